	.target	sm_90a

	.elftype	@"ET_EXEC"


//--------------------- .note.nv.tkinfo           --------------------------
	.section	.note.nv.tkinfo,"",@"SHT_NOTE"
	.sectionflags	@"SHF_NOTE_NV_TKINFO"
	.tkinfo
        /*0018*/ 	.word	0x00000002
        /*0030*/ 	.string	""
        /*0030*/ 	.string	"ptxas"
        /*0030*/ 	.string	"Cuda compilation tools, release 13.0, V13.0.88"
        /*0030*/ 	.string	"Build cuda_13.0.r13.0/compiler.36424714_0"
        /*0030*/ 	.string	"-arch sm_90a -m 64 "



//--------------------- .note.nv.cuinfo           --------------------------
	.section	.note.nv.cuinfo,"",@"SHT_NOTE"
	.sectionflags	@"SHF_NOTE_NV_CUINFO"
        /*0018*/ 	.short	0x0002
        /*001a*/ 	.short	0x005a
        /*001c*/ 	.short	0x0082
	.zero		2


//--------------------- .nv.info                  --------------------------
	.section	.nv.info,"",@"SHT_CUDA_INFO"
	.align	4


	//----- nvinfo : EIATTR_REGCOUNT
	.align		4
        /*0000*/ 	.byte	0x04, 0x2f
        /*0002*/ 	.short	(.L_22 - .L_21)
	.align		4
.L_21:
        /*0004*/ 	.word	index@(_ZN7cutlass13device_kernelIN5flash11enable_sm90INS1_16FlashAttnFwdSm90INS1_25CollectiveMainloopFwdSm90ILi2EN4cute5tupleIJNS5_1CILi1EEES8_S8_EEENS6_IJNS7_ILi128EEESA_SA_EEELi128ENS_10bfloat16_tEfNS_4arch4Sm90ELb1ELb0ELb1ELb1ELb0ELb1ELb0ELb1ELb1ELb0ELb0ELb0EEENS1_21CollectiveEpilogueFwdISB_S9_SC_SE_Li256ELb1ELb0ELb0ELb0EEENS1_36VarlenDynamicPersistentTileSchedulerILi128ELi128ELi256ELi32ELb0ELb0ELb1ELb1ELb1ELb1EEEEEEEEEvNT_6ParamsE)
        /*0008*/ 	.word	0x000000a8


	//----- nvinfo : EIATTR_FRAME_SIZE
	.align		4
.L_22:
        /*000c*/ 	.byte	0x04, 0x11
        /*000e*/ 	.short	(.L_24 - .L_23)
	.align		4
.L_23:
        /*0010*/ 	.word	index@(_ZN7cutlass13device_kernelIN5flash11enable_sm90INS1_16FlashAttnFwdSm90INS1_25CollectiveMainloopFwdSm90ILi2EN4cute5tupleIJNS5_1CILi1EEES8_S8_EEENS6_IJNS7_ILi128EEESA_SA_EEELi128ENS_10bfloat16_tEfNS_4arch4Sm90ELb1ELb0ELb1ELb1ELb0ELb1ELb0ELb1ELb1ELb0ELb0ELb0EEENS1_21CollectiveEpilogueFwdISB_S9_SC_SE_Li256ELb1ELb0ELb0ELb0EEENS1_36VarlenDynamicPersistentTileSchedulerILi128ELi128ELi256ELi32ELb0ELb0ELb1ELb1ELb1ELb1EEEEEEEEEvNT_6ParamsE)
        /*0014*/ 	.word	0x00000038


	//----- nvinfo : EIATTR_REGCOUNT
	.align		4
.L_24:
        /*0018*/ 	.byte	0x04, 0x2f
        /*001a*/ 	.short	(.L_26 - .L_25)
	.align		4
.L_25:
        /*001c*/ 	.word	index@(_ZN7cutlass13device_kernelIN5flash11enable_sm90INS1_16FlashAttnFwdSm90INS1_25CollectiveMainloopFwdSm90ILi2EN4cute5tupleIJNS5_1CILi1EEES8_S8_EEENS6_IJNS7_ILi128EEESA_SA_EEELi128ENS_10bfloat16_tEfNS_4arch4Sm90ELb1ELb0ELb1ELb1ELb0ELb0ELb0ELb1ELb1ELb0ELb0ELb0EEENS1_21CollectiveEpilogueFwdISB_S9_SC_SE_Li256ELb1ELb0ELb0ELb0EEENS1_36VarlenDynamicPersistentTileSchedulerILi128ELi128ELi256ELi32ELb0ELb0ELb1ELb1ELb1ELb1EEEEEEEEEvNT_6ParamsE)
        /*0020*/ 	.word	0x000000a8


	//----- nvinfo : EIATTR_FRAME_SIZE
	.align		4
.L_26:
        /*0024*/ 	.byte	0x04, 0x11
        /*0026*/ 	.short	(.L_28 - .L_27)
	.align		4
.L_27:
        /*0028*/ 	.word	index@(_ZN7cutlass13device_kernelIN5flash11enable_sm90INS1_16FlashAttnFwdSm90INS1_25CollectiveMainloopFwdSm90ILi2EN4cute5tupleIJNS5_1CILi1EEES8_S8_EEENS6_IJNS7_ILi128EEESA_SA_EEELi128ENS_10bfloat16_tEfNS_4arch4Sm90ELb1ELb0ELb1ELb1ELb0ELb0ELb0ELb1ELb1ELb0ELb0ELb0EEENS1_21CollectiveEpilogueFwdISB_S9_SC_SE_Li256ELb1ELb0ELb0ELb0EEENS1_36VarlenDynamicPersistentTileSchedulerILi128ELi128ELi256ELi32ELb0ELb0ELb1ELb1ELb1ELb1EEEEEEEEEvNT_6ParamsE)
        /*002c*/ 	.word	0x00000028


	//----- nvinfo : EIATTR_REGCOUNT
	.align		4
.L_28:
        /*0030*/ 	.byte	0x04, 0x2f
        /*0032*/ 	.short	(.L_30 - .L_29)
	.align		4
.L_29:
        /*0034*/ 	.word	index@(_ZN7cutlass13device_kernelIN5flash11enable_sm90INS1_16FlashAttnFwdSm90INS1_25CollectiveMainloopFwdSm90ILi2EN4cute5tupleIJNS5_1CILi1EEES8_S8_EEENS6_IJNS7_ILi128EEESA_SA_EEELi128ENS_10bfloat16_tEfNS_4arch4Sm90ELb1ELb0ELb1ELb0ELb0ELb0ELb0ELb1ELb1ELb0ELb0ELb0EEENS1_21CollectiveEpilogueFwdISB_S9_SC_SE_Li256ELb0ELb0ELb0ELb0EEENS1_30DynamicPersistentTileSchedulerILi256ELi32ELb0ELb0ELb1EEEEEEEEEvNT_6ParamsE)
        /*0038*/ 	.word	0x000000a8


	//----- nvinfo : EIATTR_FRAME_SIZE
	.align		4
.L_30:
        /*003c*/ 	.byte	0x04, 0x11
        /*003e*/ 	.short	(.L_32 - .L_31)
	.align		4
.L_31:
        /*0040*/ 	.word	index@(_ZN7cutlass13device_kernelIN5flash11enable_sm90INS1_16FlashAttnFwdSm90INS1_25CollectiveMainloopFwdSm90ILi2EN4cute5tupleIJNS5_1CILi1EEES8_S8_EEENS6_IJNS7_ILi128EEESA_SA_EEELi128ENS_10bfloat16_tEfNS_4arch4Sm90ELb1ELb0ELb1ELb0ELb0ELb0ELb0ELb1ELb1ELb0ELb0ELb0EEENS1_21CollectiveEpilogueFwdISB_S9_SC_SE_Li256ELb0ELb0ELb0ELb0EEENS1_30DynamicPersistentTileSchedulerILi256ELi32ELb0ELb0ELb1EEEEEEEEEvNT_6ParamsE)
        /*0044*/ 	.word	0x00000000


	//----- nvinfo : EIATTR_REGCOUNT
	.align		4
.L_32:
        /*0048*/ 	.byte	0x04, 0x2f
        /*004a*/ 	.short	(.L_34 - .L_33)
	.align		4
.L_33:
        /*004c*/ 	.word	index@(_ZN7cutlass13device_kernelIN5flash11enable_sm90INS1_16FlashAttnFwdSm90INS1_25CollectiveMainloopFwdSm90ILi2EN4cute5tupleIJNS5_1CILi1EEES8_S8_EEENS6_IJNS7_ILi128EEESA_SA_EEELi128ENS_10bfloat16_tEfNS_4arch4Sm90ELb0ELb1ELb1ELb1ELb0ELb1ELb0ELb1ELb1ELb0ELb0ELb0EEENS1_21CollectiveEpilogueFwdISB_S9_SC_SE_Li256ELb1ELb0ELb0ELb0EEENS1_36VarlenDynamicPersistentTileSchedulerILi128ELi128ELi256ELi32ELb0ELb0ELb1ELb1ELb0ELb1EEEEEEEEEvNT_6ParamsE)
        /*0050*/ 	.word	0x000000a8


	//----- nvinfo : EIATTR_FRAME_SIZE
	.align		4
.L_34:
        /*0054*/ 	.byte	0x04, 0x11
        /*0056*/ 	.short	(.L_36 - .L_35)
	.align		4
.L_35:
        /*0058*/ 	.word	index@(_ZN7cutlass13device_kernelIN5flash11enable_sm90INS1_16FlashAttnFwdSm90INS1_25CollectiveMainloopFwdSm90ILi2EN4cute5tupleIJNS5_1CILi1EEES8_S8_EEENS6_IJNS7_ILi128EEESA_SA_EEELi128ENS_10bfloat16_tEfNS_4arch4Sm90ELb0ELb1ELb1ELb1ELb0ELb1ELb0ELb1ELb1ELb0ELb0ELb0EEENS1_21CollectiveEpilogueFwdISB_S9_SC_SE_Li256ELb1ELb0ELb0ELb0EEENS1_36VarlenDynamicPersistentTileSchedulerILi128ELi128ELi256ELi32ELb0ELb0ELb1ELb1ELb0ELb1EEEEEEEEEvNT_6ParamsE)
        /*005c*/ 	.word	0x00000028


	//----- nvinfo : EIATTR_REGCOUNT
	.align		4
.L_36:
        /*0060*/ 	.byte	0x04, 0x2f
        /*0062*/ 	.short	(.L_38 - .L_37)
	.align		4
.L_37:
        /*0064*/ 	.word	index@(_ZN7cutlass13device_kernelIN5flash11enable_sm90INS1_16FlashAttnFwdSm90INS1_25CollectiveMainloopFwdSm90ILi2EN4cute5tupleIJNS5_1CILi1EEES8_S8_EEENS6_IJNS7_ILi128EEESA_SA_EEELi128ENS_10bfloat16_tEfNS_4arch4Sm90ELb0ELb1ELb1ELb1ELb0ELb0ELb0ELb1ELb1ELb0ELb0ELb0EEENS1_21CollectiveEpilogueFwdISB_S9_SC_SE_Li256ELb1ELb0ELb0ELb0EEENS1_36VarlenDynamicPersistentTileSchedulerILi128ELi128ELi256ELi32ELb0ELb0ELb1ELb1ELb0ELb1EEEEEEEEEvNT_6ParamsE)
        /*0068*/ 	.word	0x000000a8


	//----- nvinfo : EIATTR_FRAME_SIZE
	.align		4
.L_38:
        /*006c*/ 	.byte	0x04, 0x11
        /*006e*/ 	.short	(.L_40 - .L_39)
	.align		4
.L_39:
        /*0070*/ 	.word	index@(_ZN7cutlass13device_kernelIN5flash11enable_sm90INS1_16FlashAttnFwdSm90INS1_25CollectiveMainloopFwdSm90ILi2EN4cute5tupleIJNS5_1CILi1EEES8_S8_EEENS6_IJNS7_ILi128EEESA_SA_EEELi128ENS_10bfloat16_tEfNS_4arch4Sm90ELb0ELb1ELb1ELb1ELb0ELb0ELb0ELb1ELb1ELb0ELb0ELb0EEENS1_21CollectiveEpilogueFwdISB_S9_SC_SE_Li256ELb1ELb0ELb0ELb0EEENS1_36VarlenDynamicPersistentTileSchedulerILi128ELi128ELi256ELi32ELb0ELb0ELb1ELb1ELb0ELb1EEEEEEEEEvNT_6ParamsE)
        /*0074*/ 	.word	0x00000020


	//----- nvinfo : EIATTR_REGCOUNT
	.align		4
.L_40:
        /*0078*/ 	.byte	0x04, 0x2f
        /*007a*/ 	.short	(.L_42 - .L_41)
	.align		4
.L_41:
        /*007c*/ 	.word	index@(_ZN7cutlass13device_kernelIN5flash11enable_sm90INS1_16FlashAttnFwdSm90INS1_25CollectiveMainloopFwdSm90ILi2EN4cute5tupleIJNS5_1CILi1EEES8_S8_EEENS6_IJNS7_ILi128EEESA_SA_EEELi128ENS_10bfloat16_tEfNS_4arch4Sm90ELb0ELb1ELb1ELb0ELb0ELb0ELb0ELb1ELb1ELb0ELb0ELb0EEENS1_21CollectiveEpilogueFwdISB_S9_SC_SE_Li256ELb0ELb0ELb0ELb0EEENS1_30DynamicPersistentTileSchedulerILi256ELi32ELb0ELb0ELb1EEEEEEEEEvNT_6ParamsE)
        /*0080*/ 	.word	0x000000a8


	//----- nvinfo : EIATTR_FRAME_SIZE
	.align		4
.L_42:
        /*0084*/ 	.byte	0x04, 0x11
        /*0086*/ 	.short	(.L_44 - .L_43)
	.align		4
.L_43:
        /*0088*/ 	.word	index@(_ZN7cutlass13device_kernelIN5flash11enable_sm90INS1_16FlashAttnFwdSm90INS1_25CollectiveMainloopFwdSm90ILi2EN4cute5tupleIJNS5_1CILi1EEES8_S8_EEENS6_IJNS7_ILi128EEESA_SA_EEELi128ENS_10bfloat16_tEfNS_4arch4Sm90ELb0ELb1ELb1ELb0ELb0ELb0ELb0ELb1ELb1ELb0ELb0ELb0EEENS1_21CollectiveEpilogueFwdISB_S9_SC_SE_Li256ELb0ELb0ELb0ELb0EEENS1_30DynamicPersistentTileSchedulerILi256ELi32ELb0ELb0ELb1EEEEEEEEEvNT_6ParamsE)
        /*008c*/ 	.word	0x00000000


	//----- nvinfo : EIATTR_REGCOUNT
	.align		4
.L_44:
        /*0090*/ 	.byte	0x04, 0x2f
        /*0092*/ 	.short	(.L_46 - .L_45)
	.align		4
.L_45:
        /*0094*/ 	.word	index@(_ZN7cutlass13device_kernelIN5flash11enable_sm90INS1_16FlashAttnFwdSm90INS1_25CollectiveMainloopFwdSm90ILi2EN4cute5tupleIJNS5_1CILi1EEES8_S8_EEENS6_IJNS7_ILi128EEENS7_ILi176EEESA_EEELi128ENS_10bfloat16_tEfNS_4arch4Sm90ELb0ELb0ELb1ELb1ELb0ELb1ELb0ELb1ELb1ELb0ELb0ELb0EEENS1_21CollectiveEpilogueFwdINS6_IJSA_SA_SB_EEES9_SD_SF_Li256ELb1ELb0ELb0ELb0EEENS1_36VarlenDynamicPersistentTileSchedulerILi128ELi176ELi256ELi32ELb0ELb0ELb1ELb0ELb1ELb1EEEEEEEEEvNT_6ParamsE)
        /*0098*/ 	.word	0x000000a8


	//----- nvinfo : EIATTR_FRAME_SIZE
	.align		4
.L_46:
        /*009c*/ 	.byte	0x04, 0x11
        /*009e*/ 	.short	(.L_48 - .L_47)
	.align		4
.L_47:
        /*00a0*/ 	.word	index@(_ZN7cutlass13device_kernelIN5flash11enable_sm90INS1_16FlashAttnFwdSm90INS1_25CollectiveMainloopFwdSm90ILi2EN4cute5tupleIJNS5_1CILi1EEES8_S8_EEENS6_IJNS7_ILi128EEENS7_ILi176EEESA_EEELi128ENS_10bfloat16_tEfNS_4arch4Sm90ELb0ELb0ELb1ELb1ELb0ELb1ELb0ELb1ELb1ELb0ELb0ELb0EEENS1_21CollectiveEpilogueFwdINS6_IJSA_SA_SB_EEES9_SD_SF_Li256ELb1ELb0ELb0ELb0EEENS1_36VarlenDynamicPersistentTileSchedulerILi128ELi176ELi256ELi32ELb0ELb0ELb1ELb0ELb1ELb1EEEEEEEEEvNT_6ParamsE)
        /*00a4*/ 	.word	0x00000098


	//----- nvinfo : EIATTR_REGCOUNT
	.align		4
.L_48:
        /*00a8*/ 	.byte	0x04, 0x2f
        /*00aa*/ 	.short	(.L_50 - .L_49)
	.align		4
.L_49:
        /*00ac*/ 	.word	index@(_ZN7cutlass13device_kernelIN5flash11enable_sm90INS1_16FlashAttnFwdSm90INS1_25CollectiveMainloopFwdSm90ILi2EN4cute5tupleIJNS5_1CILi1EEES8_S8_EEENS6_IJNS7_ILi128EEENS7_ILi176EEESA_EEELi128ENS_10bfloat16_tEfNS_4arch4Sm90ELb0ELb0ELb1ELb1ELb0ELb0ELb0ELb1ELb1ELb0ELb0ELb0EEENS1_21CollectiveEpilogueFwdINS6_IJSA_SA_SB_EEES9_SD_SF_Li256ELb1ELb0ELb0ELb0EEENS1_36VarlenDynamicPersistentTileSchedulerILi128ELi176ELi256ELi32ELb0ELb0ELb1ELb0ELb1ELb1EEEEEEEEEvNT_6ParamsE)
        /*00b0*/ 	.word	0x000000a8


	//----- nvinfo : EIATTR_FRAME_SIZE
	.align		4
.L_50:
        /*00b4*/ 	.byte	0x04, 0x11
        /*00b6*/ 	.short	(.L_52 - .L_51)
	.align		4
.L_51:
        /*00b8*/ 	.word	index@(_ZN7cutlass13device_kernelIN5flash11enable_sm90INS1_16FlashAttnFwdSm90INS1_25CollectiveMainloopFwdSm90ILi2EN4cute5tupleIJNS5_1CILi1EEES8_S8_EEENS6_IJNS7_ILi128EEENS7_ILi176EEESA_EEELi128ENS_10bfloat16_tEfNS_4arch4Sm90ELb0ELb0ELb1ELb1ELb0ELb0ELb0ELb1ELb1ELb0ELb0ELb0EEENS1_21CollectiveEpilogueFwdINS6_IJSA_SA_SB_EEES9_SD_SF_Li256ELb1ELb0ELb0ELb0EEENS1_36VarlenDynamicPersistentTileSchedulerILi128ELi176ELi256ELi32ELb0ELb0ELb1ELb0ELb1ELb1EEEEEEEEEvNT_6ParamsE)
        /*00bc*/ 	.word	0x00000038


	//----- nvinfo : EIATTR_REGCOUNT
	.align		4
.L_52:
        /*00c0*/ 	.byte	0x04, 0x2f
        /*00c2*/ 	.short	(.L_54 - .L_53)
	.align		4
.L_53:
        /*00c4*/ 	.word	index@(_ZN7cutlass13device_kernelIN5flash11enable_sm90INS1_16FlashAttnFwdSm90INS1_25CollectiveMainloopFwdSm90ILi2EN4cute5tupleIJNS5_1CILi2EEENS7_ILi1EEES9_EEENS6_IJNS7_ILi128EEENS7_ILi176EEESB_EEELi128ENS_10bfloat16_tEfNS_4arch4Sm90ELb0ELb0ELb1ELb0ELb0ELb0ELb0ELb1ELb1ELb0ELb0ELb0EEENS1_21CollectiveEpilogueFwdINS6_IJSB_SB_SC_EEESA_SE_SG_Li256ELb0ELb0ELb0ELb0EEENS1_29StaticPersistentTileSchedulerILb0EEEEEEEEEvNT_6ParamsE)
        /*00c8*/ 	.word	0x000000a8


	//----- nvinfo : EIATTR_FRAME_SIZE
	.align		4
.L_54:
        /*00cc*/ 	.byte	0x04, 0x11
        /*00ce*/ 	.short	(.L_56 - .L_55)
	.align		4
.L_55:
        /*00d0*/ 	.word	index@(_ZN7cutlass13device_kernelIN5flash11enable_sm90INS1_16FlashAttnFwdSm90INS1_25CollectiveMainloopFwdSm90ILi2EN4cute5tupleIJNS5_1CILi2EEENS7_ILi1EEES9_EEENS6_IJNS7_ILi128EEENS7_ILi176EEESB_EEELi128ENS_10bfloat16_tEfNS_4arch4Sm90ELb0ELb0ELb1ELb0ELb0ELb0ELb0ELb1ELb1ELb0ELb0ELb0EEENS1_21CollectiveEpilogueFwdINS6_IJSB_SB_SC_EEESA_SE_SG_Li256ELb0ELb0ELb0ELb0EEENS1_29StaticPersistentTileSchedulerILb0EEEEEEEEEvNT_6ParamsE)
        /*00d4*/ 	.word	0x00000030


	//----- nvinfo : EIATTR_REGCOUNT
	.align		4
.L_56:
        /*00d8*/ 	.byte	0x04, 0x2f
        /*00da*/ 	.short	(.L_58 - .L_57)
	.align		4
.L_57:
        /*00dc*/ 	.word	index@(_ZN7cutlass13device_kernelIN5flash11enable_sm90INS1_16FlashAttnFwdSm90INS1_25CollectiveMainloopFwdSm90ILi2EN4cute5tupleIJNS5_1CILi1EEES8_S8_EEENS6_IJNS7_ILi128EEENS7_ILi176EEESA_EEELi128ENS_10bfloat16_tEfNS_4arch4Sm90ELb0ELb0ELb1ELb0ELb0ELb0ELb0ELb1ELb1ELb0ELb0ELb0EEENS1_21CollectiveEpilogueFwdINS6_IJSA_SA_SB_EEES9_SD_SF_Li256ELb0ELb0ELb0ELb0EEENS1_29StaticPersistentTileSchedulerILb0EEEEEEEEEvNT_6ParamsE)
        /*00e0*/ 	.word	0x000000a8


	//----- nvinfo : EIATTR_FRAME_SIZE
	.align		4
.L_58:
        /*00e4*/ 	.byte	0x04, 0x11
        /*00e6*/ 	.short	(.L_60 - .L_59)
	.align		4
.L_59:
        /*00e8*/ 	.word	index@(_ZN7cutlass13device_kernelIN5flash11enable_sm90INS1_16FlashAttnFwdSm90INS1_25CollectiveMainloopFwdSm90ILi2EN4cute5tupleIJNS5_1CILi1EEES8_S8_EEENS6_IJNS7_ILi128EEENS7_ILi176EEESA_EEELi128ENS_10bfloat16_tEfNS_4arch4Sm90ELb0ELb0ELb1ELb0ELb0ELb0ELb0ELb1ELb1ELb0ELb0ELb0EEENS1_21CollectiveEpilogueFwdINS6_IJSA_SA_SB_EEES9_SD_SF_Li256ELb0ELb0ELb0ELb0EEENS1_29StaticPersistentTileSchedulerILb0EEEEEEEEEvNT_6ParamsE)
        /*00ec*/ 	.word	0x00000020


	//----- nvinfo : EIATTR_MIN_STACK_SIZE
	.align		4
.L_60:
        /*00f0*/ 	.byte	0x04, 0x12
        /*00f2*/ 	.short	(.L_62 - .L_61)
	.align		4
.L_61:
        /*00f4*/ 	.word	index@(_ZN7cutlass13device_kernelIN5flash11enable_sm90INS1_16FlashAttnFwdSm90INS1_25CollectiveMainloopFwdSm90ILi2EN4cute5tupleIJNS5_1CILi1EEES8_S8_EEENS6_IJNS7_ILi128EEENS7_ILi176EEESA_EEELi128ENS_10bfloat16_tEfNS_4arch4Sm90ELb0ELb0ELb1ELb0ELb0ELb0ELb0ELb1ELb1ELb0ELb0ELb0EEENS1_21CollectiveEpilogueFwdINS6_IJSA_SA_SB_EEES9_SD_SF_Li256ELb0ELb0ELb0ELb0EEENS1_29StaticPersistentTileSchedulerILb0EEEEEEEEEvNT_6ParamsE)
        /*00f8*/ 	.word	0x00000020


	//----- nvinfo : EIATTR_MIN_STACK_SIZE
	.align		4
.L_62:
        /*00fc*/ 	.byte	0x04, 0x12
        /*00fe*/ 	.short	(.L_64 - .L_63)
	.align		4
.L_63:
        /*0100*/ 	.word	index@(_ZN7cutlass13device_kernelIN5flash11enable_sm90INS1_16FlashAttnFwdSm90INS1_25CollectiveMainloopFwdSm90ILi2EN4cute5tupleIJNS5_1CILi2EEENS7_ILi1EEES9_EEENS6_IJNS7_ILi128EEENS7_ILi176EEESB_EEELi128ENS_10bfloat16_tEfNS_4arch4Sm90ELb0ELb0ELb1ELb0ELb0ELb0ELb0ELb1ELb1ELb0ELb0ELb0EEENS1_21CollectiveEpilogueFwdINS6_IJSB_SB_SC_EEESA_SE_SG_Li256ELb0ELb0ELb0ELb0EEENS1_29StaticPersistentTileSchedulerILb0EEEEEEEEEvNT_6ParamsE)
        /*0104*/ 	.word	0x00000030


	//----- nvinfo : EIATTR_MIN_STACK_SIZE
	.align		4
.L_64:
        /*0108*/ 	.byte	0x04, 0x12
        /*010a*/ 	.short	(.L_66 - .L_65)
	.align		4
.L_65:
        /*010c*/ 	.word	index@(_ZN7cutlass13device_kernelIN5flash11enable_sm90INS1_16FlashAttnFwdSm90INS1_25CollectiveMainloopFwdSm90ILi2EN4cute5tupleIJNS5_1CILi1EEES8_S8_EEENS6_IJNS7_ILi128EEENS7_ILi176EEESA_EEELi128ENS_10bfloat16_tEfNS_4arch4Sm90ELb0ELb0ELb1ELb1ELb0ELb0ELb0ELb1ELb1ELb0ELb0ELb0EEENS1_21CollectiveEpilogueFwdINS6_IJSA_SA_SB_EEES9_SD_SF_Li256ELb1ELb0ELb0ELb0EEENS1_36VarlenDynamicPersistentTileSchedulerILi128ELi176ELi256ELi32ELb0ELb0ELb1ELb0ELb1ELb1EEEEEEEEEvNT_6ParamsE)
        /*0110*/ 	.word	0x00000038


	//----- nvinfo : EIATTR_MIN_STACK_SIZE
	.align		4
.L_66:
        /*0114*/ 	.byte	0x04, 0x12
        /*0116*/ 	.short	(.L_68 - .L_67)
	.align		4
.L_67:
        /*0118*/ 	.word	index@(_ZN7cutlass13device_kernelIN5flash11enable_sm90INS1_16FlashAttnFwdSm90INS1_25CollectiveMainloopFwdSm90ILi2EN4cute5tupleIJNS5_1CILi1EEES8_S8_EEENS6_IJNS7_ILi128EEENS7_ILi176EEESA_EEELi128ENS_10bfloat16_tEfNS_4arch4Sm90ELb0ELb0ELb1ELb1ELb0ELb1ELb0ELb1ELb1ELb0ELb0ELb0EEENS1_21CollectiveEpilogueFwdINS6_IJSA_SA_SB_EEES9_SD_SF_Li256ELb1ELb0ELb0ELb0EEENS1_36VarlenDynamicPersistentTileSchedulerILi128ELi176ELi256ELi32ELb0ELb0ELb1ELb0ELb1ELb1EEEEEEEEEvNT_6ParamsE)
        /*011c*/ 	.word	0x00000098


	//----- nvinfo : EIATTR_MIN_STACK_SIZE
	.align		4
.L_68:
        /*0120*/ 	.byte	0x04, 0x12
        /*0122*/ 	.short	(.L_70 - .L_69)
	.align		4
.L_69:
        /*0124*/ 	.word	index@(_ZN7cutlass13device_kernelIN5flash11enable_sm90INS1_16FlashAttnFwdSm90INS1_25CollectiveMainloopFwdSm90ILi2EN4cute5tupleIJNS5_1CILi1EEES8_S8_EEENS6_IJNS7_ILi128EEESA_SA_EEELi128ENS_10bfloat16_tEfNS_4arch4Sm90ELb0ELb1ELb1ELb0ELb0ELb0ELb0ELb1ELb1ELb0ELb0ELb0EEENS1_21CollectiveEpilogueFwdISB_S9_SC_SE_Li256ELb0ELb0ELb0ELb0EEENS1_30DynamicPersistentTileSchedulerILi256ELi32ELb0ELb0ELb1EEEEEEEEEvNT_6ParamsE)
        /*0128*/ 	.word	0x00000000


	//----- nvinfo : EIATTR_MIN_STACK_SIZE
	.align		4
.L_70:
        /*012c*/ 	.byte	0x04, 0x12
        /*012e*/ 	.short	(.L_72 - .L_71)
	.align		4
.L_71:
        /*0130*/ 	.word	index@(_ZN7cutlass13device_kernelIN5flash11enable_sm90INS1_16FlashAttnFwdSm90INS1_25CollectiveMainloopFwdSm90ILi2EN4cute5tupleIJNS5_1CILi1EEES8_S8_EEENS6_IJNS7_ILi128EEESA_SA_EEELi128ENS_10bfloat16_tEfNS_4arch4Sm90ELb0ELb1ELb1ELb1ELb0ELb0ELb0ELb1ELb1ELb0ELb0ELb0EEENS1_21CollectiveEpilogueFwdISB_S9_SC_SE_Li256ELb1ELb0ELb0ELb0EEENS1_36VarlenDynamicPersistentTileSchedulerILi128ELi128ELi256ELi32ELb0ELb0ELb1ELb1ELb0ELb1EEEEEEEEEvNT_6ParamsE)
        /*0134*/ 	.word	0x00000020


	//----- nvinfo : EIATTR_MIN_STACK_SIZE
	.align		4
.L_72:
        /*0138*/ 	.byte	0x04, 0x12
        /*013a*/ 	.short	(.L_74 - .L_73)
	.align		4
.L_73:
        /*013c*/ 	.word	index@(_ZN7cutlass13device_kernelIN5flash11enable_sm90INS1_16FlashAttnFwdSm90INS1_25CollectiveMainloopFwdSm90ILi2EN4cute5tupleIJNS5_1CILi1EEES8_S8_EEENS6_IJNS7_ILi128EEESA_SA_EEELi128ENS_10bfloat16_tEfNS_4arch4Sm90ELb0ELb1ELb1ELb1ELb0ELb1ELb0ELb1ELb1ELb0ELb0ELb0EEENS1_21CollectiveEpilogueFwdISB_S9_SC_SE_Li256ELb1ELb0ELb0ELb0EEENS1_36VarlenDynamicPersistentTileSchedulerILi128ELi128ELi256ELi32ELb0ELb0ELb1ELb1ELb0ELb1EEEEEEEEEvNT_6ParamsE)
        /*0140*/ 	.word	0x00000028


	//----- nvinfo : EIATTR_MIN_STACK_SIZE
	.align		4
.L_74:
        /*0144*/ 	.byte	0x04, 0x12
        /*0146*/ 	.short	(.L_76 - .L_75)
	.align		4
.L_75:
        /*0148*/ 	.word	index@(_ZN7cutlass13device_kernelIN5flash11enable_sm90INS1_16FlashAttnFwdSm90INS1_25CollectiveMainloopFwdSm90ILi2EN4cute5tupleIJNS5_1CILi1EEES8_S8_EEENS6_IJNS7_ILi128EEESA_SA_EEELi128ENS_10bfloat16_tEfNS_4arch4Sm90ELb1ELb0ELb1ELb0ELb0ELb0ELb0ELb1ELb1ELb0ELb0ELb0EEENS1_21CollectiveEpilogueFwdISB_S9_SC_SE_Li256ELb0ELb0ELb0ELb0EEENS1_30DynamicPersistentTileSchedulerILi256ELi32ELb0ELb0ELb1EEEEEEEEEvNT_6ParamsE)
        /*014c*/ 	.word	0x00000000


	//----- nvinfo : EIATTR_MIN_STACK_SIZE
	.align		4
.L_76:
        /*0150*/ 	.byte	0x04, 0x12
        /*0152*/ 	.short	(.L_78 - .L_77)
	.align		4
.L_77:
        /*0154*/ 	.word	index@(_ZN7cutlass13device_kernelIN5flash11enable_sm90INS1_16FlashAttnFwdSm90INS1_25CollectiveMainloopFwdSm90ILi2EN4cute5tupleIJNS5_1CILi1EEES8_S8_EEENS6_IJNS7_ILi128EEESA_SA_EEELi128ENS_10bfloat16_tEfNS_4arch4Sm90ELb1ELb0ELb1ELb1ELb0ELb0ELb0ELb1ELb1ELb0ELb0ELb0EEENS1_21CollectiveEpilogueFwdISB_S9_SC_SE_Li256ELb1ELb0ELb0ELb0EEENS1_36VarlenDynamicPersistentTileSchedulerILi128ELi128ELi256ELi32ELb0ELb0ELb1ELb1ELb1ELb1EEEEEEEEEvNT_6ParamsE)
        /*0158*/ 	.word	0x00000028


	//----- nvinfo : EIATTR_MIN_STACK_SIZE
	.align		4
.L_78:
        /*015c*/ 	.byte	0x04, 0x12
        /*015e*/ 	.short	(.L_80 - .L_79)
	.align		4
.L_79:
        /*0160*/ 	.word	index@(_ZN7cutlass13device_kernelIN5flash11enable_sm90INS1_16FlashAttnFwdSm90INS1_25CollectiveMainloopFwdSm90ILi2EN4cute5tupleIJNS5_1CILi1EEES8_S8_EEENS6_IJNS7_ILi128EEESA_SA_EEELi128ENS_10bfloat16_tEfNS_4arch4Sm90ELb1ELb0ELb1ELb1ELb0ELb1ELb0ELb1ELb1ELb0ELb0ELb0EEENS1_21CollectiveEpilogueFwdISB_S9_SC_SE_Li256ELb1ELb0ELb0ELb0EEENS1_36VarlenDynamicPersistentTileSchedulerILi128ELi128ELi256ELi32ELb0ELb0ELb1ELb1ELb1ELb1EEEEEEEEEvNT_6ParamsE)
        /*0164*/ 	.word	0x00000038
.L_80:


//--------------------- .nv.compat                --------------------------
	.section	.nv.compat,"",@"SHT_CUDA_COMPAT_INFO"
	.align	4
        /*0000*/ 	.byte	0x02, 0x09, 0x01, 0x00, 0x02, 0x02, 0x04, 0x00, 0x02, 0x05, 0x05, 0x00, 0x03, 0x07, 0x01, 0x01
        /*0010*/ 	.byte	0x02, 0x03, 0x01, 0x00, 0x02, 0x06, 0x01, 0x00, 0x04, 0x0b, 0x08, 0x00, 0x00, 0x00, 0x00, 0x00
        /*0020*/ 	.byte	0x00, 0x00, 0x00, 0x00


//--------------------- .nv.info._ZN7cutlass13device_kernelIN5flash11enable_sm90INS1_16FlashAttnFwdSm90INS1_25CollectiveMainloopFwdSm90ILi2EN4cute5tupleIJNS5_1CILi1EEES8_S8_EEENS6_IJNS7_ILi128EEENS7_ILi176EEESA_EEELi128ENS_10bfloat16_tEfNS_4arch4Sm90ELb0ELb0ELb1ELb0ELb0ELb0ELb0ELb1ELb1ELb0ELb0ELb0EEENS1_21CollectiveEpilogueFwdINS6_IJSA_SA_SB_EEES9_SD_SF_Li256ELb0ELb0ELb0ELb0EEENS1_29StaticPersistentTileSchedulerILb0EEEEEEEEEvNT_6ParamsE --------------------------
	.section	.nv.info._ZN7cutlass13device_kernelIN5flash11enable_sm90INS1_16FlashAttnFwdSm90INS1_25CollectiveMainloopFwdSm90ILi2EN4cute5tupleIJNS5_1CILi1EEES8_S8_EEENS6_IJNS7_ILi128EEENS7_ILi176EEESA_EEELi128ENS_10bfloat16_tEfNS_4arch4Sm90ELb0ELb0ELb1ELb0ELb0ELb0ELb0ELb1ELb1ELb0ELb0ELb0EEENS1_21CollectiveEpilogueFwdINS6_IJSA_SA_SB_EEES9_SD_SF_Li256ELb0ELb0ELb0ELb0EEENS1_29StaticPersistentTileSchedulerILb0EEEEEEEEEvNT_6ParamsE,"",@"SHT_CUDA_INFO"
	.sectionflags	@""
	.align	4


	//----- nvinfo : EIATTR_CUDA_API_VERSION
	.align		4
        /*0000*/ 	.byte	0x04, 0x37
        /*0002*/ 	.short	(.L_82 - .L_81)
.L_81:
        /*0004*/ 	.word	0x00000082


	//----- nvinfo : EIATTR_KPARAM_INFO
	.align		4
.L_82:
        /*0008*/ 	.byte	0x04, 0x17
        /*000a*/ 	.short	(.L_84 - .L_83)
.L_83:
        /*000c*/ 	.word	0x00000000
        /*0010*/ 	.short	0x0000
        /*0012*/ 	.short	0x0070
        /*0014*/ 	.byte	0x00, 0xf0, 0x01, 0x2e


	//----- nvinfo : EIATTR_SPARSE_MMA_MASK
	.align		4
.L_84:
        /*0018*/ 	.byte	0x03, 0x50
        /*001a*/ 	.short	0x0000


	//----- nvinfo : EIATTR_MAXREG_COUNT
	.align		4
        /*001c*/ 	.byte	0x03, 0x1b
        /*001e*/ 	.short	0x00a8


	//----- nvinfo : EIATTR_NUM_BARRIERS
	.align		4
        /*0020*/ 	.byte	0x02, 0x4c
        /*0022*/ 	.byte	0x10
	.zero		1


	//----- nvinfo : EIATTR_EXTERNS
	.align		4
        /*0024*/ 	.byte	0x04, 0x0f
        /*0026*/ 	.short	(.L_86 - .L_85)


	//   ....[0]....
	.align		4
.L_85:
        /*0028*/ 	.word	index@(__assertfail)


	//----- nvinfo : EIATTR_ANNOTATIONS
	.align		4
.L_86:
        /*002c*/ 	.byte	0x04, 0x55
        /*002e*/ 	.short	(.L_88 - .L_87)


	//   ....[0]....
.L_87:
        /*0030*/ 	.word	0x00000001
        /*0034*/ 	.byte	0x70, 0x09, 0x00, 0x00, 0x01, 0x00, 0x00, 0x00, 0x60, 0x0a, 0x00, 0x00, 0x01, 0x00, 0x00, 0x00
        /* <DEDUP_REMOVED lines=12> */
        /*0104*/ 	.byte	0x40, 0x07, 0x01, 0x00


	//----- nvinfo : EIATTR_MERCURY_ISA_VERSION
	.align		4
.L_88:
        /*0108*/ 	.byte	0x03, 0x5f
        /*010a*/ 	.short	0x0101


	//----- nvinfo : EIATTR_INT_WARP_WIDE_INSTR_OFFSETS
	.align		4
        /*010c*/ 	.byte	0x04, 0x31
        /*010e*/ 	.short	(.L_90 - .L_89)


	//   ....[0]....
.L_89:
        /*0110*/ 	.word	0x00000190


	//   ....[1]....
        /*0114*/ 	.word	0x000001c0


	//   ....[2]....
        /*0118*/ 	.word	0x000001d0


	//   ....[3]....
        /*011c*/ 	.word	0x0000e2d0


	//   ....[4]....
        /*0120*/ 	.word	0x0000e300


	//   ....[5]....
        /*0124*/ 	.word	0x0000e3d0


	//----- nvinfo : EIATTR_COOP_GROUP_MASK_REGIDS
	.align		4
.L_90:
        /*0128*/ 	.byte	0x04, 0x29
        /*012a*/ 	.short	(.L_92 - .L_91)


	//   ....[0]....
.L_91:
        /*012c*/ 	.word	0xffffffff


	//   ....[1]....
        /*0130*/ 	.word	0xffffffff


	//   ....[2]....
        /*0134*/ 	.word	0xffffffff


	//   ....[3]....
        /*0138*/ 	.word	0xffffffff


	//   ....[4]....
        /*013c*/ 	.word	0xffffffff


	//   ....[5]....
        /*0140*/ 	.word	0xffffffff


	//   ....[6]....
        /*0144*/ 	.word	0xffffffff


	//   ....[7]....
        /*0148*/ 	.word	0xffffffff


	//   ....[8]....
        /*014c*/ 	.word	0xffffffff


	//   ....[9]....
        /*0150*/ 	.word	0xffffffff


	//   ....[10]....
        /*0154*/ 	.word	0xffffffff


	//   ....[11]....
        /*0158*/ 	.word	0xffffffff


	//   ....[12]....
        /*015c*/ 	.word	0xffffffff


	//   ....[13]....
        /*0160*/ 	.word	0xffffffff


	//   ....[14]....
        /*0164*/ 	.word	0xffffffff


	//   ....[15]....
        /*0168*/ 	.word	0xffffffff


	//   ....[16]....
        /*016c*/ 	.word	0xffffffff


	//   ....[17]....
        /*0170*/ 	.word	0xffffffff


	//   ....[18]....
        /*0174*/ 	.word	0xffffffff


	//   ....[19]....
        /*0178*/ 	.word	0xffffffff


	//   ....[20]....
        /*017c*/ 	.word	0xffffffff


	//   ....[21]....
        /*0180*/ 	.word	0xffffffff


	//   ....[22]....
        /*0184*/ 	.word	0xffffffff


	//   ....[23]....
        /*0188*/ 	.word	0x0500000f


	//   ....[24]....
        /*018c*/ 	.word	0x0500000f


	//----- nvinfo : EIATTR_COOP_GROUP_INSTR_OFFSETS
	.align		4
.L_92:
        /*0190*/ 	.byte	0x04, 0x28
        /*0192*/ 	.short	(.L_94 - .L_93)


	//   ....[0]....
.L_93:
        /*0194*/ 	.word	0x00000070


	//   ....[1]....
        /*0198*/ 	.word	0x000001a0


	//   ....[2]....
        /*019c*/ 	.word	0x000001f0


	//   ....[3]....
        /*01a0*/ 	.word	0x000003e0


	//   ....[4]....
        /*01a4*/ 	.word	0x00000540


	//   ....[5]....
        /*01a8*/ 	.word	0x00000660


	//   ....[6]....
        /*01ac*/ 	.word	0x000007c0


	//   ....[7]....
        /*01b0*/ 	.word	0x00000dd0


	//   ....[8]....
        /*01b4*/ 	.word	0x00005090


	//   ....[9]....
        /*01b8*/ 	.word	0x00005130


	//   ....[10]....
        /*01bc*/ 	.word	0x00005780


	//   ....[11]....
        /*01c0*/ 	.word	0x00005810


	//   ....[12]....
        /*01c4*/ 	.word	0x0000a420


	//   ....[13]....
        /*01c8*/ 	.word	0x0000a480


	//   ....[14]....
        /*01cc*/ 	.word	0x0000af60


	//   ....[15]....
        /*01d0*/ 	.word	0x0000b090


	//   ....[16]....
        /*01d4*/ 	.word	0x0000c540


	//   ....[17]....
        /*01d8*/ 	.word	0x0000c580


	//   ....[18]....
        /*01dc*/ 	.word	0x0000c700


	//   ....[19]....
        /*01e0*/ 	.word	0x0000c730


	//   ....[20]....
        /*01e4*/ 	.word	0x0000d780


	//   ....[21]....
        /*01e8*/ 	.word	0x0000da70


	//   ....[22]....
        /*01ec*/ 	.word	0x000106c0


	//   ....[23]....
        /*01f0*/ 	.word	0x00010bc0


	//   ....[24]....
        /*01f4*/ 	.word	0x00011060


	//----- nvinfo : EIATTR_REG_RECONFIG
	.align		4
.L_94:
        /*01f8*/ 	.byte	0x01, 0x54
	.zero		2


	//----- nvinfo : EIATTR_SYSCALL_OFFSETS
	.align		4
        /*01fc*/ 	.byte	0x04, 0x46
        /*01fe*/ 	.short	(.L_96 - .L_95)


	//   ....[0]....
.L_95:
        /*0200*/ 	.word	0x00001150


	//   ....[1]....
        /*0204*/ 	.word	0x0000dee0


	//   ....[2]....
        /*0208*/ 	.word	0x0000e020


	//   ....[3]....
        /*020c*/ 	.word	0x0000e120


	//----- nvinfo : EIATTR_MBARRIER_INSTR_OFFSETS
	.align		4
.L_96:
        /*0210*/ 	.byte	0x04, 0x39
        /*0212*/ 	.short	(.L_98 - .L_97)


	//   ....[0]....
.L_97:
        /*0214*/ 	.word	0x00000290
        /*0218*/ 	.word	0x000000ff
        /*021c*/ 	.word	0x00034800
        /*0220*/ 	.short	0x0100
        /*0222*/ 	.byte	0x06
	.zero		1


	//   ....[1]....
        /*0224*/ 	.word	0x000002a0
        /*0228*/ 	.word	0x000000ff
        /*022c*/ 	.word	0x00034820
        /*0230*/ 	.short	0x0100
        /*0232*/ 	.byte	0x06
	.zero		1


	//   ....[2]....
        /*0234*/ 	.word	0x00000390
        /*0238*/ 	.word	0x000000ff
        /*023c*/ 	.word	0x00034830
        /*0240*/ 	.short	0x0100
        /*0242*/ 	.byte	0x08
	.zero		1


	//   ....[3]....
        /*0244*/ 	.word	0x000003a0
        /*0248*/ 	.word	0x000000ff
        /*024c*/ 	.word	0x00034840
        /*0250*/ 	.short	0x0100
        /*0252*/ 	.byte	0x08
	.zero		1


	//   ....[4]....
        /*0254*/ 	.word	0x000003b0
        /*0258*/ 	.word	0x000000ff
        /*025c*/ 	.word	0x00034838
        /*0260*/ 	.short	0x0100
        /*0262*/ 	.byte	0x08
	.zero		1


	//   ....[5]....
        /*0264*/ 	.word	0x000003c0
        /*0268*/ 	.word	0x000000ff
        /*026c*/ 	.word	0x00034848
        /*0270*/ 	.short	0x0100
        /*0272*/ 	.byte	0x08
	.zero		1


	//   ....[6]....
        /*0274*/ 	.word	0x000004f0
        /*0278*/ 	.word	0x000000ff
        /*027c*/ 	.word	0x00034850
        /*0280*/ 	.short	0x0100
        /*0282*/ 	.byte	0x08
	.zero		1


	//   ....[7]....
        /*0284*/ 	.word	0x00000500
        /*0288*/ 	.word	0x000000ff
        /*028c*/ 	.word	0x00034860
        /*0290*/ 	.short	0x0100
        /*0292*/ 	.byte	0x08
	.zero		1


	//   ....[8]....
        /*0294*/ 	.word	0x00000510
        /*0298*/ 	.word	0x000000ff
        /*029c*/ 	.word	0x00034858
        /*02a0*/ 	.short	0x0100
        /*02a2*/ 	.byte	0x08
	.zero		1


	//   ....[9]....
        /*02a4*/ 	.word	0x00000520
        /*02a8*/ 	.word	0x000000ff
        /*02ac*/ 	.word	0x00034868
        /*02b0*/ 	.short	0x0100
        /*02b2*/ 	.byte	0x08
	.zero		1


	//   ....[10]....
        /*02b4*/ 	.word	0x00000610
        /*02b8*/ 	.word	0x000000ff
        /*02bc*/ 	.word	0x00034870
        /*02c0*/ 	.short	0x0100
        /*02c2*/ 	.byte	0x06
	.zero		1


	//   ....[11]....
        /*02c4*/ 	.word	0x00000620
        /*02c8*/ 	.word	0x000000ff
        /*02cc*/ 	.word	0x00034880
        /*02d0*/ 	.short	0x0100
        /*02d2*/ 	.byte	0x06
	.zero		1


	//   ....[12]....
        /*02d4*/ 	.word	0x00000630
        /*02d8*/ 	.word	0x000000ff
        /*02dc*/ 	.word	0x00034878
        /*02e0*/ 	.short	0x0100
        /*02e2*/ 	.byte	0x06
	.zero		1


	//   ....[13]....
        /*02e4*/ 	.word	0x00000640
        /*02e8*/ 	.word	0x000000ff
        /*02ec*/ 	.word	0x00034888
        /*02f0*/ 	.short	0x0100
        /*02f2*/ 	.byte	0x06
	.zero		1


	//   ....[14]....
        /*02f4*/ 	.word	0x00000770
        /*02f8*/ 	.word	0x000000ff
        /*02fc*/ 	.word	0x00034890
        /*0300*/ 	.short	0x0100
        /*0302*/ 	.byte	0x08
	.zero		1


	//   ....[15]....
        /*0304*/ 	.word	0x00000780
        /*0308*/ 	.word	0x000000ff
        /*030c*/ 	.word	0x000348a0
        /*0310*/ 	.short	0x0100
        /*0312*/ 	.byte	0x08
	.zero		1


	//   ....[16]....
        /*0314*/ 	.word	0x00000790
        /*0318*/ 	.word	0x000000ff
        /*031c*/ 	.word	0x00034898
        /*0320*/ 	.short	0x0100
        /*0322*/ 	.byte	0x08
	.zero		1


	//   ....[17]....
        /*0324*/ 	.word	0x000007a0
        /*0328*/ 	.word	0x000000ff
        /*032c*/ 	.word	0x000348a8
        /*0330*/ 	.short	0x0100
        /*0332*/ 	.byte	0x08
	.zero		1


	//   ....[18]....
        /*0334*/ 	.word	0x000008d0
        /*0338*/ 	.word	0x000000ff
        /*033c*/ 	.word	0x000348b0
        /*0340*/ 	.short	0x0100
        /*0342*/ 	.byte	0x08
	.zero		1


	//   ....[19]....
        /*0344*/ 	.word	0x000008e0
        /*0348*/ 	.word	0x000000ff
        /*034c*/ 	.word	0x000348c0
        /*0350*/ 	.short	0x0100
        /*0352*/ 	.byte	0x08
	.zero		1


	//   ....[20]....
        /*0354*/ 	.word	0x000008f0
        /*0358*/ 	.word	0x000000ff
        /*035c*/ 	.word	0x000348b8
        /*0360*/ 	.short	0x0100
        /*0362*/ 	.byte	0x08
	.zero		1


	//   ....[21]....
        /*0364*/ 	.word	0x00000900
        /*0368*/ 	.word	0x000000ff
        /*036c*/ 	.word	0x000348c8
        /*0370*/ 	.short	0x0100
        /*0372*/ 	.byte	0x08
	.zero		1


	//   ....[22]....
        /*0374*/ 	.word	0x000011d0
        /*0378*/ 	.word	0x000000ff
        /*037c*/ 	.word	0x00034800
        /*0380*/ 	.short	0x010a
        /*0382*/ 	.byte	0x27
	.zero		1


	//   ....[23]....
        /*0384*/ 	.word	0x00001260
        /*0388*/ 	.word	0x00000003
        /*038c*/ 	.word	0x00034830
        /*0390*/ 	.short	0x010a
        /*0392*/ 	.byte	0x3f
	.zero		1


	//   ....[24]....
        /*0394*/ 	.word	0x000012e0
        /*0398*/ 	.word	0x00000003
        /*039c*/ 	.word	0x00034830
        /*03a0*/ 	.short	0x010a
        /*03a2*/ 	.byte	0x3f
	.zero		1


	//   ....[25]....
        /*03a4*/ 	.word	0x00004a00
        /*03a8*/ 	.word	0x00000003
        /*03ac*/ 	.word	0x00000000
        /*03b0*/ 	.short	0x0101
        /*03b2*/ 	.byte	0x3f
	.zero		1


	//   ....[26]....
        /*03b4*/ 	.word	0x00006e70
        /*03b8*/ 	.word	0x000000ff
        /*03bc*/ 	.word	0x00034830
        /*03c0*/ 	.short	0x010a
        /*03c2*/ 	.byte	0x06
	.zero		1


	//   ....[27]....
        /*03c4*/ 	.word	0x00006eb0
        /*03c8*/ 	.word	0x000000ff
        /*03cc*/ 	.word	0x00034830
        /*03d0*/ 	.short	0x010a
        /*03d2*/ 	.byte	0x06
	.zero		1


	//   ....[28]....
        /*03d4*/ 	.word	0x000095f0
        /*03d8*/ 	.word	0x000000ff
        /*03dc*/ 	.word	0x00034850
        /*03e0*/ 	.short	0x010a
        /*03e2*/ 	.byte	0x06
	.zero		1


	//   ....[29]....
        /*03e4*/ 	.word	0x00009630
        /*03e8*/ 	.word	0x000000ff
        /*03ec*/ 	.word	0x00034850
        /*03f0*/ 	.short	0x010a
        /*03f2*/ 	.byte	0x06
	.zero		1


	//   ....[30]....
        /*03f4*/ 	.word	0x0000b750
        /*03f8*/ 	.word	0x00000083
        /*03fc*/ 	.word	0x00000000
        /*0400*/ 	.short	0x0101
        /*0402*/ 	.byte	0x3f
	.zero		1


	//   ....[31]....
        /*0404*/ 	.word	0x0000b7f0
        /*0408*/ 	.word	0x00000015
        /*040c*/ 	.word	0x00000000
        /*0410*/ 	.short	0x0101
        /*0412*/ 	.byte	0x3f
	.zero		1


	//   ....[32]....
        /*0414*/ 	.word	0x0000c4b0
        /*0418*/ 	.word	0x000000ff
        /*041c*/ 	.word	0x00034850
        /*0420*/ 	.short	0x010a
        /*0422*/ 	.byte	0x07
	.zero		1


	//   ....[33]....
        /*0424*/ 	.word	0x0000c4f0
        /*0428*/ 	.word	0x000000ff
        /*042c*/ 	.word	0x00034850
        /*0430*/ 	.short	0x010a
        /*0432*/ 	.byte	0x07
	.zero		1


	//   ....[34]....
        /*0434*/ 	.word	0x0000cfc0
        /*0438*/ 	.word	0x00000004
        /*043c*/ 	.word	0x00000000
        /*0440*/ 	.short	0x0101
        /*0442*/ 	.byte	0x3f
	.zero		1


	//   ....[35]....
        /*0444*/ 	.word	0x0000d930
        /*0448*/ 	.word	0x000000ff
        /*044c*/ 	.word	0x00000000
        /*0450*/ 	.short	0x0101
        /*0452*/ 	.byte	0x06
	.zero		1


	//   ....[36]....
        /*0454*/ 	.word	0x0000e710
        /*0458*/ 	.word	0x00000006
        /*045c*/ 	.word	0x00034840
        /*0460*/ 	.short	0x010a
        /*0462*/ 	.byte	0x3f
	.zero		1


	//   ....[37]....
        /*0464*/ 	.word	0x0000eb90
        /*0468*/ 	.word	0x00000009
        /*046c*/ 	.word	0x00034820
        /*0470*/ 	.short	0x010a
        /*0472*/ 	.byte	0x3f
	.zero		1


	//   ....[38]....
        /*0474*/ 	.word	0x0000ee70
        /*0478*/ 	.word	0x00000002
        /*047c*/ 	.word	0x00034840
        /*0480*/ 	.short	0x010a
        /*0482*/ 	.byte	0x3f
	.zero		1


	//   ....[39]....
        /*0484*/ 	.word	0x0000f0f0
        /*0488*/ 	.word	0x00000002
        /*048c*/ 	.word	0x00000060
        /*0490*/ 	.short	0x010a
        /*0492*/ 	.byte	0x3f
	.zero		1


	//   ....[40]....
        /*0494*/ 	.word	0x0000f630
        /*0498*/ 	.word	0x00000002
        /*049c*/ 	.word	0x00034840
        /*04a0*/ 	.short	0x010a
        /*04a2*/ 	.byte	0x3f
	.zero		1


	//   ....[41]....
        /*04a4*/ 	.word	0x0000f8b0
        /*04a8*/ 	.word	0x00000002
        /*04ac*/ 	.word	0x00000060
        /*04b0*/ 	.short	0x010a
        /*04b2*/ 	.byte	0x3f
	.zero		1


	//   ....[42]....
        /*04b4*/ 	.word	0x0000fd10
        /*04b8*/ 	.word	0x00000002
        /*04bc*/ 	.word	0x00034840
        /*04c0*/ 	.short	0x010a
        /*04c2*/ 	.byte	0x3f
	.zero		1


	//   ....[43]....
        /*04c4*/ 	.word	0x0000ffa0
        /*04c8*/ 	.word	0x00000002
        /*04cc*/ 	.word	0x00000060
        /*04d0*/ 	.short	0x010a
        /*04d2*/ 	.byte	0x3f
	.zero		1


	//   ....[44]....
        /*04d4*/ 	.word	0x000102d0
        /*04d8*/ 	.word	0x00000003
        /*04dc*/ 	.word	0x00034860
        /*04e0*/ 	.short	0x010a
        /*04e2*/ 	.byte	0x3f
	.zero		1


	//   ....[45]....
        /*04e4*/ 	.word	0x00010640
        /*04e8*/ 	.word	0x00000000
        /*04ec*/ 	.word	0x00034820
        /*04f0*/ 	.short	0x010a
        /*04f2*/ 	.byte	0x3f
	.zero		1


	//   ....[46]....
        /*04f4*/ 	.word	0x00010800
        /*04f8*/ 	.word	0x00000006
        /*04fc*/ 	.word	0x00000000
        /*0500*/ 	.short	0x010a
        /*0502*/ 	.byte	0x3f
	.zero		1


	//   ....[47]....
        /*0504*/ 	.word	0x00010870
        /*0508*/ 	.word	0x00000003
        /*050c*/ 	.word	0x00000000
        /*0510*/ 	.short	0x010a
        /*0512*/ 	.byte	0x3f
	.zero		1


	//   ....[48]....
        /*0514*/ 	.word	0x000108d0
        /*0518*/ 	.word	0x00000010
        /*051c*/ 	.word	0x00000000
        /*0520*/ 	.short	0x010a
        /*0522*/ 	.byte	0x3f
	.zero		1


	//   ....[49]....
        /*0524*/ 	.word	0x00010900
        /*0528*/ 	.word	0x00000003
        /*052c*/ 	.word	0x00000000
        /*0530*/ 	.short	0x010a
        /*0532*/ 	.byte	0x3f
	.zero		1


	//   ....[50]....
        /*0534*/ 	.word	0x00010970
        /*0538*/ 	.word	0x00000003
        /*053c*/ 	.word	0x00034800
        /*0540*/ 	.short	0x010a
        /*0542*/ 	.byte	0x3f
	.zero		1


	//   ....[51]....
        /*0544*/ 	.word	0x000109c0
        /*0548*/ 	.word	0x00000003
        /*054c*/ 	.word	0x00034830
        /*0550*/ 	.short	0x010a
        /*0552*/ 	.byte	0x3f
	.zero		1


	//   ....[52]....
        /*0554*/ 	.word	0x00010a20
        /*0558*/ 	.word	0x00000014
        /*055c*/ 	.word	0x00034830
        /*0560*/ 	.short	0x010a
        /*0562*/ 	.byte	0x3f
	.zero		1


	//   ....[53]....
        /*0564*/ 	.word	0x00010a80
        /*0568*/ 	.word	0x00000014
        /*056c*/ 	.word	0x00034850
        /*0570*/ 	.short	0x010a
        /*0572*/ 	.byte	0x3f
	.zero		1


	//   ....[54]....
        /*0574*/ 	.word	0x00010ae0
        /*0578*/ 	.word	0x00000003
        /*057c*/ 	.word	0x00034850
        /*0580*/ 	.short	0x010a
        /*0582*/ 	.byte	0x3f
	.zero		1


	//   ....[55]....
        /*0584*/ 	.word	0x00010c80
        /*0588*/ 	.word	0x00000006
        /*058c*/ 	.word	0x00034840
        /*0590*/ 	.short	0x010a
        /*0592*/ 	.byte	0x3f
	.zero		1


	//   ....[56]....
        /*0594*/ 	.word	0x00010d00
        /*0598*/ 	.word	0x00000007
        /*059c*/ 	.word	0x00034820
        /*05a0*/ 	.short	0x010a
        /*05a2*/ 	.byte	0x3f
	.zero		1


	//   ....[57]....
        /*05a4*/ 	.word	0x00010d50
        /*05a8*/ 	.word	0x00000002
        /*05ac*/ 	.word	0x00034840
        /*05b0*/ 	.short	0x010a
        /*05b2*/ 	.byte	0x3f
	.zero		1


	//   ....[58]....
        /*05b4*/ 	.word	0x00010da0
        /*05b8*/ 	.word	0x00000002
        /*05bc*/ 	.word	0x00000060
        /*05c0*/ 	.short	0x010a
        /*05c2*/ 	.byte	0x3f
	.zero		1


	//   ....[59]....
        /*05c4*/ 	.word	0x00010df0
        /*05c8*/ 	.word	0x00000002
        /*05cc*/ 	.word	0x00034840
        /*05d0*/ 	.short	0x010a
        /*05d2*/ 	.byte	0x3f
	.zero		1


	//   ....[60]....
        /*05d4*/ 	.word	0x00010e40
        /*05d8*/ 	.word	0x00000002
        /*05dc*/ 	.word	0x00000060
        /*05e0*/ 	.short	0x010a
        /*05e2*/ 	.byte	0x3f
	.zero		1


	//   ....[61]....
        /*05e4*/ 	.word	0x00010e90
        /*05e8*/ 	.word	0x00000002
        /*05ec*/ 	.word	0x00034840
        /*05f0*/ 	.short	0x010a
        /*05f2*/ 	.byte	0x3f
	.zero		1


	//   ....[62]....
        /*05f4*/ 	.word	0x00010ee0
        /*05f8*/ 	.word	0x00000002
        /*05fc*/ 	.word	0x00000060
        /*0600*/ 	.short	0x010a
        /*0602*/ 	.byte	0x3f
	.zero		1


	//   ....[63]....
        /*0604*/ 	.word	0x00010f30
        /*0608*/ 	.word	0x00000003
        /*060c*/ 	.word	0x00034860
        /*0610*/ 	.short	0x010a
        /*0612*/ 	.byte	0x3f
	.zero		1


	//   ....[64]....
        /*0614*/ 	.word	0x00010f80
        /*0618*/ 	.word	0x00000000
        /*061c*/ 	.word	0x00034820
        /*0620*/ 	.short	0x010a
        /*0622*/ 	.byte	0x3f
	.zero		1


	//   ....[65]....
        /*0624*/ 	.word	0x00011120
        /*0628*/ 	.word	0x00000006
        /*062c*/ 	.word	0x00000000
        /*0630*/ 	.short	0x010a
        /*0632*/ 	.byte	0x3f
	.zero		1


	//   ....[66]....
        /*0634*/ 	.word	0x00011170
        /*0638*/ 	.word	0x00000003
        /*063c*/ 	.word	0x00000000
        /*0640*/ 	.short	0x010a
        /*0642*/ 	.byte	0x3f
	.zero		1


	//   ....[67]....
        /*0644*/ 	.word	0x000111c0
        /*0648*/ 	.word	0x00000010
        /*064c*/ 	.word	0x00000000
        /*0650*/ 	.short	0x010a
        /*0652*/ 	.byte	0x3f
	.zero		1


	//----- nvinfo : EIATTR_NUM_MBARRIERS
	.align		4
.L_98:
        /*0654*/ 	.byte	0x03, 0x38
        /*0656*/ 	.short	0x0016


	//----- nvinfo : EIATTR_EXIT_INSTR_OFFSETS
	.align		4
        /*0658*/ 	.byte	0x04, 0x1c
        /*065a*/ 	.short	(.L_100 - .L_99)


	//   ....[0]....
.L_99:
        /*065c*/ 	.word	0x00000a50


	//   ....[1]....
        /*0660*/ 	.word	0x0000da30


	//   ....[2]....
        /*0664*/ 	.word	0x0000da90


	//   ....[3]....
        /*0668*/ 	.word	0x00010950


	//----- nvinfo : EIATTR_MAX_THREADS
	.align		4
.L_100:
        /*066c*/ 	.byte	0x04, 0x05
        /*066e*/ 	.short	(.L_102 - .L_101)
.L_101:
        /*0670*/ 	.word	0x00000180
        /*0674*/ 	.word	0x00000001
        /*0678*/ 	.word	0x00000001


	//----- nvinfo : EIATTR_CRS_STACK_SIZE
	.align		4
.L_102:
        /*067c*/ 	.byte	0x04, 0x1e
        /*067e*/ 	.short	(.L_104 - .L_103)
.L_103:
        /*0680*/ 	.word	0x00000000


	//----- nvinfo : EIATTR_CBANK_PARAM_SIZE
	.align		4
.L_104:
        /*0684*/ 	.byte	0x03, 0x19
        /*0686*/ 	.short	0x0bf0


	//----- nvinfo : EIATTR_PARAM_CBANK
	.align		4
        /*0688*/ 	.byte	0x04, 0x0a
        /*068a*/ 	.short	(.L_106 - .L_105)
	.align		4
.L_105:
        /*068c*/ 	.word	index@(.nv.constant0._ZN7cutlass13device_kernelIN5flash11enable_sm90INS1_16FlashAttnFwdSm90INS1_25CollectiveMainloopFwdSm90ILi2EN4cute5tupleIJNS5_1CILi1EEES8_S8_EEENS6_IJNS7_ILi128EEENS7_ILi176EEESA_EEELi128ENS_10bfloat16_tEfNS_4arch4Sm90ELb0ELb0ELb1ELb0ELb0ELb0ELb0ELb1ELb1ELb0ELb0ELb0EEENS1_21CollectiveEpilogueFwdINS6_IJSA_SA_SB_EEES9_SD_SF_Li256ELb0ELb0ELb0ELb0EEENS1_29StaticPersistentTileSchedulerILb0EEEEEEEEEvNT_6ParamsE)
        /*0690*/ 	.short	0x0210
        /*0692*/ 	.short	0x0bf0


	//----- nvinfo : EIATTR_SW_WAR
	.align		4
.L_106:
        /*0694*/ 	.byte	0x04, 0x36
        /*0696*/ 	.short	(.L_108 - .L_107)
.L_107:
        /*0698*/ 	.word	0x00000008
.L_108:


//--------------------- .nv.info._ZN7cutlass13device_kernelIN5flash11enable_sm90INS1_16FlashAttnFwdSm90INS1_25CollectiveMainloopFwdSm90ILi2EN4cute5tupleIJNS5_1CILi2EEENS7_ILi1EEES9_EEENS6_IJNS7_ILi128EEENS7_ILi176EEESB_EEELi128ENS_10bfloat16_tEfNS_4arch4Sm90ELb0ELb0ELb1ELb0ELb0ELb0ELb0ELb1ELb1ELb0ELb0ELb0EEENS1_21CollectiveEpilogueFwdINS6_IJSB_SB_SC_EEESA_SE_SG_Li256ELb0ELb0ELb0ELb0EEENS1_29StaticPersistentTileSchedulerILb0EEEEEEEEEvNT_6ParamsE --------------------------
	.section	.nv.info._ZN7cutlass13device_kernelIN5flash11enable_sm90INS1_16FlashAttnFwdSm90INS1_25CollectiveMainloopFwdSm90ILi2EN4cute5tupleIJNS5_1CILi2EEENS7_ILi1EEES9_EEENS6_IJNS7_ILi128EEENS7_ILi176EEESB_EEELi128ENS_10bfloat16_tEfNS_4arch4Sm90ELb0ELb0ELb1ELb0ELb0ELb0ELb0ELb1ELb1ELb0ELb0ELb0EEENS1_21CollectiveEpilogueFwdINS6_IJSB_SB_SC_EEESA_SE_SG_Li256ELb0ELb0ELb0ELb0EEENS1_29StaticPersistentTileSchedulerILb0EEEEEEEEEvNT_6ParamsE,"",@"SHT_CUDA_INFO"
	.sectionflags	@""
	.align	4


	//----- nvinfo : EIATTR_CUDA_API_VERSION
	.align		4
        /*0000*/ 	.byte	0x04, 0x37
        /*0002*/ 	.short	(.L_110 - .L_109)
.L_109:
        /*0004*/ 	.word	0x00000082


	//----- nvinfo : EIATTR_KPARAM_INFO
	.align		4
.L_110:
        /*0008*/ 	.byte	0x04, 0x17
        /*000a*/ 	.short	(.L_112 - .L_111)
.L_111:
        /*000c*/ 	.word	0x00000000
        /*0010*/ 	.short	0x0000
        /*0012*/ 	.short	0x0070
        /*0014*/ 	.byte	0x00, 0xf0, 0x01, 0x2e


	//----- nvinfo : EIATTR_SPARSE_MMA_MASK
	.align		4
.L_112:
        /*0018*/ 	.byte	0x03, 0x50
        /*001a*/ 	.short	0x0000


	//----- nvinfo : EIATTR_MAXREG_COUNT
	.align		4
        /*001c*/ 	.byte	0x03, 0x1b
        /*001e*/ 	.short	0x00a8


	//----- nvinfo : EIATTR_NUM_BARRIERS
	.align		4
        /*0020*/ 	.byte	0x02, 0x4c
        /*0022*/ 	.byte	0x10
	.zero		1


	//----- nvinfo : EIATTR_EXTERNS
	.align		4
        /*0024*/ 	.byte	0x04, 0x0f
        /*0026*/ 	.short	(.L_114 - .L_113)


	//   ....[0]....
	.align		4
.L_113:
        /*0028*/ 	.word	index@(__assertfail)


	//----- nvinfo : EIATTR_ANNOTATIONS
	.align		4
.L_114:
        /*002c*/ 	.byte	0x04, 0x55
        /*002e*/ 	.short	(.L_116 - .L_115)


	//   ....[0]....
.L_115:
        /* <DEDUP_REMOVED lines=25> */


	//----- nvinfo : EIATTR_MERCURY_ISA_VERSION
	.align		4
.L_116:
        /*01a8*/ 	.byte	0x03, 0x5f
        /*01aa*/ 	.short	0x0101


	//----- nvinfo : EIATTR_INT_WARP_WIDE_INSTR_OFFSETS
	.align		4
        /*01ac*/ 	.byte	0x04, 0x31
        /*01ae*/ 	.short	(.L_118 - .L_117)


	//   ....[0]....
.L_117:
        /*01b0*/ 	.word	0x00000180


	//   ....[1]....
        /*01b4*/ 	.word	0x00000220


	//   ....[2]....
        /*01b8*/ 	.word	0x00000290


	//   ....[3]....
        /*01bc*/ 	.word	0x0000e570


	//   ....[4]....
        /*01c0*/ 	.word	0x0000e5a0


	//   ....[5]....
        /*01c4*/ 	.word	0x0000e680


	//----- nvinfo : EIATTR_COOP_GROUP_MASK_REGIDS
	.align		4
.L_118:
        /*01c8*/ 	.byte	0x04, 0x29
        /*01ca*/ 	.short	(.L_120 - .L_119)


	//   ....[0]....
.L_119:
        /*01cc*/ 	.word	0xffffffff


	//   ....[1]....
        /*01d0*/ 	.word	0xffffffff


	//   ....[2]....
        /*01d4*/ 	.word	0xffffffff


	//   ....[3]....
        /*01d8*/ 	.word	0xffffffff


	//   ....[4]....
        /*01dc*/ 	.word	0xffffffff


	//   ....[5]....
        /*01e0*/ 	.word	0xffffffff


	//   ....[6]....
        /*01e4*/ 	.word	0xffffffff


	//   ....[7]....
        /*01e8*/ 	.word	0xffffffff


	//   ....[8]....
        /*01ec*/ 	.word	0xffffffff


	//   ....[9]....
        /*01f0*/ 	.word	0xffffffff


	//   ....[10]....
        /*01f4*/ 	.word	0xffffffff


	//   ....[11]....
        /*01f8*/ 	.word	0xffffffff


	//   ....[12]....
        /*01fc*/ 	.word	0xffffffff


	//   ....[13]....
        /*0200*/ 	.word	0xffffffff


	//   ....[14]....
        /*0204*/ 	.word	0xffffffff


	//   ....[15]....
        /*0208*/ 	.word	0xffffffff


	//   ....[16]....
        /*020c*/ 	.word	0xffffffff


	//   ....[17]....
        /*0210*/ 	.word	0xffffffff


	//   ....[18]....
        /*0214*/ 	.word	0xffffffff


	//   ....[19]....
        /*0218*/ 	.word	0xffffffff


	//   ....[20]....
        /*021c*/ 	.word	0xffffffff


	//   ....[21]....
        /*0220*/ 	.word	0xffffffff


	//   ....[22]....
        /*0224*/ 	.word	0xffffffff


	//   ....[23]....
        /*0228*/ 	.word	0xffffffff


	//   ....[24]....
        /*022c*/ 	.word	0x0500000f


	//   ....[25]....
        /*0230*/ 	.word	0x0500000f


	//----- nvinfo : EIATTR_COOP_GROUP_INSTR_OFFSETS
	.align		4
.L_120:
        /*0234*/ 	.byte	0x04, 0x28
        /*0236*/ 	.short	(.L_122 - .L_121)


	//   ....[0]....
.L_121:
        /*0238*/ 	.word	0x00000060


	//   ....[1]....
        /*023c*/ 	.word	0x00000190


	//   ....[2]....
        /*0240*/ 	.word	0x00000230


	//   ....[3]....
        /*0244*/ 	.word	0x00000410


	//   ....[4]....
        /*0248*/ 	.word	0x00000640


	//   ....[5]....
        /*024c*/ 	.word	0x00000890


	//   ....[6]....
        /*0250*/ 	.word	0x00000b10


	//   ....[7]....
        /*0254*/ 	.word	0x00000e40


	//   ....[8]....
        /*0258*/ 	.word	0x000012e0


	//   ....[9]....
        /*025c*/ 	.word	0x00005550


	//   ....[10]....
        /*0260*/ 	.word	0x00005590


	//   ....[11]....
        /*0264*/ 	.word	0x00005d20


	//   ....[12]....
        /*0268*/ 	.word	0x00005d80


	//   ....[13]....
        /*026c*/ 	.word	0x0000ace0


	//   ....[14]....
        /*0270*/ 	.word	0x0000ad10


	//   ....[15]....
        /*0274*/ 	.word	0x0000ad30


	//   ....[16]....
        /*0278*/ 	.word	0x0000ad60


	//   ....[17]....
        /*027c*/ 	.word	0x0000c790


	//   ....[18]....
        /*0280*/ 	.word	0x0000c7d0


	//   ....[19]....
        /*0284*/ 	.word	0x0000c870


	//   ....[20]....
        /*0288*/ 	.word	0x0000c880


	//   ....[21]....
        /*028c*/ 	.word	0x0000d970


	//   ....[22]....
        /*0290*/ 	.word	0x0000dc60


	//   ....[23]....
        /*0294*/ 	.word	0x00010b50


	//   ....[24]....
        /*0298*/ 	.word	0x00011030


	//   ....[25]....
        /*029c*/ 	.word	0x000114d0


	//----- nvinfo : EIATTR_REG_RECONFIG
	.align		4
.L_122:
        /*02a0*/ 	.byte	0x01, 0x54
	.zero		2


	//----- nvinfo : EIATTR_SYSCALL_OFFSETS
	.align		4
        /*02a4*/ 	.byte	0x04, 0x46
        /*02a6*/ 	.short	(.L_124 - .L_123)


	//   ....[0]....
.L_123:
        /*02a8*/ 	.word	0x00001660


	//   ....[1]....
        /*02ac*/ 	.word	0x0000e180


	//   ....[2]....
        /*02b0*/ 	.word	0x0000e2c0


	//   ....[3]....
        /*02b4*/ 	.word	0x0000e3c0


	//----- nvinfo : EIATTR_MBARRIER_INSTR_OFFSETS
	.align		4
.L_124:
        /*02b8*/ 	.byte	0x04, 0x39
        /*02ba*/ 	.short	(.L_126 - .L_125)


	//   ....[0]....
.L_125:
        /*02bc*/ 	.word	0x000002b0
        /*02c0*/ 	.word	0x000000ff
        /*02c4*/ 	.word	0x00034800
        /*02c8*/ 	.short	0x0100
        /*02ca*/ 	.byte	0x08
	.zero		1


	//   ....[1]....
        /*02cc*/ 	.word	0x000002c0
        /*02d0*/ 	.word	0x000000ff
        /*02d4*/ 	.word	0x00034820
        /*02d8*/ 	.short	0x0100
        /*02da*/ 	.byte	0x08
	.zero		1


	//   ....[2]....
        /*02dc*/ 	.word	0x000003b0
        /*02e0*/ 	.word	0x000000ff
        /*02e4*/ 	.word	0x00034830
        /*02e8*/ 	.short	0x0100
        /*02ea*/ 	.byte	0x08
	.zero		1


	//   ....[3]....
        /*02ec*/ 	.word	0x000003c0
        /*02f0*/ 	.word	0x000000ff
        /*02f4*/ 	.word	0x00034840
        /*02f8*/ 	.short	0x0100
        /*02fa*/ 	.byte	0x08
	.zero		1


	//   ....[4]....
        /*02fc*/ 	.word	0x000003d0
        /*0300*/ 	.word	0x000000ff
        /*0304*/ 	.word	0x00034838
        /*0308*/ 	.short	0x0100
        /*030a*/ 	.byte	0x08
	.zero		1


	//   ....[5]....
        /*030c*/ 	.word	0x000003e0
        /*0310*/ 	.word	0x000000ff
        /*0314*/ 	.word	0x00034848
        /*0318*/ 	.short	0x0100
        /*031a*/ 	.byte	0x08
	.zero		1


	//   ....[6]....
        /*031c*/ 	.word	0x000005f0
        /*0320*/ 	.word	0x000000ff
        /*0324*/ 	.word	0x00034850
        /*0328*/ 	.short	0x0100
        /*032a*/ 	.byte	0x08
	.zero		1


	//   ....[7]....
        /*032c*/ 	.word	0x00000600
        /*0330*/ 	.word	0x000000ff
        /*0334*/ 	.word	0x00034860
        /*0338*/ 	.short	0x0100
        /*033a*/ 	.byte	0x08
	.zero		1


	//   ....[8]....
        /*033c*/ 	.word	0x00000610
        /*0340*/ 	.word	0x000000ff
        /*0344*/ 	.word	0x00034858
        /*0348*/ 	.short	0x0100
        /*034a*/ 	.byte	0x08
	.zero		1


	//   ....[9]....
        /*034c*/ 	.word	0x00000620
        /*0350*/ 	.word	0x000000ff
        /*0354*/ 	.word	0x00034868
        /*0358*/ 	.short	0x0100
        /*035a*/ 	.byte	0x08
	.zero		1


	//   ....[10]....
        /*035c*/ 	.word	0x00000840
        /*0360*/ 	.word	0x000000ff
        /*0364*/ 	.word	0x00034870
        /*0368*/ 	.short	0x0100
        /*036a*/ 	.byte	0x08
	.zero		1


	//   ....[11]....
        /*036c*/ 	.word	0x00000850
        /*0370*/ 	.word	0x000000ff
        /*0374*/ 	.word	0x00034880
        /*0378*/ 	.short	0x0100
        /*037a*/ 	.byte	0x08
	.zero		1


	//   ....[12]....
        /*037c*/ 	.word	0x00000860
        /*0380*/ 	.word	0x000000ff
        /*0384*/ 	.word	0x00034878
        /*0388*/ 	.short	0x0100
        /*038a*/ 	.byte	0x08
	.zero		1


	//   ....[13]....
        /*038c*/ 	.word	0x00000870
        /*0390*/ 	.word	0x000000ff
        /*0394*/ 	.word	0x00034888
        /*0398*/ 	.short	0x0100
        /*039a*/ 	.byte	0x08
	.zero		1


	//   ....[14]....
        /*039c*/ 	.word	0x00000ac0
        /*03a0*/ 	.word	0x000000ff
        /*03a4*/ 	.word	0x00034890
        /*03a8*/ 	.short	0x0100
        /*03aa*/ 	.byte	0x08
	.zero		1


	//   ....[15]....
        /*03ac*/ 	.word	0x00000ad0
        /*03b0*/ 	.word	0x000000ff
        /*03b4*/ 	.word	0x000348a0
        /*03b8*/ 	.short	0x0100
        /*03ba*/ 	.byte	0x08
	.zero		1


	//   ....[16]....
        /*03bc*/ 	.word	0x00000ae0
        /*03c0*/ 	.word	0x000000ff
        /*03c4*/ 	.word	0x00034898
        /*03c8*/ 	.short	0x0100
        /*03ca*/ 	.byte	0x08
	.zero		1


	//   ....[17]....
        /*03cc*/ 	.word	0x00000af0
        /*03d0*/ 	.word	0x000000ff
        /*03d4*/ 	.word	0x000348a8
        /*03d8*/ 	.short	0x0100
        /*03da*/ 	.byte	0x08
	.zero		1


	//   ....[18]....
        /*03dc*/ 	.word	0x00000d90
        /*03e0*/ 	.word	0x000000ff
        /*03e4*/ 	.word	0x000348b0
        /*03e8*/ 	.short	0x0100
        /*03ea*/ 	.byte	0x08
	.zero		1


	//   ....[19]....
        /*03ec*/ 	.word	0x00000da0
        /*03f0*/ 	.word	0x000000ff
        /*03f4*/ 	.word	0x000348c0
        /*03f8*/ 	.short	0x0100
        /*03fa*/ 	.byte	0x08
	.zero		1


	//   ....[20]....
        /*03fc*/ 	.word	0x00000db0
        /*0400*/ 	.word	0x000000ff
        /*0404*/ 	.word	0x000348b8
        /*0408*/ 	.short	0x0100
        /*040a*/ 	.byte	0x08
	.zero		1


	//   ....[21]....
        /*040c*/ 	.word	0x00000dc0
        /*0410*/ 	.word	0x000000ff
        /*0414*/ 	.word	0x000348c8
        /*0418*/ 	.short	0x0100
        /*041a*/ 	.byte	0x08
	.zero		1


	//   ....[22]....
        /*041c*/ 	.word	0x000016a0
        /*0420*/ 	.word	0x000000ff
        /*0424*/ 	.word	0x00034800
        /*0428*/ 	.short	0x010a
        /*042a*/ 	.byte	0x27
	.zero		1


	//   ....[23]....
        /*042c*/ 	.word	0x00001720
        /*0430*/ 	.word	0x0000000a
        /*0434*/ 	.word	0x00034830
        /*0438*/ 	.short	0x010a
        /*043a*/ 	.byte	0x3f
	.zero		1


	//   ....[24]....
        /*043c*/ 	.word	0x00001760
        /*0440*/ 	.word	0x0000000a
        /*0444*/ 	.word	0x00034830
        /*0448*/ 	.short	0x010a
        /*044a*/ 	.byte	0x3f
	.zero		1


	//   ....[25]....
        /*044c*/ 	.word	0x00006060
        /*0450*/ 	.word	0x0000000a
        /*0454*/ 	.word	0x00000000
        /*0458*/ 	.short	0x0101
        /*045a*/ 	.byte	0x3f
	.zero		1


	//   ....[26]....
        /*045c*/ 	.word	0x00007050
        /*0460*/ 	.word	0x000000ff
        /*0464*/ 	.word	0x00034830
        /*0468*/ 	.short	0x010a
        /*046a*/ 	.byte	0x06
	.zero		1


	//   ....[27]....
        /*046c*/ 	.word	0x00007090
        /*0470*/ 	.word	0x000000ff
        /*0474*/ 	.word	0x00034830
        /*0478*/ 	.short	0x010a
        /*047a*/ 	.byte	0x06
	.zero		1


	//   ....[28]....
        /*047c*/ 	.word	0x000097d0
        /*0480*/ 	.word	0x000000ff
        /*0484*/ 	.word	0x00034850
        /*0488*/ 	.short	0x010a
        /*048a*/ 	.byte	0x06
	.zero		1


	//   ....[29]....
        /*048c*/ 	.word	0x00009810
        /*0490*/ 	.word	0x000000ff
        /*0494*/ 	.word	0x00034850
        /*0498*/ 	.short	0x010a
        /*049a*/ 	.byte	0x06
	.zero		1


	//   ....[30]....
        /*049c*/ 	.word	0x0000bd50
        /*04a0*/ 	.word	0x0000000a
        /*04a4*/ 	.word	0x00000000
        /*04a8*/ 	.short	0x0101
        /*04aa*/ 	.byte	0x3f
	.zero		1


	//   ....[31]....
        /*04ac*/ 	.word	0x0000c660
        /*04b0*/ 	.word	0x00000061
        /*04b4*/ 	.word	0x00000000
        /*04b8*/ 	.short	0x0101
        /*04ba*/ 	.byte	0x3f
	.zero		1


	//   ....[32]....
        /*04bc*/ 	.word	0x0000c700
        /*04c0*/ 	.word	0x000000ff
        /*04c4*/ 	.word	0x00034850
        /*04c8*/ 	.short	0x010a
        /*04ca*/ 	.byte	0x05
	.zero		1


	//   ....[33]....
        /*04cc*/ 	.word	0x0000c740
        /*04d0*/ 	.word	0x000000ff
        /*04d4*/ 	.word	0x00034850
        /*04d8*/ 	.short	0x010a
        /*04da*/ 	.byte	0x05
	.zero		1


	//   ....[34]....
        /*04dc*/ 	.word	0x0000d530
        /*04e0*/ 	.word	0x00000003
        /*04e4*/ 	.word	0x00000000
        /*04e8*/ 	.short	0x0101
        /*04ea*/ 	.byte	0x3f
	.zero		1


	//   ....[35]....
        /*04ec*/ 	.word	0x0000db50
        /*04f0*/ 	.word	0x000000ff
        /*04f4*/ 	.word	0x00000000
        /*04f8*/ 	.short	0x0101
        /*04fa*/ 	.byte	0x07
	.zero		1


	//   ....[36]....
        /*04fc*/ 	.word	0x0000db60
        /*0500*/ 	.word	0x000000ff
        /*0504*/ 	.word	0x00000000
        /*0508*/ 	.short	0x0101
        /*050a*/ 	.byte	0x06
	.zero		1


	//   ....[37]....
        /*050c*/ 	.word	0x0000ea00
        /*0510*/ 	.word	0x00000005
        /*0514*/ 	.word	0x00034840
        /*0518*/ 	.short	0x010a
        /*051a*/ 	.byte	0x3f
	.zero		1


	//   ....[38]....
        /*051c*/ 	.word	0x0000eee0
        /*0520*/ 	.word	0x0000000a
        /*0524*/ 	.word	0x00034820
        /*0528*/ 	.short	0x010a
        /*052a*/ 	.byte	0x3f
	.zero		1


	//   ....[39]....
        /*052c*/ 	.word	0x0000f1d0
        /*0530*/ 	.word	0x00000002
        /*0534*/ 	.word	0x00034840
        /*0538*/ 	.short	0x010a
        /*053a*/ 	.byte	0x3f
	.zero		1


	//   ....[40]....
        /*053c*/ 	.word	0x0000f480
        /*0540*/ 	.word	0x00000002
        /*0544*/ 	.word	0x00034860
        /*0548*/ 	.short	0x010a
        /*054a*/ 	.byte	0x3f
	.zero		1


	//   ....[41]....
        /*054c*/ 	.word	0x0000f9b0
        /*0550*/ 	.word	0x00000002
        /*0554*/ 	.word	0x00034840
        /*0558*/ 	.short	0x010a
        /*055a*/ 	.byte	0x3f
	.zero		1


	//   ....[42]....
        /*055c*/ 	.word	0x0000fc60
        /*0560*/ 	.word	0x00000002
        /*0564*/ 	.word	0x00034860
        /*0568*/ 	.short	0x010a
        /*056a*/ 	.byte	0x3f
	.zero		1


	//   ....[43]....
        /*056c*/ 	.word	0x00010100
        /*0570*/ 	.word	0x00000002
        /*0574*/ 	.word	0x00034840
        /*0578*/ 	.short	0x010a
        /*057a*/ 	.byte	0x3f
	.zero		1


	//   ....[44]....
        /*057c*/ 	.word	0x000103b0
        /*0580*/ 	.word	0x00000002
        /*0584*/ 	.word	0x00034860
        /*0588*/ 	.short	0x010a
        /*058a*/ 	.byte	0x3f
	.zero		1


	//   ....[45]....
        /*058c*/ 	.word	0x000106f0
        /*0590*/ 	.word	0x00000002
        /*0594*/ 	.word	0x00034860
        /*0598*/ 	.short	0x010a
        /*059a*/ 	.byte	0x3f
	.zero		1


	//   ....[46]....
        /*059c*/ 	.word	0x00010ad0
        /*05a0*/ 	.word	0x00000000
        /*05a4*/ 	.word	0x00034820
        /*05a8*/ 	.short	0x010a
        /*05aa*/ 	.byte	0x3f
	.zero		1


	//   ....[47]....
        /*05ac*/ 	.word	0x00010c70
        /*05b0*/ 	.word	0x00000006
        /*05b4*/ 	.word	0x00000000
        /*05b8*/ 	.short	0x010a
        /*05ba*/ 	.byte	0x3f
	.zero		1


	//   ....[48]....
        /*05bc*/ 	.word	0x00010ce0
        /*05c0*/ 	.word	0x00000003
        /*05c4*/ 	.word	0x00000000
        /*05c8*/ 	.short	0x010a
        /*05ca*/ 	.byte	0x3f
	.zero		1


	//   ....[49]....
        /*05cc*/ 	.word	0x00010d40
        /*05d0*/ 	.word	0x00000010
        /*05d4*/ 	.word	0x00000000
        /*05d8*/ 	.short	0x010a
        /*05da*/ 	.byte	0x3f
	.zero		1


	//   ....[50]....
        /*05dc*/ 	.word	0x00010d70
        /*05e0*/ 	.word	0x00000003
        /*05e4*/ 	.word	0x00000000
        /*05e8*/ 	.short	0x010a
        /*05ea*/ 	.byte	0x3f
	.zero		1


	//   ....[51]....
        /*05ec*/ 	.word	0x00010de0
        /*05f0*/ 	.word	0x00000003
        /*05f4*/ 	.word	0x00034800
        /*05f8*/ 	.short	0x010a
        /*05fa*/ 	.byte	0x3f
	.zero		1


	//   ....[52]....
        /*05fc*/ 	.word	0x00010e30
        /*0600*/ 	.word	0x0000000a
        /*0604*/ 	.word	0x00034830
        /*0608*/ 	.short	0x010a
        /*060a*/ 	.byte	0x3f
	.zero		1


	//   ....[53]....
        /*060c*/ 	.word	0x00010e90
        /*0610*/ 	.word	0x00000014
        /*0614*/ 	.word	0x00034830
        /*0618*/ 	.short	0x010a
        /*061a*/ 	.byte	0x3f
	.zero		1


	//   ....[54]....
        /*061c*/ 	.word	0x00010ef0
        /*0620*/ 	.word	0x00000014
        /*0624*/ 	.word	0x00034850
        /*0628*/ 	.short	0x010a
        /*062a*/ 	.byte	0x3f
	.zero		1


	//   ....[55]....
        /*062c*/ 	.word	0x00010f50
        /*0630*/ 	.word	0x00000003
        /*0634*/ 	.word	0x00034850
        /*0638*/ 	.short	0x010a
        /*063a*/ 	.byte	0x3f
	.zero		1


	//   ....[56]....
        /*063c*/ 	.word	0x000110f0
        /*0640*/ 	.word	0x00000005
        /*0644*/ 	.word	0x00034840
        /*0648*/ 	.short	0x010a
        /*064a*/ 	.byte	0x3f
	.zero		1


	//   ....[57]....
        /*064c*/ 	.word	0x00011170
        /*0650*/ 	.word	0x00000007
        /*0654*/ 	.word	0x00034820
        /*0658*/ 	.short	0x010a
        /*065a*/ 	.byte	0x3f
	.zero		1


	//   ....[58]....
        /*065c*/ 	.word	0x000111c0
        /*0660*/ 	.word	0x00000002
        /*0664*/ 	.word	0x00034840
        /*0668*/ 	.short	0x010a
        /*066a*/ 	.byte	0x3f
	.zero		1


	//   ....[59]....
        /*066c*/ 	.word	0x00011210
        /*0670*/ 	.word	0x00000002
        /*0674*/ 	.word	0x00034860
        /*0678*/ 	.short	0x010a
        /*067a*/ 	.byte	0x3f
	.zero		1


	//   ....[60]....
        /*067c*/ 	.word	0x00011260
        /*0680*/ 	.word	0x00000002
        /*0684*/ 	.word	0x00034840
        /*0688*/ 	.short	0x010a
        /*068a*/ 	.byte	0x3f
	.zero		1


	//   ....[61]....
        /*068c*/ 	.word	0x000112b0
        /*0690*/ 	.word	0x00000002
        /*0694*/ 	.word	0x00034860
        /*0698*/ 	.short	0x010a
        /*069a*/ 	.byte	0x3f
	.zero		1


	//   ....[62]....
        /*069c*/ 	.word	0x00011300
        /*06a0*/ 	.word	0x00000002
        /*06a4*/ 	.word	0x00034840
        /*06a8*/ 	.short	0x010a
        /*06aa*/ 	.byte	0x3f
	.zero		1


	//   ....[63]....
        /*06ac*/ 	.word	0x00011350
        /*06b0*/ 	.word	0x00000002
        /*06b4*/ 	.word	0x00034860
        /*06b8*/ 	.short	0x010a
        /*06ba*/ 	.byte	0x3f
	.zero		1


	//   ....[64]....
        /*06bc*/ 	.word	0x000113a0
        /*06c0*/ 	.word	0x00000002
        /*06c4*/ 	.word	0x00034860
        /*06c8*/ 	.short	0x010a
        /*06ca*/ 	.byte	0x3f
	.zero		1


	//   ....[65]....
        /*06cc*/ 	.word	0x000113f0
        /*06d0*/ 	.word	0x00000000
        /*06d4*/ 	.word	0x00034820
        /*06d8*/ 	.short	0x010a
        /*06da*/ 	.byte	0x3f
	.zero		1


	//   ....[66]....
        /*06dc*/ 	.word	0x00011590
        /*06e0*/ 	.word	0x00000006
        /*06e4*/ 	.word	0x00000000
        /*06e8*/ 	.short	0x010a
        /*06ea*/ 	.byte	0x3f
	.zero		1


	//   ....[67]....
        /*06ec*/ 	.word	0x000115e0
        /*06f0*/ 	.word	0x00000003
        /*06f4*/ 	.word	0x00000000
        /*06f8*/ 	.short	0x010a
        /*06fa*/ 	.byte	0x3f
	.zero		1


	//   ....[68]....
        /*06fc*/ 	.word	0x00011630
        /*0700*/ 	.word	0x00000010
        /*0704*/ 	.word	0x00000000
        /*0708*/ 	.short	0x010a
        /*070a*/ 	.byte	0x3f
	.zero		1


	//----- nvinfo : EIATTR_NUM_MBARRIERS
	.align		4
.L_126:
        /*070c*/ 	.byte	0x03, 0x38
        /*070e*/ 	.short	0x0016


	//----- nvinfo : EIATTR_EXIT_INSTR_OFFSETS
	.align		4
        /*0710*/ 	.byte	0x04, 0x1c
        /*0712*/ 	.short	(.L_128 - .L_127)


	//   ....[0]....
.L_127:
        /*0714*/ 	.word	0x00000fa0


	//   ....[1]....
        /*0718*/ 	.word	0x0000dc20


	//   ....[2]....
        /*071c*/ 	.word	0x0000dc80


	//   ....[3]....
        /*0720*/ 	.word	0x00010dc0


	//----- nvinfo : EIATTR_MAX_THREADS
	.align		4
.L_128:
        /*0724*/ 	.byte	0x04, 0x05
        /*0726*/ 	.short	(.L_130 - .L_129)
.L_129:
        /*0728*/ 	.word	0x00000180
        /*072c*/ 	.word	0x00000001
        /*0730*/ 	.word	0x00000001


	//----- nvinfo : EIATTR_CRS_STACK_SIZE
	.align		4
.L_130:
        /*0734*/ 	.byte	0x04, 0x1e
        /*0736*/ 	.short	(.L_132 - .L_131)
.L_131:
        /*0738*/ 	.word	0x00000000


	//----- nvinfo : EIATTR_CBANK_PARAM_SIZE
	.align		4
.L_132:
        /*073c*/ 	.byte	0x03, 0x19
        /*073e*/ 	.short	0x0bf0


	//----- nvinfo : EIATTR_PARAM_CBANK
	.align		4
        /*0740*/ 	.byte	0x04, 0x0a
        /*0742*/ 	.short	(.L_134 - .L_133)
	.align		4
.L_133:
        /*0744*/ 	.word	index@(.nv.constant0._ZN7cutlass13device_kernelIN5flash11enable_sm90INS1_16FlashAttnFwdSm90INS1_25CollectiveMainloopFwdSm90ILi2EN4cute5tupleIJNS5_1CILi2EEENS7_ILi1EEES9_EEENS6_IJNS7_ILi128EEENS7_ILi176EEESB_EEELi128ENS_10bfloat16_tEfNS_4arch4Sm90ELb0ELb0ELb1ELb0ELb0ELb0ELb0ELb1ELb1ELb0ELb0ELb0EEENS1_21CollectiveEpilogueFwdINS6_IJSB_SB_SC_EEESA_SE_SG_Li256ELb0ELb0ELb0ELb0EEENS1_29StaticPersistentTileSchedulerILb0EEEEEEEEEvNT_6ParamsE)
        /*0748*/ 	.short	0x0210
        /*074a*/ 	.short	0x0bf0


	//----- nvinfo : EIATTR_SW_WAR
	.align		4
.L_134:
        /*074c*/ 	.byte	0x04, 0x36
        /*074e*/ 	.short	(.L_136 - .L_135)
.L_135:
        /*0750*/ 	.word	0x00000008
.L_136:


//--------------------- .nv.info._ZN7cutlass13device_kernelIN5flash11enable_sm90INS1_16FlashAttnFwdSm90INS1_25CollectiveMainloopFwdSm90ILi2EN4cute5tupleIJNS5_1CILi1EEES8_S8_EEENS6_IJNS7_ILi128EEENS7_ILi176EEESA_EEELi128ENS_10bfloat16_tEfNS_4arch4Sm90ELb0ELb0ELb1ELb1ELb0ELb0ELb0ELb1ELb1ELb0ELb0ELb0EEENS1_21CollectiveEpilogueFwdINS6_IJSA_SA_SB_EEES9_SD_SF_Li256ELb1ELb0ELb0ELb0EEENS1_36VarlenDynamicPersistentTileSchedulerILi128ELi176ELi256ELi32ELb0ELb0ELb1ELb0ELb1ELb1EEEEEEEEEvNT_6ParamsE --------------------------
	.section	.nv.info._ZN7cutlass13device_kernelIN5flash11enable_sm90INS1_16FlashAttnFwdSm90INS1_25CollectiveMainloopFwdSm90ILi2EN4cute5tupleIJNS5_1CILi1EEES8_S8_EEENS6_IJNS7_ILi128EEENS7_ILi176EEESA_EEELi128ENS_10bfloat16_tEfNS_4arch4Sm90ELb0ELb0ELb1ELb1ELb0ELb0ELb0ELb1ELb1ELb0ELb0ELb0EEENS1_21CollectiveEpilogueFwdINS6_IJSA_SA_SB_EEES9_SD_SF_Li256ELb1ELb0ELb0ELb0EEENS1_36VarlenDynamicPersistentTileSchedulerILi128ELi176ELi256ELi32ELb0ELb0ELb1ELb0ELb1ELb1EEEEEEEEEvNT_6ParamsE,"",@"SHT_CUDA_INFO"
	.sectionflags	@""
	.align	4


	//----- nvinfo : EIATTR_CUDA_API_VERSION
	.align		4
        /*0000*/ 	.byte	0x04, 0x37
        /*0002*/ 	.short	(.L_138 - .L_137)
.L_137:
        /*0004*/ 	.word	0x00000082


	//----- nvinfo : EIATTR_KPARAM_INFO
	.align		4
.L_138:
        /*0008*/ 	.byte	0x04, 0x17
        /*000a*/ 	.short	(.L_140 - .L_139)
.L_139:
        /*000c*/ 	.word	0x00000000
        /*0010*/ 	.short	0x0000
        /*0012*/ 	.short	0x0070
        /*0014*/ 	.byte	0x00, 0xf0, 0x01, 0x28


	//----- nvinfo : EIATTR_SPARSE_MMA_MASK
	.align		4
.L_140:
        /*0018*/ 	.byte	0x03, 0x50
        /*001a*/ 	.short	0x0000


	//----- nvinfo : EIATTR_MAXREG_COUNT
	.align		4
        /*001c*/ 	.byte	0x03, 0x1b
        /*001e*/ 	.short	0x00a8


	//----- nvinfo : EIATTR_NUM_BARRIERS
	.align		4
        /*0020*/ 	.byte	0x02, 0x4c
        /*0022*/ 	.byte	0x10
	.zero		1


	//----- nvinfo : EIATTR_EXTERNS
	.align		4
        /*0024*/ 	.byte	0x04, 0x0f
        /*0026*/ 	.short	(.L_142 - .L_141)


	//   ....[0]....
	.align		4
.L_141:
        /*0028*/ 	.word	index@(__assertfail)


	//----- nvinfo : EIATTR_ANNOTATIONS
	.align		4
.L_142:
        /*002c*/ 	.byte	0x04, 0x55
        /*002e*/ 	.short	(.L_144 - .L_143)


	//   ....[0]....
.L_143:
        /* <DEDUP_REMOVED lines=38> */
        /*0284*/ 	.byte	0x40, 0x3a, 0x01, 0x00, 0x01, 0x00, 0x00, 0x00, 0x50, 0x3b, 0x01, 0x00


	//----- nvinfo : EIATTR_MERCURY_ISA_VERSION
	.align		4
.L_144:
        /*0290*/ 	.byte	0x03, 0x5f
        /*0292*/ 	.short	0x0101


	//----- nvinfo : EIATTR_UNUSED_LOAD_BYTE_OFFSET
	.align		4
        /*0294*/ 	.byte	0x04, 0x44
        /*0296*/ 	.short	(.L_146 - .L_145)


	//   ....[0]....
.L_145:
        /*0298*/ 	.word	0x00000a50
        /*029c*/ 	.word	0x0000fff0


	//   ....[1]....
        /*02a0*/ 	.word	0x0000d300
        /*02a4*/ 	.word	0x0000fff0


	//----- nvinfo : EIATTR_INT_WARP_WIDE_INSTR_OFFSETS
	.align		4
.L_146:
        /*02a8*/ 	.byte	0x04, 0x31
        /*02aa*/ 	.short	(.L_148 - .L_147)


	//   ....[0]....
.L_147:
        /*02ac*/ 	.word	0x00000150


	//   ....[1]....
        /*02b0*/ 	.word	0x000001f0


	//   ....[2]....
        /*02b4*/ 	.word	0x00000260


	//   ....[3]....
        /*02b8*/ 	.word	0x00010090


	//   ....[4]....
        /*02bc*/ 	.word	0x00010130


	//   ....[5]....
        /*02c0*/ 	.word	0x000105c0


	//   ....[6]....
        /*02c4*/ 	.word	0x000105f0


	//   ....[7]....
        /*02c8*/ 	.word	0x00010800


	//   ....[8]....
        /*02cc*/ 	.word	0x000129b0


	//   ....[9]....
        /*02d0*/ 	.word	0x00012a50


	//----- nvinfo : EIATTR_COOP_GROUP_MASK_REGIDS
	.align		4
.L_148:
        /*02d4*/ 	.byte	0x04, 0x29
        /*02d6*/ 	.short	(.L_150 - .L_149)


	//   ....[0]....
.L_149:
        /*02d8*/ 	.word	0xffffffff


	//   ....[1]....
        /*02dc*/ 	.word	0xffffffff


	//   ....[2]....
        /*02e0*/ 	.word	0xffffffff


	//   ....[3]....
        /*02e4*/ 	.word	0xffffffff


	//   ....[4]....
        /*02e8*/ 	.word	0xffffffff


	//   ....[5]....
        /*02ec*/ 	.word	0xffffffff


	//   ....[6]....
        /*02f0*/ 	.word	0xffffffff


	//   ....[7]....
        /*02f4*/ 	.word	0xffffffff


	//   ....[8]....
        /*02f8*/ 	.word	0xffffffff


	//   ....[9]....
        /*02fc*/ 	.word	0xffffffff


	//   ....[10]....
        /*0300*/ 	.word	0xffffffff


	//   ....[11]....
        /*0304*/ 	.word	0xffffffff


	//   ....[12]....
        /*0308*/ 	.word	0xffffffff


	//   ....[13]....
        /*030c*/ 	.word	0xffffffff


	//   ....[14]....
        /*0310*/ 	.word	0xffffffff


	//   ....[15]....
        /*0314*/ 	.word	0xffffffff


	//   ....[16]....
        /*0318*/ 	.word	0xffffffff


	//   ....[17]....
        /*031c*/ 	.word	0xffffffff


	//   ....[18]....
        /*0320*/ 	.word	0xffffffff


	//   ....[19]....
        /*0324*/ 	.word	0xffffffff


	//   ....[20]....
        /*0328*/ 	.word	0xffffffff


	//   ....[21]....
        /*032c*/ 	.word	0xffffffff


	//   ....[22]....
        /*0330*/ 	.word	0xffffffff


	//   ....[23]....
        /*0334*/ 	.word	0xffffffff


	//   ....[24]....
        /*0338*/ 	.word	0xffffffff


	//   ....[25]....
        /*033c*/ 	.word	0xffffffff


	//   ....[26]....
        /*0340*/ 	.word	0xffffffff


	//   ....[27]....
        /*0344*/ 	.word	0xffffffff


	//   ....[28]....
        /*0348*/ 	.word	0xffffffff


	//   ....[29]....
        /*034c*/ 	.word	0xffffffff


	//   ....[30]....
        /*0350*/ 	.word	0xffffffff


	//   ....[31]....
        /*0354*/ 	.word	0xffffffff


	//   ....[32]....
        /*0358*/ 	.word	0xffffffff


	//   ....[33]....
        /*035c*/ 	.word	0xffffffff


	//   ....[34]....
        /*0360*/ 	.word	0xffffffff


	//   ....[35]....
        /*0364*/ 	.word	0xffffffff


	//   ....[36]....
        /*0368*/ 	.word	0xffffffff


	//   ....[37]....
        /*036c*/ 	.word	0xffffffff


	//   ....[38]....
        /*0370*/ 	.word	0xffffffff


	//   ....[39]....
        /*0374*/ 	.word	0xffffffff


	//   ....[40]....
        /*0378*/ 	.word	0xffffffff


	//   ....[41]....
        /*037c*/ 	.word	0xffffffff


	//   ....[42]....
        /*0380*/ 	.word	0xffffffff


	//   ....[43]....
        /*0384*/ 	.word	0xffffffff


	//   ....[44]....
        /*0388*/ 	.word	0xffffffff


	//   ....[45]....
        /*038c*/ 	.word	0xffffffff


	//   ....[46]....
        /*0390*/ 	.word	0xffffffff


	//   ....[47]....
        /*0394*/ 	.word	0xffffffff


	//   ....[48]....
        /*0398*/ 	.word	0xffffffff


	//   ....[49]....
        /*039c*/ 	.word	0xffffffff


	//   ....[50]....
        /*03a0*/ 	.word	0xffffffff


	//   ....[51]....
        /*03a4*/ 	.word	0xffffffff


	//   ....[52]....
        /*03a8*/ 	.word	0xffffffff


	//   ....[53]....
        /*03ac*/ 	.word	0xffffffff


	//   ....[54]....
        /*03b0*/ 	.word	0x0500000f


	//   ....[55]....
        /*03b4*/ 	.word	0x0500000f


	//   ....[56]....
        /*03b8*/ 	.word	0x0500000f


	//   ....[57]....
        /*03bc*/ 	.word	0x0500000f


	//   ....[58]....
        /*03c0*/ 	.word	0x0500000f


	//   ....[59]....
        /*03c4*/ 	.word	0x0500000f


	//   ....[60]....
        /*03c8*/ 	.word	0x0500000f


	//   ....[61]....
        /*03cc*/ 	.word	0x0500000f


	//   ....[62]....
        /*03d0*/ 	.word	0x0500000f


	//   ....[63]....
        /*03d4*/ 	.word	0x0500000f


	//   ....[64]....
        /*03d8*/ 	.word	0x0500000f


	//   ....[65]....
        /*03dc*/ 	.word	0x0500000f


	//   ....[66]....
        /*03e0*/ 	.word	0x0500000f


	//   ....[67]....
        /*03e4*/ 	.word	0x0500000f


	//   ....[68]....
        /*03e8*/ 	.word	0x0500000f


	//   ....[69]....
        /*03ec*/ 	.word	0x0500000f


	//   ....[70]....
        /*03f0*/ 	.word	0x0500000f


	//   ....[71]....
        /*03f4*/ 	.word	0x0500000f


	//   ....[72]....
        /*03f8*/ 	.word	0x0500000f


	//----- nvinfo : EIATTR_COOP_GROUP_INSTR_OFFSETS
	.align		4
.L_150:
        /*03fc*/ 	.byte	0x04, 0x28
        /*03fe*/ 	.short	(.L_152 - .L_151)


	//   ....[0]....
.L_151:
        /*0400*/ 	.word	0x00000060


	//   ....[1]....
        /*0404*/ 	.word	0x00000160


	//   ....[2]....
        /*0408*/ 	.word	0x00000210


	//   ....[3]....
        /*040c*/ 	.word	0x000003d0


	//   ....[4]....
        /*0410*/ 	.word	0x00000530


	//   ....[5]....
        /*0414*/ 	.word	0x00000650


	//   ....[6]....
        /*0418*/ 	.word	0x000007b0


	//   ....[7]....
        /*041c*/ 	.word	0x000012c0


	//   ....[8]....
        /*0420*/ 	.word	0x00005470


	//   ....[9]....
        /*0424*/ 	.word	0x00005500


	//   ....[10]....
        /*0428*/ 	.word	0x000057e0


	//   ....[11]....
        /*042c*/ 	.word	0x000059b0


	//   ....[12]....
        /*0430*/ 	.word	0x0000a700


	//   ....[13]....
        /*0434*/ 	.word	0x0000a750


	//   ....[14]....
        /*0438*/ 	.word	0x0000b280


	//   ....[15]....
        /*043c*/ 	.word	0x0000b330


	//   ....[16]....
        /*0440*/ 	.word	0x0000c7b0


	//   ....[17]....
        /*0444*/ 	.word	0x0000c810


	//   ....[18]....
        /*0448*/ 	.word	0x0000cd00


	//   ....[19]....
        /*044c*/ 	.word	0x0000cd10


	//   ....[20]....
        /*0450*/ 	.word	0x0000f1b0


	//   ....[21]....
        /*0454*/ 	.word	0x0000f350


	//   ....[22]....
        /*0458*/ 	.word	0x0000f380


	//   ....[23]....
        /*045c*/ 	.word	0x0000f3c0


	//   ....[24]....
        /*0460*/ 	.word	0x0000f420


	//   ....[25]....
        /*0464*/ 	.word	0x0000f480


	//   ....[26]....
        /*0468*/ 	.word	0x0000f4c0


	//   ....[27]....
        /*046c*/ 	.word	0x0000f680


	//   ....[28]....
        /*0470*/ 	.word	0x0000f6e0


	//   ....[29]....
        /*0474*/ 	.word	0x0000f720


	//   ....[30]....
        /*0478*/ 	.word	0x0000f760


	//   ....[31]....
        /*047c*/ 	.word	0x0000f790


	//   ....[32]....
        /*0480*/ 	.word	0x0000f7c0


	//   ....[33]....
        /*0484*/ 	.word	0x0000f850


	//   ....[34]....
        /*0488*/ 	.word	0x0000f880


	//   ....[35]....
        /*048c*/ 	.word	0x0000f910


	//   ....[36]....
        /*0490*/ 	.word	0x00012e70


	//   ....[37]....
        /*0494*/ 	.word	0x00012e80


	//   ....[38]....
        /*0498*/ 	.word	0x00012fa0


	//   ....[39]....
        /*049c*/ 	.word	0x00013000


	//   ....[40]....
        /*04a0*/ 	.word	0x00013040


	//   ....[41]....
        /*04a4*/ 	.word	0x00013080


	//   ....[42]....
        /*04a8*/ 	.word	0x000130b0


	//   ....[43]....
        /*04ac*/ 	.word	0x000130e0


	//   ....[44]....
        /*04b0*/ 	.word	0x00013280


	//   ....[45]....
        /*04b4*/ 	.word	0x000132e0


	//   ....[46]....
        /*04b8*/ 	.word	0x00013320


	//   ....[47]....
        /*04bc*/ 	.word	0x00013360


	//   ....[48]....
        /*04c0*/ 	.word	0x00013390


	//   ....[49]....
        /*04c4*/ 	.word	0x000133c0


	//   ....[50]....
        /*04c8*/ 	.word	0x00013480


	//   ....[51]....
        /*04cc*/ 	.word	0x000134a0


	//   ....[52]....
        /*04d0*/ 	.word	0x00013510


	//   ....[53]....
        /*04d4*/ 	.word	0x00013960


	//   ....[54]....
        /*04d8*/ 	.word	0x00013e40


	//   ....[55]....
        /*04dc*/ 	.word	0x00014260


	//   ....[56]....
        /*04e0*/ 	.word	0x000142f0


	//   ....[57]....
        /*04e4*/ 	.word	0x00014390


	//   ....[58]....
        /*04e8*/ 	.word	0x00014440


	//   ....[59]....
        /*04ec*/ 	.word	0x000144c0


	//   ....[60]....
        /*04f0*/ 	.word	0x00014540


	//   ....[61]....
        /*04f4*/ 	.word	0x000145c0


	//   ....[62]....
        /*04f8*/ 	.word	0x00014640


	//   ....[63]....
        /*04fc*/ 	.word	0x000146d0


	//   ....[64]....
        /*0500*/ 	.word	0x00014780


	//   ....[65]....
        /*0504*/ 	.word	0x00014800


	//   ....[66]....
        /*0508*/ 	.word	0x00014880


	//   ....[67]....
        /*050c*/ 	.word	0x00014900


	//   ....[68]....
        /*0510*/ 	.word	0x00014980


	//   ....[69]....
        /*0514*/ 	.word	0x000149f0


	//   ....[70]....
        /*0518*/ 	.word	0x00014a90


	//   ....[71]....
        /*051c*/ 	.word	0x00014b20


	//   ....[72]....
        /*0520*/ 	.word	0x00014c40


	//----- nvinfo : EIATTR_REG_RECONFIG
	.align		4
.L_152:
        /*0524*/ 	.byte	0x01, 0x54
	.zero		2


	//----- nvinfo : EIATTR_SYSCALL_OFFSETS
	.align		4
        /*0528*/ 	.byte	0x04, 0x46
        /*052a*/ 	.short	(.L_154 - .L_153)


	//   ....[0]....
.L_153:
        /*052c*/ 	.word	0x000014a0


	//   ....[1]....
        /*0530*/ 	.word	0x000102c0


	//   ....[2]....
        /*0534*/ 	.word	0x00010400


	//   ....[3]....
        /*0538*/ 	.word	0x00010500


	//----- nvinfo : EIATTR_MBARRIER_INSTR_OFFSETS
	.align		4
.L_154:
        /*053c*/ 	.byte	0x04, 0x39
        /*053e*/ 	.short	(.L_156 - .L_155)


	//   ....[0]....
.L_155:
        /*0540*/ 	.word	0x00000280
        /*0544*/ 	.word	0x000000ff
        /*0548*/ 	.word	0x00034800
        /*054c*/ 	.short	0x0100
        /*054e*/ 	.byte	0x08
	.zero		1


	//   ....[1]....
        /*0550*/ 	.word	0x00000290
        /*0554*/ 	.word	0x000000ff
        /*0558*/ 	.word	0x00034820
        /*055c*/ 	.short	0x0100
        /*055e*/ 	.byte	0x08
	.zero		1


	//   ....[2]....
        /*0560*/ 	.word	0x00000380
        /*0564*/ 	.word	0x000000ff
        /*0568*/ 	.word	0x00034830
        /*056c*/ 	.short	0x0100
        /*056e*/ 	.byte	0x08
	.zero		1


	//   ....[3]....
        /*0570*/ 	.word	0x00000390
        /*0574*/ 	.word	0x000000ff
        /*0578*/ 	.word	0x00034840
        /*057c*/ 	.short	0x0100
        /*057e*/ 	.byte	0x08
	.zero		1


	//   ....[4]....
        /*0580*/ 	.word	0x000003a0
        /*0584*/ 	.word	0x000000ff
        /*0588*/ 	.word	0x00034838
        /*058c*/ 	.short	0x0100
        /*058e*/ 	.byte	0x08
	.zero		1


	//   ....[5]....
        /*0590*/ 	.word	0x000003b0
        /*0594*/ 	.word	0x000000ff
        /*0598*/ 	.word	0x00034848
        /*059c*/ 	.short	0x0100
        /*059e*/ 	.byte	0x08
	.zero		1


	//   ....[6]....
        /*05a0*/ 	.word	0x000004e0
        /*05a4*/ 	.word	0x000000ff
        /*05a8*/ 	.word	0x00034850
        /*05ac*/ 	.short	0x0100
        /*05ae*/ 	.byte	0x08
	.zero		1


	//   ....[7]....
        /*05b0*/ 	.word	0x000004f0
        /*05b4*/ 	.word	0x000000ff
        /*05b8*/ 	.word	0x00034860
        /*05bc*/ 	.short	0x0100
        /*05be*/ 	.byte	0x08
	.zero		1


	//   ....[8]....
        /*05c0*/ 	.word	0x00000500
        /*05c4*/ 	.word	0x000000ff
        /*05c8*/ 	.word	0x00034858
        /*05cc*/ 	.short	0x0100
        /*05ce*/ 	.byte	0x08
	.zero		1


	//   ....[9]....
        /*05d0*/ 	.word	0x00000510
        /*05d4*/ 	.word	0x000000ff
        /*05d8*/ 	.word	0x00034868
        /*05dc*/ 	.short	0x0100
        /*05de*/ 	.byte	0x08
	.zero		1


	//   ....[10]....
        /*05e0*/ 	.word	0x00000600
        /*05e4*/ 	.word	0x000000ff
        /*05e8*/ 	.word	0x00034870
        /*05ec*/ 	.short	0x0100
        /*05ee*/ 	.byte	0x06
	.zero		1


	//   ....[11]....
        /*05f0*/ 	.word	0x00000610
        /*05f4*/ 	.word	0x000000ff
        /*05f8*/ 	.word	0x00034880
        /*05fc*/ 	.short	0x0100
        /*05fe*/ 	.byte	0x06
	.zero		1


	//   ....[12]....
        /*0600*/ 	.word	0x00000620
        /*0604*/ 	.word	0x000000ff
        /*0608*/ 	.word	0x00034878
        /*060c*/ 	.short	0x0100
        /*060e*/ 	.byte	0x06
	.zero		1


	//   ....[13]....
        /*0610*/ 	.word	0x00000630
        /*0614*/ 	.word	0x000000ff
        /*0618*/ 	.word	0x00034888
        /*061c*/ 	.short	0x0100
        /*061e*/ 	.byte	0x06
	.zero		1


	//   ....[14]....
        /*0620*/ 	.word	0x00000760
        /*0624*/ 	.word	0x000000ff
        /*0628*/ 	.word	0x00034890
        /*062c*/ 	.short	0x0100
        /*062e*/ 	.byte	0x08
	.zero		1


	//   ....[15]....
        /*0630*/ 	.word	0x00000770
        /*0634*/ 	.word	0x000000ff
        /*0638*/ 	.word	0x000348a0
        /*063c*/ 	.short	0x0100
        /*063e*/ 	.byte	0x08
	.zero		1


	//   ....[16]....
        /*0640*/ 	.word	0x00000780
        /*0644*/ 	.word	0x000000ff
        /*0648*/ 	.word	0x00034898
        /*064c*/ 	.short	0x0100
        /*064e*/ 	.byte	0x08
	.zero		1


	//   ....[17]....
        /*0650*/ 	.word	0x00000790
        /*0654*/ 	.word	0x000000ff
        /*0658*/ 	.word	0x000348a8
        /*065c*/ 	.short	0x0100
        /*065e*/ 	.byte	0x08
	.zero		1


	//   ....[18]....
        /*0660*/ 	.word	0x000008c0
        /*0664*/ 	.word	0x000000ff
        /*0668*/ 	.word	0x000348b0
        /*066c*/ 	.short	0x0100
        /*066e*/ 	.byte	0x08
	.zero		1


	//   ....[19]....
        /*0670*/ 	.word	0x000008d0
        /*0674*/ 	.word	0x000000ff
        /*0678*/ 	.word	0x000348c0
        /*067c*/ 	.short	0x0100
        /*067e*/ 	.byte	0x08
	.zero		1


	//   ....[20]....
        /*0680*/ 	.word	0x000008e0
        /*0684*/ 	.word	0x000000ff
        /*0688*/ 	.word	0x000348b8
        /*068c*/ 	.short	0x0100
        /*068e*/ 	.byte	0x08
	.zero		1


	//   ....[21]....
        /*0690*/ 	.word	0x000008f0
        /*0694*/ 	.word	0x000000ff
        /*0698*/ 	.word	0x000348c8
        /*069c*/ 	.short	0x0100
        /*069e*/ 	.byte	0x08
	.zero		1


	//   ....[22]....
        /*06a0*/ 	.word	0x00001550
        /*06a4*/ 	.word	0x00000000
        /*06a8*/ 	.word	0x00034800
        /*06ac*/ 	.short	0x010a
        /*06ae*/ 	.byte	0x3f
	.zero		1


	//   ....[23]....
        /*06b0*/ 	.word	0x000015c0
        /*06b4*/ 	.word	0x0000000a
        /*06b8*/ 	.word	0x00034830
        /*06bc*/ 	.short	0x010a
        /*06be*/ 	.byte	0x3f
	.zero		1


	//   ....[24]....
        /*06c0*/ 	.word	0x00001630
        /*06c4*/ 	.word	0x0000000a
        /*06c8*/ 	.word	0x00034830
        /*06cc*/ 	.short	0x010a
        /*06ce*/ 	.byte	0x3f
	.zero		1


	//   ....[25]....
        /*06d0*/ 	.word	0x00006360
        /*06d4*/ 	.word	0x0000000b
        /*06d8*/ 	.word	0x00000000
        /*06dc*/ 	.short	0x0101
        /*06de*/ 	.byte	0x3f
	.zero		1


	//   ....[26]....
        /*06e0*/ 	.word	0x00007110
        /*06e4*/ 	.word	0x00000000
        /*06e8*/ 	.word	0x00034830
        /*06ec*/ 	.short	0x010a
        /*06ee*/ 	.byte	0x3f
	.zero		1


	//   ....[27]....
        /*06f0*/ 	.word	0x00007150
        /*06f4*/ 	.word	0x00000000
        /*06f8*/ 	.word	0x00034830
        /*06fc*/ 	.short	0x010a
        /*06fe*/ 	.byte	0x3f
	.zero		1


	//   ....[28]....
        /*0700*/ 	.word	0x00009830
        /*0704*/ 	.word	0x000000ff
        /*0708*/ 	.word	0x00034850
        /*070c*/ 	.short	0x010a
        /*070e*/ 	.byte	0x06
	.zero		1


	//   ....[29]....
        /*0710*/ 	.word	0x00009870
        /*0714*/ 	.word	0x000000ff
        /*0718*/ 	.word	0x00034850
        /*071c*/ 	.short	0x010a
        /*071e*/ 	.byte	0x06
	.zero		1


	//   ....[30]....
        /*0720*/ 	.word	0x0000b900
        /*0724*/ 	.word	0x00000080
        /*0728*/ 	.word	0x00000000
        /*072c*/ 	.short	0x0101
        /*072e*/ 	.byte	0x3f
	.zero		1


	//   ....[31]....
        /*0730*/ 	.word	0x0000b990
        /*0734*/ 	.word	0x00000082
        /*0738*/ 	.word	0x00000000
        /*073c*/ 	.short	0x0101
        /*073e*/ 	.byte	0x3f
	.zero		1


	//   ....[32]....
        /*0740*/ 	.word	0x0000c710
        /*0744*/ 	.word	0x00000008
        /*0748*/ 	.word	0x00034850
        /*074c*/ 	.short	0x010a
        /*074e*/ 	.byte	0x3f
	.zero		1


	//   ....[33]....
        /*0750*/ 	.word	0x0000c750
        /*0754*/ 	.word	0x00000008
        /*0758*/ 	.word	0x00034850
        /*075c*/ 	.short	0x010a
        /*075e*/ 	.byte	0x3f
	.zero		1


	//   ....[34]....
        /*0760*/ 	.word	0x0000cfe0
        /*0764*/ 	.word	0x00000007
        /*0768*/ 	.word	0x00000000
        /*076c*/ 	.short	0x0101
        /*076e*/ 	.byte	0x3f
	.zero		1


	//   ....[35]....
        /*0770*/ 	.word	0x0000e120
        /*0774*/ 	.word	0x00000000
        /*0778*/ 	.word	0x00000000
        /*077c*/ 	.short	0x0101
        /*077e*/ 	.byte	0x3f
	.zero		1


	//   ....[36]....
        /*0780*/ 	.word	0x00010b70
        /*0784*/ 	.word	0x00000008
        /*0788*/ 	.word	0x00034840
        /*078c*/ 	.short	0x010a
        /*078e*/ 	.byte	0x3f
	.zero		1


	//   ....[37]....
        /*0790*/ 	.word	0x00011040
        /*0794*/ 	.word	0x00000009
        /*0798*/ 	.word	0x00034820
        /*079c*/ 	.short	0x010a
        /*079e*/ 	.byte	0x3f
	.zero		1


	//   ....[38]....
        /*07a0*/ 	.word	0x00011390
        /*07a4*/ 	.word	0x00000002
        /*07a8*/ 	.word	0x00034840
        /*07ac*/ 	.short	0x010a
        /*07ae*/ 	.byte	0x3f
	.zero		1


	//   ....[39]....
        /*07b0*/ 	.word	0x00011650
        /*07b4*/ 	.word	0x00000003
        /*07b8*/ 	.word	0x00000060
        /*07bc*/ 	.short	0x010a
        /*07be*/ 	.byte	0x3f
	.zero		1


	//   ....[40]....
        /*07c0*/ 	.word	0x00011c30
        /*07c4*/ 	.word	0x00000002
        /*07c8*/ 	.word	0x00034840
        /*07cc*/ 	.short	0x010a
        /*07ce*/ 	.byte	0x3f
	.zero		1


	//   ....[41]....
        /*07d0*/ 	.word	0x00011ef0
        /*07d4*/ 	.word	0x00000002
        /*07d8*/ 	.word	0x00000060
        /*07dc*/ 	.short	0x010a
        /*07de*/ 	.byte	0x3f
	.zero		1


	//   ....[42]....
        /*07e0*/ 	.word	0x000123d0
        /*07e4*/ 	.word	0x00000002
        /*07e8*/ 	.word	0x00034840
        /*07ec*/ 	.short	0x010a
        /*07ee*/ 	.byte	0x3f
	.zero		1


	//   ....[43]....
        /*07f0*/ 	.word	0x00012690
        /*07f4*/ 	.word	0x00000002
        /*07f8*/ 	.word	0x00000060
        /*07fc*/ 	.short	0x010a
        /*07fe*/ 	.byte	0x3f
	.zero		1


	//   ....[44]....
        /*0800*/ 	.word	0x00012b10
        /*0804*/ 	.word	0x00000003
        /*0808*/ 	.word	0x00034860
        /*080c*/ 	.short	0x010a
        /*080e*/ 	.byte	0x3f
	.zero		1


	//   ....[45]....
        /*0810*/ 	.word	0x000138e0
        /*0814*/ 	.word	0x00000000
        /*0818*/ 	.word	0x00034820
        /*081c*/ 	.short	0x010a
        /*081e*/ 	.byte	0x3f
	.zero		1


	//   ....[46]....
        /*0820*/ 	.word	0x00013aa0
        /*0824*/ 	.word	0x00000006
        /*0828*/ 	.word	0x00000000
        /*082c*/ 	.short	0x010a
        /*082e*/ 	.byte	0x3f
	.zero		1


	//   ....[47]....
        /*0830*/ 	.word	0x00013b10
        /*0834*/ 	.word	0x00000007
        /*0838*/ 	.word	0x00000000
        /*083c*/ 	.short	0x010a
        /*083e*/ 	.byte	0x3f
	.zero		1


	//   ....[48]....
        /*0840*/ 	.word	0x00013b80
        /*0844*/ 	.word	0x00000004
        /*0848*/ 	.word	0x00000000
        /*084c*/ 	.short	0x010a
        /*084e*/ 	.byte	0x3f
	.zero		1


	//   ....[49]....
        /*0850*/ 	.word	0x00013bb0
        /*0854*/ 	.word	0x00000003
        /*0858*/ 	.word	0x00000000
        /*085c*/ 	.short	0x010a
        /*085e*/ 	.byte	0x3f
	.zero		1


	//   ....[50]....
        /*0860*/ 	.word	0x00013c10
        /*0864*/ 	.word	0x00000000
        /*0868*/ 	.word	0x00034800
        /*086c*/ 	.short	0x010a
        /*086e*/ 	.byte	0x3f
	.zero		1


	//   ....[51]....
        /*0870*/ 	.word	0x00013c60
        /*0874*/ 	.word	0x0000000a
        /*0878*/ 	.word	0x00034830
        /*087c*/ 	.short	0x010a
        /*087e*/ 	.byte	0x3f
	.zero		1


	//   ....[52]....
        /*0880*/ 	.word	0x00013cb0
        /*0884*/ 	.word	0x00000000
        /*0888*/ 	.word	0x00034830
        /*088c*/ 	.short	0x010a
        /*088e*/ 	.byte	0x3f
	.zero		1


	//   ....[53]....
        /*0890*/ 	.word	0x00013d10
        /*0894*/ 	.word	0x0000000f
        /*0898*/ 	.word	0x00034850
        /*089c*/ 	.short	0x010a
        /*089e*/ 	.byte	0x3f
	.zero		1


	//   ....[54]....
        /*08a0*/ 	.word	0x00013d60
        /*08a4*/ 	.word	0x00000008
        /*08a8*/ 	.word	0x00034850
        /*08ac*/ 	.short	0x010a
        /*08ae*/ 	.byte	0x3f
	.zero		1


	//   ....[55]....
        /*08b0*/ 	.word	0x00013f00
        /*08b4*/ 	.word	0x00000008
        /*08b8*/ 	.word	0x00034840
        /*08bc*/ 	.short	0x010a
        /*08be*/ 	.byte	0x3f
	.zero		1


	//   ....[56]....
        /*08c0*/ 	.word	0x00013f80
        /*08c4*/ 	.word	0x00000008
        /*08c8*/ 	.word	0x00034820
        /*08cc*/ 	.short	0x010a
        /*08ce*/ 	.byte	0x3f
	.zero		1


	//   ....[57]....
        /*08d0*/ 	.word	0x00013fd0
        /*08d4*/ 	.word	0x00000002
        /*08d8*/ 	.word	0x00034840
        /*08dc*/ 	.short	0x010a
        /*08de*/ 	.byte	0x3f
	.zero		1


	//   ....[58]....
        /*08e0*/ 	.word	0x00014020
        /*08e4*/ 	.word	0x00000003
        /*08e8*/ 	.word	0x00000060
        /*08ec*/ 	.short	0x010a
        /*08ee*/ 	.byte	0x3f
	.zero		1


	//   ....[59]....
        /*08f0*/ 	.word	0x00014070
        /*08f4*/ 	.word	0x00000002
        /*08f8*/ 	.word	0x00034840
        /*08fc*/ 	.short	0x010a
        /*08fe*/ 	.byte	0x3f
	.zero		1


	//   ....[60]....
        /*0900*/ 	.word	0x000140c0
        /*0904*/ 	.word	0x00000002
        /*0908*/ 	.word	0x00000060
        /*090c*/ 	.short	0x010a
        /*090e*/ 	.byte	0x3f
	.zero		1


	//   ....[61]....
        /*0910*/ 	.word	0x00014110
        /*0914*/ 	.word	0x00000002
        /*0918*/ 	.word	0x00034840
        /*091c*/ 	.short	0x010a
        /*091e*/ 	.byte	0x3f
	.zero		1


	//   ....[62]....
        /*0920*/ 	.word	0x00014160
        /*0924*/ 	.word	0x00000002
        /*0928*/ 	.word	0x00000060
        /*092c*/ 	.short	0x010a
        /*092e*/ 	.byte	0x3f
	.zero		1


	//   ....[63]....
        /*0930*/ 	.word	0x000141b0
        /*0934*/ 	.word	0x00000003
        /*0938*/ 	.word	0x00034860
        /*093c*/ 	.short	0x010a
        /*093e*/ 	.byte	0x3f
	.zero		1


	//   ....[64]....
        /*0940*/ 	.word	0x00014b60
        /*0944*/ 	.word	0x00000000
        /*0948*/ 	.word	0x00034820
        /*094c*/ 	.short	0x010a
        /*094e*/ 	.byte	0x3f
	.zero		1


	//   ....[65]....
        /*0950*/ 	.word	0x00014d00
        /*0954*/ 	.word	0x00000006
        /*0958*/ 	.word	0x00000000
        /*095c*/ 	.short	0x010a
        /*095e*/ 	.byte	0x3f
	.zero		1


	//   ....[66]....
        /*0960*/ 	.word	0x00014d50
        /*0964*/ 	.word	0x00000007
        /*0968*/ 	.word	0x00000000
        /*096c*/ 	.short	0x010a
        /*096e*/ 	.byte	0x3f
	.zero		1


	//   ....[67]....
        /*0970*/ 	.word	0x00014da0
        /*0974*/ 	.word	0x00000004
        /*0978*/ 	.word	0x00000000
        /*097c*/ 	.short	0x010a
        /*097e*/ 	.byte	0x3f
	.zero		1


	//----- nvinfo : EIATTR_NUM_MBARRIERS
	.align		4
.L_156:
        /*0980*/ 	.byte	0x03, 0x38
        /*0982*/ 	.short	0x0016


	//----- nvinfo : EIATTR_EXIT_INSTR_OFFSETS
	.align		4
        /*0984*/ 	.byte	0x04, 0x1c
        /*0986*/ 	.short	(.L_158 - .L_157)


	//   ....[0]....
.L_157:
        /*0988*/ 	.word	0x00000a90


	//   ....[1]....
        /*098c*/ 	.word	0x0000f170


	//   ....[2]....
        /*0990*/ 	.word	0x0000f1d0


	//   ....[3]....
        /*0994*/ 	.word	0x00013c00


	//----- nvinfo : EIATTR_MAX_THREADS
	.align		4
.L_158:
        /*0998*/ 	.byte	0x04, 0x05
        /*099a*/ 	.short	(.L_160 - .L_159)
.L_159:
        /*099c*/ 	.word	0x00000180
        /*09a0*/ 	.word	0x00000001
        /*09a4*/ 	.word	0x00000001


	//----- nvinfo : EIATTR_CRS_STACK_SIZE
	.align		4
.L_160:
        /*09a8*/ 	.byte	0x04, 0x1e
        /*09aa*/ 	.short	(.L_162 - .L_161)
.L_161:
        /*09ac*/ 	.word	0x00000000


	//----- nvinfo : EIATTR_CBANK_PARAM_SIZE
	.align		4
.L_162:
        /*09b0*/ 	.byte	0x03, 0x19
        /*09b2*/ 	.short	0x0a70


	//----- nvinfo : EIATTR_PARAM_CBANK
	.align		4
        /*09b4*/ 	.byte	0x04, 0x0a
        /*09b6*/ 	.short	(.L_164 - .L_163)
	.align		4
.L_163:
        /*09b8*/ 	.word	index@(.nv.constant0._ZN7cutlass13device_kernelIN5flash11enable_sm90INS1_16FlashAttnFwdSm90INS1_25CollectiveMainloopFwdSm90ILi2EN4cute5tupleIJNS5_1CILi1EEES8_S8_EEENS6_IJNS7_ILi128EEENS7_ILi176EEESA_EEELi128ENS_10bfloat16_tEfNS_4arch4Sm90ELb0ELb0ELb1ELb1ELb0ELb0ELb0ELb1ELb1ELb0ELb0ELb0EEENS1_21CollectiveEpilogueFwdINS6_IJSA_SA_SB_EEES9_SD_SF_Li256ELb1ELb0ELb0ELb0EEENS1_36VarlenDynamicPersistentTileSchedulerILi128ELi176ELi256ELi32ELb0ELb0ELb1ELb0ELb1ELb1EEEEEEEEEvNT_6ParamsE)
        /*09bc*/ 	.short	0x0210
        /*09be*/ 	.short	0x0a70


	//----- nvinfo : EIATTR_SW_WAR
	.align		4
.L_164:
        /*09c0*/ 	.byte	0x04, 0x36
        /*09c2*/ 	.short	(.L_166 - .L_165)
.L_165:
        /*09c4*/ 	.word	0x00000008
.L_166:


//--------------------- .nv.info._ZN7cutlass13device_kernelIN5flash11enable_sm90INS1_16FlashAttnFwdSm90INS1_25CollectiveMainloopFwdSm90ILi2EN4cute5tupleIJNS5_1CILi1EEES8_S8_EEENS6_IJNS7_ILi128EEENS7_ILi176EEESA_EEELi128ENS_10bfloat16_tEfNS_4arch4Sm90ELb0ELb0ELb1ELb1ELb0ELb1ELb0ELb1ELb1ELb0ELb0ELb0EEENS1_21CollectiveEpilogueFwdINS6_IJSA_SA_SB_EEES9_SD_SF_Li256ELb1ELb0ELb0ELb0EEENS1_36VarlenDynamicPersistentTileSchedulerILi128ELi176ELi256ELi32ELb0ELb0ELb1ELb0ELb1ELb1EEEEEEEEEvNT_6ParamsE --------------------------
	.section	.nv.info._ZN7cutlass13device_kernelIN5flash11enable_sm90INS1_16FlashAttnFwdSm90INS1_25CollectiveMainloopFwdSm90ILi2EN4cute5tupleIJNS5_1CILi1EEES8_S8_EEENS6_IJNS7_ILi128EEENS7_ILi176EEESA_EEELi128ENS_10bfloat16_tEfNS_4arch4Sm90ELb0ELb0ELb1ELb1ELb0ELb1ELb0ELb1ELb1ELb0ELb0ELb0EEENS1_21CollectiveEpilogueFwdINS6_IJSA_SA_SB_EEES9_SD_SF_Li256ELb1ELb0ELb0ELb0EEENS1_36VarlenDynamicPersistentTileSchedulerILi128ELi176ELi256ELi32ELb0ELb0ELb1ELb0ELb1ELb1EEEEEEEEEvNT_6ParamsE,"",@"SHT_CUDA_INFO"
	.sectionflags	@""
	.align	4


	//----- nvinfo : EIATTR_CUDA_API_VERSION
	.align		4
        /*0000*/ 	.byte	0x04, 0x37
        /*0002*/ 	.short	(.L_168 - .L_167)
.L_167:
        /*0004*/ 	.word	0x00000082


	//----- nvinfo : EIATTR_KPARAM_INFO
	.align		4
.L_168:
        /*0008*/ 	.byte	0x04, 0x17
        /*000a*/ 	.short	(.L_170 - .L_169)
.L_169:
        /*000c*/ 	.word	0x00000000
        /*0010*/ 	.short	0x0000
        /*0012*/ 	.short	0x0070
        /*0014*/ 	.byte	0x00, 0xf0, 0x01, 0x28


	//----- nvinfo : EIATTR_SPARSE_MMA_MASK
	.align		4
.L_170:
        /*0018*/ 	.byte	0x03, 0x50
        /*001a*/ 	.short	0x0000


	//----- nvinfo : EIATTR_MAXREG_COUNT
	.align		4
        /*001c*/ 	.byte	0x03, 0x1b
        /*001e*/ 	.short	0x00a8


	//----- nvinfo : EIATTR_NUM_BARRIERS
	.align		4
        /*0020*/ 	.byte	0x02, 0x4c
        /*0022*/ 	.byte	0x10
	.zero		1


	//----- nvinfo : EIATTR_EXTERNS
	.align		4
        /*0024*/ 	.byte	0x04, 0x0f
        /*0026*/ 	.short	(.L_172 - .L_171)


	//   ....[0]....
	.align		4
.L_171:
        /*0028*/ 	.word	index@(__assertfail)


	//----- nvinfo : EIATTR_ANNOTATIONS
	.align		4
.L_172:
        /*002c*/ 	.byte	0x04, 0x55
        /*002e*/ 	.short	(.L_174 - .L_173)


	//   ....[0]....
.L_173:
        /* <DEDUP_REMOVED lines=109> */


	//----- nvinfo : EIATTR_MERCURY_ISA_VERSION
	.align		4
.L_174:
        /*06f0*/ 	.byte	0x03, 0x5f
        /*06f2*/ 	.short	0x0101


	//----- nvinfo : EIATTR_UNUSED_LOAD_BYTE_OFFSET
	.align		4
        /*06f4*/ 	.byte	0x04, 0x44
        /*06f6*/ 	.short	(.L_176 - .L_175)


	//   ....[0]....
.L_175:
        /*06f8*/ 	.word	0x00000af0
        /*06fc*/ 	.word	0x0000fff0


	//   ....[1]....
        /*0700*/ 	.word	0x0001dde0
        /*0704*/ 	.word	0x0000fff0


	//----- nvinfo : EIATTR_INT_WARP_WIDE_INSTR_OFFSETS
	.align		4
.L_176:
        /*0708*/ 	.byte	0x04, 0x31
        /*070a*/ 	.short	(.L_178 - .L_177)


	//   ....[0]....
.L_177:
        /*070c*/ 	.word	0x000001c0


	//   ....[1]....
        /*0710*/ 	.word	0x00000200


	//   ....[2]....
        /*0714*/ 	.word	0x00000270


	//   ....[3]....
        /*0718*/ 	.word	0x00021bb0


	//   ....[4]....
        /*071c*/ 	.word	0x00021c50


	//   ....[5]....
        /*0720*/ 	.word	0x000220e0


	//   ....[6]....
        /*0724*/ 	.word	0x00022110


	//   ....[7]....
        /*0728*/ 	.word	0x00022320


	//   ....[8]....
        /*072c*/ 	.word	0x000244f0


	//   ....[9]....
        /*0730*/ 	.word	0x00024590


	//----- nvinfo : EIATTR_COOP_GROUP_MASK_REGIDS
	.align		4
.L_178:
        /*0734*/ 	.byte	0x04, 0x29
        /*0736*/ 	.short	(.L_180 - .L_179)


	//   ....[0]....
.L_179:
        /*0738*/ 	.word	0xffffffff


	//   ....[1]....
        /*073c*/ 	.word	0xffffffff


	//   ....[2]....
        /*0740*/ 	.word	0xffffffff


	//   ....[3]....
        /*0744*/ 	.word	0xffffffff


	//   ....[4]....
        /*0748*/ 	.word	0xffffffff


	//   ....[5]....
        /*074c*/ 	.word	0xffffffff


	//   ....[6]....
        /*0750*/ 	.word	0xffffffff


	//   ....[7]....
        /*0754*/ 	.word	0xffffffff


	//   ....[8]....
        /*0758*/ 	.word	0xffffffff


	//   ....[9]....
        /*075c*/ 	.word	0xffffffff


	//   ....[10]....
        /*0760*/ 	.word	0xffffffff


	//   ....[11]....
        /*0764*/ 	.word	0xffffffff


	//   ....[12]....
        /*0768*/ 	.word	0xffffffff


	//   ....[13]....
        /*076c*/ 	.word	0xffffffff


	//   ....[14]....
        /*0770*/ 	.word	0xffffffff


	//   ....[15]....
        /*0774*/ 	.word	0xffffffff


	//   ....[16]....
        /*0778*/ 	.word	0xffffffff


	//   ....[17]....
        /*077c*/ 	.word	0xffffffff


	//   ....[18]....
        /*0780*/ 	.word	0xffffffff


	//   ....[19]....
        /*0784*/ 	.word	0xffffffff


	//   ....[20]....
        /*0788*/ 	.word	0xffffffff


	//   ....[21]....
        /*078c*/ 	.word	0xffffffff


	//   ....[22]....
        /*0790*/ 	.word	0xffffffff


	//   ....[23]....
        /*0794*/ 	.word	0xffffffff


	//   ....[24]....
        /*0798*/ 	.word	0xffffffff


	//   ....[25]....
        /*079c*/ 	.word	0xffffffff


	//   ....[26]....
        /*07a0*/ 	.word	0xffffffff


	//   ....[27]....
        /*07a4*/ 	.word	0xffffffff


	//   ....[28]....
        /*07a8*/ 	.word	0xffffffff


	//   ....[29]....
        /*07ac*/ 	.word	0xffffffff


	//   ....[30]....
        /*07b0*/ 	.word	0xffffffff


	//   ....[31]....
        /*07b4*/ 	.word	0xffffffff


	//   ....[32]....
        /*07b8*/ 	.word	0xffffffff


	//   ....[33]....
        /*07bc*/ 	.word	0xffffffff


	//   ....[34]....
        /*07c0*/ 	.word	0xffffffff


	//   ....[35]....
        /*07c4*/ 	.word	0xffffffff


	//   ....[36]....
        /*07c8*/ 	.word	0xffffffff


	//   ....[37]....
        /*07cc*/ 	.word	0xffffffff


	//   ....[38]....
        /*07d0*/ 	.word	0xffffffff


	//   ....[39]....
        /*07d4*/ 	.word	0xffffffff


	//   ....[40]....
        /*07d8*/ 	.word	0xffffffff


	//   ....[41]....
        /*07dc*/ 	.word	0xffffffff


	//   ....[42]....
        /*07e0*/ 	.word	0xffffffff


	//   ....[43]....
        /*07e4*/ 	.word	0xffffffff


	//   ....[44]....
        /*07e8*/ 	.word	0xffffffff


	//   ....[45]....
        /*07ec*/ 	.word	0xffffffff


	//   ....[46]....
        /*07f0*/ 	.word	0xffffffff


	//   ....[47]....
        /*07f4*/ 	.word	0xffffffff


	//   ....[48]....
        /*07f8*/ 	.word	0xffffffff


	//   ....[49]....
        /*07fc*/ 	.word	0xffffffff


	//   ....[50]....
        /*0800*/ 	.word	0xffffffff


	//   ....[51]....
        /*0804*/ 	.word	0xffffffff


	//   ....[52]....
        /*0808*/ 	.word	0xffffffff


	//   ....[53]....
        /*080c*/ 	.word	0xffffffff


	//   ....[54]....
        /*0810*/ 	.word	0x0500000f


	//   ....[55]....
        /*0814*/ 	.word	0x0500000f


	//   ....[56]....
        /*0818*/ 	.word	0x0500000f


	//   ....[57]....
        /*081c*/ 	.word	0x0500000f


	//   ....[58]....
        /*0820*/ 	.word	0x0500000f


	//   ....[59]....
        /*0824*/ 	.word	0x0500000f


	//   ....[60]....
        /*0828*/ 	.word	0x0500000f


	//   ....[61]....
        /*082c*/ 	.word	0x0500000f


	//   ....[62]....
        /*0830*/ 	.word	0x0500000f


	//   ....[63]....
        /*0834*/ 	.word	0x0500000f


	//   ....[64]....
        /*0838*/ 	.word	0x0500000f


	//   ....[65]....
        /*083c*/ 	.word	0x0500000f


	//   ....[66]....
        /*0840*/ 	.word	0x0500000f


	//   ....[67]....
        /*0844*/ 	.word	0x0500000f


	//   ....[68]....
        /*0848*/ 	.word	0x0500000f


	//   ....[69]....
        /*084c*/ 	.word	0x0500000f


	//   ....[70]....
        /*0850*/ 	.word	0x0500000f


	//   ....[71]....
        /*0854*/ 	.word	0x0500000f


	//   ....[72]....
        /*0858*/ 	.word	0x0500000f


	//   ....[73]....
        /*085c*/ 	.word	0x0500000f


	//   ....[74]....
        /*0860*/ 	.word	0x0500000f


	//   ....[75]....
        /*0864*/ 	.word	0x0500000f


	//   ....[76]....
        /*0868*/ 	.word	0x0500000f


	//   ....[77]....
        /*086c*/ 	.word	0x0500000f


	//   ....[78]....
        /*0870*/ 	.word	0x0500000f


	//   ....[79]....
        /*0874*/ 	.word	0x0500000f


	//   ....[80]....
        /*0878*/ 	.word	0x0500000f


	//   ....[81]....
        /*087c*/ 	.word	0x0500000f


	//   ....[82]....
        /*0880*/ 	.word	0x0500000f


	//----- nvinfo : EIATTR_COOP_GROUP_INSTR_OFFSETS
	.align		4
.L_180:
        /*0884*/ 	.byte	0x04, 0x28
        /*0886*/ 	.short	(.L_182 - .L_181)


	//   ....[0]....
.L_181:
        /*0888*/ 	.word	0x00000070


	//   ....[1]....
        /*088c*/ 	.word	0x000001d0


	//   ....[2]....
        /*0890*/ 	.word	0x00000220


	//   ....[3]....
        /*0894*/ 	.word	0x00000450


	//   ....[4]....
        /*0898*/ 	.word	0x000005b0


	//   ....[5]....
        /*089c*/ 	.word	0x000006d0


	//   ....[6]....
        /*08a0*/ 	.word	0x00000830


	//   ....[7]....
        /*08a4*/ 	.word	0x0000c610


	//   ....[8]....
        /*08a8*/ 	.word	0x00014ff0


	//   ....[9]....
        /*08ac*/ 	.word	0x00015090


	//   ....[10]....
        /*08b0*/ 	.word	0x00015310


	//   ....[11]....
        /*08b4*/ 	.word	0x000154e0


	//   ....[12]....
        /*08b8*/ 	.word	0x0001b1f0


	//   ....[13]....
        /*08bc*/ 	.word	0x0001b250


	//   ....[14]....
        /*08c0*/ 	.word	0x0001bbe0


	//   ....[15]....
        /*08c4*/ 	.word	0x0001bcc0


	//   ....[16]....
        /*08c8*/ 	.word	0x0001d2a0


	//   ....[17]....
        /*08cc*/ 	.word	0x0001d710


	//   ....[18]....
        /*08d0*/ 	.word	0x0001d740


	//   ....[19]....
        /*08d4*/ 	.word	0x0001d750


	//   ....[20]....
        /*08d8*/ 	.word	0x0001fe30


	//   ....[21]....
        /*08dc*/ 	.word	0x0001ffd0


	//   ....[22]....
        /*08e0*/ 	.word	0x00020000


	//   ....[23]....
        /*08e4*/ 	.word	0x00020040


	//   ....[24]....
        /*08e8*/ 	.word	0x000200a0


	//   ....[25]....
        /*08ec*/ 	.word	0x00020100


	//   ....[26]....
        /*08f0*/ 	.word	0x00020150


	//   ....[27]....
        /*08f4*/ 	.word	0x00020310


	//   ....[28]....
        /*08f8*/ 	.word	0x00020370


	//   ....[29]....
        /*08fc*/ 	.word	0x000203b0


	//   ....[30]....
        /*0900*/ 	.word	0x000203f0


	//   ....[31]....
        /*0904*/ 	.word	0x00020420


	//   ....[32]....
        /*0908*/ 	.word	0x00020450


	//   ....[33]....
        /*090c*/ 	.word	0x000204f0


	//   ....[34]....
        /*0910*/ 	.word	0x00020520


	//   ....[35]....
        /*0914*/ 	.word	0x000205b0


	//   ....[36]....
        /*0918*/ 	.word	0x000249b0


	//   ....[37]....
        /*091c*/ 	.word	0x000249c0


	//   ....[38]....
        /*0920*/ 	.word	0x00024ae0


	//   ....[39]....
        /*0924*/ 	.word	0x00024b40


	//   ....[40]....
        /*0928*/ 	.word	0x00024b80


	//   ....[41]....
        /*092c*/ 	.word	0x00024bc0


	//   ....[42]....
        /*0930*/ 	.word	0x00024bf0


	//   ....[43]....
        /*0934*/ 	.word	0x00024c20


	//   ....[44]....
        /*0938*/ 	.word	0x00024dc0


	//   ....[45]....
        /*093c*/ 	.word	0x00024e20


	//   ....[46]....
        /*0940*/ 	.word	0x00024e60


	//   ....[47]....
        /*0944*/ 	.word	0x00024ea0


	//   ....[48]....
        /*0948*/ 	.word	0x00024ed0


	//   ....[49]....
        /*094c*/ 	.word	0x00024f00


	//   ....[50]....
        /*0950*/ 	.word	0x00024fc0


	//   ....[51]....
        /*0954*/ 	.word	0x00024fe0


	//   ....[52]....
        /*0958*/ 	.word	0x00025050


	//   ....[53]....
        /*095c*/ 	.word	0x000254a0


	//   ....[54]....
        /*0960*/ 	.word	0x000258d0


	//   ....[55]....
        /*0964*/ 	.word	0x00025980


	//   ....[56]....
        /*0968*/ 	.word	0x00025a20


	//   ....[57]....
        /*096c*/ 	.word	0x00025ac0


	//   ....[58]....
        /*0970*/ 	.word	0x00025b60


	//   ....[59]....
        /*0974*/ 	.word	0x00025c50


	//   ....[60]....
        /*0978*/ 	.word	0x00025cf0


	//   ....[61]....
        /*097c*/ 	.word	0x00025d90


	//   ....[62]....
        /*0980*/ 	.word	0x00025e30


	//   ....[63]....
        /*0984*/ 	.word	0x00026090


	//   ....[64]....
        /*0988*/ 	.word	0x00026370


	//   ....[65]....
        /*098c*/ 	.word	0x00026790


	//   ....[66]....
        /*0990*/ 	.word	0x00026820


	//   ....[67]....
        /*0994*/ 	.word	0x000268c0


	//   ....[68]....
        /*0998*/ 	.word	0x00026970


	//   ....[69]....
        /*099c*/ 	.word	0x000269f0


	//   ....[70]....
        /*09a0*/ 	.word	0x00026a70


	//   ....[71]....
        /*09a4*/ 	.word	0x00026af0


	//   ....[72]....
        /*09a8*/ 	.word	0x00026b70


	//   ....[73]....
        /*09ac*/ 	.word	0x00026c00


	//   ....[74]....
        /*09b0*/ 	.word	0x00026cb0


	//   ....[75]....
        /*09b4*/ 	.word	0x00026d30


	//   ....[76]....
        /*09b8*/ 	.word	0x00026db0


	//   ....[77]....
        /*09bc*/ 	.word	0x00026e30


	//   ....[78]....
        /*09c0*/ 	.word	0x00026eb0


	//   ....[79]....
        /*09c4*/ 	.word	0x00026f20


	//   ....[80]....
        /*09c8*/ 	.word	0x00026fc0


	//   ....[81]....
        /*09cc*/ 	.word	0x00027050


	//   ....[82]....
        /*09d0*/ 	.word	0x00027170


	//----- nvinfo : EIATTR_REG_RECONFIG
	.align		4
.L_182:
        /*09d4*/ 	.byte	0x01, 0x54
	.zero		2


	//----- nvinfo : EIATTR_SYSCALL_OFFSETS
	.align		4
        /*09d8*/ 	.byte	0x04, 0x46
        /*09da*/ 	.short	(.L_184 - .L_183)


	//   ....[0]....
.L_183:
        /*09dc*/ 	.word	0x000018e0


	//   ....[1]....
        /*09e0*/ 	.word	0x00001a30


	//   ....[2]....
        /*09e4*/ 	.word	0x0000c7e0


	//   ....[3]....
        /*09e8*/ 	.word	0x0000cc80


	//   ....[4]....
        /*09ec*/ 	.word	0x00021de0


	//   ....[5]....
        /*09f0*/ 	.word	0x00021f20


	//   ....[6]....
        /*09f4*/ 	.word	0x00022020


	//----- nvinfo : EIATTR_MBARRIER_INSTR_OFFSETS
	.align		4
.L_184:
        /*09f8*/ 	.byte	0x04, 0x39
        /*09fa*/ 	.short	(.L_186 - .L_185)


	//   ....[0]....
.L_185:
        /*09fc*/ 	.word	0x00000300
        /*0a00*/ 	.word	0x000000ff
        /*0a04*/ 	.word	0x00034800
        /*0a08*/ 	.short	0x0100
        /*0a0a*/ 	.byte	0x08
	.zero		1


	//   ....[1]....
        /*0a0c*/ 	.word	0x00000310
        /*0a10*/ 	.word	0x000000ff
        /*0a14*/ 	.word	0x00034820
        /*0a18*/ 	.short	0x0100
        /*0a1a*/ 	.byte	0x08
	.zero		1


	//   ....[2]....
        /*0a1c*/ 	.word	0x00000400
        /*0a20*/ 	.word	0x000000ff
        /*0a24*/ 	.word	0x00034830
        /*0a28*/ 	.short	0x0100
        /*0a2a*/ 	.byte	0x08
	.zero		1


	//   ....[3]....
        /*0a2c*/ 	.word	0x00000410
        /*0a30*/ 	.word	0x000000ff
        /*0a34*/ 	.word	0x00034840
        /*0a38*/ 	.short	0x0100
        /*0a3a*/ 	.byte	0x08
	.zero		1


	//   ....[4]....
        /*0a3c*/ 	.word	0x00000420
        /*0a40*/ 	.word	0x000000ff
        /*0a44*/ 	.word	0x00034838
        /*0a48*/ 	.short	0x0100
        /*0a4a*/ 	.byte	0x08
	.zero		1


	//   ....[5]....
        /*0a4c*/ 	.word	0x00000430
        /*0a50*/ 	.word	0x000000ff
        /*0a54*/ 	.word	0x00034848
        /*0a58*/ 	.short	0x0100
        /*0a5a*/ 	.byte	0x08
	.zero		1


	//   ....[6]....
        /*0a5c*/ 	.word	0x00000560
        /*0a60*/ 	.word	0x000000ff
        /*0a64*/ 	.word	0x00034850
        /*0a68*/ 	.short	0x0100
        /*0a6a*/ 	.byte	0x08
	.zero		1


	//   ....[7]....
        /*0a6c*/ 	.word	0x00000570
        /*0a70*/ 	.word	0x000000ff
        /*0a74*/ 	.word	0x00034860
        /*0a78*/ 	.short	0x0100
        /*0a7a*/ 	.byte	0x08
	.zero		1


	//   ....[8]....
        /*0a7c*/ 	.word	0x00000580
        /*0a80*/ 	.word	0x000000ff
        /*0a84*/ 	.word	0x00034858
        /*0a88*/ 	.short	0x0100
        /*0a8a*/ 	.byte	0x08
	.zero		1


	//   ....[9]....
        /*0a8c*/ 	.word	0x00000590
        /*0a90*/ 	.word	0x000000ff
        /*0a94*/ 	.word	0x00034868
        /*0a98*/ 	.short	0x0100
        /*0a9a*/ 	.byte	0x08
	.zero		1


	//   ....[10]....
        /*0a9c*/ 	.word	0x00000680
        /*0aa0*/ 	.word	0x000000ff
        /*0aa4*/ 	.word	0x00034870
        /*0aa8*/ 	.short	0x0100
        /*0aaa*/ 	.byte	0x06
	.zero		1


	//   ....[11]....
        /*0aac*/ 	.word	0x00000690
        /*0ab0*/ 	.word	0x000000ff
        /*0ab4*/ 	.word	0x00034880
        /*0ab8*/ 	.short	0x0100
        /*0aba*/ 	.byte	0x06
	.zero		1


	//   ....[12]....
        /*0abc*/ 	.word	0x000006a0
        /*0ac0*/ 	.word	0x000000ff
        /*0ac4*/ 	.word	0x00034878
        /*0ac8*/ 	.short	0x0100
        /*0aca*/ 	.byte	0x06
	.zero		1


	//   ....[13]....
        /*0acc*/ 	.word	0x000006b0
        /*0ad0*/ 	.word	0x000000ff
        /*0ad4*/ 	.word	0x00034888
        /*0ad8*/ 	.short	0x0100
        /*0ada*/ 	.byte	0x06
	.zero		1


	//   ....[14]....
        /*0adc*/ 	.word	0x000007e0
        /*0ae0*/ 	.word	0x000000ff
        /*0ae4*/ 	.word	0x00034890
        /*0ae8*/ 	.short	0x0100
        /*0aea*/ 	.byte	0x08
	.zero		1


	//   ....[15]....
        /*0aec*/ 	.word	0x000007f0
        /*0af0*/ 	.word	0x000000ff
        /*0af4*/ 	.word	0x000348a0
        /*0af8*/ 	.short	0x0100
        /*0afa*/ 	.byte	0x08
	.zero		1


	//   ....[16]....
        /*0afc*/ 	.word	0x00000800
        /*0b00*/ 	.word	0x000000ff
        /*0b04*/ 	.word	0x00034898
        /*0b08*/ 	.short	0x0100
        /*0b0a*/ 	.byte	0x08
	.zero		1


	//   ....[17]....
        /*0b0c*/ 	.word	0x00000810
        /*0b10*/ 	.word	0x000000ff
        /*0b14*/ 	.word	0x000348a8
        /*0b18*/ 	.short	0x0100
        /*0b1a*/ 	.byte	0x08
	.zero		1


	//   ....[18]....
        /*0b1c*/ 	.word	0x00000940
        /*0b20*/ 	.word	0x000000ff
        /*0b24*/ 	.word	0x000348b0
        /*0b28*/ 	.short	0x0100
        /*0b2a*/ 	.byte	0x08
	.zero		1


	//   ....[19]....
        /*0b2c*/ 	.word	0x00000950
        /*0b30*/ 	.word	0x000000ff
        /*0b34*/ 	.word	0x000348c0
        /*0b38*/ 	.short	0x0100
        /*0b3a*/ 	.byte	0x08
	.zero		1


	//   ....[20]....
        /*0b3c*/ 	.word	0x00000960
        /*0b40*/ 	.word	0x000000ff
        /*0b44*/ 	.word	0x000348b8
        /*0b48*/ 	.short	0x0100
        /*0b4a*/ 	.byte	0x08
	.zero		1


	//   ....[21]....
        /*0b4c*/ 	.word	0x00000970
        /*0b50*/ 	.word	0x000000ff
        /*0b54*/ 	.word	0x000348c8
        /*0b58*/ 	.short	0x0100
        /*0b5a*/ 	.byte	0x08
	.zero		1


	//   ....[22]....
        /*0b5c*/ 	.word	0x00003b60
        /*0b60*/ 	.word	0x00000003
        /*0b64*/ 	.word	0x00034890
        /*0b68*/ 	.short	0x010a
        /*0b6a*/ 	.byte	0x3f
	.zero		1


	//   ....[23]....
        /*0b6c*/ 	.word	0x00007960
        /*0b70*/ 	.word	0x00000003
        /*0b74*/ 	.word	0x00034890
        /*0b78*/ 	.short	0x010a
        /*0b7a*/ 	.byte	0x3f
	.zero		1


	//   ....[24]....
        /*0b7c*/ 	.word	0x0000af60
        /*0b80*/ 	.word	0x00000003
        /*0b84*/ 	.word	0x00034890
        /*0b88*/ 	.short	0x010a
        /*0b8a*/ 	.byte	0x3f
	.zero		1


	//   ....[25]....
        /*0b8c*/ 	.word	0x0000b8e0
        /*0b90*/ 	.word	0x00000028
        /*0b94*/ 	.word	0x00000000
        /*0b98*/ 	.short	0x0101
        /*0b9a*/ 	.byte	0x3f
	.zero		1


	//   ....[26]....
        /*0b9c*/ 	.word	0x0000b920
        /*0ba0*/ 	.word	0x00000003
        /*0ba4*/ 	.word	0x000348b0
        /*0ba8*/ 	.short	0x010a
        /*0baa*/ 	.byte	0x3f
	.zero		1


	//   ....[27]....
        /*0bac*/ 	.word	0x0000c230
        /*0bb0*/ 	.word	0x00000003
        /*0bb4*/ 	.word	0x00000000
        /*0bb8*/ 	.short	0x0101
        /*0bba*/ 	.byte	0x3f
	.zero		1


	//   ....[28]....
        /*0bbc*/ 	.word	0x0000c870
        /*0bc0*/ 	.word	0x00000002
        /*0bc4*/ 	.word	0x00034800
        /*0bc8*/ 	.short	0x010a
        /*0bca*/ 	.byte	0x3f
	.zero		1


	//   ....[29]....
        /*0bcc*/ 	.word	0x0000c8c0
        /*0bd0*/ 	.word	0x00000002
        /*0bd4*/ 	.word	0x00034800
        /*0bd8*/ 	.short	0x010a
        /*0bda*/ 	.byte	0x3f
	.zero		1


	//   ....[30]....
        /*0bdc*/ 	.word	0x0000cf30
        /*0be0*/ 	.word	0x00000002
        /*0be4*/ 	.word	0x00034800
        /*0be8*/ 	.short	0x010a
        /*0bea*/ 	.byte	0x3f
	.zero		1


	//   ....[31]....
        /*0bec*/ 	.word	0x0000e850
        /*0bf0*/ 	.word	0x00000002
        /*0bf4*/ 	.word	0x00034800
        /*0bf8*/ 	.short	0x010a
        /*0bfa*/ 	.byte	0x3f
	.zero		1


	//   ....[32]....
        /*0bfc*/ 	.word	0x000103b0
        /*0c00*/ 	.word	0x00000000
        /*0c04*/ 	.word	0x00034830
        /*0c08*/ 	.short	0x010a
        /*0c0a*/ 	.byte	0x3f
	.zero		1


	//   ....[33]....
        /*0c0c*/ 	.word	0x00010430
        /*0c10*/ 	.word	0x00000000
        /*0c14*/ 	.word	0x00034830
        /*0c18*/ 	.short	0x010a
        /*0c1a*/ 	.byte	0x3f
	.zero		1


	//   ....[34]....
        /*0c1c*/ 	.word	0x00015e20
        /*0c20*/ 	.word	0x00000003
        /*0c24*/ 	.word	0x00000000
        /*0c28*/ 	.short	0x0101
        /*0c2a*/ 	.byte	0x3f
	.zero		1


	//   ....[35]....
        /*0c2c*/ 	.word	0x00016bf0
        /*0c30*/ 	.word	0x00000006
        /*0c34*/ 	.word	0x00034830
        /*0c38*/ 	.short	0x010a
        /*0c3a*/ 	.byte	0x3f
	.zero		1


	//   ....[36]....
        /*0c3c*/ 	.word	0x00016c40
        /*0c40*/ 	.word	0x00000006
        /*0c44*/ 	.word	0x00034830
        /*0c48*/ 	.short	0x010a
        /*0c4a*/ 	.byte	0x3f
	.zero		1


	//   ....[37]....
        /*0c4c*/ 	.word	0x0001a170
        /*0c50*/ 	.word	0x00000006
        /*0c54*/ 	.word	0x00034850
        /*0c58*/ 	.short	0x010a
        /*0c5a*/ 	.byte	0x3f
	.zero		1


	//   ....[38]....
        /*0c5c*/ 	.word	0x0001a1b0
        /*0c60*/ 	.word	0x00000006
        /*0c64*/ 	.word	0x00034850
        /*0c68*/ 	.short	0x010a
        /*0c6a*/ 	.byte	0x3f
	.zero		1


	//   ....[39]....
        /*0c6c*/ 	.word	0x0001c450
        /*0c70*/ 	.word	0x00000082
        /*0c74*/ 	.word	0x00000000
        /*0c78*/ 	.short	0x0101
        /*0c7a*/ 	.byte	0x3f
	.zero		1


	//   ....[40]....
        /*0c7c*/ 	.word	0x0001c650
        /*0c80*/ 	.word	0x00000082
        /*0c84*/ 	.word	0x00000000
        /*0c88*/ 	.short	0x0101
        /*0c8a*/ 	.byte	0x3f
	.zero		1


	//   ....[41]....
        /*0c8c*/ 	.word	0x0001d180
        /*0c90*/ 	.word	0x00000009
        /*0c94*/ 	.word	0x00034850
        /*0c98*/ 	.short	0x010a
        /*0c9a*/ 	.byte	0x3f
	.zero		1


	//   ....[42]....
        /*0c9c*/ 	.word	0x0001d200
        /*0ca0*/ 	.word	0x00000009
        /*0ca4*/ 	.word	0x00034850
        /*0ca8*/ 	.short	0x010a
        /*0caa*/ 	.byte	0x3f
	.zero		1


	//   ....[43]....
        /*0cac*/ 	.word	0x0001dad0
        /*0cb0*/ 	.word	0x00000009
        /*0cb4*/ 	.word	0x00000000
        /*0cb8*/ 	.short	0x0101
        /*0cba*/ 	.byte	0x3f
	.zero		1


	//   ....[44]....
        /*0cbc*/ 	.word	0x0001ee10
        /*0cc0*/ 	.word	0x00000000
        /*0cc4*/ 	.word	0x00000000
        /*0cc8*/ 	.short	0x0101
        /*0cca*/ 	.byte	0x3f
	.zero		1


	//   ....[45]....
        /*0ccc*/ 	.word	0x00021020
        /*0cd0*/ 	.word	0x00000009
        /*0cd4*/ 	.word	0x00034820
        /*0cd8*/ 	.short	0x010a
        /*0cda*/ 	.byte	0x3f
	.zero		1


	//   ....[46]....
        /*0cdc*/ 	.word	0x000210b0
        /*0ce0*/ 	.word	0x00000005
        /*0ce4*/ 	.word	0x000348a0
        /*0ce8*/ 	.short	0x010a
        /*0cea*/ 	.byte	0x3f
	.zero		1


	//   ....[47]....
        /*0cec*/ 	.word	0x000212e0
        /*0cf0*/ 	.word	0x00000005
        /*0cf4*/ 	.word	0x000348c0
        /*0cf8*/ 	.short	0x010a
        /*0cfa*/ 	.byte	0x3f
	.zero		1


	//   ....[48]....
        /*0cfc*/ 	.word	0x00021630
        /*0d00*/ 	.word	0x00000006
        /*0d04*/ 	.word	0x000348a0
        /*0d08*/ 	.short	0x010a
        /*0d0a*/ 	.byte	0x3f
	.zero		1


	//   ....[49]....
        /*0d0c*/ 	.word	0x00021840
        /*0d10*/ 	.word	0x00000006
        /*0d14*/ 	.word	0x000348c0
        /*0d18*/ 	.short	0x010a
        /*0d1a*/ 	.byte	0x3f
	.zero		1


	//   ....[50]....
        /*0d1c*/ 	.word	0x00022690
        /*0d20*/ 	.word	0x00000006
        /*0d24*/ 	.word	0x00034840
        /*0d28*/ 	.short	0x010a
        /*0d2a*/ 	.byte	0x3f
	.zero		1


	//   ....[51]....
        /*0d2c*/ 	.word	0x00022b70
        /*0d30*/ 	.word	0x00000007
        /*0d34*/ 	.word	0x00034820
        /*0d38*/ 	.short	0x010a
        /*0d3a*/ 	.byte	0x3f
	.zero		1


	//   ....[52]....
        /*0d3c*/ 	.word	0x00022ed0
        /*0d40*/ 	.word	0x00000008
        /*0d44*/ 	.word	0x00034840
        /*0d48*/ 	.short	0x010a
        /*0d4a*/ 	.byte	0x3f
	.zero		1


	//   ....[53]....
        /*0d4c*/ 	.word	0x00023190
        /*0d50*/ 	.word	0x00000009
        /*0d54*/ 	.word	0x00000060
        /*0d58*/ 	.short	0x010a
        /*0d5a*/ 	.byte	0x3f
	.zero		1


	//   ....[54]....
        /*0d5c*/ 	.word	0x00023770
        /*0d60*/ 	.word	0x00000002
        /*0d64*/ 	.word	0x00034840
        /*0d68*/ 	.short	0x010a
        /*0d6a*/ 	.byte	0x3f
	.zero		1


	//   ....[55]....
        /*0d6c*/ 	.word	0x00023a30
        /*0d70*/ 	.word	0x00000002
        /*0d74*/ 	.word	0x00000060
        /*0d78*/ 	.short	0x010a
        /*0d7a*/ 	.byte	0x3f
	.zero		1


	//   ....[56]....
        /*0d7c*/ 	.word	0x00023f10
        /*0d80*/ 	.word	0x00000002
        /*0d84*/ 	.word	0x00034840
        /*0d88*/ 	.short	0x010a
        /*0d8a*/ 	.byte	0x3f
	.zero		1


	//   ....[57]....
        /*0d8c*/ 	.word	0x000241d0
        /*0d90*/ 	.word	0x00000002
        /*0d94*/ 	.word	0x00000060
        /*0d98*/ 	.short	0x010a
        /*0d9a*/ 	.byte	0x3f
	.zero		1


	//   ....[58]....
        /*0d9c*/ 	.word	0x00024650
        /*0da0*/ 	.word	0x00000003
        /*0da4*/ 	.word	0x00034860
        /*0da8*/ 	.short	0x010a
        /*0daa*/ 	.byte	0x3f
	.zero		1


	//   ....[59]....
        /*0dac*/ 	.word	0x00025420
        /*0db0*/ 	.word	0x00000000
        /*0db4*/ 	.word	0x00034820
        /*0db8*/ 	.short	0x010a
        /*0dba*/ 	.byte	0x3f
	.zero		1


	//   ....[60]....
        /*0dbc*/ 	.word	0x000255d0
        /*0dc0*/ 	.word	0x00000006
        /*0dc4*/ 	.word	0x00000000
        /*0dc8*/ 	.short	0x010a
        /*0dca*/ 	.byte	0x3f
	.zero		1


	//   ....[61]....
        /*0dcc*/ 	.word	0x00025640
        /*0dd0*/ 	.word	0x00000007
        /*0dd4*/ 	.word	0x00000000
        /*0dd8*/ 	.short	0x010a
        /*0dda*/ 	.byte	0x3f
	.zero		1


	//   ....[62]....
        /*0ddc*/ 	.word	0x000256b0
        /*0de0*/ 	.word	0x00000004
        /*0de4*/ 	.word	0x00000000
        /*0de8*/ 	.short	0x010a
        /*0dea*/ 	.byte	0x3f
	.zero		1


	//   ....[63]....
        /*0dec*/ 	.word	0x000256e0
        /*0df0*/ 	.word	0x00000003
        /*0df4*/ 	.word	0x00000000
        /*0df8*/ 	.short	0x010a
        /*0dfa*/ 	.byte	0x3f
	.zero		1


	//   ....[64]....
        /*0dfc*/ 	.word	0x00025740
        /*0e00*/ 	.word	0x00000003
        /*0e04*/ 	.word	0x00034890
        /*0e08*/ 	.short	0x010a
        /*0e0a*/ 	.byte	0x3f
	.zero		1


	//   ....[65]....
        /*0e0c*/ 	.word	0x00025790
        /*0e10*/ 	.word	0x00000003
        /*0e14*/ 	.word	0x00034890
        /*0e18*/ 	.short	0x010a
        /*0e1a*/ 	.byte	0x3f
	.zero		1


	//   ....[66]....
        /*0e1c*/ 	.word	0x000257e0
        /*0e20*/ 	.word	0x00000003
        /*0e24*/ 	.word	0x00034890
        /*0e28*/ 	.short	0x010a
        /*0e2a*/ 	.byte	0x3f
	.zero		1


	//   ....[67]....
        /*0e2c*/ 	.word	0x00025830
        /*0e30*/ 	.word	0x00000003
        /*0e34*/ 	.word	0x000348b0
        /*0e38*/ 	.short	0x010a
        /*0e3a*/ 	.byte	0x3f
	.zero		1


	//   ....[68]....
        /*0e3c*/ 	.word	0x00025ba0
        /*0e40*/ 	.word	0x00000002
        /*0e44*/ 	.word	0x00034800
        /*0e48*/ 	.short	0x010a
        /*0e4a*/ 	.byte	0x3f
	.zero		1


	//   ....[69]....
        /*0e4c*/ 	.word	0x00025e70
        /*0e50*/ 	.word	0x00000002
        /*0e54*/ 	.word	0x00034800
        /*0e58*/ 	.short	0x010a
        /*0e5a*/ 	.byte	0x3f
	.zero		1


	//   ....[70]....
        /*0e5c*/ 	.word	0x00025ec0
        /*0e60*/ 	.word	0x00000000
        /*0e64*/ 	.word	0x00034830
        /*0e68*/ 	.short	0x010a
        /*0e6a*/ 	.byte	0x3f
	.zero		1


	//   ....[71]....
        /*0e6c*/ 	.word	0x00025f10
        /*0e70*/ 	.word	0x00000006
        /*0e74*/ 	.word	0x00034830
        /*0e78*/ 	.short	0x010a
        /*0e7a*/ 	.byte	0x3f
	.zero		1


	//   ....[72]....
        /*0e7c*/ 	.word	0x00025f60
        /*0e80*/ 	.word	0x00000006
        /*0e84*/ 	.word	0x00034850
        /*0e88*/ 	.short	0x010a
        /*0e8a*/ 	.byte	0x3f
	.zero		1


	//   ....[73]....
        /*0e8c*/ 	.word	0x00025fb0
        /*0e90*/ 	.word	0x00000009
        /*0e94*/ 	.word	0x00034850
        /*0e98*/ 	.short	0x010a
        /*0e9a*/ 	.byte	0x3f
	.zero		1


	//   ....[74]....
        /*0e9c*/ 	.word	0x00026150
        /*0ea0*/ 	.word	0x00000009
        /*0ea4*/ 	.word	0x00034820
        /*0ea8*/ 	.short	0x010a
        /*0eaa*/ 	.byte	0x3f
	.zero		1


	//   ....[75]....
        /*0eac*/ 	.word	0x000261a0
        /*0eb0*/ 	.word	0x00000005
        /*0eb4*/ 	.word	0x000348a0
        /*0eb8*/ 	.short	0x010a
        /*0eba*/ 	.byte	0x3f
	.zero		1


	//   ....[76]....
        /*0ebc*/ 	.word	0x000261f0
        /*0ec0*/ 	.word	0x00000005
        /*0ec4*/ 	.word	0x000348c0
        /*0ec8*/ 	.short	0x010a
        /*0eca*/ 	.byte	0x3f
	.zero		1


	//   ....[77]....
        /*0ecc*/ 	.word	0x00026240
        /*0ed0*/ 	.word	0x00000006
        /*0ed4*/ 	.word	0x000348a0
        /*0ed8*/ 	.short	0x010a
        /*0eda*/ 	.byte	0x3f
	.zero		1


	//   ....[78]....
        /*0edc*/ 	.word	0x00026290
        /*0ee0*/ 	.word	0x00000006
        /*0ee4*/ 	.word	0x000348c0
        /*0ee8*/ 	.short	0x010a
        /*0eea*/ 	.byte	0x3f
	.zero		1


	//   ....[79]....
        /*0eec*/ 	.word	0x00026430
        /*0ef0*/ 	.word	0x00000006
        /*0ef4*/ 	.word	0x00034840
        /*0ef8*/ 	.short	0x010a
        /*0efa*/ 	.byte	0x3f
	.zero		1


	//   ....[80]....
        /*0efc*/ 	.word	0x000264b0
        /*0f00*/ 	.word	0x00000006
        /*0f04*/ 	.word	0x00034820
        /*0f08*/ 	.short	0x010a
        /*0f0a*/ 	.byte	0x3f
	.zero		1


	//   ....[81]....
        /*0f0c*/ 	.word	0x00026500
        /*0f10*/ 	.word	0x00000008
        /*0f14*/ 	.word	0x00034840
        /*0f18*/ 	.short	0x010a
        /*0f1a*/ 	.byte	0x3f
	.zero		1


	//   ....[82]....
        /*0f1c*/ 	.word	0x00026550
        /*0f20*/ 	.word	0x00000009
        /*0f24*/ 	.word	0x00000060
        /*0f28*/ 	.short	0x010a
        /*0f2a*/ 	.byte	0x3f
	.zero		1


	//   ....[83]....
        /*0f2c*/ 	.word	0x000265a0
        /*0f30*/ 	.word	0x00000002
        /*0f34*/ 	.word	0x00034840
        /*0f38*/ 	.short	0x010a
        /*0f3a*/ 	.byte	0x3f
	.zero		1


	//   ....[84]....
        /*0f3c*/ 	.word	0x000265f0
        /*0f40*/ 	.word	0x00000002
        /*0f44*/ 	.word	0x00000060
        /*0f48*/ 	.short	0x010a
        /*0f4a*/ 	.byte	0x3f
	.zero		1


	//   ....[85]....
        /*0f4c*/ 	.word	0x00026640
        /*0f50*/ 	.word	0x00000002
        /*0f54*/ 	.word	0x00034840
        /*0f58*/ 	.short	0x010a
        /*0f5a*/ 	.byte	0x3f
	.zero		1


	//   ....[86]....
        /*0f5c*/ 	.word	0x00026690
        /*0f60*/ 	.word	0x00000002
        /*0f64*/ 	.word	0x00000060
        /*0f68*/ 	.short	0x010a
        /*0f6a*/ 	.byte	0x3f
	.zero		1


	//   ....[87]....
        /*0f6c*/ 	.word	0x000266e0
        /*0f70*/ 	.word	0x00000003
        /*0f74*/ 	.word	0x00034860
        /*0f78*/ 	.short	0x010a
        /*0f7a*/ 	.byte	0x3f
	.zero		1


	//   ....[88]....
        /*0f7c*/ 	.word	0x00027090
        /*0f80*/ 	.word	0x00000000
        /*0f84*/ 	.word	0x00034820
        /*0f88*/ 	.short	0x010a
        /*0f8a*/ 	.byte	0x3f
	.zero		1


	//   ....[89]....
        /*0f8c*/ 	.word	0x00027230
        /*0f90*/ 	.word	0x00000006
        /*0f94*/ 	.word	0x00000000
        /*0f98*/ 	.short	0x010a
        /*0f9a*/ 	.byte	0x3f
	.zero		1


	//   ....[90]....
        /*0f9c*/ 	.word	0x00027280
        /*0fa0*/ 	.word	0x00000007
        /*0fa4*/ 	.word	0x00000000
        /*0fa8*/ 	.short	0x010a
        /*0faa*/ 	.byte	0x3f
	.zero		1


	//   ....[91]....
        /*0fac*/ 	.word	0x000272d0
        /*0fb0*/ 	.word	0x00000004
        /*0fb4*/ 	.word	0x00000000
        /*0fb8*/ 	.short	0x010a
        /*0fba*/ 	.byte	0x3f
	.zero		1


	//----- nvinfo : EIATTR_NUM_MBARRIERS
	.align		4
.L_186:
        /*0fbc*/ 	.byte	0x03, 0x38
        /*0fbe*/ 	.short	0x0016


	//----- nvinfo : EIATTR_EXIT_INSTR_OFFSETS
	.align		4
        /*0fc0*/ 	.byte	0x04, 0x1c
        /*0fc2*/ 	.short	(.L_188 - .L_187)


	//   ....[0]....
.L_187:
        /*0fc4*/ 	.word	0x00025730


	//----- nvinfo : EIATTR_MAX_THREADS
	.align		4
.L_188:
        /*0fc8*/ 	.byte	0x04, 0x05
        /*0fca*/ 	.short	(.L_190 - .L_189)
.L_189:
        /*0fcc*/ 	.word	0x00000180
        /*0fd0*/ 	.word	0x00000001
        /*0fd4*/ 	.word	0x00000001


	//----- nvinfo : EIATTR_CRS_STACK_SIZE
	.align		4
.L_190:
        /*0fd8*/ 	.byte	0x04, 0x1e
        /*0fda*/ 	.short	(.L_192 - .L_191)
.L_191:
        /*0fdc*/ 	.word	0x00000000


	//----- nvinfo : EIATTR_CBANK_PARAM_SIZE
	.align		4
.L_192:
        /*0fe0*/ 	.byte	0x03, 0x19
        /*0fe2*/ 	.short	0x0a70


	//----- nvinfo : EIATTR_PARAM_CBANK
	.align		4
        /*0fe4*/ 	.byte	0x04, 0x0a
        /*0fe6*/ 	.short	(.L_194 - .L_193)
	.align		4
.L_193:
        /*0fe8*/ 	.word	index@(.nv.constant0._ZN7cutlass13device_kernelIN5flash11enable_sm90INS1_16FlashAttnFwdSm90INS1_25CollectiveMainloopFwdSm90ILi2EN4cute5tupleIJNS5_1CILi1EEES8_S8_EEENS6_IJNS7_ILi128EEENS7_ILi176EEESA_EEELi128ENS_10bfloat16_tEfNS_4arch4Sm90ELb0ELb0ELb1ELb1ELb0ELb1ELb0ELb1ELb1ELb0ELb0ELb0EEENS1_21CollectiveEpilogueFwdINS6_IJSA_SA_SB_EEES9_SD_SF_Li256ELb1ELb0ELb0ELb0EEENS1_36VarlenDynamicPersistentTileSchedulerILi128ELi176ELi256ELi32ELb0ELb0ELb1ELb0ELb1ELb1EEEEEEEEEvNT_6ParamsE)
        /*0fec*/ 	.short	0x0210
        /*0fee*/ 	.short	0x0a70


	//----- nvinfo : EIATTR_SW_WAR
	.align		4
.L_194:
        /*0ff0*/ 	.byte	0x04, 0x36
        /*0ff2*/ 	.short	(.L_196 - .L_195)
.L_195:
        /*0ff4*/ 	.word	0x00000008
.L_196:


//--------------------- .nv.info._ZN7cutlass13device_kernelIN5flash11enable_sm90INS1_16FlashAttnFwdSm90INS1_25CollectiveMainloopFwdSm90ILi2EN4cute5tupleIJNS5_1CILi1EEES8_S8_EEENS6_IJNS7_ILi128EEESA_SA_EEELi128ENS_10bfloat16_tEfNS_4arch4Sm90ELb0ELb1ELb1ELb0ELb0ELb0ELb0ELb1ELb1ELb0ELb0ELb0EEENS1_21CollectiveEpilogueFwdISB_S9_SC_SE_Li256ELb0ELb0ELb0ELb0EEENS1_30DynamicPersistentTileSchedulerILi256ELi32ELb0ELb0ELb1EEEEEEEEEvNT_6ParamsE --------------------------
	.section	.nv.info._ZN7cutlass13device_kernelIN5flash11enable_sm90INS1_16FlashAttnFwdSm90INS1_25CollectiveMainloopFwdSm90ILi2EN4cute5tupleIJNS5_1CILi1EEES8_S8_EEENS6_IJNS7_ILi128EEESA_SA_EEELi128ENS_10bfloat16_tEfNS_4arch4Sm90ELb0ELb1ELb1ELb0ELb0ELb0ELb0ELb1ELb1ELb0ELb0ELb0EEENS1_21CollectiveEpilogueFwdISB_S9_SC_SE_Li256ELb0ELb0ELb0ELb0EEENS1_30DynamicPersistentTileSchedulerILi256ELi32ELb0ELb0ELb1EEEEEEEEEvNT_6ParamsE,"",@"SHT_CUDA_INFO"
	.sectionflags	@""
	.align	4


	//----- nvinfo : EIATTR_CUDA_API_VERSION
	.align		4
        /*0000*/ 	.byte	0x04, 0x37
        /*0002*/ 	.short	(.L_198 - .L_197)
.L_197:
        /*0004*/ 	.word	0x00000082


	//----- nvinfo : EIATTR_KPARAM_INFO
	.align		4
.L_198:
        /*0008*/ 	.byte	0x04, 0x17
        /*000a*/ 	.short	(.L_200 - .L_199)
.L_199:
        /*000c*/ 	.word	0x00000000
        /*0010*/ 	.short	0x0000
        /*0012*/ 	.short	0x0070
        /*0014*/ 	.byte	0x00, 0xf0, 0x01, 0x2e


	//----- nvinfo : EIATTR_SPARSE_MMA_MASK
	.align		4
.L_200:
        /*0018*/ 	.byte	0x03, 0x50
        /*001a*/ 	.short	0x0000


	//----- nvinfo : EIATTR_MAXREG_COUNT
	.align		4
        /*001c*/ 	.byte	0x03, 0x1b
        /*001e*/ 	.short	0x00a8


	//----- nvinfo : EIATTR_NUM_BARRIERS
	.align		4
        /*0020*/ 	.byte	0x02, 0x4c
        /*0022*/ 	.byte	0x10
	.zero		1


	//----- nvinfo : EIATTR_EXTERNS
	.align		4
        /*0024*/ 	.byte	0x04, 0x0f
        /*0026*/ 	.short	(.L_202 - .L_201)


	//   ....[0]....
	.align		4
.L_201:
        /*0028*/ 	.word	index@(__assertfail)


	//----- nvinfo : EIATTR_MERCURY_ISA_VERSION
	.align		4
.L_202:
        /*002c*/ 	.byte	0x03, 0x5f
        /*002e*/ 	.short	0x0101


	//----- nvinfo : EIATTR_INT_WARP_WIDE_INSTR_OFFSETS
	.align		4
        /*0030*/ 	.byte	0x04, 0x31
        /*0032*/ 	.short	(.L_204 - .L_203)


	//   ....[0]....
.L_203:
        /*0034*/ 	.word	0x00000180


	//   ....[1]....
        /*0038*/ 	.word	0x000001b0


	//   ....[2]....
        /*003c*/ 	.word	0x000001c0


	//   ....[3]....
        /*0040*/ 	.word	0x000111f0


	//   ....[4]....
        /*0044*/ 	.word	0x00011280


	//   ....[5]....
        /*0048*/ 	.word	0x000117b0


	//   ....[6]....
        /*004c*/ 	.word	0x000132f0


	//   ....[7]....
        /*0050*/ 	.word	0x00013380


	//----- nvinfo : EIATTR_COOP_GROUP_MASK_REGIDS
	.align		4
.L_204:
        /*0054*/ 	.byte	0x04, 0x29
        /*0056*/ 	.short	(.L_206 - .L_205)


	//   ....[0]....
.L_205:
        /*0058*/ 	.word	0xffffffff


	//   ....[1]....
        /*005c*/ 	.word	0xffffffff


	//   ....[2]....
        /*0060*/ 	.word	0xffffffff


	//   ....[3]....
        /*0064*/ 	.word	0xffffffff


	//   ....[4]....
        /*0068*/ 	.word	0xffffffff


	//   ....[5]....
        /*006c*/ 	.word	0xffffffff


	//   ....[6]....
        /*0070*/ 	.word	0xffffffff


	//   ....[7]....
        /*0074*/ 	.word	0xffffffff


	//   ....[8]....
        /*0078*/ 	.word	0xffffffff


	//   ....[9]....
        /*007c*/ 	.word	0xffffffff


	//   ....[10]....
        /*0080*/ 	.word	0xffffffff


	//   ....[11]....
        /*0084*/ 	.word	0xffffffff


	//   ....[12]....
        /*0088*/ 	.word	0xffffffff


	//   ....[13]....
        /*008c*/ 	.word	0xffffffff


	//   ....[14]....
        /*0090*/ 	.word	0xffffffff


	//   ....[15]....
        /*0094*/ 	.word	0xffffffff


	//   ....[16]....
        /*0098*/ 	.word	0xffffffff


	//   ....[17]....
        /*009c*/ 	.word	0xffffffff


	//   ....[18]....
        /*00a0*/ 	.word	0xffffffff


	//   ....[19]....
        /*00a4*/ 	.word	0xffffffff


	//   ....[20]....
        /*00a8*/ 	.word	0xffffffff


	//   ....[21]....
        /*00ac*/ 	.word	0xffffffff


	//   ....[22]....
        /*00b0*/ 	.word	0xffffffff


	//   ....[23]....
        /*00b4*/ 	.word	0xffffffff


	//   ....[24]....
        /*00b8*/ 	.word	0xffffffff


	//   ....[25]....
        /*00bc*/ 	.word	0xffffffff


	//   ....[26]....
        /*00c0*/ 	.word	0xffffffff


	//   ....[27]....
        /*00c4*/ 	.word	0xffffffff


	//   ....[28]....
        /*00c8*/ 	.word	0xffffffff


	//   ....[29]....
        /*00cc*/ 	.word	0xffffffff


	//   ....[30]....
        /*00d0*/ 	.word	0xffffffff


	//   ....[31]....
        /*00d4*/ 	.word	0xffffffff


	//   ....[32]....
        /*00d8*/ 	.word	0x0500000f


	//   ....[33]....
        /*00dc*/ 	.word	0x0500000f


	//----- nvinfo : EIATTR_COOP_GROUP_INSTR_OFFSETS
	.align		4
.L_206:
        /*00e0*/ 	.byte	0x04, 0x28
        /*00e2*/ 	.short	(.L_208 - .L_207)


	//   ....[0]....
.L_207:
        /*00e4*/ 	.word	0x00000060


	//   ....[1]....
        /*00e8*/ 	.word	0x00000190


	//   ....[2]....
        /*00ec*/ 	.word	0x000001e0


	//   ....[3]....
        /*00f0*/ 	.word	0x000003d0


	//   ....[4]....
        /*00f4*/ 	.word	0x00000530


	//   ....[5]....
        /*00f8*/ 	.word	0x00000650


	//   ....[6]....
        /*00fc*/ 	.word	0x000007b0


	//   ....[7]....
        /*0100*/ 	.word	0x00001710


	//   ....[8]....
        /*0104*/ 	.word	0x00003960


	//   ....[9]....
        /*0108*/ 	.word	0x00003a30


	//   ....[10]....
        /*010c*/ 	.word	0x00004400


	//   ....[11]....
        /*0110*/ 	.word	0x00004460


	//   ....[12]....
        /*0114*/ 	.word	0x00007060


	//   ....[13]....
        /*0118*/ 	.word	0x00007160


	//   ....[14]....
        /*011c*/ 	.word	0x00007a00


	//   ....[15]....
        /*0120*/ 	.word	0x00007aa0


	//   ....[16]....
        /*0124*/ 	.word	0x00009e70


	//   ....[17]....
        /*0128*/ 	.word	0x00009eb0


	//   ....[18]....
        /*012c*/ 	.word	0x0000a1e0


	//   ....[19]....
        /*0130*/ 	.word	0x0000a270


	//   ....[20]....
        /*0134*/ 	.word	0x0000d160


	//   ....[21]....
        /*0138*/ 	.word	0x0000d1a0


	//   ....[22]....
        /*013c*/ 	.word	0x0000dca0


	//   ....[23]....
        /*0140*/ 	.word	0x0000dd40


	//   ....[24]....
        /*0144*/ 	.word	0x0000edd0


	//   ....[25]....
        /*0148*/ 	.word	0x0000ee10


	//   ....[26]....
        /*014c*/ 	.word	0x0000eef0


	//   ....[27]....
        /*0150*/ 	.word	0x0000ef00


	//   ....[28]....
        /*0154*/ 	.word	0x0000fec0


	//   ....[29]....
        /*0158*/ 	.word	0x00010950


	//   ....[30]....
        /*015c*/ 	.word	0x000136b0


	//   ....[31]....
        /*0160*/ 	.word	0x00013880


	//   ....[32]....
        /*0164*/ 	.word	0x00013eb0


	//   ....[33]....
        /*0168*/ 	.word	0x00014290


	//----- nvinfo : EIATTR_REG_RECONFIG
	.align		4
.L_208:
        /*016c*/ 	.byte	0x01, 0x54
	.zero		2


	//----- nvinfo : EIATTR_SYSCALL_OFFSETS
	.align		4
        /*0170*/ 	.byte	0x04, 0x46
        /*0172*/ 	.short	(.L_210 - .L_209)


	//   ....[0]....
.L_209:
        /*0174*/ 	.word	0x000018c0


	//   ....[1]....
        /*0178*/ 	.word	0x00011410


	//   ....[2]....
        /*017c*/ 	.word	0x00011550


	//   ....[3]....
        /*0180*/ 	.word	0x00011640


	//----- nvinfo : EIATTR_MBARRIER_INSTR_OFFSETS
	.align		4
.L_210:
        /*0184*/ 	.byte	0x04, 0x39
        /*0186*/ 	.short	(.L_212 - .L_211)


	//   ....[0]....
.L_211:
        /*0188*/ 	.word	0x00000280
        /*018c*/ 	.word	0x000000ff
        /*0190*/ 	.word	0x00028800
        /*0194*/ 	.short	0x0100
        /*0196*/ 	.byte	0x06
	.zero		1


	//   ....[1]....
        /*0198*/ 	.word	0x00000290
        /*019c*/ 	.word	0x000000ff
        /*01a0*/ 	.word	0x00028820
        /*01a4*/ 	.short	0x0100
        /*01a6*/ 	.byte	0x06
	.zero		1


	//   ....[2]....
        /*01a8*/ 	.word	0x00000380
        /*01ac*/ 	.word	0x000000ff
        /*01b0*/ 	.word	0x00028830
        /*01b4*/ 	.short	0x0100
        /*01b6*/ 	.byte	0x08
	.zero		1


	//   ....[3]....
        /*01b8*/ 	.word	0x00000390
        /*01bc*/ 	.word	0x000000ff
        /*01c0*/ 	.word	0x00028840
        /*01c4*/ 	.short	0x0100
        /*01c6*/ 	.byte	0x08
	.zero		1


	//   ....[4]....
        /*01c8*/ 	.word	0x000003a0
        /*01cc*/ 	.word	0x000000ff
        /*01d0*/ 	.word	0x00028838
        /*01d4*/ 	.short	0x0100
        /*01d6*/ 	.byte	0x08
	.zero		1


	//   ....[5]....
        /*01d8*/ 	.word	0x000003b0
        /*01dc*/ 	.word	0x000000ff
        /*01e0*/ 	.word	0x00028848
        /*01e4*/ 	.short	0x0100
        /*01e6*/ 	.byte	0x08
	.zero		1


	//   ....[6]....
        /*01e8*/ 	.word	0x000004e0
        /*01ec*/ 	.word	0x000000ff
        /*01f0*/ 	.word	0x00028850
        /*01f4*/ 	.short	0x0100
        /*01f6*/ 	.byte	0x08
	.zero		1


	//   ....[7]....
        /*01f8*/ 	.word	0x000004f0
        /*01fc*/ 	.word	0x000000ff
        /*0200*/ 	.word	0x00028860
        /*0204*/ 	.short	0x0100
        /*0206*/ 	.byte	0x08
	.zero		1


	//   ....[8]....
        /*0208*/ 	.word	0x00000500
        /*020c*/ 	.word	0x000000ff
        /*0210*/ 	.word	0x00028858
        /*0214*/ 	.short	0x0100
        /*0216*/ 	.byte	0x08
	.zero		1


	//   ....[9]....
        /*0218*/ 	.word	0x00000510
        /*021c*/ 	.word	0x000000ff
        /*0220*/ 	.word	0x00028868
        /*0224*/ 	.short	0x0100
        /*0226*/ 	.byte	0x08
	.zero		1


	//   ....[10]....
        /*0228*/ 	.word	0x00000600
        /*022c*/ 	.word	0x000000ff
        /*0230*/ 	.word	0x00028870
        /*0234*/ 	.short	0x0100
        /*0236*/ 	.byte	0x06
	.zero		1


	//   ....[11]....
        /*0238*/ 	.word	0x00000610
        /*023c*/ 	.word	0x000000ff
        /*0240*/ 	.word	0x00028880
        /*0244*/ 	.short	0x0100
        /*0246*/ 	.byte	0x06
	.zero		1


	//   ....[12]....
        /*0248*/ 	.word	0x00000620
        /*024c*/ 	.word	0x000000ff
        /*0250*/ 	.word	0x00028878
        /*0254*/ 	.short	0x0100
        /*0256*/ 	.byte	0x06
	.zero		1


	//   ....[13]....
        /*0258*/ 	.word	0x00000630
        /*025c*/ 	.word	0x000000ff
        /*0260*/ 	.word	0x00028888
        /*0264*/ 	.short	0x0100
        /*0266*/ 	.byte	0x06
	.zero		1


	//   ....[14]....
        /*0268*/ 	.word	0x00000760
        /*026c*/ 	.word	0x000000ff
        /*0270*/ 	.word	0x00028890
        /*0274*/ 	.short	0x0100
        /*0276*/ 	.byte	0x08
	.zero		1


	//   ....[15]....
        /*0278*/ 	.word	0x00000770
        /*027c*/ 	.word	0x000000ff
        /*0280*/ 	.word	0x000288a0
        /*0284*/ 	.short	0x0100
        /*0286*/ 	.byte	0x08
	.zero		1


	//   ....[16]....
        /*0288*/ 	.word	0x00000780
        /*028c*/ 	.word	0x000000ff
        /*0290*/ 	.word	0x00028898
        /*0294*/ 	.short	0x0100
        /*0296*/ 	.byte	0x08
	.zero		1


	//   ....[17]....
        /*0298*/ 	.word	0x00000790
        /*029c*/ 	.word	0x000000ff
        /*02a0*/ 	.word	0x000288a8
        /*02a4*/ 	.short	0x0100
        /*02a6*/ 	.byte	0x08
	.zero		1


	//   ....[18]....
        /*02a8*/ 	.word	0x000008c0
        /*02ac*/ 	.word	0x000000ff
        /*02b0*/ 	.word	0x000288b0
        /*02b4*/ 	.short	0x0100
        /*02b6*/ 	.byte	0x08
	.zero		1


	//   ....[19]....
        /*02b8*/ 	.word	0x000008d0
        /*02bc*/ 	.word	0x000000ff
        /*02c0*/ 	.word	0x000288c0
        /*02c4*/ 	.short	0x0100
        /*02c6*/ 	.byte	0x08
	.zero		1


	//   ....[20]....
        /*02c8*/ 	.word	0x000008e0
        /*02cc*/ 	.word	0x000000ff
        /*02d0*/ 	.word	0x000288b8
        /*02d4*/ 	.short	0x0100
        /*02d6*/ 	.byte	0x08
	.zero		1


	//   ....[21]....
        /*02d8*/ 	.word	0x000008f0
        /*02dc*/ 	.word	0x000000ff
        /*02e0*/ 	.word	0x000288c8
        /*02e4*/ 	.short	0x0100
        /*02e6*/ 	.byte	0x08
	.zero		1


	//   ....[22]....
        /*02e8*/ 	.word	0x00001940
        /*02ec*/ 	.word	0x000000ff
        /*02f0*/ 	.word	0x00028800
        /*02f4*/ 	.short	0x010a
        /*02f6*/ 	.byte	0x27
	.zero		1


	//   ....[23]....
        /*02f8*/ 	.word	0x000019c0
        /*02fc*/ 	.word	0x00000059
        /*0300*/ 	.word	0x00028830
        /*0304*/ 	.short	0x010a
        /*0306*/ 	.byte	0x3f
	.zero		1


	//   ....[24]....
        /*0308*/ 	.word	0x00001a20
        /*030c*/ 	.word	0x00000059
        /*0310*/ 	.word	0x00028830
        /*0314*/ 	.short	0x010a
        /*0316*/ 	.byte	0x3f
	.zero		1


	//   ....[25]....
        /*0318*/ 	.word	0x000023d0
        /*031c*/ 	.word	0x00000000
        /*0320*/ 	.word	0x00000000
        /*0324*/ 	.short	0x0101
        /*0326*/ 	.byte	0x3f
	.zero		1


	//   ....[26]....
        /*0328*/ 	.word	0x00005380
        /*032c*/ 	.word	0x000000ff
        /*0330*/ 	.word	0x00028830
        /*0334*/ 	.short	0x010a
        /*0336*/ 	.byte	0x06
	.zero		1


	//   ....[27]....
        /*0338*/ 	.word	0x000053c0
        /*033c*/ 	.word	0x000000ff
        /*0340*/ 	.word	0x00028830
        /*0344*/ 	.short	0x010a
        /*0346*/ 	.byte	0x06
	.zero		1


	//   ....[28]....
        /*0348*/ 	.word	0x000056e0
        /*034c*/ 	.word	0x000000ff
        /*0350*/ 	.word	0x00028850
        /*0354*/ 	.short	0x010a
        /*0356*/ 	.byte	0x06
	.zero		1


	//   ....[29]....
        /*0358*/ 	.word	0x00005720
        /*035c*/ 	.word	0x000000ff
        /*0360*/ 	.word	0x00028850
        /*0364*/ 	.short	0x010a
        /*0366*/ 	.byte	0x06
	.zero		1


	//   ....[30]....
        /*0368*/ 	.word	0x000062b0
        /*036c*/ 	.word	0x00000033
        /*0370*/ 	.word	0x00000000
        /*0374*/ 	.short	0x0101
        /*0376*/ 	.byte	0x3f
	.zero		1


	//   ....[31]....
        /*0378*/ 	.word	0x00007f40
        /*037c*/ 	.word	0x0000001c
        /*0380*/ 	.word	0x00000000
        /*0384*/ 	.short	0x0101
        /*0386*/ 	.byte	0x3f
	.zero		1


	//   ....[32]....
        /*0388*/ 	.word	0x00008db0
        /*038c*/ 	.word	0x000000ff
        /*0390*/ 	.word	0x00028830
        /*0394*/ 	.short	0x010a
        /*0396*/ 	.byte	0x06
	.zero		1


	//   ....[33]....
        /*0398*/ 	.word	0x00008df0
        /*039c*/ 	.word	0x000000ff
        /*03a0*/ 	.word	0x00028830
        /*03a4*/ 	.short	0x010a
        /*03a6*/ 	.byte	0x06
	.zero		1


	//   ....[34]....
        /*03a8*/ 	.word	0x00009110
        /*03ac*/ 	.word	0x000000ff
        /*03b0*/ 	.word	0x00028850
        /*03b4*/ 	.short	0x010a
        /*03b6*/ 	.byte	0x06
	.zero		1


	//   ....[35]....
        /*03b8*/ 	.word	0x00009150
        /*03bc*/ 	.word	0x000000ff
        /*03c0*/ 	.word	0x00028850
        /*03c4*/ 	.short	0x010a
        /*03c6*/ 	.byte	0x06
	.zero		1


	//   ....[36]....
        /*03c8*/ 	.word	0x0000aa30
        /*03cc*/ 	.word	0x00000023
        /*03d0*/ 	.word	0x00000000
        /*03d4*/ 	.short	0x0101
        /*03d6*/ 	.byte	0x3f
	.zero		1


	//   ....[37]....
        /*03d8*/ 	.word	0x0000aae0
        /*03dc*/ 	.word	0x0000002e
        /*03e0*/ 	.word	0x00000000
        /*03e4*/ 	.short	0x0101
        /*03e6*/ 	.byte	0x3f
	.zero		1


	//   ....[38]....
        /*03e8*/ 	.word	0x0000b5f0
        /*03ec*/ 	.word	0x000000ff
        /*03f0*/ 	.word	0x00028830
        /*03f4*/ 	.short	0x010a
        /*03f6*/ 	.byte	0x06
	.zero		1


	//   ....[39]....
        /*03f8*/ 	.word	0x0000b630
        /*03fc*/ 	.word	0x000000ff
        /*0400*/ 	.word	0x00028830
        /*0404*/ 	.short	0x010a
        /*0406*/ 	.byte	0x06
	.zero		1


	//   ....[40]....
        /*0408*/ 	.word	0x0000b950
        /*040c*/ 	.word	0x000000ff
        /*0410*/ 	.word	0x00028850
        /*0414*/ 	.short	0x010a
        /*0416*/ 	.byte	0x06
	.zero		1


	//   ....[41]....
        /*0418*/ 	.word	0x0000b990
        /*041c*/ 	.word	0x000000ff
        /*0420*/ 	.word	0x00028850
        /*0424*/ 	.short	0x010a
        /*0426*/ 	.byte	0x06
	.zero		1


	//   ....[42]....
        /*0428*/ 	.word	0x0000c520
        /*042c*/ 	.word	0x0000003d
        /*0430*/ 	.word	0x00000000
        /*0434*/ 	.short	0x0101
        /*0436*/ 	.byte	0x3f
	.zero		1


	//   ....[43]....
        /*0438*/ 	.word	0x0000e2d0
        /*043c*/ 	.word	0x0000001d
        /*0440*/ 	.word	0x00000000
        /*0444*/ 	.short	0x0101
        /*0446*/ 	.byte	0x3f
	.zero		1


	//   ....[44]....
        /*0448*/ 	.word	0x0000ed40
        /*044c*/ 	.word	0x000000ff
        /*0450*/ 	.word	0x00028850
        /*0454*/ 	.short	0x010a
        /*0456*/ 	.byte	0x05
	.zero		1


	//   ....[45]....
        /*0458*/ 	.word	0x0000ed80
        /*045c*/ 	.word	0x000000ff
        /*0460*/ 	.word	0x00028850
        /*0464*/ 	.short	0x010a
        /*0466*/ 	.byte	0x05
	.zero		1


	//   ....[46]....
        /*0468*/ 	.word	0x0000f2a0
        /*046c*/ 	.word	0x00000009
        /*0470*/ 	.word	0x00000000
        /*0474*/ 	.short	0x0101
        /*0476*/ 	.byte	0x3f
	.zero		1


	//   ....[47]....
        /*0478*/ 	.word	0x00010040
        /*047c*/ 	.word	0x000000ff
        /*0480*/ 	.word	0x00000000
        /*0484*/ 	.short	0x0101
        /*0486*/ 	.byte	0x05
	.zero		1


	//   ....[48]....
        /*0488*/ 	.word	0x00011a70
        /*048c*/ 	.word	0x00000008
        /*0490*/ 	.word	0x00028840
        /*0494*/ 	.short	0x010a
        /*0496*/ 	.byte	0x3f
	.zero		1


	//   ....[49]....
        /*0498*/ 	.word	0x00011e30
        /*049c*/ 	.word	0x000000ff
        /*04a0*/ 	.word	0x00028820
        /*04a4*/ 	.short	0x010a
        /*04a6*/ 	.byte	0x27
	.zero		1


	//   ....[50]....
        /*04a8*/ 	.word	0x00012110
        /*04ac*/ 	.word	0x00000003
        /*04b0*/ 	.word	0x00028840
        /*04b4*/ 	.short	0x010a
        /*04b6*/ 	.byte	0x3f
	.zero		1


	//   ....[51]....
        /*04b8*/ 	.word	0x00012330
        /*04bc*/ 	.word	0x00000002
        /*04c0*/ 	.word	0x00000060
        /*04c4*/ 	.short	0x010a
        /*04c6*/ 	.byte	0x3f
	.zero		1


	//   ....[52]....
        /*04c8*/ 	.word	0x00012800
        /*04cc*/ 	.word	0x00000003
        /*04d0*/ 	.word	0x00028840
        /*04d4*/ 	.short	0x010a
        /*04d6*/ 	.byte	0x3f
	.zero		1


	//   ....[53]....
        /*04d8*/ 	.word	0x00012a20
        /*04dc*/ 	.word	0x00000002
        /*04e0*/ 	.word	0x00000060
        /*04e4*/ 	.short	0x010a
        /*04e6*/ 	.byte	0x3f
	.zero		1


	//   ....[54]....
        /*04e8*/ 	.word	0x00012e10
        /*04ec*/ 	.word	0x00000002
        /*04f0*/ 	.word	0x00028840
        /*04f4*/ 	.short	0x010a
        /*04f6*/ 	.byte	0x3f
	.zero		1


	//   ....[55]....
        /*04f8*/ 	.word	0x00013060
        /*04fc*/ 	.word	0x00000002
        /*0500*/ 	.word	0x00000060
        /*0504*/ 	.short	0x010a
        /*0506*/ 	.byte	0x3f
	.zero		1


	//   ....[56]....
        /*0508*/ 	.word	0x00013420
        /*050c*/ 	.word	0x00000003
        /*0510*/ 	.word	0x00028860
        /*0514*/ 	.short	0x010a
        /*0516*/ 	.byte	0x3f
	.zero		1


	//   ....[57]....
        /*0518*/ 	.word	0x00013830
        /*051c*/ 	.word	0x00000007
        /*0520*/ 	.word	0x00028820
        /*0524*/ 	.short	0x010a
        /*0526*/ 	.byte	0x3f
	.zero		1


	//   ....[58]....
        /*0528*/ 	.word	0x00013980
        /*052c*/ 	.word	0x00000005
        /*0530*/ 	.word	0x00000000
        /*0534*/ 	.short	0x010a
        /*0536*/ 	.byte	0x3f
	.zero		1


	//   ....[59]....
        /*0538*/ 	.word	0x000139f0
        /*053c*/ 	.word	0x00000003
        /*0540*/ 	.word	0x00000000
        /*0544*/ 	.short	0x010a
        /*0546*/ 	.byte	0x3f
	.zero		1


	//   ....[60]....
        /*0548*/ 	.word	0x00013a50
        /*054c*/ 	.word	0x00000005
        /*0550*/ 	.word	0x00000000
        /*0554*/ 	.short	0x010a
        /*0556*/ 	.byte	0x3f
	.zero		1


	//   ....[61]....
        /*0558*/ 	.word	0x00013a80
        /*055c*/ 	.word	0x00000003
        /*0560*/ 	.word	0x00000000
        /*0564*/ 	.short	0x010a
        /*0566*/ 	.byte	0x3f
	.zero		1


	//   ....[62]....
        /*0568*/ 	.word	0x00013af0
        /*056c*/ 	.word	0x00000003
        /*0570*/ 	.word	0x00028800
        /*0574*/ 	.short	0x010a
        /*0576*/ 	.byte	0x3f
	.zero		1


	//   ....[63]....
        /*0578*/ 	.word	0x00013b40
        /*057c*/ 	.word	0x00000059
        /*0580*/ 	.word	0x00028830
        /*0584*/ 	.short	0x010a
        /*0586*/ 	.byte	0x3f
	.zero		1


	//   ....[64]....
        /*0588*/ 	.word	0x00013ba0
        /*058c*/ 	.word	0x0000000c
        /*0590*/ 	.word	0x00028830
        /*0594*/ 	.short	0x010a
        /*0596*/ 	.byte	0x3f
	.zero		1


	//   ....[65]....
        /*0598*/ 	.word	0x00013c00
        /*059c*/ 	.word	0x0000000c
        /*05a0*/ 	.word	0x00028850
        /*05a4*/ 	.short	0x010a
        /*05a6*/ 	.byte	0x3f
	.zero		1


	//   ....[66]....
        /*05a8*/ 	.word	0x00013c60
        /*05ac*/ 	.word	0x00000008
        /*05b0*/ 	.word	0x00028830
        /*05b4*/ 	.short	0x010a
        /*05b6*/ 	.byte	0x3f
	.zero		1


	//   ....[67]....
        /*05b8*/ 	.word	0x00013cc0
        /*05bc*/ 	.word	0x00000008
        /*05c0*/ 	.word	0x00028850
        /*05c4*/ 	.short	0x010a
        /*05c6*/ 	.byte	0x3f
	.zero		1


	//   ....[68]....
        /*05c8*/ 	.word	0x00013d20
        /*05cc*/ 	.word	0x00000008
        /*05d0*/ 	.word	0x00028830
        /*05d4*/ 	.short	0x010a
        /*05d6*/ 	.byte	0x3f
	.zero		1


	//   ....[69]....
        /*05d8*/ 	.word	0x00013d80
        /*05dc*/ 	.word	0x00000008
        /*05e0*/ 	.word	0x00028850
        /*05e4*/ 	.short	0x010a
        /*05e6*/ 	.byte	0x3f
	.zero		1


	//   ....[70]....
        /*05e8*/ 	.word	0x00013de0
        /*05ec*/ 	.word	0x00000005
        /*05f0*/ 	.word	0x00028850
        /*05f4*/ 	.short	0x010a
        /*05f6*/ 	.byte	0x3f
	.zero		1


	//   ....[71]....
        /*05f8*/ 	.word	0x00013f60
        /*05fc*/ 	.word	0x00000008
        /*0600*/ 	.word	0x00028840
        /*0604*/ 	.short	0x010a
        /*0606*/ 	.byte	0x3f
	.zero		1


	//   ....[72]....
        /*0608*/ 	.word	0x00013fc0
        /*060c*/ 	.word	0x00000008
        /*0610*/ 	.word	0x00028820
        /*0614*/ 	.short	0x010a
        /*0616*/ 	.byte	0x3f
	.zero		1


	//   ....[73]....
        /*0618*/ 	.word	0x00014010
        /*061c*/ 	.word	0x00000003
        /*0620*/ 	.word	0x00028840
        /*0624*/ 	.short	0x010a
        /*0626*/ 	.byte	0x3f
	.zero		1


	//   ....[74]....
        /*0628*/ 	.word	0x00014060
        /*062c*/ 	.word	0x00000002
        /*0630*/ 	.word	0x00000060
        /*0634*/ 	.short	0x010a
        /*0636*/ 	.byte	0x3f
	.zero		1


	//   ....[75]....
        /*0638*/ 	.word	0x000140b0
        /*063c*/ 	.word	0x00000003
        /*0640*/ 	.word	0x00028840
        /*0644*/ 	.short	0x010a
        /*0646*/ 	.byte	0x3f
	.zero		1


	//   ....[76]....
        /*0648*/ 	.word	0x00014100
        /*064c*/ 	.word	0x00000002
        /*0650*/ 	.word	0x00000060
        /*0654*/ 	.short	0x010a
        /*0656*/ 	.byte	0x3f
	.zero		1


	//   ....[77]....
        /*0658*/ 	.word	0x00014150
        /*065c*/ 	.word	0x00000002
        /*0660*/ 	.word	0x00028840
        /*0664*/ 	.short	0x010a
        /*0666*/ 	.byte	0x3f
	.zero		1


	//   ....[78]....
        /*0668*/ 	.word	0x000141a0
        /*066c*/ 	.word	0x00000002
        /*0670*/ 	.word	0x00000060
        /*0674*/ 	.short	0x010a
        /*0676*/ 	.byte	0x3f
	.zero		1


	//   ....[79]....
        /*0678*/ 	.word	0x000141f0
        /*067c*/ 	.word	0x00000003
        /*0680*/ 	.word	0x00028860
        /*0684*/ 	.short	0x010a
        /*0686*/ 	.byte	0x3f
	.zero		1


	//   ....[80]....
        /*0688*/ 	.word	0x000142d0
        /*068c*/ 	.word	0x00000007
        /*0690*/ 	.word	0x00028820
        /*0694*/ 	.short	0x010a
        /*0696*/ 	.byte	0x3f
	.zero		1


	//   ....[81]....
        /*0698*/ 	.word	0x00014320
        /*069c*/ 	.word	0x00000005
        /*06a0*/ 	.word	0x00000000
        /*06a4*/ 	.short	0x010a
        /*06a6*/ 	.byte	0x3f
	.zero		1


	//   ....[82]....
        /*06a8*/ 	.word	0x00014370
        /*06ac*/ 	.word	0x00000003
        /*06b0*/ 	.word	0x00000000
        /*06b4*/ 	.short	0x010a
        /*06b6*/ 	.byte	0x3f
	.zero		1


	//   ....[83]....
        /*06b8*/ 	.word	0x000143c0
        /*06bc*/ 	.word	0x00000005
        /*06c0*/ 	.word	0x00000000
        /*06c4*/ 	.short	0x010a
        /*06c6*/ 	.byte	0x3f
	.zero		1


	//----- nvinfo : EIATTR_NUM_MBARRIERS
	.align		4
.L_212:
        /*06c8*/ 	.byte	0x03, 0x38
        /*06ca*/ 	.short	0x0016


	//----- nvinfo : EIATTR_EXIT_INSTR_OFFSETS
	.align		4
        /*06cc*/ 	.byte	0x04, 0x1c
        /*06ce*/ 	.short	(.L_214 - .L_213)


	//   ....[0]....
.L_213:
        /*06d0*/ 	.word	0x00000a50


	//   ....[1]....
        /*06d4*/ 	.word	0x00010910


	//   ....[2]....
        /*06d8*/ 	.word	0x00010970


	//   ....[3]....
        /*06dc*/ 	.word	0x000138a0


	//   ....[4]....
        /*06e0*/ 	.word	0x00013ad0


	//----- nvinfo : EIATTR_MAX_THREADS
	.align		4
.L_214:
        /*06e4*/ 	.byte	0x04, 0x05
        /*06e6*/ 	.short	(.L_216 - .L_215)
.L_215:
        /*06e8*/ 	.word	0x00000180
        /*06ec*/ 	.word	0x00000001
        /*06f0*/ 	.word	0x00000001


	//----- nvinfo : EIATTR_CRS_STACK_SIZE
	.align		4
.L_216:
        /*06f4*/ 	.byte	0x04, 0x1e
        /*06f6*/ 	.short	(.L_218 - .L_217)
.L_217:
        /*06f8*/ 	.word	0x00000000


	//----- nvinfo : EIATTR_CBANK_PARAM_SIZE
	.align		4
.L_218:
        /*06fc*/ 	.byte	0x03, 0x19
        /*06fe*/ 	.short	0x0bf0


	//----- nvinfo : EIATTR_PARAM_CBANK
	.align		4
        /*0700*/ 	.byte	0x04, 0x0a
        /*0702*/ 	.short	(.L_220 - .L_219)
	.align		4
.L_219:
        /*0704*/ 	.word	index@(.nv.constant0._ZN7cutlass13device_kernelIN5flash11enable_sm90INS1_16FlashAttnFwdSm90INS1_25CollectiveMainloopFwdSm90ILi2EN4cute5tupleIJNS5_1CILi1EEES8_S8_EEENS6_IJNS7_ILi128EEESA_SA_EEELi128ENS_10bfloat16_tEfNS_4arch4Sm90ELb0ELb1ELb1ELb0ELb0ELb0ELb0ELb1ELb1ELb0ELb0ELb0EEENS1_21CollectiveEpilogueFwdISB_S9_SC_SE_Li256ELb0ELb0ELb0ELb0EEENS1_30DynamicPersistentTileSchedulerILi256ELi32ELb0ELb0ELb1EEEEEEEEEvNT_6ParamsE)
        /*0708*/ 	.short	0x0210
        /*070a*/ 	.short	0x0bf0


	//----- nvinfo : EIATTR_SW_WAR
	.align		4
.L_220:
        /*070c*/ 	.byte	0x04, 0x36
        /*070e*/ 	.short	(.L_222 - .L_221)
.L_221:
        /*0710*/ 	.word	0x00000008
.L_222:


//--------------------- .nv.info._ZN7cutlass13device_kernelIN5flash11enable_sm90INS1_16FlashAttnFwdSm90INS1_25CollectiveMainloopFwdSm90ILi2EN4cute5tupleIJNS5_1CILi1EEES8_S8_EEENS6_IJNS7_ILi128EEESA_SA_EEELi128ENS_10bfloat16_tEfNS_4arch4Sm90ELb0ELb1ELb1ELb1ELb0ELb0ELb0ELb1ELb1ELb0ELb0ELb0EEENS1_21CollectiveEpilogueFwdISB_S9_SC_SE_Li256ELb1ELb0ELb0ELb0EEENS1_36VarlenDynamicPersistentTileSchedulerILi128ELi128ELi256ELi32ELb0ELb0ELb1ELb1ELb0ELb1EEEEEEEEEvNT_6ParamsE --------------------------
	.section	.nv.info._ZN7cutlass13device_kernelIN5flash11enable_sm90INS1_16FlashAttnFwdSm90INS1_25CollectiveMainloopFwdSm90ILi2EN4cute5tupleIJNS5_1CILi1EEES8_S8_EEENS6_IJNS7_ILi128EEESA_SA_EEELi128ENS_10bfloat16_tEfNS_4arch4Sm90ELb0ELb1ELb1ELb1ELb0ELb0ELb0ELb1ELb1ELb0ELb0ELb0EEENS1_21CollectiveEpilogueFwdISB_S9_SC_SE_Li256ELb1ELb0ELb0ELb0EEENS1_36VarlenDynamicPersistentTileSchedulerILi128ELi128ELi256ELi32ELb0ELb0ELb1ELb1ELb0ELb1EEEEEEEEEvNT_6ParamsE,"",@"SHT_CUDA_INFO"
	.sectionflags	@""
	.align	4


	//----- nvinfo : EIATTR_CUDA_API_VERSION
	.align		4
        /*0000*/ 	.byte	0x04, 0x37
        /*0002*/ 	.short	(.L_224 - .L_223)
.L_223:
        /*0004*/ 	.word	0x00000082


	//----- nvinfo : EIATTR_KPARAM_INFO
	.align		4
.L_224:
        /*0008*/ 	.byte	0x04, 0x17
        /*000a*/ 	.short	(.L_226 - .L_225)
.L_225:
        /*000c*/ 	.word	0x00000000
        /*0010*/ 	.short	0x0000
        /*0012*/ 	.short	0x0070
        /*0014*/ 	.byte	0x00, 0xf0, 0x01, 0x28


	//----- nvinfo : EIATTR_SPARSE_MMA_MASK
	.align		4
.L_226:
        /*0018*/ 	.byte	0x03, 0x50
        /*001a*/ 	.short	0x0000


	//----- nvinfo : EIATTR_MAXREG_COUNT
	.align		4
        /*001c*/ 	.byte	0x03, 0x1b
        /*001e*/ 	.short	0x00a8


	//----- nvinfo : EIATTR_NUM_BARRIERS
	.align		4
        /*0020*/ 	.byte	0x02, 0x4c
        /*0022*/ 	.byte	0x10
	.zero		1


	//----- nvinfo : EIATTR_EXTERNS
	.align		4
        /*0024*/ 	.byte	0x04, 0x0f
        /*0026*/ 	.short	(.L_228 - .L_227)


	//   ....[0]....
	.align		4
.L_227:
        /*0028*/ 	.word	index@(__assertfail)


	//----- nvinfo : EIATTR_ANNOTATIONS
	.align		4
.L_228:
        /*002c*/ 	.byte	0x04, 0x55
        /*002e*/ 	.short	(.L_230 - .L_229)


	//   ....[0]....
.L_229:
        /* <DEDUP_REMOVED lines=31> */


	//----- nvinfo : EIATTR_MERCURY_ISA_VERSION
	.align		4
.L_230:
        /*0208*/ 	.byte	0x03, 0x5f
        /*020a*/ 	.short	0x0101


	//----- nvinfo : EIATTR_UNUSED_LOAD_BYTE_OFFSET
	.align		4
        /*020c*/ 	.byte	0x04, 0x44
        /*020e*/ 	.short	(.L_232 - .L_231)


	//   ....[0]....
.L_231:
        /*0210*/ 	.word	0x00000a70
        /*0214*/ 	.word	0x0000fff0


	//   ....[1]....
        /*0218*/ 	.word	0x0000f950
        /*021c*/ 	.word	0x0000fff0


	//----- nvinfo : EIATTR_INT_WARP_WIDE_INSTR_OFFSETS
	.align		4
.L_232:
        /*0220*/ 	.byte	0x04, 0x31
        /*0222*/ 	.short	(.L_234 - .L_233)


	//   ....[0]....
.L_233:
        /*0224*/ 	.word	0x00000160


	//   ....[1]....
        /*0228*/ 	.word	0x000001a0


	//   ....[2]....
        /*022c*/ 	.word	0x00000210


	//   ....[3]....
        /*0230*/ 	.word	0x00012ce0


	//   ....[4]....
        /*0234*/ 	.word	0x00012d70


	//   ....[5]....
        /*0238*/ 	.word	0x00013270


	//   ....[6]....
        /*023c*/ 	.word	0x000132f0


	//   ....[7]....
        /*0240*/ 	.word	0x00013400


	//   ....[8]....
        /*0244*/ 	.word	0x00015570


	//   ....[9]....
        /*0248*/ 	.word	0x00015600


	//----- nvinfo : EIATTR_COOP_GROUP_MASK_REGIDS
	.align		4
.L_234:
        /*024c*/ 	.byte	0x04, 0x29
        /*024e*/ 	.short	(.L_236 - .L_235)


	//   ....[0]....
.L_235:
        /*0250*/ 	.word	0xffffffff


	//   ....[1]....
        /*0254*/ 	.word	0xffffffff


	//   ....[2]....
        /*0258*/ 	.word	0xffffffff


	//   ....[3]....
        /*025c*/ 	.word	0xffffffff


	//   ....[4]....
        /*0260*/ 	.word	0xffffffff


	//   ....[5]....
        /*0264*/ 	.word	0xffffffff


	//   ....[6]....
        /*0268*/ 	.word	0xffffffff


	//   ....[7]....
        /*026c*/ 	.word	0xffffffff


	//   ....[8]....
        /*0270*/ 	.word	0xffffffff


	//   ....[9]....
        /*0274*/ 	.word	0xffffffff


	//   ....[10]....
        /*0278*/ 	.word	0xffffffff


	//   ....[11]....
        /*027c*/ 	.word	0xffffffff


	//   ....[12]....
        /*0280*/ 	.word	0xffffffff


	//   ....[13]....
        /*0284*/ 	.word	0xffffffff


	//   ....[14]....
        /*0288*/ 	.word	0xffffffff


	//   ....[15]....
        /*028c*/ 	.word	0xffffffff


	//   ....[16]....
        /*0290*/ 	.word	0xffffffff


	//   ....[17]....
        /*0294*/ 	.word	0xffffffff


	//   ....[18]....
        /*0298*/ 	.word	0xffffffff


	//   ....[19]....
        /*029c*/ 	.word	0xffffffff


	//   ....[20]....
        /*02a0*/ 	.word	0xffffffff


	//   ....[21]....
        /*02a4*/ 	.word	0xffffffff


	//   ....[22]....
        /*02a8*/ 	.word	0xffffffff


	//   ....[23]....
        /*02ac*/ 	.word	0xffffffff


	//   ....[24]....
        /*02b0*/ 	.word	0xffffffff


	//   ....[25]....
        /*02b4*/ 	.word	0xffffffff


	//   ....[26]....
        /*02b8*/ 	.word	0xffffffff


	//   ....[27]....
        /*02bc*/ 	.word	0xffffffff


	//   ....[28]....
        /*02c0*/ 	.word	0xffffffff


	//   ....[29]....
        /*02c4*/ 	.word	0xffffffff


	//   ....[30]....
        /*02c8*/ 	.word	0xffffffff


	//   ....[31]....
        /*02cc*/ 	.word	0xffffffff


	//   ....[32]....
        /*02d0*/ 	.word	0xffffffff


	//   ....[33]....
        /*02d4*/ 	.word	0xffffffff


	//   ....[34]....
        /*02d8*/ 	.word	0xffffffff


	//   ....[35]....
        /*02dc*/ 	.word	0xffffffff


	//   ....[36]....
        /*02e0*/ 	.word	0xffffffff


	//   ....[37]....
        /*02e4*/ 	.word	0xffffffff


	//   ....[38]....
        /*02e8*/ 	.word	0xffffffff


	//   ....[39]....
        /*02ec*/ 	.word	0xffffffff


	//   ....[40]....
        /*02f0*/ 	.word	0xffffffff


	//   ....[41]....
        /*02f4*/ 	.word	0xffffffff


	//   ....[42]....
        /*02f8*/ 	.word	0xffffffff


	//   ....[43]....
        /*02fc*/ 	.word	0xffffffff


	//   ....[44]....
        /*0300*/ 	.word	0xffffffff


	//   ....[45]....
        /*0304*/ 	.word	0xffffffff


	//   ....[46]....
        /*0308*/ 	.word	0xffffffff


	//   ....[47]....
        /*030c*/ 	.word	0xffffffff


	//   ....[48]....
        /*0310*/ 	.word	0xffffffff


	//   ....[49]....
        /*0314*/ 	.word	0xffffffff


	//   ....[50]....
        /*0318*/ 	.word	0xffffffff


	//   ....[51]....
        /*031c*/ 	.word	0xffffffff


	//   ....[52]....
        /*0320*/ 	.word	0xffffffff


	//   ....[53]....
        /*0324*/ 	.word	0xffffffff


	//   ....[54]....
        /*0328*/ 	.word	0xffffffff


	//   ....[55]....
        /*032c*/ 	.word	0xffffffff


	//   ....[56]....
        /*0330*/ 	.word	0xffffffff


	//   ....[57]....
        /*0334*/ 	.word	0xffffffff


	//   ....[58]....
        /*0338*/ 	.word	0xffffffff


	//   ....[59]....
        /*033c*/ 	.word	0xffffffff


	//   ....[60]....
        /*0340*/ 	.word	0xffffffff


	//   ....[61]....
        /*0344*/ 	.word	0xffffffff


	//   ....[62]....
        /*0348*/ 	.word	0x0500000f


	//   ....[63]....
        /*034c*/ 	.word	0x0500000f


	//   ....[64]....
        /*0350*/ 	.word	0x0500000f


	//   ....[65]....
        /*0354*/ 	.word	0x0500000f


	//   ....[66]....
        /*0358*/ 	.word	0x0500000f


	//   ....[67]....
        /*035c*/ 	.word	0x0500000f


	//   ....[68]....
        /*0360*/ 	.word	0x0500000f


	//   ....[69]....
        /*0364*/ 	.word	0x0500000f


	//   ....[70]....
        /*0368*/ 	.word	0x0500000f


	//   ....[71]....
        /*036c*/ 	.word	0x0500000f


	//   ....[72]....
        /*0370*/ 	.word	0x0500000f


	//   ....[73]....
        /*0374*/ 	.word	0x0500000f


	//   ....[74]....
        /*0378*/ 	.word	0x0500000f


	//   ....[75]....
        /*037c*/ 	.word	0x0500000f


	//   ....[76]....
        /*0380*/ 	.word	0x0500000f


	//   ....[77]....
        /*0384*/ 	.word	0x0500000f


	//   ....[78]....
        /*0388*/ 	.word	0x0500000f


	//   ....[79]....
        /*038c*/ 	.word	0x0500000f


	//   ....[80]....
        /*0390*/ 	.word	0x0500000f


	//----- nvinfo : EIATTR_COOP_GROUP_INSTR_OFFSETS
	.align		4
.L_236:
        /*0394*/ 	.byte	0x04, 0x28
        /*0396*/ 	.short	(.L_238 - .L_237)


	//   ....[0]....
.L_237:
        /*0398*/ 	.word	0x00000070


	//   ....[1]....
        /*039c*/ 	.word	0x00000170


	//   ....[2]....
        /*03a0*/ 	.word	0x000001c0


	//   ....[3]....
        /*03a4*/ 	.word	0x000003f0


	//   ....[4]....
        /*03a8*/ 	.word	0x00000550


	//   ....[5]....
        /*03ac*/ 	.word	0x00000670


	//   ....[6]....
        /*03b0*/ 	.word	0x000007d0


	//   ....[7]....
        /*03b4*/ 	.word	0x000017b0


	//   ....[8]....
        /*03b8*/ 	.word	0x00003a40


	//   ....[9]....
        /*03bc*/ 	.word	0x00003b50


	//   ....[10]....
        /*03c0*/ 	.word	0x00004470


	//   ....[11]....
        /*03c4*/ 	.word	0x000044d0


	//   ....[12]....
        /*03c8*/ 	.word	0x00007200


	//   ....[13]....
        /*03cc*/ 	.word	0x00007260


	//   ....[14]....
        /*03d0*/ 	.word	0x00007be0


	//   ....[15]....
        /*03d4*/ 	.word	0x00007c60


	//   ....[16]....
        /*03d8*/ 	.word	0x0000a0b0


	//   ....[17]....
        /*03dc*/ 	.word	0x0000a0e0


	//   ....[18]....
        /*03e0*/ 	.word	0x0000a3d0


	//   ....[19]....
        /*03e4*/ 	.word	0x0000a470


	//   ....[20]....
        /*03e8*/ 	.word	0x0000d470


	//   ....[21]....
        /*03ec*/ 	.word	0x0000d4b0


	//   ....[22]....
        /*03f0*/ 	.word	0x0000de80


	//   ....[23]....
        /*03f4*/ 	.word	0x0000df40


	//   ....[24]....
        /*03f8*/ 	.word	0x0000f020


	//   ....[25]....
        /*03fc*/ 	.word	0x0000f060


	//   ....[26]....
        /*0400*/ 	.word	0x0000f140


	//   ....[27]....
        /*0404*/ 	.word	0x0000f160


	//   ....[28]....
        /*0408*/ 	.word	0x00011880


	//   ....[29]....
        /*040c*/ 	.word	0x00011a00


	//   ....[30]....
        /*0410*/ 	.word	0x00011a30


	//   ....[31]....
        /*0414*/ 	.word	0x00011a70


	//   ....[32]....
        /*0418*/ 	.word	0x00011ae0


	//   ....[33]....
        /*041c*/ 	.word	0x00011b40


	//   ....[34]....
        /*0420*/ 	.word	0x00011b80


	//   ....[35]....
        /*0424*/ 	.word	0x00011d20


	//   ....[36]....
        /*0428*/ 	.word	0x00011d80


	//   ....[37]....
        /*042c*/ 	.word	0x00011dc0


	//   ....[38]....
        /*0430*/ 	.word	0x00011e00


	//   ....[39]....
        /*0434*/ 	.word	0x00011e30


	//   ....[40]....
        /*0438*/ 	.word	0x00011e60


	//   ....[41]....
        /*043c*/ 	.word	0x00011ef0


	//   ....[42]....
        /*0440*/ 	.word	0x00011f50


	//   ....[43]....
        /*0444*/ 	.word	0x00011fe0


	//   ....[44]....
        /*0448*/ 	.word	0x00015a10


	//   ....[45]....
        /*044c*/ 	.word	0x00015a20


	//   ....[46]....
        /*0450*/ 	.word	0x00015b30


	//   ....[47]....
        /*0454*/ 	.word	0x00015b90


	//   ....[48]....
        /*0458*/ 	.word	0x00015bd0


	//   ....[49]....
        /*045c*/ 	.word	0x00015c10


	//   ....[50]....
        /*0460*/ 	.word	0x00015c40


	//   ....[51]....
        /*0464*/ 	.word	0x00015c70


	//   ....[52]....
        /*0468*/ 	.word	0x00015e00


	//   ....[53]....
        /*046c*/ 	.word	0x00015e60


	//   ....[54]....
        /*0470*/ 	.word	0x00015ea0


	//   ....[55]....
        /*0474*/ 	.word	0x00015ee0


	//   ....[56]....
        /*0478*/ 	.word	0x00015f10


	//   ....[57]....
        /*047c*/ 	.word	0x00015f40


	//   ....[58]....
        /*0480*/ 	.word	0x00016000


	//   ....[59]....
        /*0484*/ 	.word	0x00016020


	//   ....[60]....
        /*0488*/ 	.word	0x00016090


	//   ....[61]....
        /*048c*/ 	.word	0x00016720


	//   ....[62]....
        /*0490*/ 	.word	0x00016db0


	//   ....[63]....
        /*0494*/ 	.word	0x000171d0


	//   ....[64]....
        /*0498*/ 	.word	0x00017260


	//   ....[65]....
        /*049c*/ 	.word	0x00017300


	//   ....[66]....
        /*04a0*/ 	.word	0x000173b0


	//   ....[67]....
        /*04a4*/ 	.word	0x00017430


	//   ....[68]....
        /*04a8*/ 	.word	0x000174b0


	//   ....[69]....
        /*04ac*/ 	.word	0x00017530


	//   ....[70]....
        /*04b0*/ 	.word	0x000175b0


	//   ....[71]....
        /*04b4*/ 	.word	0x00017640


	//   ....[72]....
        /*04b8*/ 	.word	0x000176f0


	//   ....[73]....
        /*04bc*/ 	.word	0x00017770


	//   ....[74]....
        /*04c0*/ 	.word	0x000177f0


	//   ....[75]....
        /*04c4*/ 	.word	0x00017870


	//   ....[76]....
        /*04c8*/ 	.word	0x000178f0


	//   ....[77]....
        /*04cc*/ 	.word	0x00017960


	//   ....[78]....
        /*04d0*/ 	.word	0x00017a00


	//   ....[79]....
        /*04d4*/ 	.word	0x00017a90


	//   ....[80]....
        /*04d8*/ 	.word	0x00017bc0


	//----- nvinfo : EIATTR_REG_RECONFIG
	.align		4
.L_238:
        /*04dc*/ 	.byte	0x01, 0x54
	.zero		2


	//----- nvinfo : EIATTR_SYSCALL_OFFSETS
	.align		4
        /*04e0*/ 	.byte	0x04, 0x46
        /*04e2*/ 	.short	(.L_240 - .L_239)


	//   ....[0]....
.L_239:
        /*04e4*/ 	.word	0x00001990


	//   ....[1]....
        /*04e8*/ 	.word	0x00012f00


	//   ....[2]....
        /*04ec*/ 	.word	0x00013040


	//   ....[3]....
        /*04f0*/ 	.word	0x00013140


	//----- nvinfo : EIATTR_MBARRIER_INSTR_OFFSETS
	.align		4
.L_240:
        /*04f4*/ 	.byte	0x04, 0x39
        /*04f6*/ 	.short	(.L_242 - .L_241)


	//   ....[0]....
.L_241:
        /*04f8*/ 	.word	0x000002a0
        /*04fc*/ 	.word	0x000000ff
        /*0500*/ 	.word	0x00028800
        /*0504*/ 	.short	0x0100
        /*0506*/ 	.byte	0x08
	.zero		1


	//   ....[1]....
        /*0508*/ 	.word	0x000002b0
        /*050c*/ 	.word	0x000000ff
        /*0510*/ 	.word	0x00028820
        /*0514*/ 	.short	0x0100
        /*0516*/ 	.byte	0x08
	.zero		1


	//   ....[2]....
        /*0518*/ 	.word	0x000003a0
        /*051c*/ 	.word	0x000000ff
        /*0520*/ 	.word	0x00028830
        /*0524*/ 	.short	0x0100
        /*0526*/ 	.byte	0x08
	.zero		1


	//   ....[3]....
        /*0528*/ 	.word	0x000003b0
        /*052c*/ 	.word	0x000000ff
        /*0530*/ 	.word	0x00028840
        /*0534*/ 	.short	0x0100
        /*0536*/ 	.byte	0x08
	.zero		1


	//   ....[4]....
        /*0538*/ 	.word	0x000003c0
        /*053c*/ 	.word	0x000000ff
        /*0540*/ 	.word	0x00028838
        /*0544*/ 	.short	0x0100
        /*0546*/ 	.byte	0x08
	.zero		1


	//   ....[5]....
        /*0548*/ 	.word	0x000003d0
        /*054c*/ 	.word	0x000000ff
        /*0550*/ 	.word	0x00028848
        /*0554*/ 	.short	0x0100
        /*0556*/ 	.byte	0x08
	.zero		1


	//   ....[6]....
        /*0558*/ 	.word	0x00000500
        /*055c*/ 	.word	0x000000ff
        /*0560*/ 	.word	0x00028850
        /*0564*/ 	.short	0x0100
        /*0566*/ 	.byte	0x08
	.zero		1


	//   ....[7]....
        /*0568*/ 	.word	0x00000510
        /*056c*/ 	.word	0x000000ff
        /*0570*/ 	.word	0x00028860
        /*0574*/ 	.short	0x0100
        /*0576*/ 	.byte	0x08
	.zero		1


	//   ....[8]....
        /*0578*/ 	.word	0x00000520
        /*057c*/ 	.word	0x000000ff
        /*0580*/ 	.word	0x00028858
        /*0584*/ 	.short	0x0100
        /*0586*/ 	.byte	0x08
	.zero		1


	//   ....[9]....
        /*0588*/ 	.word	0x00000530
        /*058c*/ 	.word	0x000000ff
        /*0590*/ 	.word	0x00028868
        /*0594*/ 	.short	0x0100
        /*0596*/ 	.byte	0x08
	.zero		1


	//   ....[10]....
        /*0598*/ 	.word	0x00000620
        /*059c*/ 	.word	0x000000ff
        /*05a0*/ 	.word	0x00028870
        /*05a4*/ 	.short	0x0100
        /*05a6*/ 	.byte	0x06
	.zero		1


	//   ....[11]....
        /*05a8*/ 	.word	0x00000630
        /*05ac*/ 	.word	0x000000ff
        /*05b0*/ 	.word	0x00028880
        /*05b4*/ 	.short	0x0100
        /*05b6*/ 	.byte	0x06
	.zero		1


	//   ....[12]....
        /*05b8*/ 	.word	0x00000640
        /*05bc*/ 	.word	0x000000ff
        /*05c0*/ 	.word	0x00028878
        /*05c4*/ 	.short	0x0100
        /*05c6*/ 	.byte	0x06
	.zero		1


	//   ....[13]....
        /*05c8*/ 	.word	0x00000650
        /*05cc*/ 	.word	0x000000ff
        /*05d0*/ 	.word	0x00028888
        /*05d4*/ 	.short	0x0100
        /*05d6*/ 	.byte	0x06
	.zero		1


	//   ....[14]....
        /*05d8*/ 	.word	0x00000780
        /*05dc*/ 	.word	0x000000ff
        /*05e0*/ 	.word	0x00028890
        /*05e4*/ 	.short	0x0100
        /*05e6*/ 	.byte	0x08
	.zero		1


	//   ....[15]....
        /*05e8*/ 	.word	0x00000790
        /*05ec*/ 	.word	0x000000ff
        /*05f0*/ 	.word	0x000288a0
        /*05f4*/ 	.short	0x0100
        /*05f6*/ 	.byte	0x08
	.zero		1


	//   ....[16]....
        /*05f8*/ 	.word	0x000007a0
        /*05fc*/ 	.word	0x000000ff
        /*0600*/ 	.word	0x00028898
        /*0604*/ 	.short	0x0100
        /*0606*/ 	.byte	0x08
	.zero		1


	//   ....[17]....
        /*0608*/ 	.word	0x000007b0
        /*060c*/ 	.word	0x000000ff
        /*0610*/ 	.word	0x000288a8
        /*0614*/ 	.short	0x0100
        /*0616*/ 	.byte	0x08
	.zero		1


	//   ....[18]....
        /*0618*/ 	.word	0x000008e0
        /*061c*/ 	.word	0x000000ff
        /*0620*/ 	.word	0x000288b0
        /*0624*/ 	.short	0x0100
        /*0626*/ 	.byte	0x08
	.zero		1


	//   ....[19]....
        /*0628*/ 	.word	0x000008f0
        /*062c*/ 	.word	0x000000ff
        /*0630*/ 	.word	0x000288c0
        /*0634*/ 	.short	0x0100
        /*0636*/ 	.byte	0x08
	.zero		1


	//   ....[20]....
        /*0638*/ 	.word	0x00000900
        /*063c*/ 	.word	0x000000ff
        /*0640*/ 	.word	0x000288b8
        /*0644*/ 	.short	0x0100
        /*0646*/ 	.byte	0x08
	.zero		1


	//   ....[21]....
        /*0648*/ 	.word	0x00000910
        /*064c*/ 	.word	0x000000ff
        /*0650*/ 	.word	0x000288c8
        /*0654*/ 	.short	0x0100
        /*0656*/ 	.byte	0x08
	.zero		1


	//   ....[22]....
        /*0658*/ 	.word	0x00001a10
        /*065c*/ 	.word	0x000000ff
        /*0660*/ 	.word	0x00028800
        /*0664*/ 	.short	0x010a
        /*0666*/ 	.byte	0x29
	.zero		1


	//   ....[23]....
        /*0668*/ 	.word	0x00001a90
        /*066c*/ 	.word	0x00000007
        /*0670*/ 	.word	0x00028830
        /*0674*/ 	.short	0x010a
        /*0676*/ 	.byte	0x3f
	.zero		1


	//   ....[24]....
        /*0678*/ 	.word	0x00001af0
        /*067c*/ 	.word	0x00000007
        /*0680*/ 	.word	0x00028830
        /*0684*/ 	.short	0x010a
        /*0686*/ 	.byte	0x3f
	.zero		1


	//   ....[25]....
        /*0688*/ 	.word	0x000023f0
        /*068c*/ 	.word	0x00000000
        /*0690*/ 	.word	0x00000000
        /*0694*/ 	.short	0x0101
        /*0696*/ 	.byte	0x3f
	.zero		1


	//   ....[26]....
        /*0698*/ 	.word	0x000054e0
        /*069c*/ 	.word	0x000000ff
        /*06a0*/ 	.word	0x00028830
        /*06a4*/ 	.short	0x010a
        /*06a6*/ 	.byte	0x06
	.zero		1


	//   ....[27]....
        /*06a8*/ 	.word	0x00005520
        /*06ac*/ 	.word	0x000000ff
        /*06b0*/ 	.word	0x00028830
        /*06b4*/ 	.short	0x010a
        /*06b6*/ 	.byte	0x06
	.zero		1


	//   ....[28]....
        /*06b8*/ 	.word	0x00005860
        /*06bc*/ 	.word	0x000000ff
        /*06c0*/ 	.word	0x00028850
        /*06c4*/ 	.short	0x010a
        /*06c6*/ 	.byte	0x06
	.zero		1


	//   ....[29]....
        /*06c8*/ 	.word	0x000058a0
        /*06cc*/ 	.word	0x000000ff
        /*06d0*/ 	.word	0x00028850
        /*06d4*/ 	.short	0x010a
        /*06d6*/ 	.byte	0x06
	.zero		1


	//   ....[30]....
        /*06d8*/ 	.word	0x00006460
        /*06dc*/ 	.word	0x00000033
        /*06e0*/ 	.word	0x00000000
        /*06e4*/ 	.short	0x0101
        /*06e6*/ 	.byte	0x3f
	.zero		1


	//   ....[31]....
        /*06e8*/ 	.word	0x00008040
        /*06ec*/ 	.word	0x00000020
        /*06f0*/ 	.word	0x00000000
        /*06f4*/ 	.short	0x0101
        /*06f6*/ 	.byte	0x3f
	.zero		1


	//   ....[32]....
        /*06f8*/ 	.word	0x00008f80
        /*06fc*/ 	.word	0x000000ff
        /*0700*/ 	.word	0x00028830
        /*0704*/ 	.short	0x010a
        /*0706*/ 	.byte	0x06
	.zero		1


	//   ....[33]....
        /*0708*/ 	.word	0x00008fc0
        /*070c*/ 	.word	0x000000ff
        /*0710*/ 	.word	0x00028830
        /*0714*/ 	.short	0x010a
        /*0716*/ 	.byte	0x06
	.zero		1


	//   ....[34]....
        /*0718*/ 	.word	0x00009300
        /*071c*/ 	.word	0x000000ff
        /*0720*/ 	.word	0x00028850
        /*0724*/ 	.short	0x010a
        /*0726*/ 	.byte	0x06
	.zero		1


	//   ....[35]....
        /*0728*/ 	.word	0x00009340
        /*072c*/ 	.word	0x000000ff
        /*0730*/ 	.word	0x00028850
        /*0734*/ 	.short	0x010a
        /*0736*/ 	.byte	0x06
	.zero		1


	//   ....[36]....
        /*0738*/ 	.word	0x0000ac90
        /*073c*/ 	.word	0x00000028
        /*0740*/ 	.word	0x00000000
        /*0744*/ 	.short	0x0101
        /*0746*/ 	.byte	0x3f
	.zero		1


	//   ....[37]....
        /*0748*/ 	.word	0x0000ad40
        /*074c*/ 	.word	0x0000002a
        /*0750*/ 	.word	0x00000000
        /*0754*/ 	.short	0x0101
        /*0756*/ 	.byte	0x3f
	.zero		1


	//   ....[38]....
        /*0758*/ 	.word	0x0000b820
        /*075c*/ 	.word	0x000000ff
        /*0760*/ 	.word	0x00028830
        /*0764*/ 	.short	0x010a
        /*0766*/ 	.byte	0x06
	.zero		1


	//   ....[39]....
        /*0768*/ 	.word	0x0000b860
        /*076c*/ 	.word	0x000000ff
        /*0770*/ 	.word	0x00028830
        /*0774*/ 	.short	0x010a
        /*0776*/ 	.byte	0x06
	.zero		1


	//   ....[40]....
        /*0778*/ 	.word	0x0000bba0
        /*077c*/ 	.word	0x000000ff
        /*0780*/ 	.word	0x00028850
        /*0784*/ 	.short	0x010a
        /*0786*/ 	.byte	0x06
	.zero		1


	//   ....[41]....
        /*0788*/ 	.word	0x0000bbe0
        /*078c*/ 	.word	0x000000ff
        /*0790*/ 	.word	0x00028850
        /*0794*/ 	.short	0x010a
        /*0796*/ 	.byte	0x06
	.zero		1


	//   ....[42]....
        /*0798*/ 	.word	0x0000c790
        /*079c*/ 	.word	0x00000036
        /*07a0*/ 	.word	0x00000000
        /*07a4*/ 	.short	0x0101
        /*07a6*/ 	.byte	0x3f
	.zero		1


	//   ....[43]....
        /*07a8*/ 	.word	0x0000e210
        /*07ac*/ 	.word	0x00000022
        /*07b0*/ 	.word	0x00000000
        /*07b4*/ 	.short	0x0101
        /*07b6*/ 	.byte	0x3f
	.zero		1


	//   ....[44]....
        /*07b8*/ 	.word	0x0000ef90
        /*07bc*/ 	.word	0x000000ff
        /*07c0*/ 	.word	0x00028850
        /*07c4*/ 	.short	0x010a
        /*07c6*/ 	.byte	0x05
	.zero		1


	//   ....[45]....
        /*07c8*/ 	.word	0x0000efd0
        /*07cc*/ 	.word	0x000000ff
        /*07d0*/ 	.word	0x00028850
        /*07d4*/ 	.short	0x010a
        /*07d6*/ 	.byte	0x05
	.zero		1


	//   ....[46]....
        /*07d8*/ 	.word	0x0000f4f0
        /*07dc*/ 	.word	0x00000004
        /*07e0*/ 	.word	0x00000000
        /*07e4*/ 	.short	0x0101
        /*07e6*/ 	.byte	0x3f
	.zero		1


	//   ....[47]....
        /*07e8*/ 	.word	0x00010810
        /*07ec*/ 	.word	0x00000003
        /*07f0*/ 	.word	0x00000000
        /*07f4*/ 	.short	0x0101
        /*07f6*/ 	.byte	0x3f
	.zero		1


	//   ....[48]....
        /*07f8*/ 	.word	0x00013740
        /*07fc*/ 	.word	0x00000009
        /*0800*/ 	.word	0x00028840
        /*0804*/ 	.short	0x010a
        /*0806*/ 	.byte	0x3f
	.zero		1


	//   ....[49]....
        /*0808*/ 	.word	0x00013c10
        /*080c*/ 	.word	0x0000000a
        /*0810*/ 	.word	0x00028820
        /*0814*/ 	.short	0x010a
        /*0816*/ 	.byte	0x3f
	.zero		1


	//   ....[50]....
        /*0818*/ 	.word	0x00013f50
        /*081c*/ 	.word	0x00000002
        /*0820*/ 	.word	0x00028840
        /*0824*/ 	.short	0x010a
        /*0826*/ 	.byte	0x3f
	.zero		1


	//   ....[51]....
        /*0828*/ 	.word	0x00014210
        /*082c*/ 	.word	0x00000003
        /*0830*/ 	.word	0x00000060
        /*0834*/ 	.short	0x010a
        /*0836*/ 	.byte	0x3f
	.zero		1


	//   ....[52]....
        /*0838*/ 	.word	0x00014800
        /*083c*/ 	.word	0x00000002
        /*0840*/ 	.word	0x00028840
        /*0844*/ 	.short	0x010a
        /*0846*/ 	.byte	0x3f
	.zero		1


	//   ....[53]....
        /*0848*/ 	.word	0x00014ac0
        /*084c*/ 	.word	0x00000002
        /*0850*/ 	.word	0x00000060
        /*0854*/ 	.short	0x010a
        /*0856*/ 	.byte	0x3f
	.zero		1


	//   ....[54]....
        /*0858*/ 	.word	0x00014f90
        /*085c*/ 	.word	0x00000002
        /*0860*/ 	.word	0x00028840
        /*0864*/ 	.short	0x010a
        /*0866*/ 	.byte	0x3f
	.zero		1


	//   ....[55]....
        /*0868*/ 	.word	0x00015250
        /*086c*/ 	.word	0x00000002
        /*0870*/ 	.word	0x00000060
        /*0874*/ 	.short	0x010a
        /*0876*/ 	.byte	0x3f
	.zero		1


	//   ....[56]....
        /*0878*/ 	.word	0x000156c0
        /*087c*/ 	.word	0x00000003
        /*0880*/ 	.word	0x00028860
        /*0884*/ 	.short	0x010a
        /*0886*/ 	.byte	0x3f
	.zero		1


	//   ....[57]....
        /*0888*/ 	.word	0x000166a0
        /*088c*/ 	.word	0x00000000
        /*0890*/ 	.word	0x00028820
        /*0894*/ 	.short	0x010a
        /*0896*/ 	.byte	0x3f
	.zero		1


	//   ....[58]....
        /*0898*/ 	.word	0x00016860
        /*089c*/ 	.word	0x00000006
        /*08a0*/ 	.word	0x00000000
        /*08a4*/ 	.short	0x010a
        /*08a6*/ 	.byte	0x3f
	.zero		1


	//   ....[59]....
        /*08a8*/ 	.word	0x000168d0
        /*08ac*/ 	.word	0x00000007
        /*08b0*/ 	.word	0x00000000
        /*08b4*/ 	.short	0x010a
        /*08b6*/ 	.byte	0x3f
	.zero		1


	//   ....[60]....
        /*08b8*/ 	.word	0x00016940
        /*08bc*/ 	.word	0x00000004
        /*08c0*/ 	.word	0x00000000
        /*08c4*/ 	.short	0x010a
        /*08c6*/ 	.byte	0x3f
	.zero		1


	//   ....[61]....
        /*08c8*/ 	.word	0x00016970
        /*08cc*/ 	.word	0x00000003
        /*08d0*/ 	.word	0x00000000
        /*08d4*/ 	.short	0x010a
        /*08d6*/ 	.byte	0x3f
	.zero		1


	//   ....[62]....
        /*08d8*/ 	.word	0x000169e0
        /*08dc*/ 	.word	0x00000003
        /*08e0*/ 	.word	0x00028800
        /*08e4*/ 	.short	0x010a
        /*08e6*/ 	.byte	0x3f
	.zero		1


	//   ....[63]....
        /*08e8*/ 	.word	0x00016a30
        /*08ec*/ 	.word	0x00000007
        /*08f0*/ 	.word	0x00028830
        /*08f4*/ 	.short	0x010a
        /*08f6*/ 	.byte	0x3f
	.zero		1


	//   ....[64]....
        /*08f8*/ 	.word	0x00016a90
        /*08fc*/ 	.word	0x00000008
        /*0900*/ 	.word	0x00028830
        /*0904*/ 	.short	0x010a
        /*0906*/ 	.byte	0x3f
	.zero		1


	//   ....[65]....
        /*0908*/ 	.word	0x00016af0
        /*090c*/ 	.word	0x00000008
        /*0910*/ 	.word	0x00028850
        /*0914*/ 	.short	0x010a
        /*0916*/ 	.byte	0x3f
	.zero		1


	//   ....[66]....
        /*0918*/ 	.word	0x00016b50
        /*091c*/ 	.word	0x00000006
        /*0920*/ 	.word	0x00028830
        /*0924*/ 	.short	0x010a
        /*0926*/ 	.byte	0x3f
	.zero		1


	//   ....[67]....
        /*0928*/ 	.word	0x00016bb0
        /*092c*/ 	.word	0x00000006
        /*0930*/ 	.word	0x00028850
        /*0934*/ 	.short	0x010a
        /*0936*/ 	.byte	0x3f
	.zero		1


	//   ....[68]....
        /*0938*/ 	.word	0x00016c10
        /*093c*/ 	.word	0x00000006
        /*0940*/ 	.word	0x00028830
        /*0944*/ 	.short	0x010a
        /*0946*/ 	.byte	0x3f
	.zero		1


	//   ....[69]....
        /*0948*/ 	.word	0x00016c70
        /*094c*/ 	.word	0x00000006
        /*0950*/ 	.word	0x00028850
        /*0954*/ 	.short	0x010a
        /*0956*/ 	.byte	0x3f
	.zero		1


	//   ....[70]....
        /*0958*/ 	.word	0x00016cd0
        /*095c*/ 	.word	0x00000009
        /*0960*/ 	.word	0x00028850
        /*0964*/ 	.short	0x010a
        /*0966*/ 	.byte	0x3f
	.zero		1


	//   ....[71]....
        /*0968*/ 	.word	0x00016e70
        /*096c*/ 	.word	0x00000009
        /*0970*/ 	.word	0x00028840
        /*0974*/ 	.short	0x010a
        /*0976*/ 	.byte	0x3f
	.zero		1


	//   ....[72]....
        /*0978*/ 	.word	0x00016ef0
        /*097c*/ 	.word	0x00000008
        /*0980*/ 	.word	0x00028820
        /*0984*/ 	.short	0x010a
        /*0986*/ 	.byte	0x3f
	.zero		1


	//   ....[73]....
        /*0988*/ 	.word	0x00016f40
        /*098c*/ 	.word	0x00000002
        /*0990*/ 	.word	0x00028840
        /*0994*/ 	.short	0x010a
        /*0996*/ 	.byte	0x3f
	.zero		1


	//   ....[74]....
        /*0998*/ 	.word	0x00016f90
        /*099c*/ 	.word	0x00000003
        /*09a0*/ 	.word	0x00000060
        /*09a4*/ 	.short	0x010a
        /*09a6*/ 	.byte	0x3f
	.zero		1


	//   ....[75]....
        /*09a8*/ 	.word	0x00016fe0
        /*09ac*/ 	.word	0x00000002
        /*09b0*/ 	.word	0x00028840
        /*09b4*/ 	.short	0x010a
        /*09b6*/ 	.byte	0x3f
	.zero		1


	//   ....[76]....
        /*09b8*/ 	.word	0x00017030
        /*09bc*/ 	.word	0x00000002
        /*09c0*/ 	.word	0x00000060
        /*09c4*/ 	.short	0x010a
        /*09c6*/ 	.byte	0x3f
	.zero		1


	//   ....[77]....
        /*09c8*/ 	.word	0x00017080
        /*09cc*/ 	.word	0x00000002
        /*09d0*/ 	.word	0x00028840
        /*09d4*/ 	.short	0x010a
        /*09d6*/ 	.byte	0x3f
	.zero		1


	//   ....[78]....
        /*09d8*/ 	.word	0x000170d0
        /*09dc*/ 	.word	0x00000002
        /*09e0*/ 	.word	0x00000060
        /*09e4*/ 	.short	0x010a
        /*09e6*/ 	.byte	0x3f
	.zero		1


	//   ....[79]....
        /*09e8*/ 	.word	0x00017120
        /*09ec*/ 	.word	0x00000003
        /*09f0*/ 	.word	0x00028860
        /*09f4*/ 	.short	0x010a
        /*09f6*/ 	.byte	0x3f
	.zero		1


	//   ....[80]....
        /*09f8*/ 	.word	0x00017ae0
        /*09fc*/ 	.word	0x00000000
        /*0a00*/ 	.word	0x00028820
        /*0a04*/ 	.short	0x010a
        /*0a06*/ 	.byte	0x3f
	.zero		1


	//   ....[81]....
        /*0a08*/ 	.word	0x00017c80
        /*0a0c*/ 	.word	0x00000006
        /*0a10*/ 	.word	0x00000000
        /*0a14*/ 	.short	0x010a
        /*0a16*/ 	.byte	0x3f
	.zero		1


	//   ....[82]....
        /*0a18*/ 	.word	0x00017cd0
        /*0a1c*/ 	.word	0x00000007
        /*0a20*/ 	.word	0x00000000
        /*0a24*/ 	.short	0x010a
        /*0a26*/ 	.byte	0x3f
	.zero		1


	//   ....[83]....
        /*0a28*/ 	.word	0x00017d20
        /*0a2c*/ 	.word	0x00000004
        /*0a30*/ 	.word	0x00000000
        /*0a34*/ 	.short	0x010a
        /*0a36*/ 	.byte	0x3f
	.zero		1


	//----- nvinfo : EIATTR_NUM_MBARRIERS
	.align		4
.L_242:
        /*0a38*/ 	.byte	0x03, 0x38
        /*0a3a*/ 	.short	0x0016


	//----- nvinfo : EIATTR_EXIT_INSTR_OFFSETS
	.align		4
        /*0a3c*/ 	.byte	0x04, 0x1c
        /*0a3e*/ 	.short	(.L_244 - .L_243)


	//   ....[0]....
.L_243:
        /*0a40*/ 	.word	0x00000ab0


	//   ....[1]....
        /*0a44*/ 	.word	0x00011840


	//   ....[2]....
        /*0a48*/ 	.word	0x000118a0


	//   ....[3]....
        /*0a4c*/ 	.word	0x000169c0


	//----- nvinfo : EIATTR_MAX_THREADS
	.align		4
.L_244:
        /*0a50*/ 	.byte	0x04, 0x05
        /*0a52*/ 	.short	(.L_246 - .L_245)
.L_245:
        /*0a54*/ 	.word	0x00000180
        /*0a58*/ 	.word	0x00000001
        /*0a5c*/ 	.word	0x00000001


	//----- nvinfo : EIATTR_CRS_STACK_SIZE
	.align		4
.L_246:
        /*0a60*/ 	.byte	0x04, 0x1e
        /*0a62*/ 	.short	(.L_248 - .L_247)
.L_247:
        /*0a64*/ 	.word	0x00000000


	//----- nvinfo : EIATTR_CBANK_PARAM_SIZE
	.align		4
.L_248:
        /*0a68*/ 	.byte	0x03, 0x19
        /*0a6a*/ 	.short	0x0a70


	//----- nvinfo : EIATTR_PARAM_CBANK
	.align		4
        /*0a6c*/ 	.byte	0x04, 0x0a
        /*0a6e*/ 	.short	(.L_250 - .L_249)
	.align		4
.L_249:
        /*0a70*/ 	.word	index@(.nv.constant0._ZN7cutlass13device_kernelIN5flash11enable_sm90INS1_16FlashAttnFwdSm90INS1_25CollectiveMainloopFwdSm90ILi2EN4cute5tupleIJNS5_1CILi1EEES8_S8_EEENS6_IJNS7_ILi128EEESA_SA_EEELi128ENS_10bfloat16_tEfNS_4arch4Sm90ELb0ELb1ELb1ELb1ELb0ELb0ELb0ELb1ELb1ELb0ELb0ELb0EEENS1_21CollectiveEpilogueFwdISB_S9_SC_SE_Li256ELb1ELb0ELb0ELb0EEENS1_36VarlenDynamicPersistentTileSchedulerILi128ELi128ELi256ELi32ELb0ELb0ELb1ELb1ELb0ELb1EEEEEEEEEvNT_6ParamsE)
        /*0a74*/ 	.short	0x0210
        /*0a76*/ 	.short	0x0a70


	//----- nvinfo : EIATTR_SW_WAR
	.align		4
.L_250:
        /*0a78*/ 	.byte	0x04, 0x36
        /*0a7a*/ 	.short	(.L_252 - .L_251)
.L_251:
        /*0a7c*/ 	.word	0x00000008
.L_252:


//--------------------- .nv.info._ZN7cutlass13device_kernelIN5flash11enable_sm90INS1_16FlashAttnFwdSm90INS1_25CollectiveMainloopFwdSm90ILi2EN4cute5tupleIJNS5_1CILi1EEES8_S8_EEENS6_IJNS7_ILi128EEESA_SA_EEELi128ENS_10bfloat16_tEfNS_4arch4Sm90ELb0ELb1ELb1ELb1ELb0ELb1ELb0ELb1ELb1ELb0ELb0ELb0EEENS1_21CollectiveEpilogueFwdISB_S9_SC_SE_Li256ELb1ELb0ELb0ELb0EEENS1_36VarlenDynamicPersistentTileSchedulerILi128ELi128ELi256ELi32ELb0ELb0ELb1ELb1ELb0ELb1EEEEEEEEEvNT_6ParamsE --------------------------
	.section	.nv.info._ZN7cutlass13device_kernelIN5flash11enable_sm90INS1_16FlashAttnFwdSm90INS1_25CollectiveMainloopFwdSm90ILi2EN4cute5tupleIJNS5_1CILi1EEES8_S8_EEENS6_IJNS7_ILi128EEESA_SA_EEELi128ENS_10bfloat16_tEfNS_4arch4Sm90ELb0ELb1ELb1ELb1ELb0ELb1ELb0ELb1ELb1ELb0ELb0ELb0EEENS1_21CollectiveEpilogueFwdISB_S9_SC_SE_Li256ELb1ELb0ELb0ELb0EEENS1_36VarlenDynamicPersistentTileSchedulerILi128ELi128ELi256ELi32ELb0ELb0ELb1ELb1ELb0ELb1EEEEEEEEEvNT_6ParamsE,"",@"SHT_CUDA_INFO"
	.sectionflags	@""
	.align	4


	//----- nvinfo : EIATTR_CUDA_API_VERSION
	.align		4
        /*0000*/ 	.byte	0x04, 0x37
        /*0002*/ 	.short	(.L_254 - .L_253)
.L_253:
        /*0004*/ 	.word	0x00000082


	//----- nvinfo : EIATTR_KPARAM_INFO
	.align		4
.L_254:
        /*0008*/ 	.byte	0x04, 0x17
        /*000a*/ 	.short	(.L_256 - .L_255)
.L_255:
        /*000c*/ 	.word	0x00000000
        /*0010*/ 	.short	0x0000
        /*0012*/ 	.short	0x0070
        /*0014*/ 	.byte	0x00, 0xf0, 0x01, 0x28


	//----- nvinfo : EIATTR_SPARSE_MMA_MASK
	.align		4
.L_256:
        /*0018*/ 	.byte	0x03, 0x50
        /*001a*/ 	.short	0x0000


	//----- nvinfo : EIATTR_MAXREG_COUNT
	.align		4
        /*001c*/ 	.byte	0x03, 0x1b
        /*001e*/ 	.short	0x00a8


	//----- nvinfo : EIATTR_NUM_BARRIERS
	.align		4
        /*0020*/ 	.byte	0x02, 0x4c
        /*0022*/ 	.byte	0x10
	.zero		1


	//----- nvinfo : EIATTR_EXTERNS
	.align		4
        /*0024*/ 	.byte	0x04, 0x0f
        /*0026*/ 	.short	(.L_258 - .L_257)


	//   ....[0]....
	.align		4
.L_257:
        /*0028*/ 	.word	index@(__assertfail)


	//----- nvinfo : EIATTR_ANNOTATIONS
	.align		4
.L_258:
        /*002c*/ 	.byte	0x04, 0x55
        /*002e*/ 	.short	(.L_260 - .L_259)


	//   ....[0]....
.L_259:
        /* <DEDUP_REMOVED lines=40> */


	//----- nvinfo : EIATTR_MERCURY_ISA_VERSION
	.align		4
.L_260:
        /*0298*/ 	.byte	0x03, 0x5f
        /*029a*/ 	.short	0x0101


	//----- nvinfo : EIATTR_UNUSED_LOAD_BYTE_OFFSET
	.align		4
        /*029c*/ 	.byte	0x04, 0x44
        /*029e*/ 	.short	(.L_262 - .L_261)


	//   ....[0]....
.L_261:
        /*02a0*/ 	.word	0x00000af0
        /*02a4*/ 	.word	0x0000fff0


	//   ....[1]....
        /*02a8*/ 	.word	0x0001d270
        /*02ac*/ 	.word	0x0000fff0


	//----- nvinfo : EIATTR_INT_WARP_WIDE_INSTR_OFFSETS
	.align		4
.L_262:
        /*02b0*/ 	.byte	0x04, 0x31
        /*02b2*/ 	.short	(.L_264 - .L_263)


	//   ....[0]....
.L_263:
        /*02b4*/ 	.word	0x000001c0


	//   ....[1]....
        /*02b8*/ 	.word	0x00000200


	//   ....[2]....
        /*02bc*/ 	.word	0x00000270


	//   ....[3]....
        /*02c0*/ 	.word	0x00021520


	//   ....[4]....
        /*02c4*/ 	.word	0x000215b0


	//   ....[5]....
        /*02c8*/ 	.word	0x00021b10


	//   ....[6]....
        /*02cc*/ 	.word	0x00021b40


	//   ....[7]....
        /*02d0*/ 	.word	0x00021c40


	//   ....[8]....
        /*02d4*/ 	.word	0x00023da0


	//   ....[9]....
        /*02d8*/ 	.word	0x00023e30


	//----- nvinfo : EIATTR_COOP_GROUP_MASK_REGIDS
	.align		4
.L_264:
        /*02dc*/ 	.byte	0x04, 0x29
        /*02de*/ 	.short	(.L_266 - .L_265)


	//   ....[0]....
.L_265:
        /*02e0*/ 	.word	0xffffffff


	//   ....[1]....
        /*02e4*/ 	.word	0xffffffff


	//   ....[2]....
        /*02e8*/ 	.word	0xffffffff


	//   ....[3]....
        /*02ec*/ 	.word	0xffffffff


	//   ....[4]....
        /*02f0*/ 	.word	0xffffffff


	//   ....[5]....
        /*02f4*/ 	.word	0xffffffff


	//   ....[6]....
        /*02f8*/ 	.word	0xffffffff


	//   ....[7]....
        /*02fc*/ 	.word	0xffffffff


	//   ....[8]....
        /*0300*/ 	.word	0xffffffff


	//   ....[9]....
        /*0304*/ 	.word	0xffffffff


	//   ....[10]....
        /*0308*/ 	.word	0xffffffff


	//   ....[11]....
        /*030c*/ 	.word	0xffffffff


	//   ....[12]....
        /*0310*/ 	.word	0xffffffff


	//   ....[13]....
        /*0314*/ 	.word	0xffffffff


	//   ....[14]....
        /*0318*/ 	.word	0xffffffff


	//   ....[15]....
        /*031c*/ 	.word	0xffffffff


	//   ....[16]....
        /*0320*/ 	.word	0xffffffff


	//   ....[17]....
        /*0324*/ 	.word	0xffffffff


	//   ....[18]....
        /*0328*/ 	.word	0xffffffff


	//   ....[19]....
        /*032c*/ 	.word	0xffffffff


	//   ....[20]....
        /*0330*/ 	.word	0xffffffff


	//   ....[21]....
        /*0334*/ 	.word	0xffffffff


	//   ....[22]....
        /*0338*/ 	.word	0xffffffff


	//   ....[23]....
        /*033c*/ 	.word	0xffffffff


	//   ....[24]....
        /*0340*/ 	.word	0xffffffff


	//   ....[25]....
        /*0344*/ 	.word	0xffffffff


	//   ....[26]....
        /*0348*/ 	.word	0xffffffff


	//   ....[27]....
        /*034c*/ 	.word	0xffffffff


	//   ....[28]....
        /*0350*/ 	.word	0xffffffff


	//   ....[29]....
        /*0354*/ 	.word	0xffffffff


	//   ....[30]....
        /*0358*/ 	.word	0xffffffff


	//   ....[31]....
        /*035c*/ 	.word	0xffffffff


	//   ....[32]....
        /*0360*/ 	.word	0xffffffff


	//   ....[33]....
        /*0364*/ 	.word	0xffffffff


	//   ....[34]....
        /*0368*/ 	.word	0xffffffff


	//   ....[35]....
        /*036c*/ 	.word	0xffffffff


	//   ....[36]....
        /*0370*/ 	.word	0xffffffff


	//   ....[37]....
        /*0374*/ 	.word	0xffffffff


	//   ....[38]....
        /*0378*/ 	.word	0xffffffff


	//   ....[39]....
        /*037c*/ 	.word	0xffffffff


	//   ....[40]....
        /*0380*/ 	.word	0xffffffff


	//   ....[41]....
        /*0384*/ 	.word	0xffffffff


	//   ....[42]....
        /*0388*/ 	.word	0xffffffff


	//   ....[43]....
        /*038c*/ 	.word	0xffffffff


	//   ....[44]....
        /*0390*/ 	.word	0xffffffff


	//   ....[45]....
        /*0394*/ 	.word	0xffffffff


	//   ....[46]....
        /*0398*/ 	.word	0xffffffff


	//   ....[47]....
        /*039c*/ 	.word	0xffffffff


	//   ....[48]....
        /*03a0*/ 	.word	0xffffffff


	//   ....[49]....
        /*03a4*/ 	.word	0xffffffff


	//   ....[50]....
        /*03a8*/ 	.word	0xffffffff


	//   ....[51]....
        /*03ac*/ 	.word	0xffffffff


	//   ....[52]....
        /*03b0*/ 	.word	0xffffffff


	//   ....[53]....
        /*03b4*/ 	.word	0xffffffff


	//   ....[54]....
        /*03b8*/ 	.word	0xffffffff


	//   ....[55]....
        /*03bc*/ 	.word	0xffffffff


	//   ....[56]....
        /*03c0*/ 	.word	0xffffffff


	//   ....[57]....
        /*03c4*/ 	.word	0xffffffff


	//   ....[58]....
        /*03c8*/ 	.word	0xffffffff


	//   ....[59]....
        /*03cc*/ 	.word	0xffffffff


	//   ....[60]....
        /*03d0*/ 	.word	0xffffffff


	//   ....[61]....
        /*03d4*/ 	.word	0xffffffff


	//   ....[62]....
        /*03d8*/ 	.word	0x0500000f


	//   ....[63]....
        /*03dc*/ 	.word	0x0500000f


	//   ....[64]....
        /*03e0*/ 	.word	0x0500000f


	//   ....[65]....
        /*03e4*/ 	.word	0x0500000f


	//   ....[66]....
        /*03e8*/ 	.word	0x0500000f


	//   ....[67]....
        /*03ec*/ 	.word	0x0500000f


	//   ....[68]....
        /*03f0*/ 	.word	0x0500000f


	//   ....[69]....
        /*03f4*/ 	.word	0x0500000f


	//   ....[70]....
        /*03f8*/ 	.word	0x0500000f


	//   ....[71]....
        /*03fc*/ 	.word	0x0500000f


	//   ....[72]....
        /*0400*/ 	.word	0x0500000f


	//   ....[73]....
        /*0404*/ 	.word	0x0500000f


	//   ....[74]....
        /*0408*/ 	.word	0x0500000f


	//   ....[75]....
        /*040c*/ 	.word	0x0500000f


	//   ....[76]....
        /*0410*/ 	.word	0x0500000f


	//   ....[77]....
        /*0414*/ 	.word	0x0500000f


	//   ....[78]....
        /*0418*/ 	.word	0x0500000f


	//   ....[79]....
        /*041c*/ 	.word	0x0500000f


	//   ....[80]....
        /*0420*/ 	.word	0x0500000f


	//   ....[81]....
        /*0424*/ 	.word	0x0500000f


	//   ....[82]....
        /*0428*/ 	.word	0x0500000f


	//   ....[83]....
        /*042c*/ 	.word	0x0500000f


	//   ....[84]....
        /*0430*/ 	.word	0x0500000f


	//   ....[85]....
        /*0434*/ 	.word	0x0500000f


	//   ....[86]....
        /*0438*/ 	.word	0x0500000f


	//   ....[87]....
        /*043c*/ 	.word	0x0500000f


	//   ....[88]....
        /*0440*/ 	.word	0x0500000f


	//   ....[89]....
        /*0444*/ 	.word	0x0500000f


	//   ....[90]....
        /*0448*/ 	.word	0x0500000f


	//   ....[91]....
        /*044c*/ 	.word	0x0500000f


	//   ....[92]....
        /*0450*/ 	.word	0x0500000f


	//   ....[93]....
        /*0454*/ 	.word	0x0500000f


	//   ....[94]....
        /*0458*/ 	.word	0x0500000f


	//   ....[95]....
        /*045c*/ 	.word	0x0500000f


	//   ....[96]....
        /*0460*/ 	.word	0x0500000f


	//   ....[97]....
        /*0464*/ 	.word	0x0500000f


	//   ....[98]....
        /*0468*/ 	.word	0x0500000f


	//   ....[99]....
        /*046c*/ 	.word	0x0500000f


	//   ....[100]....
        /*0470*/ 	.word	0x0500000f


	//   ....[101]....
        /*0474*/ 	.word	0x0500000f


	//   ....[102]....
        /*0478*/ 	.word	0x0500000f


	//   ....[103]....
        /*047c*/ 	.word	0x0500000f


	//   ....[104]....
        /*0480*/ 	.word	0x0500000f


	//   ....[105]....
        /*0484*/ 	.word	0x0500000f


	//   ....[106]....
        /*0488*/ 	.word	0x0500000f


	//   ....[107]....
        /*048c*/ 	.word	0x0500000f


	//   ....[108]....
        /*0490*/ 	.word	0x0500000f


	//   ....[109]....
        /*0494*/ 	.word	0x0500000f


	//   ....[110]....
        /*0498*/ 	.word	0x0500000f


	//   ....[111]....
        /*049c*/ 	.word	0x0500000f


	//   ....[112]....
        /*04a0*/ 	.word	0x0500000f


	//   ....[113]....
        /*04a4*/ 	.word	0x0500000f


	//   ....[114]....
        /*04a8*/ 	.word	0x0500000f


	//----- nvinfo : EIATTR_COOP_GROUP_INSTR_OFFSETS
	.align		4
.L_266:
        /*04ac*/ 	.byte	0x04, 0x28
        /*04ae*/ 	.short	(.L_268 - .L_267)


	//   ....[0]....
.L_267:
        /*04b0*/ 	.word	0x00000070


	//   ....[1]....
        /*04b4*/ 	.word	0x000001d0


	//   ....[2]....
        /*04b8*/ 	.word	0x00000220


	//   ....[3]....
        /*04bc*/ 	.word	0x00000450


	//   ....[4]....
        /*04c0*/ 	.word	0x000005b0


	//   ....[5]....
        /*04c4*/ 	.word	0x000006d0


	//   ....[6]....
        /*04c8*/ 	.word	0x00000830


	//   ....[7]....
        /*04cc*/ 	.word	0x00009300


	//   ....[8]....
        /*04d0*/ 	.word	0x00010d40


	//   ....[9]....
        /*04d4*/ 	.word	0x000110b0


	//   ....[10]....
        /*04d8*/ 	.word	0x00011680


	//   ....[11]....
        /*04dc*/ 	.word	0x000116e0


	//   ....[12]....
        /*04e0*/ 	.word	0x00014870


	//   ....[13]....
        /*04e4*/ 	.word	0x00014a30


	//   ....[14]....
        /*04e8*/ 	.word	0x00014e20


	//   ....[15]....
        /*04ec*/ 	.word	0x00014f30


	//   ....[16]....
        /*04f0*/ 	.word	0x00017350


	//   ....[17]....
        /*04f4*/ 	.word	0x000173a0


	//   ....[18]....
        /*04f8*/ 	.word	0x00017a70


	//   ....[19]....
        /*04fc*/ 	.word	0x00017af0


	//   ....[20]....
        /*0500*/ 	.word	0x0001ad30


	//   ....[21]....
        /*0504*/ 	.word	0x0001ae50


	//   ....[22]....
        /*0508*/ 	.word	0x0001b690


	//   ....[23]....
        /*050c*/ 	.word	0x0001b700


	//   ....[24]....
        /*0510*/ 	.word	0x0001c890


	//   ....[25]....
        /*0514*/ 	.word	0x0001cbe0


	//   ....[26]....
        /*0518*/ 	.word	0x0001ccb0


	//   ....[27]....
        /*051c*/ 	.word	0x0001cce0


	//   ....[28]....
        /*0520*/ 	.word	0x0001ef40


	//   ....[29]....
        /*0524*/ 	.word	0x0001f0b0


	//   ....[30]....
        /*0528*/ 	.word	0x0001f0e0


	//   ....[31]....
        /*052c*/ 	.word	0x0001f120


	//   ....[32]....
        /*0530*/ 	.word	0x0001f190


	//   ....[33]....
        /*0534*/ 	.word	0x0001f1f0


	//   ....[34]....
        /*0538*/ 	.word	0x0001f230


	//   ....[35]....
        /*053c*/ 	.word	0x0001f3d0


	//   ....[36]....
        /*0540*/ 	.word	0x0001f430


	//   ....[37]....
        /*0544*/ 	.word	0x0001f470


	//   ....[38]....
        /*0548*/ 	.word	0x0001f4b0


	//   ....[39]....
        /*054c*/ 	.word	0x0001f4e0


	//   ....[40]....
        /*0550*/ 	.word	0x0001f510


	//   ....[41]....
        /*0554*/ 	.word	0x0001f5a0


	//   ....[42]....
        /*0558*/ 	.word	0x0001f600


	//   ....[43]....
        /*055c*/ 	.word	0x0001f690


	//   ....[44]....
        /*0560*/ 	.word	0x00024240


	//   ....[45]....
        /*0564*/ 	.word	0x00024250


	//   ....[46]....
        /*0568*/ 	.word	0x00024360


	//   ....[47]....
        /*056c*/ 	.word	0x000243c0


	//   ....[48]....
        /*0570*/ 	.word	0x00024400


	//   ....[49]....
        /*0574*/ 	.word	0x00024440


	//   ....[50]....
        /*0578*/ 	.word	0x00024470


	//   ....[51]....
        /*057c*/ 	.word	0x000244a0


	//   ....[52]....
        /*0580*/ 	.word	0x00024630


	//   ....[53]....
        /*0584*/ 	.word	0x00024690


	//   ....[54]....
        /*0588*/ 	.word	0x000246d0


	//   ....[55]....
        /*058c*/ 	.word	0x00024710


	//   ....[56]....
        /*0590*/ 	.word	0x00024740


	//   ....[57]....
        /*0594*/ 	.word	0x00024770


	//   ....[58]....
        /*0598*/ 	.word	0x00024830


	//   ....[59]....
        /*059c*/ 	.word	0x00024850


	//   ....[60]....
        /*05a0*/ 	.word	0x000248c0


	//   ....[61]....
        /*05a4*/ 	.word	0x00024f50


	//   ....[62]....
        /*05a8*/ 	.word	0x00025390


	//   ....[63]....
        /*05ac*/ 	.word	0x00025440


	//   ....[64]....
        /*05b0*/ 	.word	0x000254e0


	//   ....[65]....
        /*05b4*/ 	.word	0x00025580


	//   ....[66]....
        /*05b8*/ 	.word	0x00025620


	//   ....[67]....
        /*05bc*/ 	.word	0x000256c0


	//   ....[68]....
        /*05c0*/ 	.word	0x00025760


	//   ....[69]....
        /*05c4*/ 	.word	0x00025800


	//   ....[70]....
        /*05c8*/ 	.word	0x000258a0


	//   ....[71]....
        /*05cc*/ 	.word	0x00025940


	//   ....[72]....
        /*05d0*/ 	.word	0x000259e0


	//   ....[73]....
        /*05d4*/ 	.word	0x00025a80


	//   ....[74]....
        /*05d8*/ 	.word	0x00025b20


	//   ....[75]....
        /*05dc*/ 	.word	0x00025bc0


	//   ....[76]....
        /*05e0*/ 	.word	0x00025c60


	//   ....[77]....
        /*05e4*/ 	.word	0x00025d00


	//   ....[78]....
        /*05e8*/ 	.word	0x00025da0


	//   ....[79]....
        /*05ec*/ 	.word	0x00025e90


	//   ....[80]....
        /*05f0*/ 	.word	0x00025f30


	//   ....[81]....
        /*05f4*/ 	.word	0x00025fd0


	//   ....[82]....
        /*05f8*/ 	.word	0x00026070


	//   ....[83]....
        /*05fc*/ 	.word	0x00026110


	//   ....[84]....
        /*0600*/ 	.word	0x000261b0


	//   ....[85]....
        /*0604*/ 	.word	0x00026250


	//   ....[86]....
        /*0608*/ 	.word	0x000262f0


	//   ....[87]....
        /*060c*/ 	.word	0x00026390


	//   ....[88]....
        /*0610*/ 	.word	0x00026430


	//   ....[89]....
        /*0614*/ 	.word	0x000264d0


	//   ....[90]....
        /*0618*/ 	.word	0x00026570


	//   ....[91]....
        /*061c*/ 	.word	0x00026610


	//   ....[92]....
        /*0620*/ 	.word	0x000266b0


	//   ....[93]....
        /*0624*/ 	.word	0x00026750


	//   ....[94]....
        /*0628*/ 	.word	0x000267f0


	//   ....[95]....
        /*062c*/ 	.word	0x00026b90


	//   ....[96]....
        /*0630*/ 	.word	0x00026e70


	//   ....[97]....
        /*0634*/ 	.word	0x00027290


	//   ....[98]....
        /*0638*/ 	.word	0x00027320


	//   ....[99]....
        /*063c*/ 	.word	0x000273c0


	//   ....[100]....
        /*0640*/ 	.word	0x00027470


	//   ....[101]....
        /*0644*/ 	.word	0x000274f0


	//   ....[102]....
        /*0648*/ 	.word	0x00027570


	//   ....[103]....
        /*064c*/ 	.word	0x000275f0


	//   ....[104]....
        /*0650*/ 	.word	0x00027670


	//   ....[105]....
        /*0654*/ 	.word	0x00027700


	//   ....[106]....
        /*0658*/ 	.word	0x000277b0


	//   ....[107]....
        /*065c*/ 	.word	0x00027830


	//   ....[108]....
        /*0660*/ 	.word	0x000278b0


	//   ....[109]....
        /*0664*/ 	.word	0x00027930


	//   ....[110]....
        /*0668*/ 	.word	0x000279b0


	//   ....[111]....
        /*066c*/ 	.word	0x00027a20


	//   ....[112]....
        /*0670*/ 	.word	0x00027ac0


	//   ....[113]....
        /*0674*/ 	.word	0x00027b50


	//   ....[114]....
        /*0678*/ 	.word	0x00027c80


	//----- nvinfo : EIATTR_REG_RECONFIG
	.align		4
.L_268:
        /*067c*/ 	.byte	0x01, 0x54
	.zero		2


	//----- nvinfo : EIATTR_SYSCALL_OFFSETS
	.align		4
        /*0680*/ 	.byte	0x04, 0x46
        /*0682*/ 	.short	(.L_270 - .L_269)


	//   ....[0]....
.L_269:
        /*0684*/ 	.word	0x00001bb0


	//   ....[1]....
        /*0688*/ 	.word	0x00001d00


	//   ....[2]....
        /*068c*/ 	.word	0x000094a0


	//   ....[3]....
        /*0690*/ 	.word	0x00009910


	//   ....[4]....
        /*0694*/ 	.word	0x00021740


	//   ....[5]....
        /*0698*/ 	.word	0x00021880


	//   ....[6]....
        /*069c*/ 	.word	0x00021980


	//----- nvinfo : EIATTR_MBARRIER_INSTR_OFFSETS
	.align		4
.L_270:
        /*06a0*/ 	.byte	0x04, 0x39
        /*06a2*/ 	.short	(.L_272 - .L_271)


	//   ....[0]....
.L_271:
        /*06a4*/ 	.word	0x00000300
        /*06a8*/ 	.word	0x000000ff
        /*06ac*/ 	.word	0x00028800
        /*06b0*/ 	.short	0x0100
        /*06b2*/ 	.byte	0x08
	.zero		1


	//   ....[1]....
        /*06b4*/ 	.word	0x00000310
        /*06b8*/ 	.word	0x000000ff
        /*06bc*/ 	.word	0x00028820
        /*06c0*/ 	.short	0x0100
        /*06c2*/ 	.byte	0x08
	.zero		1


	//   ....[2]....
        /*06c4*/ 	.word	0x00000400
        /*06c8*/ 	.word	0x000000ff
        /*06cc*/ 	.word	0x00028830
        /*06d0*/ 	.short	0x0100
        /*06d2*/ 	.byte	0x08
	.zero		1


	//   ....[3]....
        /*06d4*/ 	.word	0x00000410
        /*06d8*/ 	.word	0x000000ff
        /*06dc*/ 	.word	0x00028840
        /*06e0*/ 	.short	0x0100
        /*06e2*/ 	.byte	0x08
	.zero		1


	//   ....[4]....
        /*06e4*/ 	.word	0x00000420
        /*06e8*/ 	.word	0x000000ff
        /*06ec*/ 	.word	0x00028838
        /*06f0*/ 	.short	0x0100
        /*06f2*/ 	.byte	0x08
	.zero		1


	//   ....[5]....
        /*06f4*/ 	.word	0x00000430
        /*06f8*/ 	.word	0x000000ff
        /*06fc*/ 	.word	0x00028848
        /*0700*/ 	.short	0x0100
        /*0702*/ 	.byte	0x08
	.zero		1


	//   ....[6]....
        /*0704*/ 	.word	0x00000560
        /*0708*/ 	.word	0x000000ff
        /*070c*/ 	.word	0x00028850
        /*0710*/ 	.short	0x0100
        /*0712*/ 	.byte	0x08
	.zero		1


	//   ....[7]....
        /*0714*/ 	.word	0x00000570
        /*0718*/ 	.word	0x000000ff
        /*071c*/ 	.word	0x00028860
        /*0720*/ 	.short	0x0100
        /*0722*/ 	.byte	0x08
	.zero		1


	//   ....[8]....
        /*0724*/ 	.word	0x00000580
        /*0728*/ 	.word	0x000000ff
        /*072c*/ 	.word	0x00028858
        /*0730*/ 	.short	0x0100
        /*0732*/ 	.byte	0x08
	.zero		1


	//   ....[9]....
        /*0734*/ 	.word	0x00000590
        /*0738*/ 	.word	0x000000ff
        /*073c*/ 	.word	0x00028868
        /*0740*/ 	.short	0x0100
        /*0742*/ 	.byte	0x08
	.zero		1


	//   ....[10]....
        /*0744*/ 	.word	0x00000680
        /*0748*/ 	.word	0x000000ff
        /*074c*/ 	.word	0x00028870
        /*0750*/ 	.short	0x0100
        /*0752*/ 	.byte	0x06
	.zero		1


	//   ....[11]....
        /*0754*/ 	.word	0x00000690
        /*0758*/ 	.word	0x000000ff
        /*075c*/ 	.word	0x00028880
        /*0760*/ 	.short	0x0100
        /*0762*/ 	.byte	0x06
	.zero		1


	//   ....[12]....
        /*0764*/ 	.word	0x000006a0
        /*0768*/ 	.word	0x000000ff
        /*076c*/ 	.word	0x00028878
        /*0770*/ 	.short	0x0100
        /*0772*/ 	.byte	0x06
	.zero		1


	//   ....[13]....
        /*0774*/ 	.word	0x000006b0
        /*0778*/ 	.word	0x000000ff
        /*077c*/ 	.word	0x00028888
        /*0780*/ 	.short	0x0100
        /*0782*/ 	.byte	0x06
	.zero		1


	//   ....[14]....
        /*0784*/ 	.word	0x000007e0
        /*0788*/ 	.word	0x000000ff
        /*078c*/ 	.word	0x00028890
        /*0790*/ 	.short	0x0100
        /*0792*/ 	.byte	0x08
	.zero		1


	//   ....[15]....
        /*0794*/ 	.word	0x000007f0
        /*0798*/ 	.word	0x000000ff
        /*079c*/ 	.word	0x000288a0
        /*07a0*/ 	.short	0x0100
        /*07a2*/ 	.byte	0x08
	.zero		1


	//   ....[16]....
        /*07a4*/ 	.word	0x00000800
        /*07a8*/ 	.word	0x000000ff
        /*07ac*/ 	.word	0x00028898
        /*07b0*/ 	.short	0x0100
        /*07b2*/ 	.byte	0x08
	.zero		1


	//   ....[17]....
        /*07b4*/ 	.word	0x00000810
        /*07b8*/ 	.word	0x000000ff
        /*07bc*/ 	.word	0x000288a8
        /*07c0*/ 	.short	0x0100
        /*07c2*/ 	.byte	0x08
	.zero		1


	//   ....[18]....
        /*07c4*/ 	.word	0x00000940
        /*07c8*/ 	.word	0x000000ff
        /*07cc*/ 	.word	0x000288b0
        /*07d0*/ 	.short	0x0100
        /*07d2*/ 	.byte	0x08
	.zero		1


	//   ....[19]....
        /*07d4*/ 	.word	0x00000950
        /*07d8*/ 	.word	0x000000ff
        /*07dc*/ 	.word	0x000288c0
        /*07e0*/ 	.short	0x0100
        /*07e2*/ 	.byte	0x08
	.zero		1


	//   ....[20]....
        /*07e4*/ 	.word	0x00000960
        /*07e8*/ 	.word	0x000000ff
        /*07ec*/ 	.word	0x000288b8
        /*07f0*/ 	.short	0x0100
        /*07f2*/ 	.byte	0x08
	.zero		1


	//   ....[21]....
        /*07f4*/ 	.word	0x00000970
        /*07f8*/ 	.word	0x000000ff
        /*07fc*/ 	.word	0x000288c8
        /*0800*/ 	.short	0x0100
        /*0802*/ 	.byte	0x08
	.zero		1


	//   ....[22]....
        /*0804*/ 	.word	0x00003410
        /*0808*/ 	.word	0x00000067
        /*080c*/ 	.word	0x00028890
        /*0810*/ 	.short	0x010a
        /*0812*/ 	.byte	0x3f
	.zero		1


	//   ....[23]....
        /*0814*/ 	.word	0x00005ce0
        /*0818*/ 	.word	0x00000067
        /*081c*/ 	.word	0x00028890
        /*0820*/ 	.short	0x010a
        /*0822*/ 	.byte	0x3f
	.zero		1


	//   ....[24]....
        /*0824*/ 	.word	0x00007f80
        /*0828*/ 	.word	0x00000067
        /*082c*/ 	.word	0x00028890
        /*0830*/ 	.short	0x010a
        /*0832*/ 	.byte	0x3f
	.zero		1


	//   ....[25]....
        /*0834*/ 	.word	0x000085e0
        /*0838*/ 	.word	0x0000002c
        /*083c*/ 	.word	0x00000000
        /*0840*/ 	.short	0x0101
        /*0842*/ 	.byte	0x3f
	.zero		1


	//   ....[26]....
        /*0844*/ 	.word	0x00008620
        /*0848*/ 	.word	0x00000067
        /*084c*/ 	.word	0x000288b0
        /*0850*/ 	.short	0x010a
        /*0852*/ 	.byte	0x3f
	.zero		1


	//   ....[27]....
        /*0854*/ 	.word	0x00008c70
        /*0858*/ 	.word	0x00000067
        /*085c*/ 	.word	0x00000000
        /*0860*/ 	.short	0x0101
        /*0862*/ 	.byte	0x3f
	.zero		1


	//   ....[28]....
        /*0864*/ 	.word	0x00009520
        /*0868*/ 	.word	0x00000002
        /*086c*/ 	.word	0x00028800
        /*0870*/ 	.short	0x010a
        /*0872*/ 	.byte	0x3f
	.zero		1


	//   ....[29]....
        /*0874*/ 	.word	0x00009570
        /*0878*/ 	.word	0x00000002
        /*087c*/ 	.word	0x00028800
        /*0880*/ 	.short	0x010a
        /*0882*/ 	.byte	0x3f
	.zero		1


	//   ....[30]....
        /*0884*/ 	.word	0x0000a7d0
        /*0888*/ 	.word	0x00000002
        /*088c*/ 	.word	0x00028800
        /*0890*/ 	.short	0x010a
        /*0892*/ 	.byte	0x3f
	.zero		1


	//   ....[31]....
        /*0894*/ 	.word	0x0000ce40
        /*0898*/ 	.word	0x00000002
        /*089c*/ 	.word	0x00028800
        /*08a0*/ 	.short	0x010a
        /*08a2*/ 	.byte	0x3f
	.zero		1


	//   ....[32]....
        /*08a4*/ 	.word	0x0000ec10
        /*08a8*/ 	.word	0x00000008
        /*08ac*/ 	.word	0x00028830
        /*08b0*/ 	.short	0x010a
        /*08b2*/ 	.byte	0x3f
	.zero		1


	//   ....[33]....
        /*08b4*/ 	.word	0x0000ec80
        /*08b8*/ 	.word	0x00000008
        /*08bc*/ 	.word	0x00028830
        /*08c0*/ 	.short	0x010a
        /*08c2*/ 	.byte	0x3f
	.zero		1


	//   ....[34]....
        /*08c4*/ 	.word	0x0000f630
        /*08c8*/ 	.word	0x00000008
        /*08cc*/ 	.word	0x00000000
        /*08d0*/ 	.short	0x0101
        /*08d2*/ 	.byte	0x3f
	.zero		1


	//   ....[35]....
        /*08d4*/ 	.word	0x00012740
        /*08d8*/ 	.word	0x00000007
        /*08dc*/ 	.word	0x00028830
        /*08e0*/ 	.short	0x010a
        /*08e2*/ 	.byte	0x3f
	.zero		1


	//   ....[36]....
        /*08e4*/ 	.word	0x00012790
        /*08e8*/ 	.word	0x00000007
        /*08ec*/ 	.word	0x00028830
        /*08f0*/ 	.short	0x010a
        /*08f2*/ 	.byte	0x3f
	.zero		1


	//   ....[37]....
        /*08f4*/ 	.word	0x00012be0
        /*08f8*/ 	.word	0x00000007
        /*08fc*/ 	.word	0x00028850
        /*0900*/ 	.short	0x010a
        /*0902*/ 	.byte	0x3f
	.zero		1


	//   ....[38]....
        /*0904*/ 	.word	0x00012c20
        /*0908*/ 	.word	0x00000007
        /*090c*/ 	.word	0x00028850
        /*0910*/ 	.short	0x010a
        /*0912*/ 	.byte	0x3f
	.zero		1


	//   ....[39]....
        /*0914*/ 	.word	0x00013890
        /*0918*/ 	.word	0x00000007
        /*091c*/ 	.word	0x00000000
        /*0920*/ 	.short	0x0101
        /*0922*/ 	.byte	0x3f
	.zero		1


	//   ....[40]....
        /*0924*/ 	.word	0x00015460
        /*0928*/ 	.word	0x0000001b
        /*092c*/ 	.word	0x00000000
        /*0930*/ 	.short	0x0101
        /*0932*/ 	.byte	0x3f
	.zero		1


	//   ....[41]....
        /*0934*/ 	.word	0x00016390
        /*0938*/ 	.word	0x00000006
        /*093c*/ 	.word	0x00028830
        /*0940*/ 	.short	0x010a
        /*0942*/ 	.byte	0x3f
	.zero		1


	//   ....[42]....
        /*0944*/ 	.word	0x000163e0
        /*0948*/ 	.word	0x00000006
        /*094c*/ 	.word	0x00028830
        /*0950*/ 	.short	0x010a
        /*0952*/ 	.byte	0x3f
	.zero		1


	//   ....[43]....
        /*0954*/ 	.word	0x00016830
        /*0958*/ 	.word	0x00000007
        /*095c*/ 	.word	0x00028850
        /*0960*/ 	.short	0x010a
        /*0962*/ 	.byte	0x3f
	.zero		1


	//   ....[44]....
        /*0964*/ 	.word	0x00016870
        /*0968*/ 	.word	0x00000007
        /*096c*/ 	.word	0x00028850
        /*0970*/ 	.short	0x010a
        /*0972*/ 	.byte	0x3f
	.zero		1


	//   ....[45]....
        /*0974*/ 	.word	0x00018240
        /*0978*/ 	.word	0x0000001b
        /*097c*/ 	.word	0x00000000
        /*0980*/ 	.short	0x0101
        /*0982*/ 	.byte	0x3f
	.zero		1


	//   ....[46]....
        /*0984*/ 	.word	0x000182f0
        /*0988*/ 	.word	0x0000001f
        /*098c*/ 	.word	0x00000000
        /*0990*/ 	.short	0x0101
        /*0992*/ 	.byte	0x3f
	.zero		1


	//   ....[47]....
        /*0994*/ 	.word	0x00018df0
        /*0998*/ 	.word	0x00000006
        /*099c*/ 	.word	0x00028830
        /*09a0*/ 	.short	0x010a
        /*09a2*/ 	.byte	0x3f
	.zero		1


	//   ....[48]....
        /*09a4*/ 	.word	0x00018e40
        /*09a8*/ 	.word	0x00000006
        /*09ac*/ 	.word	0x00028830
        /*09b0*/ 	.short	0x010a
        /*09b2*/ 	.byte	0x3f
	.zero		1


	//   ....[49]....
        /*09b4*/ 	.word	0x00019290
        /*09b8*/ 	.word	0x00000007
        /*09bc*/ 	.word	0x00028850
        /*09c0*/ 	.short	0x010a
        /*09c2*/ 	.byte	0x3f
	.zero		1


	//   ....[50]....
        /*09c4*/ 	.word	0x000192d0
        /*09c8*/ 	.word	0x00000007
        /*09cc*/ 	.word	0x00028850
        /*09d0*/ 	.short	0x010a
        /*09d2*/ 	.byte	0x3f
	.zero		1


	//   ....[51]....
        /*09d4*/ 	.word	0x00019fc0
        /*09d8*/ 	.word	0x0000004d
        /*09dc*/ 	.word	0x00000000
        /*09e0*/ 	.short	0x0101
        /*09e2*/ 	.byte	0x3f
	.zero		1


	//   ....[52]....
        /*09e4*/ 	.word	0x0001bb90
        /*09e8*/ 	.word	0x0000000c
        /*09ec*/ 	.word	0x00000000
        /*09f0*/ 	.short	0x0101
        /*09f2*/ 	.byte	0x3f
	.zero		1


	//   ....[53]....
        /*09f4*/ 	.word	0x0001c790
        /*09f8*/ 	.word	0x00000008
        /*09fc*/ 	.word	0x00028850
        /*0a00*/ 	.short	0x010a
        /*0a02*/ 	.byte	0x3f
	.zero		1


	//   ....[54]....
        /*0a04*/ 	.word	0x0001c810
        /*0a08*/ 	.word	0x00000008
        /*0a0c*/ 	.word	0x00028850
        /*0a10*/ 	.short	0x010a
        /*0a12*/ 	.byte	0x3f
	.zero		1


	//   ....[55]....
        /*0a14*/ 	.word	0x0001cdf0
        /*0a18*/ 	.word	0x00000009
        /*0a1c*/ 	.word	0x00000000
        /*0a20*/ 	.short	0x0101
        /*0a22*/ 	.byte	0x3f
	.zero		1


	//   ....[56]....
        /*0a24*/ 	.word	0x0001e010
        /*0a28*/ 	.word	0x00000000
        /*0a2c*/ 	.word	0x00000000
        /*0a30*/ 	.short	0x0101
        /*0a32*/ 	.byte	0x3f
	.zero		1


	//   ....[57]....
        /*0a34*/ 	.word	0x00020650
        /*0a38*/ 	.word	0x0000000c
        /*0a3c*/ 	.word	0x00028820
        /*0a40*/ 	.short	0x010a
        /*0a42*/ 	.byte	0x3f
	.zero		1


	//   ....[58]....
        /*0a44*/ 	.word	0x000206e0
        /*0a48*/ 	.word	0x00000008
        /*0a4c*/ 	.word	0x000288a0
        /*0a50*/ 	.short	0x010a
        /*0a52*/ 	.byte	0x3f
	.zero		1


	//   ....[59]....
        /*0a54*/ 	.word	0x00020910
        /*0a58*/ 	.word	0x00000008
        /*0a5c*/ 	.word	0x000288c0
        /*0a60*/ 	.short	0x010a
        /*0a62*/ 	.byte	0x3f
	.zero		1


	//   ....[60]....
        /*0a64*/ 	.word	0x00020c60
        /*0a68*/ 	.word	0x00000008
        /*0a6c*/ 	.word	0x000288a0
        /*0a70*/ 	.short	0x010a
        /*0a72*/ 	.byte	0x3f
	.zero		1


	//   ....[61]....
        /*0a74*/ 	.word	0x00020e80
        /*0a78*/ 	.word	0x00000008
        /*0a7c*/ 	.word	0x000288c0
        /*0a80*/ 	.short	0x010a
        /*0a82*/ 	.byte	0x3f
	.zero		1


	//   ....[62]....
        /*0a84*/ 	.word	0x00021f70
        /*0a88*/ 	.word	0x00000007
        /*0a8c*/ 	.word	0x00028840
        /*0a90*/ 	.short	0x010a
        /*0a92*/ 	.byte	0x3f
	.zero		1


	//   ....[63]....
        /*0a94*/ 	.word	0x00022440
        /*0a98*/ 	.word	0x0000000a
        /*0a9c*/ 	.word	0x00028820
        /*0aa0*/ 	.short	0x010a
        /*0aa2*/ 	.byte	0x3f
	.zero		1


	//   ....[64]....
        /*0aa4*/ 	.word	0x00022780
        /*0aa8*/ 	.word	0x00000003
        /*0aac*/ 	.word	0x00028840
        /*0ab0*/ 	.short	0x010a
        /*0ab2*/ 	.byte	0x3f
	.zero		1


	//   ....[65]....
        /*0ab4*/ 	.word	0x00022a40
        /*0ab8*/ 	.word	0x00000008
        /*0abc*/ 	.word	0x00000060
        /*0ac0*/ 	.short	0x010a
        /*0ac2*/ 	.byte	0x3f
	.zero		1


	//   ....[66]....
        /*0ac4*/ 	.word	0x00023030
        /*0ac8*/ 	.word	0x00000002
        /*0acc*/ 	.word	0x00028840
        /*0ad0*/ 	.short	0x010a
        /*0ad2*/ 	.byte	0x3f
	.zero		1


	//   ....[67]....
        /*0ad4*/ 	.word	0x000232f0
        /*0ad8*/ 	.word	0x00000002
        /*0adc*/ 	.word	0x00000060
        /*0ae0*/ 	.short	0x010a
        /*0ae2*/ 	.byte	0x3f
	.zero		1


	//   ....[68]....
        /*0ae4*/ 	.word	0x000237c0
        /*0ae8*/ 	.word	0x00000002
        /*0aec*/ 	.word	0x00028840
        /*0af0*/ 	.short	0x010a
        /*0af2*/ 	.byte	0x3f
	.zero		1


	//   ....[69]....
        /*0af4*/ 	.word	0x00023a80
        /*0af8*/ 	.word	0x00000003
        /*0afc*/ 	.word	0x00000060
        /*0b00*/ 	.short	0x010a
        /*0b02*/ 	.byte	0x3f
	.zero		1


	//   ....[70]....
        /*0b04*/ 	.word	0x00023ef0
        /*0b08*/ 	.word	0x00000003
        /*0b0c*/ 	.word	0x00028860
        /*0b10*/ 	.short	0x010a
        /*0b12*/ 	.byte	0x3f
	.zero		1


	//   ....[71]....
        /*0b14*/ 	.word	0x00024ed0
        /*0b18*/ 	.word	0x00000000
        /*0b1c*/ 	.word	0x00028820
        /*0b20*/ 	.short	0x010a
        /*0b22*/ 	.byte	0x3f
	.zero		1


	//   ....[72]....
        /*0b24*/ 	.word	0x00025080
        /*0b28*/ 	.word	0x00000006
        /*0b2c*/ 	.word	0x00000000
        /*0b30*/ 	.short	0x010a
        /*0b32*/ 	.byte	0x3f
	.zero		1


	//   ....[73]....
        /*0b34*/ 	.word	0x000250f0
        /*0b38*/ 	.word	0x00000007
        /*0b3c*/ 	.word	0x00000000
        /*0b40*/ 	.short	0x010a
        /*0b42*/ 	.byte	0x3f
	.zero		1


	//   ....[74]....
        /*0b44*/ 	.word	0x00025160
        /*0b48*/ 	.word	0x00000004
        /*0b4c*/ 	.word	0x00000000
        /*0b50*/ 	.short	0x010a
        /*0b52*/ 	.byte	0x3f
	.zero		1


	//   ....[75]....
        /*0b54*/ 	.word	0x00025190
        /*0b58*/ 	.word	0x00000003
        /*0b5c*/ 	.word	0x00000000
        /*0b60*/ 	.short	0x010a
        /*0b62*/ 	.byte	0x3f
	.zero		1


	//   ....[76]....
        /*0b64*/ 	.word	0x000251f0
        /*0b68*/ 	.word	0x00000067
        /*0b6c*/ 	.word	0x00028890
        /*0b70*/ 	.short	0x010a
        /*0b72*/ 	.byte	0x3f
	.zero		1


	//   ....[77]....
        /*0b74*/ 	.word	0x00025240
        /*0b78*/ 	.word	0x00000067
        /*0b7c*/ 	.word	0x00028890
        /*0b80*/ 	.short	0x010a
        /*0b82*/ 	.byte	0x3f
	.zero		1


	//   ....[78]....
        /*0b84*/ 	.word	0x00025290
        /*0b88*/ 	.word	0x00000067
        /*0b8c*/ 	.word	0x00028890
        /*0b90*/ 	.short	0x010a
        /*0b92*/ 	.byte	0x3f
	.zero		1


	//   ....[79]....
        /*0b94*/ 	.word	0x000252e0
        /*0b98*/ 	.word	0x00000067
        /*0b9c*/ 	.word	0x000288b0
        /*0ba0*/ 	.short	0x010a
        /*0ba2*/ 	.byte	0x3f
	.zero		1


	//   ....[80]....
        /*0ba4*/ 	.word	0x00025de0
        /*0ba8*/ 	.word	0x00000002
        /*0bac*/ 	.word	0x00028800
        /*0bb0*/ 	.short	0x010a
        /*0bb2*/ 	.byte	0x3f
	.zero		1


	//   ....[81]....
        /*0bb4*/ 	.word	0x00026830
        /*0bb8*/ 	.word	0x00000002
        /*0bbc*/ 	.word	0x00028800
        /*0bc0*/ 	.short	0x010a
        /*0bc2*/ 	.byte	0x3f
	.zero		1


	//   ....[82]....
        /*0bc4*/ 	.word	0x00026880
        /*0bc8*/ 	.word	0x00000008
        /*0bcc*/ 	.word	0x00028830
        /*0bd0*/ 	.short	0x010a
        /*0bd2*/ 	.byte	0x3f
	.zero		1


	//   ....[83]....
        /*0bd4*/ 	.word	0x000268d0
        /*0bd8*/ 	.word	0x00000007
        /*0bdc*/ 	.word	0x00028830
        /*0be0*/ 	.short	0x010a
        /*0be2*/ 	.byte	0x3f
	.zero		1


	//   ....[84]....
        /*0be4*/ 	.word	0x00026920
        /*0be8*/ 	.word	0x00000007
        /*0bec*/ 	.word	0x00028850
        /*0bf0*/ 	.short	0x010a
        /*0bf2*/ 	.byte	0x3f
	.zero		1


	//   ....[85]....
        /*0bf4*/ 	.word	0x00026970
        /*0bf8*/ 	.word	0x00000006
        /*0bfc*/ 	.word	0x00028830
        /*0c00*/ 	.short	0x010a
        /*0c02*/ 	.byte	0x3f
	.zero		1


	//   ....[86]....
        /*0c04*/ 	.word	0x000269c0
        /*0c08*/ 	.word	0x00000007
        /*0c0c*/ 	.word	0x00028850
        /*0c10*/ 	.short	0x010a
        /*0c12*/ 	.byte	0x3f
	.zero		1


	//   ....[87]....
        /*0c14*/ 	.word	0x00026a10
        /*0c18*/ 	.word	0x00000006
        /*0c1c*/ 	.word	0x00028830
        /*0c20*/ 	.short	0x010a
        /*0c22*/ 	.byte	0x3f
	.zero		1


	//   ....[88]....
        /*0c24*/ 	.word	0x00026a60
        /*0c28*/ 	.word	0x00000007
        /*0c2c*/ 	.word	0x00028850
        /*0c30*/ 	.short	0x010a
        /*0c32*/ 	.byte	0x3f
	.zero		1


	//   ....[89]....
        /*0c34*/ 	.word	0x00026ab0
        /*0c38*/ 	.word	0x00000008
        /*0c3c*/ 	.word	0x00028850
        /*0c40*/ 	.short	0x010a
        /*0c42*/ 	.byte	0x3f
	.zero		1


	//   ....[90]....
        /*0c44*/ 	.word	0x00026c50
        /*0c48*/ 	.word	0x0000000c
        /*0c4c*/ 	.word	0x00028820
        /*0c50*/ 	.short	0x010a
        /*0c52*/ 	.byte	0x3f
	.zero		1


	//   ....[91]....
        /*0c54*/ 	.word	0x00026ca0
        /*0c58*/ 	.word	0x00000008
        /*0c5c*/ 	.word	0x000288a0
        /*0c60*/ 	.short	0x010a
        /*0c62*/ 	.byte	0x3f
	.zero		1


	//   ....[92]....
        /*0c64*/ 	.word	0x00026cf0
        /*0c68*/ 	.word	0x00000008
        /*0c6c*/ 	.word	0x000288c0
        /*0c70*/ 	.short	0x010a
        /*0c72*/ 	.byte	0x3f
	.zero		1


	//   ....[93]....
        /*0c74*/ 	.word	0x00026d40
        /*0c78*/ 	.word	0x00000008
        /*0c7c*/ 	.word	0x000288a0
        /*0c80*/ 	.short	0x010a
        /*0c82*/ 	.byte	0x3f
	.zero		1


	//   ....[94]....
        /*0c84*/ 	.word	0x00026d90
        /*0c88*/ 	.word	0x00000008
        /*0c8c*/ 	.word	0x000288c0
        /*0c90*/ 	.short	0x010a
        /*0c92*/ 	.byte	0x3f
	.zero		1


	//   ....[95]....
        /*0c94*/ 	.word	0x00026f30
        /*0c98*/ 	.word	0x00000007
        /*0c9c*/ 	.word	0x00028840
        /*0ca0*/ 	.short	0x010a
        /*0ca2*/ 	.byte	0x3f
	.zero		1


	//   ....[96]....
        /*0ca4*/ 	.word	0x00026fb0
        /*0ca8*/ 	.word	0x00000003
        /*0cac*/ 	.word	0x00028820
        /*0cb0*/ 	.short	0x010a
        /*0cb2*/ 	.byte	0x3f
	.zero		1


	//   ....[97]....
        /*0cb4*/ 	.word	0x00027000
        /*0cb8*/ 	.word	0x00000003
        /*0cbc*/ 	.word	0x00028840
        /*0cc0*/ 	.short	0x010a
        /*0cc2*/ 	.byte	0x3f
	.zero		1


	//   ....[98]....
        /*0cc4*/ 	.word	0x00027050
        /*0cc8*/ 	.word	0x00000008
        /*0ccc*/ 	.word	0x00000060
        /*0cd0*/ 	.short	0x010a
        /*0cd2*/ 	.byte	0x3f
	.zero		1


	//   ....[99]....
        /*0cd4*/ 	.word	0x000270a0
        /*0cd8*/ 	.word	0x00000002
        /*0cdc*/ 	.word	0x00028840
        /*0ce0*/ 	.short	0x010a
        /*0ce2*/ 	.byte	0x3f
	.zero		1


	//   ....[100]....
        /*0ce4*/ 	.word	0x000270f0
        /*0ce8*/ 	.word	0x00000002
        /*0cec*/ 	.word	0x00000060
        /*0cf0*/ 	.short	0x010a
        /*0cf2*/ 	.byte	0x3f
	.zero		1


	//   ....[101]....
        /*0cf4*/ 	.word	0x00027140
        /*0cf8*/ 	.word	0x00000002
        /*0cfc*/ 	.word	0x00028840
        /*0d00*/ 	.short	0x010a
        /*0d02*/ 	.byte	0x3f
	.zero		1


	//   ....[102]....
        /*0d04*/ 	.word	0x00027190
        /*0d08*/ 	.word	0x00000003
        /*0d0c*/ 	.word	0x00000060
        /*0d10*/ 	.short	0x010a
        /*0d12*/ 	.byte	0x3f
	.zero		1


	//   ....[103]....
        /*0d14*/ 	.word	0x000271e0
        /*0d18*/ 	.word	0x00000003
        /*0d1c*/ 	.word	0x00028860
        /*0d20*/ 	.short	0x010a
        /*0d22*/ 	.byte	0x3f
	.zero		1


	//   ....[104]....
        /*0d24*/ 	.word	0x00027ba0
        /*0d28*/ 	.word	0x00000000
        /*0d2c*/ 	.word	0x00028820
        /*0d30*/ 	.short	0x010a
        /*0d32*/ 	.byte	0x3f
	.zero		1


	//   ....[105]....
        /*0d34*/ 	.word	0x00027d40
        /*0d38*/ 	.word	0x00000006
        /*0d3c*/ 	.word	0x00000000
        /*0d40*/ 	.short	0x010a
        /*0d42*/ 	.byte	0x3f
	.zero		1


	//   ....[106]....
        /*0d44*/ 	.word	0x00027d90
        /*0d48*/ 	.word	0x00000007
        /*0d4c*/ 	.word	0x00000000
        /*0d50*/ 	.short	0x010a
        /*0d52*/ 	.byte	0x3f
	.zero		1


	//   ....[107]....
        /*0d54*/ 	.word	0x00027de0
        /*0d58*/ 	.word	0x00000004
        /*0d5c*/ 	.word	0x00000000
        /*0d60*/ 	.short	0x010a
        /*0d62*/ 	.byte	0x3f
	.zero		1


	//----- nvinfo : EIATTR_NUM_MBARRIERS
	.align		4
.L_272:
        /*0d64*/ 	.byte	0x03, 0x38
        /*0d66*/ 	.short	0x0016


	//----- nvinfo : EIATTR_EXIT_INSTR_OFFSETS
	.align		4
        /*0d68*/ 	.byte	0x04, 0x1c
        /*0d6a*/ 	.short	(.L_274 - .L_273)


	//   ....[0]....
.L_273:
        /*0d6c*/ 	.word	0x000251e0


	//----- nvinfo : EIATTR_MAX_THREADS
	.align		4
.L_274:
        /*0d70*/ 	.byte	0x04, 0x05
        /*0d72*/ 	.short	(.L_276 - .L_275)
.L_275:
        /*0d74*/ 	.word	0x00000180
        /*0d78*/ 	.word	0x00000001
        /*0d7c*/ 	.word	0x00000001


	//----- nvinfo : EIATTR_CRS_STACK_SIZE
	.align		4
.L_276:
        /*0d80*/ 	.byte	0x04, 0x1e
        /*0d82*/ 	.short	(.L_278 - .L_277)
.L_277:
        /*0d84*/ 	.word	0x00000000


	//----- nvinfo : EIATTR_CBANK_PARAM_SIZE
	.align		4
.L_278:
        /*0d88*/ 	.byte	0x03, 0x19
        /*0d8a*/ 	.short	0x0a70


	//----- nvinfo : EIATTR_PARAM_CBANK
	.align		4
        /*0d8c*/ 	.byte	0x04, 0x0a
        /*0d8e*/ 	.short	(.L_280 - .L_279)
	.align		4
.L_279:
        /*0d90*/ 	.word	index@(.nv.constant0._ZN7cutlass13device_kernelIN5flash11enable_sm90INS1_16FlashAttnFwdSm90INS1_25CollectiveMainloopFwdSm90ILi2EN4cute5tupleIJNS5_1CILi1EEES8_S8_EEENS6_IJNS7_ILi128EEESA_SA_EEELi128ENS_10bfloat16_tEfNS_4arch4Sm90ELb0ELb1ELb1ELb1ELb0ELb1ELb0ELb1ELb1ELb0ELb0ELb0EEENS1_21CollectiveEpilogueFwdISB_S9_SC_SE_Li256ELb1ELb0ELb0ELb0EEENS1_36VarlenDynamicPersistentTileSchedulerILi128ELi128ELi256ELi32ELb0ELb0ELb1ELb1ELb0ELb1EEEEEEEEEvNT_6ParamsE)
        /*0d94*/ 	.short	0x0210
        /*0d96*/ 	.short	0x0a70


	//----- nvinfo : EIATTR_SW_WAR
	.align		4
.L_280:
        /*0d98*/ 	.byte	0x04, 0x36
        /*0d9a*/ 	.short	(.L_282 - .L_281)
.L_281:
        /*0d9c*/ 	.word	0x00000008
.L_282:


//--------------------- .nv.info._ZN7cutlass13device_kernelIN5flash11enable_sm90INS1_16FlashAttnFwdSm90INS1_25CollectiveMainloopFwdSm90ILi2EN4cute5tupleIJNS5_1CILi1EEES8_S8_EEENS6_IJNS7_ILi128EEESA_SA_EEELi128ENS_10bfloat16_tEfNS_4arch4Sm90ELb1ELb0ELb1ELb0ELb0ELb0ELb0ELb1ELb1ELb0ELb0ELb0EEENS1_21CollectiveEpilogueFwdISB_S9_SC_SE_Li256ELb0ELb0ELb0ELb0EEENS1_30DynamicPersistentTileSchedulerILi256ELi32ELb0ELb0ELb1EEEEEEEEEvNT_6ParamsE --------------------------
	.section	.nv.info._ZN7cutlass13device_kernelIN5flash11enable_sm90INS1_16FlashAttnFwdSm90INS1_25CollectiveMainloopFwdSm90ILi2EN4cute5tupleIJNS5_1CILi1EEES8_S8_EEENS6_IJNS7_ILi128EEESA_SA_EEELi128ENS_10bfloat16_tEfNS_4arch4Sm90ELb1ELb0ELb1ELb0ELb0ELb0ELb0ELb1ELb1ELb0ELb0ELb0EEENS1_21CollectiveEpilogueFwdISB_S9_SC_SE_Li256ELb0ELb0ELb0ELb0EEENS1_30DynamicPersistentTileSchedulerILi256ELi32ELb0ELb0ELb1EEEEEEEEEvNT_6ParamsE,"",@"SHT_CUDA_INFO"
	.sectionflags	@""
	.align	4


	//----- nvinfo : EIATTR_CUDA_API_VERSION
	.align		4
        /*0000*/ 	.byte	0x04, 0x37
        /*0002*/ 	.short	(.L_284 - .L_283)
.L_283:
        /*0004*/ 	.word	0x00000082


	//----- nvinfo : EIATTR_KPARAM_INFO
	.align		4
.L_284:
        /*0008*/ 	.byte	0x04, 0x17
        /*000a*/ 	.short	(.L_286 - .L_285)
.L_285:
        /*000c*/ 	.word	0x00000000
        /*0010*/ 	.short	0x0000
        /*0012*/ 	.short	0x0070
        /*0014*/ 	.byte	0x00, 0xf0, 0x01, 0x2e


	//----- nvinfo : EIATTR_SPARSE_MMA_MASK
	.align		4
.L_286:
        /*0018*/ 	.byte	0x03, 0x50
        /*001a*/ 	.short	0x0000


	//----- nvinfo : EIATTR_MAXREG_COUNT
	.align		4
        /*001c*/ 	.byte	0x03, 0x1b
        /*001e*/ 	.short	0x00a8


	//----- nvinfo : EIATTR_NUM_BARRIERS
	.align		4
        /*0020*/ 	.byte	0x02, 0x4c
        /*0022*/ 	.byte	0x10
	.zero		1


	//----- nvinfo : EIATTR_EXTERNS
	.align		4
        /*0024*/ 	.byte	0x04, 0x0f
        /*0026*/ 	.short	(.L_288 - .L_287)


	//   ....[0]....
	.align		4
.L_287:
        /*0028*/ 	.word	index@(__assertfail)


	//----- nvinfo : EIATTR_MERCURY_ISA_VERSION
	.align		4
.L_288:
        /*002c*/ 	.byte	0x03, 0x5f
        /*002e*/ 	.short	0x0101


	//----- nvinfo : EIATTR_INT_WARP_WIDE_INSTR_OFFSETS
	.align		4
        /*0030*/ 	.byte	0x04, 0x31
        /*0032*/ 	.short	(.L_290 - .L_289)


	//   ....[0]....
.L_289:
        /*0034*/ 	.word	0x00000180


	//   ....[1]....
        /*0038*/ 	.word	0x000001b0


	//   ....[2]....
        /*003c*/ 	.word	0x000001c0


	//   ....[3]....
        /*0040*/ 	.word	0x0000c100


	//   ....[4]....
        /*0044*/ 	.word	0x0000c190


	//   ....[5]....
        /*0048*/ 	.word	0x0000c6a0


	//   ....[6]....
        /*004c*/ 	.word	0x0000e0f0


	//   ....[7]....
        /*0050*/ 	.word	0x0000e180


	//----- nvinfo : EIATTR_COOP_GROUP_MASK_REGIDS
	.align		4
.L_290:
        /*0054*/ 	.byte	0x04, 0x29
        /*0056*/ 	.short	(.L_292 - .L_291)


	//   ....[0]....
.L_291:
        /*0058*/ 	.word	0xffffffff


	//   ....[1]....
        /*005c*/ 	.word	0xffffffff


	//   ....[2]....
        /*0060*/ 	.word	0xffffffff


	//   ....[3]....
        /*0064*/ 	.word	0xffffffff


	//   ....[4]....
        /*0068*/ 	.word	0xffffffff


	//   ....[5]....
        /*006c*/ 	.word	0xffffffff


	//   ....[6]....
        /*0070*/ 	.word	0xffffffff


	//   ....[7]....
        /*0074*/ 	.word	0xffffffff


	//   ....[8]....
        /*0078*/ 	.word	0xffffffff


	//   ....[9]....
        /*007c*/ 	.word	0xffffffff


	//   ....[10]....
        /*0080*/ 	.word	0xffffffff


	//   ....[11]....
        /*0084*/ 	.word	0xffffffff


	//   ....[12]....
        /*0088*/ 	.word	0xffffffff


	//   ....[13]....
        /*008c*/ 	.word	0xffffffff


	//   ....[14]....
        /*0090*/ 	.word	0xffffffff


	//   ....[15]....
        /*0094*/ 	.word	0xffffffff


	//   ....[16]....
        /*0098*/ 	.word	0xffffffff


	//   ....[17]....
        /*009c*/ 	.word	0xffffffff


	//   ....[18]....
        /*00a0*/ 	.word	0xffffffff


	//   ....[19]....
        /*00a4*/ 	.word	0xffffffff


	//   ....[20]....
        /*00a8*/ 	.word	0xffffffff


	//   ....[21]....
        /*00ac*/ 	.word	0xffffffff


	//   ....[22]....
        /*00b0*/ 	.word	0xffffffff


	//   ....[23]....
        /*00b4*/ 	.word	0xffffffff


	//   ....[24]....
        /*00b8*/ 	.word	0xffffffff


	//   ....[25]....
        /*00bc*/ 	.word	0xffffffff


	//   ....[26]....
        /*00c0*/ 	.word	0xffffffff


	//   ....[27]....
        /*00c4*/ 	.word	0xffffffff


	//   ....[28]....
        /*00c8*/ 	.word	0x0500000f


	//   ....[29]....
        /*00cc*/ 	.word	0x0500000f


	//----- nvinfo : EIATTR_COOP_GROUP_INSTR_OFFSETS
	.align		4
.L_292:
        /*00d0*/ 	.byte	0x04, 0x28
        /*00d2*/ 	.short	(.L_294 - .L_293)


	//   ....[0]....
.L_293:
        /*00d4*/ 	.word	0x00000060


	//   ....[1]....
        /*00d8*/ 	.word	0x00000190


	//   ....[2]....
        /*00dc*/ 	.word	0x000001e0


	//   ....[3]....
        /*00e0*/ 	.word	0x000003d0


	//   ....[4]....
        /*00e4*/ 	.word	0x00000530


	//   ....[5]....
        /*00e8*/ 	.word	0x00000650


	//   ....[6]....
        /*00ec*/ 	.word	0x000007b0


	//   ....[7]....
        /*00f0*/ 	.word	0x00001410


	//   ....[8]....
        /*00f4*/ 	.word	0x00002bf0


	//   ....[9]....
        /*00f8*/ 	.word	0x00002c70


	//   ....[10]....
        /*00fc*/ 	.word	0x000036d0


	//   ....[11]....
        /*0100*/ 	.word	0x00003740


	//   ....[12]....
        /*0104*/ 	.word	0x00005bc0


	//   ....[13]....
        /*0108*/ 	.word	0x00005ce0


	//   ....[14]....
        /*010c*/ 	.word	0x000065a0


	//   ....[15]....
        /*0110*/ 	.word	0x000066a0


	//   ....[16]....
        /*0114*/ 	.word	0x00008930


	//   ....[17]....
        /*0118*/ 	.word	0x00008960


	//   ....[18]....
        /*011c*/ 	.word	0x00008bf0


	//   ....[19]....
        /*0120*/ 	.word	0x00008ca0


	//   ....[20]....
        /*0124*/ 	.word	0x0000a010


	//   ....[21]....
        /*0128*/ 	.word	0x0000a050


	//   ....[22]....
        /*012c*/ 	.word	0x0000a140


	//   ....[23]....
        /*0130*/ 	.word	0x0000a160


	//   ....[24]....
        /*0134*/ 	.word	0x0000b0f0


	//   ....[25]....
        /*0138*/ 	.word	0x0000bb90


	//   ....[26]....
        /*013c*/ 	.word	0x0000e490


	//   ....[27]....
        /*0140*/ 	.word	0x0000e640


	//   ....[28]....
        /*0144*/ 	.word	0x0000ebb0


	//   ....[29]....
        /*0148*/ 	.word	0x0000ef90


	//----- nvinfo : EIATTR_REG_RECONFIG
	.align		4
.L_294:
        /*014c*/ 	.byte	0x01, 0x54
	.zero		2


	//----- nvinfo : EIATTR_SYSCALL_OFFSETS
	.align		4
        /*0150*/ 	.byte	0x04, 0x46
        /*0152*/ 	.short	(.L_296 - .L_295)


	//   ....[0]....
.L_295:
        /*0154*/ 	.word	0x000015c0


	//   ....[1]....
        /*0158*/ 	.word	0x0000c320


	//   ....[2]....
        /*015c*/ 	.word	0x0000c460


	//   ....[3]....
        /*0160*/ 	.word	0x0000c560


	//----- nvinfo : EIATTR_MBARRIER_INSTR_OFFSETS
	.align		4
.L_296:
        /*0164*/ 	.byte	0x04, 0x39
        /*0166*/ 	.short	(.L_298 - .L_297)


	//   ....[0]....
.L_297:
        /*0168*/ 	.word	0x00000280
        /*016c*/ 	.word	0x000000ff
        /*0170*/ 	.word	0x00028800
        /*0174*/ 	.short	0x0100
        /*0176*/ 	.byte	0x06
	.zero		1


	//   ....[1]....
        /*0178*/ 	.word	0x00000290
        /*017c*/ 	.word	0x000000ff
        /*0180*/ 	.word	0x00028820
        /*0184*/ 	.short	0x0100
        /*0186*/ 	.byte	0x06
	.zero		1


	//   ....[2]....
        /*0188*/ 	.word	0x00000380
        /*018c*/ 	.word	0x000000ff
        /*0190*/ 	.word	0x00028830
        /*0194*/ 	.short	0x0100
        /*0196*/ 	.byte	0x08
	.zero		1


	//   ....[3]....
        /*0198*/ 	.word	0x00000390
        /*019c*/ 	.word	0x000000ff
        /*01a0*/ 	.word	0x00028840
        /*01a4*/ 	.short	0x0100
        /*01a6*/ 	.byte	0x08
	.zero		1


	//   ....[4]....
        /*01a8*/ 	.word	0x000003a0
        /*01ac*/ 	.word	0x000000ff
        /*01b0*/ 	.word	0x00028838
        /*01b4*/ 	.short	0x0100
        /*01b6*/ 	.byte	0x08
	.zero		1


	//   ....[5]....
        /*01b8*/ 	.word	0x000003b0
        /*01bc*/ 	.word	0x000000ff
        /*01c0*/ 	.word	0x00028848
        /*01c4*/ 	.short	0x0100
        /*01c6*/ 	.byte	0x08
	.zero		1


	//   ....[6]....
        /*01c8*/ 	.word	0x000004e0
        /*01cc*/ 	.word	0x000000ff
        /*01d0*/ 	.word	0x00028850
        /*01d4*/ 	.short	0x0100
        /*01d6*/ 	.byte	0x08
	.zero		1


	//   ....[7]....
        /*01d8*/ 	.word	0x000004f0
        /*01dc*/ 	.word	0x000000ff
        /*01e0*/ 	.word	0x00028860
        /*01e4*/ 	.short	0x0100
        /*01e6*/ 	.byte	0x08
	.zero		1


	//   ....[8]....
        /*01e8*/ 	.word	0x00000500
        /*01ec*/ 	.word	0x000000ff
        /*01f0*/ 	.word	0x00028858
        /*01f4*/ 	.short	0x0100
        /*01f6*/ 	.byte	0x08
	.zero		1


	//   ....[9]....
        /*01f8*/ 	.word	0x00000510
        /*01fc*/ 	.word	0x000000ff
        /*0200*/ 	.word	0x00028868
        /*0204*/ 	.short	0x0100
        /*0206*/ 	.byte	0x08
	.zero		1


	//   ....[10]....
        /*0208*/ 	.word	0x00000600
        /*020c*/ 	.word	0x000000ff
        /*0210*/ 	.word	0x00028870
        /*0214*/ 	.short	0x0100
        /*0216*/ 	.byte	0x06
	.zero		1


	//   ....[11]....
        /*0218*/ 	.word	0x00000610
        /*021c*/ 	.word	0x000000ff
        /*0220*/ 	.word	0x00028880
        /*0224*/ 	.short	0x0100
        /*0226*/ 	.byte	0x06
	.zero		1


	//   ....[12]....
        /*0228*/ 	.word	0x00000620
        /*022c*/ 	.word	0x000000ff
        /*0230*/ 	.word	0x00028878
        /*0234*/ 	.short	0x0100
        /*0236*/ 	.byte	0x06
	.zero		1


	//   ....[13]....
        /*0238*/ 	.word	0x00000630
        /*023c*/ 	.word	0x000000ff
        /*0240*/ 	.word	0x00028888
        /*0244*/ 	.short	0x0100
        /*0246*/ 	.byte	0x06
	.zero		1


	//   ....[14]....
        /*0248*/ 	.word	0x00000760
        /*024c*/ 	.word	0x000000ff
        /*0250*/ 	.word	0x00028890
        /*0254*/ 	.short	0x0100
        /*0256*/ 	.byte	0x08
	.zero		1


	//   ....[15]....
        /*0258*/ 	.word	0x00000770
        /*025c*/ 	.word	0x000000ff
        /*0260*/ 	.word	0x000288a0
        /*0264*/ 	.short	0x0100
        /*0266*/ 	.byte	0x08
	.zero		1


	//   ....[16]....
        /*0268*/ 	.word	0x00000780
        /*026c*/ 	.word	0x000000ff
        /*0270*/ 	.word	0x00028898
        /*0274*/ 	.short	0x0100
        /*0276*/ 	.byte	0x08
	.zero		1


	//   ....[17]....
        /*0278*/ 	.word	0x00000790
        /*027c*/ 	.word	0x000000ff
        /*0280*/ 	.word	0x000288a8
        /*0284*/ 	.short	0x0100
        /*0286*/ 	.byte	0x08
	.zero		1


	//   ....[18]....
        /*0288*/ 	.word	0x000008c0
        /*028c*/ 	.word	0x000000ff
        /*0290*/ 	.word	0x000288b0
        /*0294*/ 	.short	0x0100
        /*0296*/ 	.byte	0x08
	.zero		1


	//   ....[19]....
        /*0298*/ 	.word	0x000008d0
        /*029c*/ 	.word	0x000000ff
        /*02a0*/ 	.word	0x000288c0
        /*02a4*/ 	.short	0x0100
        /*02a6*/ 	.byte	0x08
	.zero		1


	//   ....[20]....
        /*02a8*/ 	.word	0x000008e0
        /*02ac*/ 	.word	0x000000ff
        /*02b0*/ 	.word	0x000288b8
        /*02b4*/ 	.short	0x0100
        /*02b6*/ 	.byte	0x08
	.zero		1


	//   ....[21]....
        /*02b8*/ 	.word	0x000008f0
        /*02bc*/ 	.word	0x000000ff
        /*02c0*/ 	.word	0x000288c8
        /*02c4*/ 	.short	0x0100
        /*02c6*/ 	.byte	0x08
	.zero		1


	//   ....[22]....
        /*02c8*/ 	.word	0x00001640
        /*02cc*/ 	.word	0x000000ff
        /*02d0*/ 	.word	0x00028800
        /*02d4*/ 	.short	0x010a
        /*02d6*/ 	.byte	0x26
	.zero		1


	//   ....[23]....
        /*02d8*/ 	.word	0x000016c0
        /*02dc*/ 	.word	0x00000000
        /*02e0*/ 	.word	0x00028830
        /*02e4*/ 	.short	0x010a
        /*02e6*/ 	.byte	0x3f
	.zero		1


	//   ....[24]....
        /*02e8*/ 	.word	0x00001730
        /*02ec*/ 	.word	0x00000000
        /*02f0*/ 	.word	0x00028830
        /*02f4*/ 	.short	0x010a
        /*02f6*/ 	.byte	0x3f
	.zero		1


	//   ....[25]....
        /*02f8*/ 	.word	0x00002710
        /*02fc*/ 	.word	0x00000000
        /*0300*/ 	.word	0x00000000
        /*0304*/ 	.short	0x0101
        /*0306*/ 	.byte	0x3f
	.zero		1


	//   ....[26]....
        /*0308*/ 	.word	0x000046f0
        /*030c*/ 	.word	0x000000ff
        /*0310*/ 	.word	0x00028830
        /*0314*/ 	.short	0x010a
        /*0316*/ 	.byte	0x0a
	.zero		1


	//   ....[27]....
        /*0318*/ 	.word	0x00004730
        /*031c*/ 	.word	0x000000ff
        /*0320*/ 	.word	0x00028830
        /*0324*/ 	.short	0x010a
        /*0326*/ 	.byte	0x0a
	.zero		1


	//   ....[28]....
        /*0328*/ 	.word	0x00004a60
        /*032c*/ 	.word	0x000000ff
        /*0330*/ 	.word	0x00028850
        /*0334*/ 	.short	0x010a
        /*0336*/ 	.byte	0x0a
	.zero		1


	//   ....[29]....
        /*0338*/ 	.word	0x00004aa0
        /*033c*/ 	.word	0x000000ff
        /*0340*/ 	.word	0x00028850
        /*0344*/ 	.short	0x010a
        /*0346*/ 	.byte	0x0a
	.zero		1


	//   ....[30]....
        /*0348*/ 	.word	0x00006ce0
        /*034c*/ 	.word	0x0000002e
        /*0350*/ 	.word	0x00000000
        /*0354*/ 	.short	0x0101
        /*0356*/ 	.byte	0x3f
	.zero		1


	//   ....[31]....
        /*0358*/ 	.word	0x00006d60
        /*035c*/ 	.word	0x00000032
        /*0360*/ 	.word	0x00000000
        /*0364*/ 	.short	0x0101
        /*0366*/ 	.byte	0x3f
	.zero		1


	//   ....[32]....
        /*0368*/ 	.word	0x00007830
        /*036c*/ 	.word	0x000000ff
        /*0370*/ 	.word	0x00028830
        /*0374*/ 	.short	0x010a
        /*0376*/ 	.byte	0x0a
	.zero		1


	//   ....[33]....
        /*0378*/ 	.word	0x00007870
        /*037c*/ 	.word	0x000000ff
        /*0380*/ 	.word	0x00028830
        /*0384*/ 	.short	0x010a
        /*0386*/ 	.byte	0x0a
	.zero		1


	//   ....[34]....
        /*0388*/ 	.word	0x00007ba0
        /*038c*/ 	.word	0x000000ff
        /*0390*/ 	.word	0x00028850
        /*0394*/ 	.short	0x010a
        /*0396*/ 	.byte	0x0a
	.zero		1


	//   ....[35]....
        /*0398*/ 	.word	0x00007be0
        /*039c*/ 	.word	0x000000ff
        /*03a0*/ 	.word	0x00028850
        /*03a4*/ 	.short	0x010a
        /*03a6*/ 	.byte	0x0a
	.zero		1


	//   ....[36]....
        /*03a8*/ 	.word	0x00009560
        /*03ac*/ 	.word	0x0000001d
        /*03b0*/ 	.word	0x00000000
        /*03b4*/ 	.short	0x0101
        /*03b6*/ 	.byte	0x3f
	.zero		1


	//   ....[37]....
        /*03b8*/ 	.word	0x00009710
        /*03bc*/ 	.word	0x0000001d
        /*03c0*/ 	.word	0x00000000
        /*03c4*/ 	.short	0x0101
        /*03c6*/ 	.byte	0x3f
	.zero		1


	//   ....[38]....
        /*03c8*/ 	.word	0x00009f80
        /*03cc*/ 	.word	0x000000ff
        /*03d0*/ 	.word	0x00028850
        /*03d4*/ 	.short	0x010a
        /*03d6*/ 	.byte	0x05
	.zero		1


	//   ....[39]....
        /*03d8*/ 	.word	0x00009fc0
        /*03dc*/ 	.word	0x000000ff
        /*03e0*/ 	.word	0x00028850
        /*03e4*/ 	.short	0x010a
        /*03e6*/ 	.byte	0x05
	.zero		1


	//   ....[40]....
        /*03e8*/ 	.word	0x0000a4e0
        /*03ec*/ 	.word	0x00000004
        /*03f0*/ 	.word	0x00000000
        /*03f4*/ 	.short	0x0101
        /*03f6*/ 	.byte	0x3f
	.zero		1


	//   ....[41]....
        /*03f8*/ 	.word	0x0000b280
        /*03fc*/ 	.word	0x000000ff
        /*0400*/ 	.word	0x00000000
        /*0404*/ 	.short	0x0101
        /*0406*/ 	.byte	0x05
	.zero		1


	//   ....[42]....
        /*0408*/ 	.word	0x0000c970
        /*040c*/ 	.word	0x00000008
        /*0410*/ 	.word	0x00028840
        /*0414*/ 	.short	0x010a
        /*0416*/ 	.byte	0x3f
	.zero		1


	//   ....[43]....
        /*0418*/ 	.word	0x0000cd10
        /*041c*/ 	.word	0x000000ff
        /*0420*/ 	.word	0x00028820
        /*0424*/ 	.short	0x010a
        /*0426*/ 	.byte	0x26
	.zero		1


	//   ....[44]....
        /*0428*/ 	.word	0x0000d000
        /*042c*/ 	.word	0x00000003
        /*0430*/ 	.word	0x00028840
        /*0434*/ 	.short	0x010a
        /*0436*/ 	.byte	0x3f
	.zero		1


	//   ....[45]....
        /*0438*/ 	.word	0x0000d200
        /*043c*/ 	.word	0x00000002
        /*0440*/ 	.word	0x00000060
        /*0444*/ 	.short	0x010a
        /*0446*/ 	.byte	0x3f
	.zero		1


	//   ....[46]....
        /*0448*/ 	.word	0x0000d690
        /*044c*/ 	.word	0x00000003
        /*0450*/ 	.word	0x00028840
        /*0454*/ 	.short	0x010a
        /*0456*/ 	.byte	0x3f
	.zero		1


	//   ....[47]....
        /*0458*/ 	.word	0x0000d890
        /*045c*/ 	.word	0x00000002
        /*0460*/ 	.word	0x00000060
        /*0464*/ 	.short	0x010a
        /*0466*/ 	.byte	0x3f
	.zero		1


	//   ....[48]....
        /*0468*/ 	.word	0x0000dc80
        /*046c*/ 	.word	0x00000002
        /*0470*/ 	.word	0x00028840
        /*0474*/ 	.short	0x010a
        /*0476*/ 	.byte	0x3f
	.zero		1


	//   ....[49]....
        /*0478*/ 	.word	0x0000de80
        /*047c*/ 	.word	0x00000002
        /*0480*/ 	.word	0x00000060
        /*0484*/ 	.short	0x010a
        /*0486*/ 	.byte	0x3f
	.zero		1


	//   ....[50]....
        /*0488*/ 	.word	0x0000e220
        /*048c*/ 	.word	0x00000003
        /*0490*/ 	.word	0x00028860
        /*0494*/ 	.short	0x010a
        /*0496*/ 	.byte	0x3f
	.zero		1


	//   ....[51]....
        /*0498*/ 	.word	0x0000e5f0
        /*049c*/ 	.word	0x00000007
        /*04a0*/ 	.word	0x00028820
        /*04a4*/ 	.short	0x010a
        /*04a6*/ 	.byte	0x3f
	.zero		1


	//   ....[52]....
        /*04a8*/ 	.word	0x0000e740
        /*04ac*/ 	.word	0x00000005
        /*04b0*/ 	.word	0x00000000
        /*04b4*/ 	.short	0x010a
        /*04b6*/ 	.byte	0x3f
	.zero		1


	//   ....[53]....
        /*04b8*/ 	.word	0x0000e7b0
        /*04bc*/ 	.word	0x00000003
        /*04c0*/ 	.word	0x00000000
        /*04c4*/ 	.short	0x010a
        /*04c6*/ 	.byte	0x3f
	.zero		1


	//   ....[54]....
        /*04c8*/ 	.word	0x0000e810
        /*04cc*/ 	.word	0x00000005
        /*04d0*/ 	.word	0x00000000
        /*04d4*/ 	.short	0x010a
        /*04d6*/ 	.byte	0x3f
	.zero		1


	//   ....[55]....
        /*04d8*/ 	.word	0x0000e840
        /*04dc*/ 	.word	0x00000003
        /*04e0*/ 	.word	0x00000000
        /*04e4*/ 	.short	0x010a
        /*04e6*/ 	.byte	0x3f
	.zero		1


	//   ....[56]....
        /*04e8*/ 	.word	0x0000e8b0
        /*04ec*/ 	.word	0x00000003
        /*04f0*/ 	.word	0x00028800
        /*04f4*/ 	.short	0x010a
        /*04f6*/ 	.byte	0x3f
	.zero		1


	//   ....[57]....
        /*04f8*/ 	.word	0x0000e900
        /*04fc*/ 	.word	0x00000000
        /*0500*/ 	.word	0x00028830
        /*0504*/ 	.short	0x010a
        /*0506*/ 	.byte	0x3f
	.zero		1


	//   ....[58]....
        /*0508*/ 	.word	0x0000e960
        /*050c*/ 	.word	0x00000007
        /*0510*/ 	.word	0x00028830
        /*0514*/ 	.short	0x010a
        /*0516*/ 	.byte	0x3f
	.zero		1


	//   ....[59]....
        /*0518*/ 	.word	0x0000e9c0
        /*051c*/ 	.word	0x00000007
        /*0520*/ 	.word	0x00028850
        /*0524*/ 	.short	0x010a
        /*0526*/ 	.byte	0x3f
	.zero		1


	//   ....[60]....
        /*0528*/ 	.word	0x0000ea20
        /*052c*/ 	.word	0x00000005
        /*0530*/ 	.word	0x00028830
        /*0534*/ 	.short	0x010a
        /*0536*/ 	.byte	0x3f
	.zero		1


	//   ....[61]....
        /*0538*/ 	.word	0x0000ea80
        /*053c*/ 	.word	0x00000005
        /*0540*/ 	.word	0x00028850
        /*0544*/ 	.short	0x010a
        /*0546*/ 	.byte	0x3f
	.zero		1


	//   ....[62]....
        /*0548*/ 	.word	0x0000eae0
        /*054c*/ 	.word	0x00000006
        /*0550*/ 	.word	0x00028850
        /*0554*/ 	.short	0x010a
        /*0556*/ 	.byte	0x3f
	.zero		1


	//   ....[63]....
        /*0558*/ 	.word	0x0000ec60
        /*055c*/ 	.word	0x00000008
        /*0560*/ 	.word	0x00028840
        /*0564*/ 	.short	0x010a
        /*0566*/ 	.byte	0x3f
	.zero		1


	//   ....[64]....
        /*0568*/ 	.word	0x0000ecc0
        /*056c*/ 	.word	0x00000008
        /*0570*/ 	.word	0x00028820
        /*0574*/ 	.short	0x010a
        /*0576*/ 	.byte	0x3f
	.zero		1


	//   ....[65]....
        /*0578*/ 	.word	0x0000ed10
        /*057c*/ 	.word	0x00000003
        /*0580*/ 	.word	0x00028840
        /*0584*/ 	.short	0x010a
        /*0586*/ 	.byte	0x3f
	.zero		1


	//   ....[66]....
        /*0588*/ 	.word	0x0000ed60
        /*058c*/ 	.word	0x00000002
        /*0590*/ 	.word	0x00000060
        /*0594*/ 	.short	0x010a
        /*0596*/ 	.byte	0x3f
	.zero		1


	//   ....[67]....
        /*0598*/ 	.word	0x0000edb0
        /*059c*/ 	.word	0x00000003
        /*05a0*/ 	.word	0x00028840
        /*05a4*/ 	.short	0x010a
        /*05a6*/ 	.byte	0x3f
	.zero		1


	//   ....[68]....
        /*05a8*/ 	.word	0x0000ee00
        /*05ac*/ 	.word	0x00000002
        /*05b0*/ 	.word	0x00000060
        /*05b4*/ 	.short	0x010a
        /*05b6*/ 	.byte	0x3f
	.zero		1


	//   ....[69]....
        /*05b8*/ 	.word	0x0000ee50
        /*05bc*/ 	.word	0x00000002
        /*05c0*/ 	.word	0x00028840
        /*05c4*/ 	.short	0x010a
        /*05c6*/ 	.byte	0x3f
	.zero		1


	//   ....[70]....
        /*05c8*/ 	.word	0x0000eea0
        /*05cc*/ 	.word	0x00000002
        /*05d0*/ 	.word	0x00000060
        /*05d4*/ 	.short	0x010a
        /*05d6*/ 	.byte	0x3f
	.zero		1


	//   ....[71]....
        /*05d8*/ 	.word	0x0000eef0
        /*05dc*/ 	.word	0x00000003
        /*05e0*/ 	.word	0x00028860
        /*05e4*/ 	.short	0x010a
        /*05e6*/ 	.byte	0x3f
	.zero		1


	//   ....[72]....
        /*05e8*/ 	.word	0x0000efd0
        /*05ec*/ 	.word	0x00000007
        /*05f0*/ 	.word	0x00028820
        /*05f4*/ 	.short	0x010a
        /*05f6*/ 	.byte	0x3f
	.zero		1


	//   ....[73]....
        /*05f8*/ 	.word	0x0000f020
        /*05fc*/ 	.word	0x00000005
        /*0600*/ 	.word	0x00000000
        /*0604*/ 	.short	0x010a
        /*0606*/ 	.byte	0x3f
	.zero		1


	//   ....[74]....
        /*0608*/ 	.word	0x0000f070
        /*060c*/ 	.word	0x00000003
        /*0610*/ 	.word	0x00000000
        /*0614*/ 	.short	0x010a
        /*0616*/ 	.byte	0x3f
	.zero		1


	//   ....[75]....
        /*0618*/ 	.word	0x0000f0c0
        /*061c*/ 	.word	0x00000005
        /*0620*/ 	.word	0x00000000
        /*0624*/ 	.short	0x010a
        /*0626*/ 	.byte	0x3f
	.zero		1


	//----- nvinfo : EIATTR_NUM_MBARRIERS
	.align		4
.L_298:
        /*0628*/ 	.byte	0x03, 0x38
        /*062a*/ 	.short	0x0016


	//----- nvinfo : EIATTR_EXIT_INSTR_OFFSETS
	.align		4
        /*062c*/ 	.byte	0x04, 0x1c
        /*062e*/ 	.short	(.L_300 - .L_299)


	//   ....[0]....
.L_299:
        /*0630*/ 	.word	0x00000a50


	//   ....[1]....
        /*0634*/ 	.word	0x0000bb50


	//   ....[2]....
        /*0638*/ 	.word	0x0000bbb0


	//   ....[3]....
        /*063c*/ 	.word	0x0000e660


	//   ....[4]....
        /*0640*/ 	.word	0x0000e890


	//----- nvinfo : EIATTR_MAX_THREADS
	.align		4
.L_300:
        /*0644*/ 	.byte	0x04, 0x05
        /*0646*/ 	.short	(.L_302 - .L_301)
.L_301:
        /*0648*/ 	.word	0x00000180
        /*064c*/ 	.word	0x00000001
        /*0650*/ 	.word	0x00000001


	//----- nvinfo : EIATTR_CRS_STACK_SIZE
	.align		4
.L_302:
        /*0654*/ 	.byte	0x04, 0x1e
        /*0656*/ 	.short	(.L_304 - .L_303)
.L_303:
        /*0658*/ 	.word	0x00000000


	//----- nvinfo : EIATTR_CBANK_PARAM_SIZE
	.align		4
.L_304:
        /*065c*/ 	.byte	0x03, 0x19
        /*065e*/ 	.short	0x0bf0


	//----- nvinfo : EIATTR_PARAM_CBANK
	.align		4
        /*0660*/ 	.byte	0x04, 0x0a
        /*0662*/ 	.short	(.L_306 - .L_305)
	.align		4
.L_305:
        /*0664*/ 	.word	index@(.nv.constant0._ZN7cutlass13device_kernelIN5flash11enable_sm90INS1_16FlashAttnFwdSm90INS1_25CollectiveMainloopFwdSm90ILi2EN4cute5tupleIJNS5_1CILi1EEES8_S8_EEENS6_IJNS7_ILi128EEESA_SA_EEELi128ENS_10bfloat16_tEfNS_4arch4Sm90ELb1ELb0ELb1ELb0ELb0ELb0ELb0ELb1ELb1ELb0ELb0ELb0EEENS1_21CollectiveEpilogueFwdISB_S9_SC_SE_Li256ELb0ELb0ELb0ELb0EEENS1_30DynamicPersistentTileSchedulerILi256ELi32ELb0ELb0ELb1EEEEEEEEEvNT_6ParamsE)
        /*0668*/ 	.short	0x0210
        /*066a*/ 	.short	0x0bf0


	//----- nvinfo : EIATTR_SW_WAR
	.align		4
.L_306:
        /*066c*/ 	.byte	0x04, 0x36
        /*066e*/ 	.short	(.L_308 - .L_307)
.L_307:
        /*0670*/ 	.word	0x00000008
.L_308:


//--------------------- .nv.info._ZN7cutlass13device_kernelIN5flash11enable_sm90INS1_16FlashAttnFwdSm90INS1_25CollectiveMainloopFwdSm90ILi2EN4cute5tupleIJNS5_1CILi1EEES8_S8_EEENS6_IJNS7_ILi128EEESA_SA_EEELi128ENS_10bfloat16_tEfNS_4arch4Sm90ELb1ELb0ELb1ELb1ELb0ELb0ELb0ELb1ELb1ELb0ELb0ELb0EEENS1_21CollectiveEpilogueFwdISB_S9_SC_SE_Li256ELb1ELb0ELb0ELb0EEENS1_36VarlenDynamicPersistentTileSchedulerILi128ELi128ELi256ELi32ELb0ELb0ELb1ELb1ELb1ELb1EEEEEEEEEvNT_6ParamsE --------------------------
	.section	.nv.info._ZN7cutlass13device_kernelIN5flash11enable_sm90INS1_16FlashAttnFwdSm90INS1_25CollectiveMainloopFwdSm90ILi2EN4cute5tupleIJNS5_1CILi1EEES8_S8_EEENS6_IJNS7_ILi128EEESA_SA_EEELi128ENS_10bfloat16_tEfNS_4arch4Sm90ELb1ELb0ELb1ELb1ELb0ELb0ELb0ELb1ELb1ELb0ELb0ELb0EEENS1_21CollectiveEpilogueFwdISB_S9_SC_SE_Li256ELb1ELb0ELb0ELb0EEENS1_36VarlenDynamicPersistentTileSchedulerILi128ELi128ELi256ELi32ELb0ELb0ELb1ELb1ELb1ELb1EEEEEEEEEvNT_6ParamsE,"",@"SHT_CUDA_INFO"
	.sectionflags	@""
	.align	4


	//----- nvinfo : EIATTR_CUDA_API_VERSION
	.align		4
        /*0000*/ 	.byte	0x04, 0x37
        /*0002*/ 	.short	(.L_310 - .L_309)
.L_309:
        /*0004*/ 	.word	0x00000082


	//----- nvinfo : EIATTR_KPARAM_INFO
	.align		4
.L_310:
        /*0008*/ 	.byte	0x04, 0x17
        /*000a*/ 	.short	(.L_312 - .L_311)
.L_311:
        /*000c*/ 	.word	0x00000000
        /*0010*/ 	.short	0x0000
        /*0012*/ 	.short	0x0070
        /*0014*/ 	.byte	0x00, 0xf0, 0x01, 0x28


	//----- nvinfo : EIATTR_SPARSE_MMA_MASK
	.align		4
.L_312:
        /*0018*/ 	.byte	0x03, 0x50
        /*001a*/ 	.short	0x0000


	//----- nvinfo : EIATTR_MAXREG_COUNT
	.align		4
        /*001c*/ 	.byte	0x03, 0x1b
        /*001e*/ 	.short	0x00a8


	//----- nvinfo : EIATTR_NUM_BARRIERS
	.align		4
        /*0020*/ 	.byte	0x02, 0x4c
        /*0022*/ 	.byte	0x10
	.zero		1


	//----- nvinfo : EIATTR_EXTERNS
	.align		4
        /*0024*/ 	.byte	0x04, 0x0f
        /*0026*/ 	.short	(.L_314 - .L_313)


	//   ....[0]....
	.align		4
.L_313:
        /*0028*/ 	.word	index@(__assertfail)


	//----- nvinfo : EIATTR_ANNOTATIONS
	.align		4
.L_314:
        /*002c*/ 	.byte	0x04, 0x55
        /*002e*/ 	.short	(.L_316 - .L_315)


	//   ....[0]....
.L_315:
        /* <DEDUP_REMOVED lines=32> */


	//----- nvinfo : EIATTR_MERCURY_ISA_VERSION
	.align		4
.L_316:
        /*0218*/ 	.byte	0x03, 0x5f
        /*021a*/ 	.short	0x0101


	//----- nvinfo : EIATTR_UNUSED_LOAD_BYTE_OFFSET
	.align		4
        /*021c*/ 	.byte	0x04, 0x44
        /*021e*/ 	.short	(.L_318 - .L_317)


	//   ....[0]....
.L_317:
        /*0220*/ 	.word	0x00000a70
        /*0224*/ 	.word	0x0000fff0


	//   ....[1]....
        /*0228*/ 	.word	0x0000aa30
        /*022c*/ 	.word	0x0000fff0


	//----- nvinfo : EIATTR_INT_WARP_WIDE_INSTR_OFFSETS
	.align		4
.L_318:
        /*0230*/ 	.byte	0x04, 0x31
        /*0232*/ 	.short	(.L_320 - .L_319)


	//   ....[0]....
.L_319:
        /*0234*/ 	.word	0x00000160


	//   ....[1]....
        /*0238*/ 	.word	0x000001a0


	//   ....[2]....
        /*023c*/ 	.word	0x00000210


	//   ....[3]....
        /*0240*/ 	.word	0x0000dbd0


	//   ....[4]....
        /*0244*/ 	.word	0x0000dc60


	//   ....[5]....
        /*0248*/ 	.word	0x0000e0e0


	//   ....[6]....
        /*024c*/ 	.word	0x0000e110


	//   ....[7]....
        /*0250*/ 	.word	0x0000e320


	//   ....[8]....
        /*0254*/ 	.word	0x00010430


	//   ....[9]....
        /*0258*/ 	.word	0x000104c0


	//----- nvinfo : EIATTR_COOP_GROUP_MASK_REGIDS
	.align		4
.L_320:
        /*025c*/ 	.byte	0x04, 0x29
        /*025e*/ 	.short	(.L_322 - .L_321)


	//   ....[0]....
.L_321:
        /*0260*/ 	.word	0xffffffff


	//   ....[1]....
        /*0264*/ 	.word	0xffffffff


	//   ....[2]....
        /*0268*/ 	.word	0xffffffff


	//   ....[3]....
        /*026c*/ 	.word	0xffffffff


	//   ....[4]....
        /*0270*/ 	.word	0xffffffff


	//   ....[5]....
        /*0274*/ 	.word	0xffffffff


	//   ....[6]....
        /*0278*/ 	.word	0xffffffff


	//   ....[7]....
        /*027c*/ 	.word	0xffffffff


	//   ....[8]....
        /*0280*/ 	.word	0xffffffff


	//   ....[9]....
        /*0284*/ 	.word	0xffffffff


	//   ....[10]....
        /*0288*/ 	.word	0xffffffff


	//   ....[11]....
        /*028c*/ 	.word	0xffffffff


	//   ....[12]....
        /*0290*/ 	.word	0xffffffff


	//   ....[13]....
        /*0294*/ 	.word	0xffffffff


	//   ....[14]....
        /*0298*/ 	.word	0xffffffff


	//   ....[15]....
        /*029c*/ 	.word	0xffffffff


	//   ....[16]....
        /*02a0*/ 	.word	0xffffffff


	//   ....[17]....
        /*02a4*/ 	.word	0xffffffff


	//   ....[18]....
        /*02a8*/ 	.word	0xffffffff


	//   ....[19]....
        /*02ac*/ 	.word	0xffffffff


	//   ....[20]....
        /*02b0*/ 	.word	0xffffffff


	//   ....[21]....
        /*02b4*/ 	.word	0xffffffff


	//   ....[22]....
        /*02b8*/ 	.word	0xffffffff


	//   ....[23]....
        /*02bc*/ 	.word	0xffffffff


	//   ....[24]....
        /*02c0*/ 	.word	0xffffffff


	//   ....[25]....
        /*02c4*/ 	.word	0xffffffff


	//   ....[26]....
        /*02c8*/ 	.word	0xffffffff


	//   ....[27]....
        /*02cc*/ 	.word	0xffffffff


	//   ....[28]....
        /*02d0*/ 	.word	0xffffffff


	//   ....[29]....
        /*02d4*/ 	.word	0xffffffff


	//   ....[30]....
        /*02d8*/ 	.word	0xffffffff


	//   ....[31]....
        /*02dc*/ 	.word	0xffffffff


	//   ....[32]....
        /*02e0*/ 	.word	0xffffffff


	//   ....[33]....
        /*02e4*/ 	.word	0xffffffff


	//   ....[34]....
        /*02e8*/ 	.word	0xffffffff


	//   ....[35]....
        /*02ec*/ 	.word	0xffffffff


	//   ....[36]....
        /*02f0*/ 	.word	0xffffffff


	//   ....[37]....
        /*02f4*/ 	.word	0xffffffff


	//   ....[38]....
        /*02f8*/ 	.word	0xffffffff


	//   ....[39]....
        /*02fc*/ 	.word	0xffffffff


	//   ....[40]....
        /*0300*/ 	.word	0xffffffff


	//   ....[41]....
        /*0304*/ 	.word	0xffffffff


	//   ....[42]....
        /*0308*/ 	.word	0xffffffff


	//   ....[43]....
        /*030c*/ 	.word	0xffffffff


	//   ....[44]....
        /*0310*/ 	.word	0xffffffff


	//   ....[45]....
        /*0314*/ 	.word	0xffffffff


	//   ....[46]....
        /*0318*/ 	.word	0xffffffff


	//   ....[47]....
        /*031c*/ 	.word	0xffffffff


	//   ....[48]....
        /*0320*/ 	.word	0xffffffff


	//   ....[49]....
        /*0324*/ 	.word	0xffffffff


	//   ....[50]....
        /*0328*/ 	.word	0xffffffff


	//   ....[51]....
        /*032c*/ 	.word	0xffffffff


	//   ....[52]....
        /*0330*/ 	.word	0xffffffff


	//   ....[53]....
        /*0334*/ 	.word	0xffffffff


	//   ....[54]....
        /*0338*/ 	.word	0xffffffff


	//   ....[55]....
        /*033c*/ 	.word	0xffffffff


	//   ....[56]....
        /*0340*/ 	.word	0xffffffff


	//   ....[57]....
        /*0344*/ 	.word	0xffffffff


	//   ....[58]....
        /*0348*/ 	.word	0x0500000f


	//   ....[59]....
        /*034c*/ 	.word	0x0500000f


	//   ....[60]....
        /*0350*/ 	.word	0x0500000f


	//   ....[61]....
        /*0354*/ 	.word	0x0500000f


	//   ....[62]....
        /*0358*/ 	.word	0x0500000f


	//   ....[63]....
        /*035c*/ 	.word	0x0500000f


	//   ....[64]....
        /*0360*/ 	.word	0x0500000f


	//   ....[65]....
        /*0364*/ 	.word	0x0500000f


	//   ....[66]....
        /*0368*/ 	.word	0x0500000f


	//   ....[67]....
        /*036c*/ 	.word	0x0500000f


	//   ....[68]....
        /*0370*/ 	.word	0x0500000f


	//   ....[69]....
        /*0374*/ 	.word	0x0500000f


	//   ....[70]....
        /*0378*/ 	.word	0x0500000f


	//   ....[71]....
        /*037c*/ 	.word	0x0500000f


	//   ....[72]....
        /*0380*/ 	.word	0x0500000f


	//   ....[73]....
        /*0384*/ 	.word	0x0500000f


	//   ....[74]....
        /*0388*/ 	.word	0x0500000f


	//   ....[75]....
        /*038c*/ 	.word	0x0500000f


	//   ....[76]....
        /*0390*/ 	.word	0x0500000f


	//----- nvinfo : EIATTR_COOP_GROUP_INSTR_OFFSETS
	.align		4
.L_322:
        /*0394*/ 	.byte	0x04, 0x28
        /*0396*/ 	.short	(.L_324 - .L_323)


	//   ....[0]....
.L_323:
        /*0398*/ 	.word	0x00000070


	//   ....[1]....
        /*039c*/ 	.word	0x00000170


	//   ....[2]....
        /*03a0*/ 	.word	0x000001c0


	//   ....[3]....
        /*03a4*/ 	.word	0x000003f0


	//   ....[4]....
        /*03a8*/ 	.word	0x00000550


	//   ....[5]....
        /*03ac*/ 	.word	0x00000670


	//   ....[6]....
        /*03b0*/ 	.word	0x000007d0


	//   ....[7]....
        /*03b4*/ 	.word	0x00001580


	//   ....[8]....
        /*03b8*/ 	.word	0x00002d50


	//   ....[9]....
        /*03bc*/ 	.word	0x00002dd0


	//   ....[10]....
        /*03c0*/ 	.word	0x00003860


	//   ....[11]....
        /*03c4*/ 	.word	0x000038d0


	//   ....[12]....
        /*03c8*/ 	.word	0x00005d50


	//   ....[13]....
        /*03cc*/ 	.word	0x00005e60


	//   ....[14]....
        /*03d0*/ 	.word	0x00006670


	//   ....[15]....
        /*03d4*/ 	.word	0x00006750


	//   ....[16]....
        /*03d8*/ 	.word	0x00008a30


	//   ....[17]....
        /*03dc*/ 	.word	0x00008a60


	//   ....[18]....
        /*03e0*/ 	.word	0x00008ce0


	//   ....[19]....
        /*03e4*/ 	.word	0x00008d80


	//   ....[20]....
        /*03e8*/ 	.word	0x0000a100


	//   ....[21]....
        /*03ec*/ 	.word	0x0000a140


	//   ....[22]....
        /*03f0*/ 	.word	0x0000a230


	//   ....[23]....
        /*03f4*/ 	.word	0x0000a250


	//   ....[24]....
        /*03f8*/ 	.word	0x0000ca00


	//   ....[25]....
        /*03fc*/ 	.word	0x0000cb80


	//   ....[26]....
        /*0400*/ 	.word	0x0000cbb0


	//   ....[27]....
        /*0404*/ 	.word	0x0000cbf0


	//   ....[28]....
        /*0408*/ 	.word	0x0000cc60


	//   ....[29]....
        /*040c*/ 	.word	0x0000ccc0


	//   ....[30]....
        /*0410*/ 	.word	0x0000cd00


	//   ....[31]....
        /*0414*/ 	.word	0x0000cea0


	//   ....[32]....
        /*0418*/ 	.word	0x0000cf00


	//   ....[33]....
        /*041c*/ 	.word	0x0000cf40


	//   ....[34]....
        /*0420*/ 	.word	0x0000cf80


	//   ....[35]....
        /*0424*/ 	.word	0x0000cfb0


	//   ....[36]....
        /*0428*/ 	.word	0x0000cfe0


	//   ....[37]....
        /*042c*/ 	.word	0x0000d070


	//   ....[38]....
        /*0430*/ 	.word	0x0000d0d0


	//   ....[39]....
        /*0434*/ 	.word	0x0000d160


	//   ....[40]....
        /*0438*/ 	.word	0x000108d0


	//   ....[41]....
        /*043c*/ 	.word	0x000108e0


	//   ....[42]....
        /*0440*/ 	.word	0x000109f0


	//   ....[43]....
        /*0444*/ 	.word	0x00010a50


	//   ....[44]....
        /*0448*/ 	.word	0x00010a90


	//   ....[45]....
        /*044c*/ 	.word	0x00010ad0


	//   ....[46]....
        /*0450*/ 	.word	0x00010b00


	//   ....[47]....
        /*0454*/ 	.word	0x00010b30


	//   ....[48]....
        /*0458*/ 	.word	0x00010cc0


	//   ....[49]....
        /*045c*/ 	.word	0x00010d20


	//   ....[50]....
        /*0460*/ 	.word	0x00010d60


	//   ....[51]....
        /*0464*/ 	.word	0x00010da0


	//   ....[52]....
        /*0468*/ 	.word	0x00010dd0


	//   ....[53]....
        /*046c*/ 	.word	0x00010e00


	//   ....[54]....
        /*0470*/ 	.word	0x00010ec0


	//   ....[55]....
        /*0474*/ 	.word	0x00010ee0


	//   ....[56]....
        /*0478*/ 	.word	0x00010f50


	//   ....[57]....
        /*047c*/ 	.word	0x000115e0


	//   ....[58]....
        /*0480*/ 	.word	0x00011bb0


	//   ....[59]....
        /*0484*/ 	.word	0x00011fd0


	//   ....[60]....
        /*0488*/ 	.word	0x00012060


	//   ....[61]....
        /*048c*/ 	.word	0x00012100


	//   ....[62]....
        /*0490*/ 	.word	0x000121b0


	//   ....[63]....
        /*0494*/ 	.word	0x00012230


	//   ....[64]....
        /*0498*/ 	.word	0x000122b0


	//   ....[65]....
        /*049c*/ 	.word	0x00012330


	//   ....[66]....
        /*04a0*/ 	.word	0x000123b0


	//   ....[67]....
        /*04a4*/ 	.word	0x00012440


	//   ....[68]....
        /*04a8*/ 	.word	0x000124f0


	//   ....[69]....
        /*04ac*/ 	.word	0x00012570


	//   ....[70]....
        /*04b0*/ 	.word	0x000125f0


	//   ....[71]....
        /*04b4*/ 	.word	0x00012670


	//   ....[72]....
        /*04b8*/ 	.word	0x000126f0


	//   ....[73]....
        /*04bc*/ 	.word	0x00012760


	//   ....[74]....
        /*04c0*/ 	.word	0x00012800


	//   ....[75]....
        /*04c4*/ 	.word	0x00012890


	//   ....[76]....
        /*04c8*/ 	.word	0x000129c0


	//----- nvinfo : EIATTR_REG_RECONFIG
	.align		4
.L_324:
        /*04cc*/ 	.byte	0x01, 0x54
	.zero		2


	//----- nvinfo : EIATTR_SYSCALL_OFFSETS
	.align		4
        /*04d0*/ 	.byte	0x04, 0x46
        /*04d2*/ 	.short	(.L_326 - .L_325)


	//   ....[0]....
.L_325:
        /*04d4*/ 	.word	0x00001760


	//   ....[1]....
        /*04d8*/ 	.word	0x0000ddf0


	//   ....[2]....
        /*04dc*/ 	.word	0x0000df30


	//   ....[3]....
        /*04e0*/ 	.word	0x0000e030


	//----- nvinfo : EIATTR_MBARRIER_INSTR_OFFSETS
	.align		4
.L_326:
        /*04e4*/ 	.byte	0x04, 0x39
        /*04e6*/ 	.short	(.L_328 - .L_327)


	//   ....[0]....
.L_327:
        /*04e8*/ 	.word	0x000002a0
        /*04ec*/ 	.word	0x000000ff
        /*04f0*/ 	.word	0x00028800
        /*04f4*/ 	.short	0x0100
        /*04f6*/ 	.byte	0x08
	.zero		1


	//   ....[1]....
        /*04f8*/ 	.word	0x000002b0
        /*04fc*/ 	.word	0x000000ff
        /*0500*/ 	.word	0x00028820
        /*0504*/ 	.short	0x0100
        /*0506*/ 	.byte	0x08
	.zero		1


	//   ....[2]....
        /*0508*/ 	.word	0x000003a0
        /*050c*/ 	.word	0x000000ff
        /*0510*/ 	.word	0x00028830
        /*0514*/ 	.short	0x0100
        /*0516*/ 	.byte	0x08
	.zero		1


	//   ....[3]....
        /*0518*/ 	.word	0x000003b0
        /*051c*/ 	.word	0x000000ff
        /*0520*/ 	.word	0x00028840
        /*0524*/ 	.short	0x0100
        /*0526*/ 	.byte	0x08
	.zero		1


	//   ....[4]....
        /*0528*/ 	.word	0x000003c0
        /*052c*/ 	.word	0x000000ff
        /*0530*/ 	.word	0x00028838
        /*0534*/ 	.short	0x0100
        /*0536*/ 	.byte	0x08
	.zero		1


	//   ....[5]....
        /*0538*/ 	.word	0x000003d0
        /*053c*/ 	.word	0x000000ff
        /*0540*/ 	.word	0x00028848
        /*0544*/ 	.short	0x0100
        /*0546*/ 	.byte	0x08
	.zero		1


	//   ....[6]....
        /*0548*/ 	.word	0x00000500
        /*054c*/ 	.word	0x000000ff
        /*0550*/ 	.word	0x00028850
        /*0554*/ 	.short	0x0100
        /*0556*/ 	.byte	0x08
	.zero		1


	//   ....[7]....
        /*0558*/ 	.word	0x00000510
        /*055c*/ 	.word	0x000000ff
        /*0560*/ 	.word	0x00028860
        /*0564*/ 	.short	0x0100
        /*0566*/ 	.byte	0x08
	.zero		1


	//   ....[8]....
        /*0568*/ 	.word	0x00000520
        /*056c*/ 	.word	0x000000ff
        /*0570*/ 	.word	0x00028858
        /*0574*/ 	.short	0x0100
        /*0576*/ 	.byte	0x08
	.zero		1


	//   ....[9]....
        /*0578*/ 	.word	0x00000530
        /*057c*/ 	.word	0x000000ff
        /*0580*/ 	.word	0x00028868
        /*0584*/ 	.short	0x0100
        /*0586*/ 	.byte	0x08
	.zero		1


	//   ....[10]....
        /*0588*/ 	.word	0x00000620
        /*058c*/ 	.word	0x000000ff
        /*0590*/ 	.word	0x00028870
        /*0594*/ 	.short	0x0100
        /*0596*/ 	.byte	0x06
	.zero		1


	//   ....[11]....
        /*0598*/ 	.word	0x00000630
        /*059c*/ 	.word	0x000000ff
        /*05a0*/ 	.word	0x00028880
        /*05a4*/ 	.short	0x0100
        /*05a6*/ 	.byte	0x06
	.zero		1


	//   ....[12]....
        /*05a8*/ 	.word	0x00000640
        /*05ac*/ 	.word	0x000000ff
        /*05b0*/ 	.word	0x00028878
        /*05b4*/ 	.short	0x0100
        /*05b6*/ 	.byte	0x06
	.zero		1


	//   ....[13]....
        /*05b8*/ 	.word	0x00000650
        /*05bc*/ 	.word	0x000000ff
        /*05c0*/ 	.word	0x00028888
        /*05c4*/ 	.short	0x0100
        /*05c6*/ 	.byte	0x06
	.zero		1


	//   ....[14]....
        /*05c8*/ 	.word	0x00000780
        /*05cc*/ 	.word	0x000000ff
        /*05d0*/ 	.word	0x00028890
        /*05d4*/ 	.short	0x0100
        /*05d6*/ 	.byte	0x08
	.zero		1


	//   ....[15]....
        /*05d8*/ 	.word	0x00000790
        /*05dc*/ 	.word	0x000000ff
        /*05e0*/ 	.word	0x000288a0
        /*05e4*/ 	.short	0x0100
        /*05e6*/ 	.byte	0x08
	.zero		1


	//   ....[16]....
        /*05e8*/ 	.word	0x000007a0
        /*05ec*/ 	.word	0x000000ff
        /*05f0*/ 	.word	0x00028898
        /*05f4*/ 	.short	0x0100
        /*05f6*/ 	.byte	0x08
	.zero		1


	//   ....[17]....
        /*05f8*/ 	.word	0x000007b0
        /*05fc*/ 	.word	0x000000ff
        /*0600*/ 	.word	0x000288a8
        /*0604*/ 	.short	0x0100
        /*0606*/ 	.byte	0x08
	.zero		1


	//   ....[18]....
        /*0608*/ 	.word	0x000008e0
        /*060c*/ 	.word	0x000000ff
        /*0610*/ 	.word	0x000288b0
        /*0614*/ 	.short	0x0100
        /*0616*/ 	.byte	0x08
	.zero		1


	//   ....[19]....
        /*0618*/ 	.word	0x000008f0
        /*061c*/ 	.word	0x000000ff
        /*0620*/ 	.word	0x000288c0
        /*0624*/ 	.short	0x0100
        /*0626*/ 	.byte	0x08
	.zero		1


	//   ....[20]....
        /*0628*/ 	.word	0x00000900
        /*062c*/ 	.word	0x000000ff
        /*0630*/ 	.word	0x000288b8
        /*0634*/ 	.short	0x0100
        /*0636*/ 	.byte	0x08
	.zero		1


	//   ....[21]....
        /*0638*/ 	.word	0x00000910
        /*063c*/ 	.word	0x000000ff
        /*0640*/ 	.word	0x000288c8
        /*0644*/ 	.short	0x0100
        /*0646*/ 	.byte	0x08
	.zero		1


	//   ....[22]....
        /*0648*/ 	.word	0x000017e0
        /*064c*/ 	.word	0x000000ff
        /*0650*/ 	.word	0x00028800
        /*0654*/ 	.short	0x010a
        /*0656*/ 	.byte	0x29
	.zero		1


	//   ....[23]....
        /*0658*/ 	.word	0x00001860
        /*065c*/ 	.word	0x00000000
        /*0660*/ 	.word	0x00028830
        /*0664*/ 	.short	0x010a
        /*0666*/ 	.byte	0x3f
	.zero		1


	//   ....[24]....
        /*0668*/ 	.word	0x000018d0
        /*066c*/ 	.word	0x00000000
        /*0670*/ 	.word	0x00028830
        /*0674*/ 	.short	0x010a
        /*0676*/ 	.byte	0x3f
	.zero		1


	//   ....[25]....
        /*0678*/ 	.word	0x00002870
        /*067c*/ 	.word	0x00000000
        /*0680*/ 	.word	0x00000000
        /*0684*/ 	.short	0x0101
        /*0686*/ 	.byte	0x3f
	.zero		1


	//   ....[26]....
        /*0688*/ 	.word	0x00004840
        /*068c*/ 	.word	0x000000ff
        /*0690*/ 	.word	0x00028830
        /*0694*/ 	.short	0x010a
        /*0696*/ 	.byte	0x06
	.zero		1


	//   ....[27]....
        /*0698*/ 	.word	0x00004880
        /*069c*/ 	.word	0x000000ff
        /*06a0*/ 	.word	0x00028830
        /*06a4*/ 	.short	0x010a
        /*06a6*/ 	.byte	0x06
	.zero		1


	//   ....[28]....
        /*06a8*/ 	.word	0x00004ba0
        /*06ac*/ 	.word	0x000000ff
        /*06b0*/ 	.word	0x00028850
        /*06b4*/ 	.short	0x010a
        /*06b6*/ 	.byte	0x06
	.zero		1


	//   ....[29]....
        /*06b8*/ 	.word	0x00004be0
        /*06bc*/ 	.word	0x000000ff
        /*06c0*/ 	.word	0x00028850
        /*06c4*/ 	.short	0x010a
        /*06c6*/ 	.byte	0x06
	.zero		1


	//   ....[30]....
        /*06c8*/ 	.word	0x00006db0
        /*06cc*/ 	.word	0x0000002e
        /*06d0*/ 	.word	0x00000000
        /*06d4*/ 	.short	0x0101
        /*06d6*/ 	.byte	0x3f
	.zero		1


	//   ....[31]....
        /*06d8*/ 	.word	0x00006e30
        /*06dc*/ 	.word	0x00000032
        /*06e0*/ 	.word	0x00000000
        /*06e4*/ 	.short	0x0101
        /*06e6*/ 	.byte	0x3f
	.zero		1


	//   ....[32]....
        /*06e8*/ 	.word	0x00007930
        /*06ec*/ 	.word	0x000000ff
        /*06f0*/ 	.word	0x00028830
        /*06f4*/ 	.short	0x010a
        /*06f6*/ 	.byte	0x06
	.zero		1


	//   ....[33]....
        /*06f8*/ 	.word	0x00007970
        /*06fc*/ 	.word	0x000000ff
        /*0700*/ 	.word	0x00028830
        /*0704*/ 	.short	0x010a
        /*0706*/ 	.byte	0x06
	.zero		1


	//   ....[34]....
        /*0708*/ 	.word	0x00007c90
        /*070c*/ 	.word	0x000000ff
        /*0710*/ 	.word	0x00028850
        /*0714*/ 	.short	0x010a
        /*0716*/ 	.byte	0x06
	.zero		1


	//   ....[35]....
        /*0718*/ 	.word	0x00007cd0
        /*071c*/ 	.word	0x000000ff
        /*0720*/ 	.word	0x00028850
        /*0724*/ 	.short	0x010a
        /*0726*/ 	.byte	0x06
	.zero		1


	//   ....[36]....
        /*0728*/ 	.word	0x00009670
        /*072c*/ 	.word	0x00000019
        /*0730*/ 	.word	0x00000000
        /*0734*/ 	.short	0x0101
        /*0736*/ 	.byte	0x3f
	.zero		1


	//   ....[37]....
        /*0738*/ 	.word	0x00009820
        /*073c*/ 	.word	0x00000019
        /*0740*/ 	.word	0x00000000
        /*0744*/ 	.short	0x0101
        /*0746*/ 	.byte	0x3f
	.zero		1


	//   ....[38]....
        /*0748*/ 	.word	0x0000a070
        /*074c*/ 	.word	0x000000ff
        /*0750*/ 	.word	0x00028850
        /*0754*/ 	.short	0x010a
        /*0756*/ 	.byte	0x05
	.zero		1


	//   ....[39]....
        /*0758*/ 	.word	0x0000a0b0
        /*075c*/ 	.word	0x000000ff
        /*0760*/ 	.word	0x00028850
        /*0764*/ 	.short	0x010a
        /*0766*/ 	.byte	0x05
	.zero		1


	//   ....[40]....
        /*0768*/ 	.word	0x0000a7c0
        /*076c*/ 	.word	0x00000008
        /*0770*/ 	.word	0x00000000
        /*0774*/ 	.short	0x0101
        /*0776*/ 	.byte	0x3f
	.zero		1


	//   ....[41]....
        /*0778*/ 	.word	0x0000b930
        /*077c*/ 	.word	0x00000014
        /*0780*/ 	.word	0x00000000
        /*0784*/ 	.short	0x0101
        /*0786*/ 	.byte	0x3f
	.zero		1


	//   ....[42]....
        /*0788*/ 	.word	0x0000e660
        /*078c*/ 	.word	0x00000008
        /*0790*/ 	.word	0x00028840
        /*0794*/ 	.short	0x010a
        /*0796*/ 	.byte	0x3f
	.zero		1


	//   ....[43]....
        /*0798*/ 	.word	0x0000eb30
        /*079c*/ 	.word	0x00000009
        /*07a0*/ 	.word	0x00028820
        /*07a4*/ 	.short	0x010a
        /*07a6*/ 	.byte	0x3f
	.zero		1


	//   ....[44]....
        /*07a8*/ 	.word	0x0000ee50
        /*07ac*/ 	.word	0x00000002
        /*07b0*/ 	.word	0x00028840
        /*07b4*/ 	.short	0x010a
        /*07b6*/ 	.byte	0x3f
	.zero		1


	//   ....[45]....
        /*07b8*/ 	.word	0x0000f110
        /*07bc*/ 	.word	0x00000002
        /*07c0*/ 	.word	0x00000060
        /*07c4*/ 	.short	0x010a
        /*07c6*/ 	.byte	0x3f
	.zero		1


	//   ....[46]....
        /*07c8*/ 	.word	0x0000f6d0
        /*07cc*/ 	.word	0x00000002
        /*07d0*/ 	.word	0x00028840
        /*07d4*/ 	.short	0x010a
        /*07d6*/ 	.byte	0x3f
	.zero		1


	//   ....[47]....
        /*07d8*/ 	.word	0x0000f990
        /*07dc*/ 	.word	0x00000002
        /*07e0*/ 	.word	0x00000060
        /*07e4*/ 	.short	0x010a
        /*07e6*/ 	.byte	0x3f
	.zero		1


	//   ....[48]....
        /*07e8*/ 	.word	0x0000fe50
        /*07ec*/ 	.word	0x00000002
        /*07f0*/ 	.word	0x00028840
        /*07f4*/ 	.short	0x010a
        /*07f6*/ 	.byte	0x3f
	.zero		1


	//   ....[49]....
        /*07f8*/ 	.word	0x00010110
        /*07fc*/ 	.word	0x00000002
        /*0800*/ 	.word	0x00000060
        /*0804*/ 	.short	0x010a
        /*0806*/ 	.byte	0x3f
	.zero		1


	//   ....[50]....
        /*0808*/ 	.word	0x00010580
        /*080c*/ 	.word	0x00000003
        /*0810*/ 	.word	0x00028860
        /*0814*/ 	.short	0x010a
        /*0816*/ 	.byte	0x3f
	.zero		1


	//   ....[51]....
        /*0818*/ 	.word	0x00011560
        /*081c*/ 	.word	0x00000000
        /*0820*/ 	.word	0x00028820
        /*0824*/ 	.short	0x010a
        /*0826*/ 	.byte	0x3f
	.zero		1


	//   ....[52]....
        /*0828*/ 	.word	0x00011720
        /*082c*/ 	.word	0x00000006
        /*0830*/ 	.word	0x00000000
        /*0834*/ 	.short	0x010a
        /*0836*/ 	.byte	0x3f
	.zero		1


	//   ....[53]....
        /*0838*/ 	.word	0x00011790
        /*083c*/ 	.word	0x00000007
        /*0840*/ 	.word	0x00000000
        /*0844*/ 	.short	0x010a
        /*0846*/ 	.byte	0x3f
	.zero		1


	//   ....[54]....
        /*0848*/ 	.word	0x00011800
        /*084c*/ 	.word	0x00000004
        /*0850*/ 	.word	0x00000000
        /*0854*/ 	.short	0x010a
        /*0856*/ 	.byte	0x3f
	.zero		1


	//   ....[55]....
        /*0858*/ 	.word	0x00011830
        /*085c*/ 	.word	0x00000003
        /*0860*/ 	.word	0x00000000
        /*0864*/ 	.short	0x010a
        /*0866*/ 	.byte	0x3f
	.zero		1


	//   ....[56]....
        /*0868*/ 	.word	0x000118a0
        /*086c*/ 	.word	0x00000003
        /*0870*/ 	.word	0x00028800
        /*0874*/ 	.short	0x010a
        /*0876*/ 	.byte	0x3f
	.zero		1


	//   ....[57]....
        /*0878*/ 	.word	0x000118f0
        /*087c*/ 	.word	0x00000000
        /*0880*/ 	.word	0x00028830
        /*0884*/ 	.short	0x010a
        /*0886*/ 	.byte	0x3f
	.zero		1


	//   ....[58]....
        /*0888*/ 	.word	0x00011950
        /*088c*/ 	.word	0x00000007
        /*0890*/ 	.word	0x00028830
        /*0894*/ 	.short	0x010a
        /*0896*/ 	.byte	0x3f
	.zero		1


	//   ....[59]....
        /*0898*/ 	.word	0x000119b0
        /*089c*/ 	.word	0x00000007
        /*08a0*/ 	.word	0x00028850
        /*08a4*/ 	.short	0x010a
        /*08a6*/ 	.byte	0x3f
	.zero		1


	//   ....[60]....
        /*08a8*/ 	.word	0x00011a10
        /*08ac*/ 	.word	0x00000005
        /*08b0*/ 	.word	0x00028830
        /*08b4*/ 	.short	0x010a
        /*08b6*/ 	.byte	0x3f
	.zero		1


	//   ....[61]....
        /*08b8*/ 	.word	0x00011a70
        /*08bc*/ 	.word	0x00000005
        /*08c0*/ 	.word	0x00028850
        /*08c4*/ 	.short	0x010a
        /*08c6*/ 	.byte	0x3f
	.zero		1


	//   ....[62]....
        /*08c8*/ 	.word	0x00011ad0
        /*08cc*/ 	.word	0x00000006
        /*08d0*/ 	.word	0x00028850
        /*08d4*/ 	.short	0x010a
        /*08d6*/ 	.byte	0x3f
	.zero		1


	//   ....[63]....
        /*08d8*/ 	.word	0x00011c70
        /*08dc*/ 	.word	0x00000008
        /*08e0*/ 	.word	0x00028840
        /*08e4*/ 	.short	0x010a
        /*08e6*/ 	.byte	0x3f
	.zero		1


	//   ....[64]....
        /*08e8*/ 	.word	0x00011cf0
        /*08ec*/ 	.word	0x00000008
        /*08f0*/ 	.word	0x00028820
        /*08f4*/ 	.short	0x010a
        /*08f6*/ 	.byte	0x3f
	.zero		1


	//   ....[65]....
        /*08f8*/ 	.word	0x00011d40
        /*08fc*/ 	.word	0x00000002
        /*0900*/ 	.word	0x00028840
        /*0904*/ 	.short	0x010a
        /*0906*/ 	.byte	0x3f
	.zero		1


	//   ....[66]....
        /*0908*/ 	.word	0x00011d90
        /*090c*/ 	.word	0x00000002
        /*0910*/ 	.word	0x00000060
        /*0914*/ 	.short	0x010a
        /*0916*/ 	.byte	0x3f
	.zero		1


	//   ....[67]....
        /*0918*/ 	.word	0x00011de0
        /*091c*/ 	.word	0x00000002
        /*0920*/ 	.word	0x00028840
        /*0924*/ 	.short	0x010a
        /*0926*/ 	.byte	0x3f
	.zero		1


	//   ....[68]....
        /*0928*/ 	.word	0x00011e30
        /*092c*/ 	.word	0x00000002
        /*0930*/ 	.word	0x00000060
        /*0934*/ 	.short	0x010a
        /*0936*/ 	.byte	0x3f
	.zero		1


	//   ....[69]....
        /*0938*/ 	.word	0x00011e80
        /*093c*/ 	.word	0x00000002
        /*0940*/ 	.word	0x00028840
        /*0944*/ 	.short	0x010a
        /*0946*/ 	.byte	0x3f
	.zero		1


	//   ....[70]....
        /*0948*/ 	.word	0x00011ed0
        /*094c*/ 	.word	0x00000002
        /*0950*/ 	.word	0x00000060
        /*0954*/ 	.short	0x010a
        /*0956*/ 	.byte	0x3f
	.zero		1


	//   ....[71]....
        /*0958*/ 	.word	0x00011f20
        /*095c*/ 	.word	0x00000003
        /*0960*/ 	.word	0x00028860
        /*0964*/ 	.short	0x010a
        /*0966*/ 	.byte	0x3f
	.zero		1


	//   ....[72]....
        /*0968*/ 	.word	0x000128e0
        /*096c*/ 	.word	0x00000000
        /*0970*/ 	.word	0x00028820
        /*0974*/ 	.short	0x010a
        /*0976*/ 	.byte	0x3f
	.zero		1


	//   ....[73]....
        /*0978*/ 	.word	0x00012a80
        /*097c*/ 	.word	0x00000006
        /*0980*/ 	.word	0x00000000
        /*0984*/ 	.short	0x010a
        /*0986*/ 	.byte	0x3f
	.zero		1


	//   ....[74]....
        /*0988*/ 	.word	0x00012ad0
        /*098c*/ 	.word	0x00000007
        /*0990*/ 	.word	0x00000000
        /*0994*/ 	.short	0x010a
        /*0996*/ 	.byte	0x3f
	.zero		1


	//   ....[75]....
        /*0998*/ 	.word	0x00012b20
        /*099c*/ 	.word	0x00000004
        /*09a0*/ 	.word	0x00000000
        /*09a4*/ 	.short	0x010a
        /*09a6*/ 	.byte	0x3f
	.zero		1


	//----- nvinfo : EIATTR_NUM_MBARRIERS
	.align		4
.L_328:
        /*09a8*/ 	.byte	0x03, 0x38
        /*09aa*/ 	.short	0x0016


	//----- nvinfo : EIATTR_EXIT_INSTR_OFFSETS
	.align		4
        /*09ac*/ 	.byte	0x04, 0x1c
        /*09ae*/ 	.short	(.L_330 - .L_329)


	//   ....[0]....
.L_329:
        /*09b0*/ 	.word	0x00000ab0


	//   ....[1]....
        /*09b4*/ 	.word	0x0000c9c0


	//   ....[2]....
        /*09b8*/ 	.word	0x0000ca20


	//   ....[3]....
        /*09bc*/ 	.word	0x00011880


	//----- nvinfo : EIATTR_MAX_THREADS
	.align		4
.L_330:
        /*09c0*/ 	.byte	0x04, 0x05
        /*09c2*/ 	.short	(.L_332 - .L_331)
.L_331:
        /*09c4*/ 	.word	0x00000180
        /*09c8*/ 	.word	0x00000001
        /*09cc*/ 	.word	0x00000001


	//----- nvinfo : EIATTR_CRS_STACK_SIZE
	.align		4
.L_332:
        /*09d0*/ 	.byte	0x04, 0x1e
        /*09d2*/ 	.short	(.L_334 - .L_333)
.L_333:
        /*09d4*/ 	.word	0x00000000


	//----- nvinfo : EIATTR_CBANK_PARAM_SIZE
	.align		4
.L_334:
        /*09d8*/ 	.byte	0x03, 0x19
        /*09da*/ 	.short	0x0a70


	//----- nvinfo : EIATTR_PARAM_CBANK
	.align		4
        /*09dc*/ 	.byte	0x04, 0x0a
        /*09de*/ 	.short	(.L_336 - .L_335)
	.align		4
.L_335:
        /*09e0*/ 	.word	index@(.nv.constant0._ZN7cutlass13device_kernelIN5flash11enable_sm90INS1_16FlashAttnFwdSm90INS1_25CollectiveMainloopFwdSm90ILi2EN4cute5tupleIJNS5_1CILi1EEES8_S8_EEENS6_IJNS7_ILi128EEESA_SA_EEELi128ENS_10bfloat16_tEfNS_4arch4Sm90ELb1ELb0ELb1ELb1ELb0ELb0ELb0ELb1ELb1ELb0ELb0ELb0EEENS1_21CollectiveEpilogueFwdISB_S9_SC_SE_Li256ELb1ELb0ELb0ELb0EEENS1_36VarlenDynamicPersistentTileSchedulerILi128ELi128ELi256ELi32ELb0ELb0ELb1ELb1ELb1ELb1EEEEEEEEEvNT_6ParamsE)
        /*09e4*/ 	.short	0x0210
        /*09e6*/ 	.short	0x0a70


	//----- nvinfo : EIATTR_SW_WAR
	.align		4
.L_336:
        /*09e8*/ 	.byte	0x04, 0x36
        /*09ea*/ 	.short	(.L_338 - .L_337)
.L_337:
        /*09ec*/ 	.word	0x00000008
.L_338:


//--------------------- .nv.info._ZN7cutlass13device_kernelIN5flash11enable_sm90INS1_16FlashAttnFwdSm90INS1_25CollectiveMainloopFwdSm90ILi2EN4cute5tupleIJNS5_1CILi1EEES8_S8_EEENS6_IJNS7_ILi128EEESA_SA_EEELi128ENS_10bfloat16_tEfNS_4arch4Sm90ELb1ELb0ELb1ELb1ELb0ELb1ELb0ELb1ELb1ELb0ELb0ELb0EEENS1_21CollectiveEpilogueFwdISB_S9_SC_SE_Li256ELb1ELb0ELb0ELb0EEENS1_36VarlenDynamicPersistentTileSchedulerILi128ELi128ELi256ELi32ELb0ELb0ELb1ELb1ELb1ELb1EEEEEEEEEvNT_6ParamsE --------------------------
	.section	.nv.info._ZN7cutlass13device_kernelIN5flash11enable_sm90INS1_16FlashAttnFwdSm90INS1_25CollectiveMainloopFwdSm90ILi2EN4cute5tupleIJNS5_1CILi1EEES8_S8_EEENS6_IJNS7_ILi128EEESA_SA_EEELi128ENS_10bfloat16_tEfNS_4arch4Sm90ELb1ELb0ELb1ELb1ELb0ELb1ELb0ELb1ELb1ELb0ELb0ELb0EEENS1_21CollectiveEpilogueFwdISB_S9_SC_SE_Li256ELb1ELb0ELb0ELb0EEENS1_36VarlenDynamicPersistentTileSchedulerILi128ELi128ELi256ELi32ELb0ELb0ELb1ELb1ELb1ELb1EEEEEEEEEvNT_6ParamsE,"",@"SHT_CUDA_INFO"
	.sectionflags	@""
	.align	4


	//----- nvinfo : EIATTR_CUDA_API_VERSION
	.align		4
        /*0000*/ 	.byte	0x04, 0x37
        /*0002*/ 	.short	(.L_340 - .L_339)
.L_339:
        /*0004*/ 	.word	0x00000082


	//----- nvinfo : EIATTR_KPARAM_INFO
	.align		4
.L_340:
        /*0008*/ 	.byte	0x04, 0x17
        /*000a*/ 	.short	(.L_342 - .L_341)
.L_341:
        /*000c*/ 	.word	0x00000000
        /*0010*/ 	.short	0x0000
        /*0012*/ 	.short	0x0070
        /*0014*/ 	.byte	0x00, 0xf0, 0x01, 0x28


	//----- nvinfo : EIATTR_SPARSE_MMA_MASK
	.align		4
.L_342:
        /*0018*/ 	.byte	0x03, 0x50
        /*001a*/ 	.short	0x0000


	//----- nvinfo : EIATTR_MAXREG_COUNT
	.align		4
        /*001c*/ 	.byte	0x03, 0x1b
        /*001e*/ 	.short	0x00a8


	//----- nvinfo : EIATTR_NUM_BARRIERS
	.align		4
        /*0020*/ 	.byte	0x02, 0x4c
        /*0022*/ 	.byte	0x10
	.zero		1


	//----- nvinfo : EIATTR_EXTERNS
	.align		4
        /*0024*/ 	.byte	0x04, 0x0f
        /*0026*/ 	.short	(.L_344 - .L_343)


	//   ....[0]....
	.align		4
.L_343:
        /*0028*/ 	.word	index@(__assertfail)


	//----- nvinfo : EIATTR_ANNOTATIONS
	.align		4
.L_344:
        /*002c*/ 	.byte	0x04, 0x55
        /*002e*/ 	.short	(.L_346 - .L_345)


	//   ....[0]....
.L_345:
        /* <DEDUP_REMOVED lines=43> */


	//----- nvinfo : EIATTR_MERCURY_ISA_VERSION
	.align		4
.L_346:
        /*02c8*/ 	.byte	0x03, 0x5f
        /*02ca*/ 	.short	0x0101


	//----- nvinfo : EIATTR_UNUSED_LOAD_BYTE_OFFSET
	.align		4
        /*02cc*/ 	.byte	0x04, 0x44
        /*02ce*/ 	.short	(.L_348 - .L_347)


	//   ....[0]....
.L_347:
        /*02d0*/ 	.word	0x00000ae0
        /*02d4*/ 	.word	0x0000fff0


	//   ....[1]....
        /*02d8*/ 	.word	0x00017dc0
        /*02dc*/ 	.word	0x0000fff0


	//----- nvinfo : EIATTR_INT_WARP_WIDE_INSTR_OFFSETS
	.align		4
.L_348:
        /*02e0*/ 	.byte	0x04, 0x31
        /*02e2*/ 	.short	(.L_350 - .L_349)


	//   ....[0]....
.L_349:
        /*02e4*/ 	.word	0x000001b0


	//   ....[1]....
        /*02e8*/ 	.word	0x00000250


	//   ....[2]....
        /*02ec*/ 	.word	0x000002c0


	//   ....[3]....
        /*02f0*/ 	.word	0x0001bac0


	//   ....[4]....
        /*02f4*/ 	.word	0x0001bb50


	//   ....[5]....
        /*02f8*/ 	.word	0x0001bfd0


	//   ....[6]....
        /*02fc*/ 	.word	0x0001c000


	//   ....[7]....
        /*0300*/ 	.word	0x0001c210


	//   ....[8]....
        /*0304*/ 	.word	0x0001e2f0


	//   ....[9]....
        /*0308*/ 	.word	0x0001e380


	//----- nvinfo : EIATTR_COOP_GROUP_MASK_REGIDS
	.align		4
.L_350:
        /*030c*/ 	.byte	0x04, 0x29
        /*030e*/ 	.short	(.L_352 - .L_351)


	//   ....[0]....
.L_351:
        /*0310*/ 	.word	0xffffffff


	//   ....[1]....
        /*0314*/ 	.word	0xffffffff


	//   ....[2]....
        /*0318*/ 	.word	0xffffffff


	//   ....[3]....
        /*031c*/ 	.word	0xffffffff


	//   ....[4]....
        /*0320*/ 	.word	0xffffffff


	//   ....[5]....
        /*0324*/ 	.word	0xffffffff


	//   ....[6]....
        /*0328*/ 	.word	0xffffffff


	//   ....[7]....
        /*032c*/ 	.word	0xffffffff


	//   ....[8]....
        /*0330*/ 	.word	0xffffffff


	//   ....[9]....
        /*0334*/ 	.word	0xffffffff


	//   ....[10]....
        /*0338*/ 	.word	0xffffffff


	//   ....[11]....
        /*033c*/ 	.word	0xffffffff


	//   ....[12]....
        /*0340*/ 	.word	0xffffffff


	//   ....[13]....
        /*0344*/ 	.word	0xffffffff


	//   ....[14]....
        /*0348*/ 	.word	0xffffffff


	//   ....[15]....
        /*034c*/ 	.word	0xffffffff


	//   ....[16]....
        /*0350*/ 	.word	0xffffffff


	//   ....[17]....
        /*0354*/ 	.word	0xffffffff


	//   ....[18]....
        /*0358*/ 	.word	0xffffffff


	//   ....[19]....
        /*035c*/ 	.word	0xffffffff


	//   ....[20]....
        /*0360*/ 	.word	0xffffffff


	//   ....[21]....
        /*0364*/ 	.word	0xffffffff


	//   ....[22]....
        /*0368*/ 	.word	0xffffffff


	//   ....[23]....
        /*036c*/ 	.word	0xffffffff


	//   ....[24]....
        /*0370*/ 	.word	0xffffffff


	//   ....[25]....
        /*0374*/ 	.word	0xffffffff


	//   ....[26]....
        /*0378*/ 	.word	0xffffffff


	//   ....[27]....
        /*037c*/ 	.word	0xffffffff


	//   ....[28]....
        /*0380*/ 	.word	0xffffffff


	//   ....[29]....
        /*0384*/ 	.word	0xffffffff


	//   ....[30]....
        /*0388*/ 	.word	0xffffffff


	//   ....[31]....
        /*038c*/ 	.word	0xffffffff


	//   ....[32]....
        /*0390*/ 	.word	0xffffffff


	//   ....[33]....
        /*0394*/ 	.word	0xffffffff


	//   ....[34]....
        /*0398*/ 	.word	0xffffffff


	//   ....[35]....
        /*039c*/ 	.word	0xffffffff


	//   ....[36]....
        /*03a0*/ 	.word	0xffffffff


	//   ....[37]....
        /*03a4*/ 	.word	0xffffffff


	//   ....[38]....
        /*03a8*/ 	.word	0xffffffff


	//   ....[39]....
        /*03ac*/ 	.word	0xffffffff


	//   ....[40]....
        /*03b0*/ 	.word	0xffffffff


	//   ....[41]....
        /*03b4*/ 	.word	0xffffffff


	//   ....[42]....
        /*03b8*/ 	.word	0xffffffff


	//   ....[43]....
        /*03bc*/ 	.word	0xffffffff


	//   ....[44]....
        /*03c0*/ 	.word	0xffffffff


	//   ....[45]....
        /*03c4*/ 	.word	0xffffffff


	//   ....[46]....
        /*03c8*/ 	.word	0xffffffff


	//   ....[47]....
        /*03cc*/ 	.word	0xffffffff


	//   ....[48]....
        /*03d0*/ 	.word	0xffffffff


	//   ....[49]....
        /*03d4*/ 	.word	0xffffffff


	//   ....[50]....
        /*03d8*/ 	.word	0xffffffff


	//   ....[51]....
        /*03dc*/ 	.word	0xffffffff


	//   ....[52]....
        /*03e0*/ 	.word	0xffffffff


	//   ....[53]....
        /*03e4*/ 	.word	0xffffffff


	//   ....[54]....
        /*03e8*/ 	.word	0xffffffff


	//   ....[55]....
        /*03ec*/ 	.word	0xffffffff


	//   ....[56]....
        /*03f0*/ 	.word	0xffffffff


	//   ....[57]....
        /*03f4*/ 	.word	0xffffffff


	//   ....[58]....
        /*03f8*/ 	.word	0x0500000f


	//   ....[59]....
        /*03fc*/ 	.word	0x0500000f


	//   ....[60]....
        /*0400*/ 	.word	0x0500000f


	//   ....[61]....
        /*0404*/ 	.word	0x0500000f


	//   ....[62]....
        /*0408*/ 	.word	0x0500000f


	//   ....[63]....
        /*040c*/ 	.word	0x0500000f


	//   ....[64]....
        /*0410*/ 	.word	0x0500000f


	//   ....[65]....
        /*0414*/ 	.word	0x0500000f


	//   ....[66]....
        /*0418*/ 	.word	0x0500000f


	//   ....[67]....
        /*041c*/ 	.word	0x0500000f


	//   ....[68]....
        /*0420*/ 	.word	0x0500000f


	//   ....[69]....
        /*0424*/ 	.word	0x0500000f


	//   ....[70]....
        /*0428*/ 	.word	0x0500000f


	//   ....[71]....
        /*042c*/ 	.word	0x0500000f


	//   ....[72]....
        /*0430*/ 	.word	0x0500000f


	//   ....[73]....
        /*0434*/ 	.word	0x0500000f


	//   ....[74]....
        /*0438*/ 	.word	0x0500000f


	//   ....[75]....
        /*043c*/ 	.word	0x0500000f


	//   ....[76]....
        /*0440*/ 	.word	0x0500000f


	//   ....[77]....
        /*0444*/ 	.word	0x0500000f


	//   ....[78]....
        /*0448*/ 	.word	0x0500000f


	//   ....[79]....
        /*044c*/ 	.word	0x0500000f


	//   ....[80]....
        /*0450*/ 	.word	0x0500000f


	//   ....[81]....
        /*0454*/ 	.word	0x0500000f


	//   ....[82]....
        /*0458*/ 	.word	0x0500000f


	//   ....[83]....
        /*045c*/ 	.word	0x0500000f


	//   ....[84]....
        /*0460*/ 	.word	0x0500000f


	//   ....[85]....
        /*0464*/ 	.word	0x0500000f


	//   ....[86]....
        /*0468*/ 	.word	0x0500000f


	//   ....[87]....
        /*046c*/ 	.word	0x0500000f


	//   ....[88]....
        /*0470*/ 	.word	0x0500000f


	//   ....[89]....
        /*0474*/ 	.word	0x0500000f


	//   ....[90]....
        /*0478*/ 	.word	0x0500000f


	//   ....[91]....
        /*047c*/ 	.word	0x0500000f


	//   ....[92]....
        /*0480*/ 	.word	0x0500000f


	//   ....[93]....
        /*0484*/ 	.word	0x0500000f


	//   ....[94]....
        /*0488*/ 	.word	0x0500000f


	//   ....[95]....
        /*048c*/ 	.word	0x0500000f


	//   ....[96]....
        /*0490*/ 	.word	0x0500000f


	//   ....[97]....
        /*0494*/ 	.word	0x0500000f


	//   ....[98]....
        /*0498*/ 	.word	0x0500000f


	//   ....[99]....
        /*049c*/ 	.word	0x0500000f


	//   ....[100]....
        /*04a0*/ 	.word	0x0500000f


	//   ....[101]....
        /*04a4*/ 	.word	0x0500000f


	//   ....[102]....
        /*04a8*/ 	.word	0x0500000f


	//   ....[103]....
        /*04ac*/ 	.word	0x0500000f


	//   ....[104]....
        /*04b0*/ 	.word	0x0500000f


	//   ....[105]....
        /*04b4*/ 	.word	0x0500000f


	//   ....[106]....
        /*04b8*/ 	.word	0x0500000f


	//   ....[107]....
        /*04bc*/ 	.word	0x0500000f


	//   ....[108]....
        /*04c0*/ 	.word	0x0500000f


	//   ....[109]....
        /*04c4*/ 	.word	0x0500000f


	//   ....[110]....
        /*04c8*/ 	.word	0x0500000f


	//----- nvinfo : EIATTR_COOP_GROUP_INSTR_OFFSETS
	.align		4
.L_352:
        /*04cc*/ 	.byte	0x04, 0x28
        /*04ce*/ 	.short	(.L_354 - .L_353)


	//   ....[0]....
.L_353:
        /*04d0*/ 	.word	0x00000060


	//   ....[1]....
        /*04d4*/ 	.word	0x000001c0


	//   ....[2]....
        /*04d8*/ 	.word	0x00000270


	//   ....[3]....
        /*04dc*/ 	.word	0x00000430


	//   ....[4]....
        /*04e0*/ 	.word	0x00000590


	//   ....[5]....
        /*04e4*/ 	.word	0x000006b0


	//   ....[6]....
        /*04e8*/ 	.word	0x00000810


	//   ....[7]....
        /*04ec*/ 	.word	0x00008cc0


	//   ....[8]....
        /*04f0*/ 	.word	0x0000fbd0


	//   ....[9]....
        /*04f4*/ 	.word	0x0000fc20


	//   ....[10]....
        /*04f8*/ 	.word	0x000106e0


	//   ....[11]....
        /*04fc*/ 	.word	0x00010740


	//   ....[12]....
        /*0500*/ 	.word	0x00012cf0


	//   ....[13]....
        /*0504*/ 	.word	0x00012d30


	//   ....[14]....
        /*0508*/ 	.word	0x000137a0


	//   ....[15]....
        /*050c*/ 	.word	0x00013810


	//   ....[16]....
        /*0510*/ 	.word	0x00015aa0


	//   ....[17]....
        /*0514*/ 	.word	0x00015ac0


	//   ....[18]....
        /*0518*/ 	.word	0x00016020


	//   ....[19]....
        /*051c*/ 	.word	0x00016260


	//   ....[20]....
        /*0520*/ 	.word	0x00017400


	//   ....[21]....
        /*0524*/ 	.word	0x000177b0


	//   ....[22]....
        /*0528*/ 	.word	0x000177e0


	//   ....[23]....
        /*052c*/ 	.word	0x000177f0


	//   ....[24]....
        /*0530*/ 	.word	0x00019a80


	//   ....[25]....
        /*0534*/ 	.word	0x00019bf0


	//   ....[26]....
        /*0538*/ 	.word	0x00019c20


	//   ....[27]....
        /*053c*/ 	.word	0x00019c60


	//   ....[28]....
        /*0540*/ 	.word	0x00019cd0


	//   ....[29]....
        /*0544*/ 	.word	0x00019d30


	//   ....[30]....
        /*0548*/ 	.word	0x00019d70


	//   ....[31]....
        /*054c*/ 	.word	0x00019f10


	//   ....[32]....
        /*0550*/ 	.word	0x00019f70


	//   ....[33]....
        /*0554*/ 	.word	0x00019fb0


	//   ....[34]....
        /*0558*/ 	.word	0x00019ff0


	//   ....[35]....
        /*055c*/ 	.word	0x0001a020


	//   ....[36]....
        /*0560*/ 	.word	0x0001a050


	//   ....[37]....
        /*0564*/ 	.word	0x0001a0e0


	//   ....[38]....
        /*0568*/ 	.word	0x0001a140


	//   ....[39]....
        /*056c*/ 	.word	0x0001a1d0


	//   ....[40]....
        /*0570*/ 	.word	0x0001e790


	//   ....[41]....
        /*0574*/ 	.word	0x0001e7a0


	//   ....[42]....
        /*0578*/ 	.word	0x0001e8b0


	//   ....[43]....
        /*057c*/ 	.word	0x0001e910


	//   ....[44]....
        /*0580*/ 	.word	0x0001e950


	//   ....[45]....
        /*0584*/ 	.word	0x0001e990


	//   ....[46]....
        /*0588*/ 	.word	0x0001e9c0


	//   ....[47]....
        /*058c*/ 	.word	0x0001e9f0


	//   ....[48]....
        /*0590*/ 	.word	0x0001eb80


	//   ....[49]....
        /*0594*/ 	.word	0x0001ebe0


	//   ....[50]....
        /*0598*/ 	.word	0x0001ec20


	//   ....[51]....
        /*059c*/ 	.word	0x0001ec60


	//   ....[52]....
        /*05a0*/ 	.word	0x0001ec90


	//   ....[53]....
        /*05a4*/ 	.word	0x0001ecc0


	//   ....[54]....
        /*05a8*/ 	.word	0x0001ed80


	//   ....[55]....
        /*05ac*/ 	.word	0x0001eda0


	//   ....[56]....
        /*05b0*/ 	.word	0x0001ee10


	//   ....[57]....
        /*05b4*/ 	.word	0x0001f4a0


	//   ....[58]....
        /*05b8*/ 	.word	0x0001f8e0


	//   ....[59]....
        /*05bc*/ 	.word	0x0001f990


	//   ....[60]....
        /*05c0*/ 	.word	0x0001fa30


	//   ....[61]....
        /*05c4*/ 	.word	0x0001fad0


	//   ....[62]....
        /*05c8*/ 	.word	0x0001fb70


	//   ....[63]....
        /*05cc*/ 	.word	0x0001fc10


	//   ....[64]....
        /*05d0*/ 	.word	0x0001fcb0


	//   ....[65]....
        /*05d4*/ 	.word	0x0001fd50


	//   ....[66]....
        /*05d8*/ 	.word	0x0001fdf0


	//   ....[67]....
        /*05dc*/ 	.word	0x0001fe90


	//   ....[68]....
        /*05e0*/ 	.word	0x0001ff30


	//   ....[69]....
        /*05e4*/ 	.word	0x0001ffd0


	//   ....[70]....
        /*05e8*/ 	.word	0x00020070


	//   ....[71]....
        /*05ec*/ 	.word	0x00020110


	//   ....[72]....
        /*05f0*/ 	.word	0x000201b0


	//   ....[73]....
        /*05f4*/ 	.word	0x00020250


	//   ....[74]....
        /*05f8*/ 	.word	0x000202f0


	//   ....[75]....
        /*05fc*/ 	.word	0x000203e0


	//   ....[76]....
        /*0600*/ 	.word	0x00020480


	//   ....[77]....
        /*0604*/ 	.word	0x00020520


	//   ....[78]....
        /*0608*/ 	.word	0x000205c0


	//   ....[79]....
        /*060c*/ 	.word	0x00020660


	//   ....[80]....
        /*0610*/ 	.word	0x00020700


	//   ....[81]....
        /*0614*/ 	.word	0x000207a0


	//   ....[82]....
        /*0618*/ 	.word	0x00020840


	//   ....[83]....
        /*061c*/ 	.word	0x000208e0


	//   ....[84]....
        /*0620*/ 	.word	0x00020980


	//   ....[85]....
        /*0624*/ 	.word	0x00020a20


	//   ....[86]....
        /*0628*/ 	.word	0x00020ac0


	//   ....[87]....
        /*062c*/ 	.word	0x00020b60


	//   ....[88]....
        /*0630*/ 	.word	0x00020c00


	//   ....[89]....
        /*0634*/ 	.word	0x00020ca0


	//   ....[90]....
        /*0638*/ 	.word	0x00020d40


	//   ....[91]....
        /*063c*/ 	.word	0x00021040


	//   ....[92]....
        /*0640*/ 	.word	0x00021320


	//   ....[93]....
        /*0644*/ 	.word	0x00021740


	//   ....[94]....
        /*0648*/ 	.word	0x000217d0


	//   ....[95]....
        /*064c*/ 	.word	0x00021870


	//   ....[96]....
        /*0650*/ 	.word	0x00021920


	//   ....[97]....
        /*0654*/ 	.word	0x000219a0


	//   ....[98]....
        /*0658*/ 	.word	0x00021a20


	//   ....[99]....
        /*065c*/ 	.word	0x00021aa0


	//   ....[100]....
        /*0660*/ 	.word	0x00021b20


	//   ....[101]....
        /*0664*/ 	.word	0x00021bb0


	//   ....[102]....
        /*0668*/ 	.word	0x00021c60


	//   ....[103]....
        /*066c*/ 	.word	0x00021ce0


	//   ....[104]....
        /*0670*/ 	.word	0x00021d60


	//   ....[105]....
        /*0674*/ 	.word	0x00021de0


	//   ....[106]....
        /*0678*/ 	.word	0x00021e60


	//   ....[107]....
        /*067c*/ 	.word	0x00021ed0


	//   ....[108]....
        /*0680*/ 	.word	0x00021f70


	//   ....[109]....
        /*0684*/ 	.word	0x00022000


	//   ....[110]....
        /*0688*/ 	.word	0x00022130


	//----- nvinfo : EIATTR_REG_RECONFIG
	.align		4
.L_354:
        /*068c*/ 	.byte	0x01, 0x54
	.zero		2


	//----- nvinfo : EIATTR_SYSCALL_OFFSETS
	.align		4
        /*0690*/ 	.byte	0x04, 0x46
        /*0692*/ 	.short	(.L_356 - .L_355)


	//   ....[0]....
.L_355:
        /*0694*/ 	.word	0x000018d0


	//   ....[1]....
        /*0698*/ 	.word	0x00001a20


	//   ....[2]....
        /*069c*/ 	.word	0x00008e50


	//   ....[3]....
        /*06a0*/ 	.word	0x000092c0


	//   ....[4]....
        /*06a4*/ 	.word	0x0001bce0


	//   ....[5]....
        /*06a8*/ 	.word	0x0001be20


	//   ....[6]....
        /*06ac*/ 	.word	0x0001bf20


	//----- nvinfo : EIATTR_MBARRIER_INSTR_OFFSETS
	.align		4
.L_356:
        /*06b0*/ 	.byte	0x04, 0x39
        /*06b2*/ 	.short	(.L_358 - .L_357)


	//   ....[0]....
.L_357:
        /*06b4*/ 	.word	0x000002e0
        /*06b8*/ 	.word	0x000000ff
        /*06bc*/ 	.word	0x00028800
        /*06c0*/ 	.short	0x0100
        /*06c2*/ 	.byte	0x08
	.zero		1


	//   ....[1]....
        /*06c4*/ 	.word	0x000002f0
        /*06c8*/ 	.word	0x000000ff
        /*06cc*/ 	.word	0x00028820
        /*06d0*/ 	.short	0x0100
        /*06d2*/ 	.byte	0x08
	.zero		1


	//   ....[2]....
        /*06d4*/ 	.word	0x000003e0
        /*06d8*/ 	.word	0x000000ff
        /*06dc*/ 	.word	0x00028830
        /*06e0*/ 	.short	0x0100
        /*06e2*/ 	.byte	0x08
	.zero		1


	//   ....[3]....
        /*06e4*/ 	.word	0x000003f0
        /*06e8*/ 	.word	0x000000ff
        /*06ec*/ 	.word	0x00028840
        /*06f0*/ 	.short	0x0100
        /*06f2*/ 	.byte	0x08
	.zero		1


	//   ....[4]....
        /*06f4*/ 	.word	0x00000400
        /*06f8*/ 	.word	0x000000ff
        /*06fc*/ 	.word	0x00028838
        /*0700*/ 	.short	0x0100
        /*0702*/ 	.byte	0x08
	.zero		1


	//   ....[5]....
        /*0704*/ 	.word	0x00000410
        /*0708*/ 	.word	0x000000ff
        /*070c*/ 	.word	0x00028848
        /*0710*/ 	.short	0x0100
        /*0712*/ 	.byte	0x08
	.zero		1


	//   ....[6]....
        /*0714*/ 	.word	0x00000540
        /*0718*/ 	.word	0x000000ff
        /*071c*/ 	.word	0x00028850
        /*0720*/ 	.short	0x0100
        /*0722*/ 	.byte	0x08
	.zero		1


	//   ....[7]....
        /*0724*/ 	.word	0x00000550
        /*0728*/ 	.word	0x000000ff
        /*072c*/ 	.word	0x00028860
        /*0730*/ 	.short	0x0100
        /*0732*/ 	.byte	0x08
	.zero		1


	//   ....[8]....
        /*0734*/ 	.word	0x00000560
        /*0738*/ 	.word	0x000000ff
        /*073c*/ 	.word	0x00028858
        /*0740*/ 	.short	0x0100
        /*0742*/ 	.byte	0x08
	.zero		1


	//   ....[9]....
        /*0744*/ 	.word	0x00000570
        /*0748*/ 	.word	0x000000ff
        /*074c*/ 	.word	0x00028868
        /*0750*/ 	.short	0x0100
        /*0752*/ 	.byte	0x08
	.zero		1


	//   ....[10]....
        /*0754*/ 	.word	0x00000660
        /*0758*/ 	.word	0x000000ff
        /*075c*/ 	.word	0x00028870
        /*0760*/ 	.short	0x0100
        /*0762*/ 	.byte	0x06
	.zero		1


	//   ....[11]....
        /*0764*/ 	.word	0x00000670
        /*0768*/ 	.word	0x000000ff
        /*076c*/ 	.word	0x00028880
        /*0770*/ 	.short	0x0100
        /*0772*/ 	.byte	0x06
	.zero		1


	//   ....[12]....
        /*0774*/ 	.word	0x00000680
        /*0778*/ 	.word	0x000000ff
        /*077c*/ 	.word	0x00028878
        /*0780*/ 	.short	0x0100
        /*0782*/ 	.byte	0x06
	.zero		1


	//   ....[13]....
        /*0784*/ 	.word	0x00000690
        /*0788*/ 	.word	0x000000ff
        /*078c*/ 	.word	0x00028888
        /*0790*/ 	.short	0x0100
        /*0792*/ 	.byte	0x06
	.zero		1


	//   ....[14]....
        /*0794*/ 	.word	0x000007c0
        /*0798*/ 	.word	0x000000ff
        /*079c*/ 	.word	0x00028890
        /*07a0*/ 	.short	0x0100
        /*07a2*/ 	.byte	0x08
	.zero		1


	//   ....[15]....
        /*07a4*/ 	.word	0x000007d0
        /*07a8*/ 	.word	0x000000ff
        /*07ac*/ 	.word	0x000288a0
        /*07b0*/ 	.short	0x0100
        /*07b2*/ 	.byte	0x08
	.zero		1


	//   ....[16]....
        /*07b4*/ 	.word	0x000007e0
        /*07b8*/ 	.word	0x000000ff
        /*07bc*/ 	.word	0x00028898
        /*07c0*/ 	.short	0x0100
        /*07c2*/ 	.byte	0x08
	.zero		1


	//   ....[17]....
        /*07c4*/ 	.word	0x000007f0
        /*07c8*/ 	.word	0x000000ff
        /*07cc*/ 	.word	0x000288a8
        /*07d0*/ 	.short	0x0100
        /*07d2*/ 	.byte	0x08
	.zero		1


	//   ....[18]....
        /*07d4*/ 	.word	0x00000920
        /*07d8*/ 	.word	0x000000ff
        /*07dc*/ 	.word	0x000288b0
        /*07e0*/ 	.short	0x0100
        /*07e2*/ 	.byte	0x08
	.zero		1


	//   ....[19]....
        /*07e4*/ 	.word	0x00000930
        /*07e8*/ 	.word	0x000000ff
        /*07ec*/ 	.word	0x000288c0
        /*07f0*/ 	.short	0x0100
        /*07f2*/ 	.byte	0x08
	.zero		1


	//   ....[20]....
        /*07f4*/ 	.word	0x00000940
        /*07f8*/ 	.word	0x000000ff
        /*07fc*/ 	.word	0x000288b8
        /*0800*/ 	.short	0x0100
        /*0802*/ 	.byte	0x08
	.zero		1


	//   ....[21]....
        /*0804*/ 	.word	0x00000950
        /*0808*/ 	.word	0x000000ff
        /*080c*/ 	.word	0x000288c8
        /*0810*/ 	.short	0x0100
        /*0812*/ 	.byte	0x08
	.zero		1


	//   ....[22]....
        /*0814*/ 	.word	0x00003120
        /*0818*/ 	.word	0x00000069
        /*081c*/ 	.word	0x00028890
        /*0820*/ 	.short	0x010a
        /*0822*/ 	.byte	0x3f
	.zero		1


	//   ....[23]....
        /*0824*/ 	.word	0x000059d0
        /*0828*/ 	.word	0x00000069
        /*082c*/ 	.word	0x00028890
        /*0830*/ 	.short	0x010a
        /*0832*/ 	.byte	0x3f
	.zero		1


	//   ....[24]....
        /*0834*/ 	.word	0x00007c80
        /*0838*/ 	.word	0x00000069
        /*083c*/ 	.word	0x00028890
        /*0840*/ 	.short	0x010a
        /*0842*/ 	.byte	0x3f
	.zero		1


	//   ....[25]....
        /*0844*/ 	.word	0x000082e0
        /*0848*/ 	.word	0x0000002c
        /*084c*/ 	.word	0x00000000
        /*0850*/ 	.short	0x0101
        /*0852*/ 	.byte	0x3f
	.zero		1


	//   ....[26]....
        /*0854*/ 	.word	0x00008320
        /*0858*/ 	.word	0x00000069
        /*085c*/ 	.word	0x000288b0
        /*0860*/ 	.short	0x010a
        /*0862*/ 	.byte	0x3f
	.zero		1


	//   ....[27]....
        /*0864*/ 	.word	0x00008970
        /*0868*/ 	.word	0x00000069
        /*086c*/ 	.word	0x00000000
        /*0870*/ 	.short	0x0101
        /*0872*/ 	.byte	0x3f
	.zero		1


	//   ....[28]....
        /*0874*/ 	.word	0x00008ed0
        /*0878*/ 	.word	0x00000002
        /*087c*/ 	.word	0x00028800
        /*0880*/ 	.short	0x010a
        /*0882*/ 	.byte	0x3f
	.zero		1


	//   ....[29]....
        /*0884*/ 	.word	0x00008f20
        /*0888*/ 	.word	0x00000002
        /*088c*/ 	.word	0x00028800
        /*0890*/ 	.short	0x010a
        /*0892*/ 	.byte	0x3f
	.zero		1


	//   ....[30]....
        /*0894*/ 	.word	0x0000a180
        /*0898*/ 	.word	0x00000002
        /*089c*/ 	.word	0x00028800
        /*08a0*/ 	.short	0x010a
        /*08a2*/ 	.byte	0x3f
	.zero		1


	//   ....[31]....
        /*08a4*/ 	.word	0x0000c7f0
        /*08a8*/ 	.word	0x00000002
        /*08ac*/ 	.word	0x00028800
        /*08b0*/ 	.short	0x010a
        /*08b2*/ 	.byte	0x3f
	.zero		1


	//   ....[32]....
        /*08b4*/ 	.word	0x0000e5b0
        /*08b8*/ 	.word	0x00000000
        /*08bc*/ 	.word	0x00028830
        /*08c0*/ 	.short	0x010a
        /*08c2*/ 	.byte	0x3f
	.zero		1


	//   ....[33]....
        /*08c4*/ 	.word	0x0000e630
        /*08c8*/ 	.word	0x00000000
        /*08cc*/ 	.word	0x00028830
        /*08d0*/ 	.short	0x010a
        /*08d2*/ 	.byte	0x3f
	.zero		1


	//   ....[34]....
        /*08d4*/ 	.word	0x0000f620
        /*08d8*/ 	.word	0x00000000
        /*08dc*/ 	.word	0x00000000
        /*08e0*/ 	.short	0x0101
        /*08e2*/ 	.byte	0x3f
	.zero		1


	//   ....[35]....
        /*08e4*/ 	.word	0x00011690
        /*08e8*/ 	.word	0x00000006
        /*08ec*/ 	.word	0x00028830
        /*08f0*/ 	.short	0x010a
        /*08f2*/ 	.byte	0x3f
	.zero		1


	//   ....[36]....
        /*08f4*/ 	.word	0x000116e0
        /*08f8*/ 	.word	0x00000006
        /*08fc*/ 	.word	0x00028830
        /*0900*/ 	.short	0x010a
        /*0902*/ 	.byte	0x3f
	.zero		1


	//   ....[37]....
        /*0904*/ 	.word	0x00011b30
        /*0908*/ 	.word	0x00000007
        /*090c*/ 	.word	0x00028850
        /*0910*/ 	.short	0x010a
        /*0912*/ 	.byte	0x3f
	.zero		1


	//   ....[38]....
        /*0914*/ 	.word	0x00011b70
        /*0918*/ 	.word	0x00000007
        /*091c*/ 	.word	0x00028850
        /*0920*/ 	.short	0x010a
        /*0922*/ 	.byte	0x3f
	.zero		1


	//   ....[39]....
        /*0924*/ 	.word	0x00013ee0
        /*0928*/ 	.word	0x00000009
        /*092c*/ 	.word	0x00000000
        /*0930*/ 	.short	0x0101
        /*0932*/ 	.byte	0x3f
	.zero		1


	//   ....[40]....
        /*0934*/ 	.word	0x00013f70
        /*0938*/ 	.word	0x0000000d
        /*093c*/ 	.word	0x00000000
        /*0940*/ 	.short	0x0101
        /*0942*/ 	.byte	0x3f
	.zero		1


	//   ....[41]....
        /*0944*/ 	.word	0x00014990
        /*0948*/ 	.word	0x00000006
        /*094c*/ 	.word	0x00028830
        /*0950*/ 	.short	0x010a
        /*0952*/ 	.byte	0x3f
	.zero		1


	//   ....[42]....
        /*0954*/ 	.word	0x000149e0
        /*0958*/ 	.word	0x00000006
        /*095c*/ 	.word	0x00028830
        /*0960*/ 	.short	0x010a
        /*0962*/ 	.byte	0x3f
	.zero		1


	//   ....[43]....
        /*0964*/ 	.word	0x00014e30
        /*0968*/ 	.word	0x00000007
        /*096c*/ 	.word	0x00028850
        /*0970*/ 	.short	0x010a
        /*0972*/ 	.byte	0x3f
	.zero		1


	//   ....[44]....
        /*0974*/ 	.word	0x00014e70
        /*0978*/ 	.word	0x00000007
        /*097c*/ 	.word	0x00028850
        /*0980*/ 	.short	0x010a
        /*0982*/ 	.byte	0x3f
	.zero		1


	//   ....[45]....
        /*0984*/ 	.word	0x00016810
        /*0988*/ 	.word	0x0000001d
        /*098c*/ 	.word	0x00000000
        /*0990*/ 	.short	0x0101
        /*0992*/ 	.byte	0x3f
	.zero		1


	//   ....[46]....
        /*0994*/ 	.word	0x00016960
        /*0998*/ 	.word	0x00000021
        /*099c*/ 	.word	0x00000000
        /*09a0*/ 	.short	0x0101
        /*09a2*/ 	.byte	0x3f
	.zero		1


	//   ....[47]....
        /*09a4*/ 	.word	0x00017300
        /*09a8*/ 	.word	0x0000000b
        /*09ac*/ 	.word	0x00028850
        /*09b0*/ 	.short	0x010a
        /*09b2*/ 	.byte	0x3f
	.zero		1


	//   ....[48]....
        /*09b4*/ 	.word	0x00017380
        /*09b8*/ 	.word	0x0000000b
        /*09bc*/ 	.word	0x00028850
        /*09c0*/ 	.short	0x010a
        /*09c2*/ 	.byte	0x3f
	.zero		1


	//   ....[49]....
        /*09c4*/ 	.word	0x00017930
        /*09c8*/ 	.word	0x00000008
        /*09cc*/ 	.word	0x00000000
        /*09d0*/ 	.short	0x0101
        /*09d2*/ 	.byte	0x3f
	.zero		1


	//   ....[50]....
        /*09d4*/ 	.word	0x00018b60
        /*09d8*/ 	.word	0x00000000
        /*09dc*/ 	.word	0x00000000
        /*09e0*/ 	.short	0x0101
        /*09e2*/ 	.byte	0x3f
	.zero		1


	//   ....[51]....
        /*09e4*/ 	.word	0x0001af00
        /*09e8*/ 	.word	0x00000009
        /*09ec*/ 	.word	0x00028820
        /*09f0*/ 	.short	0x010a
        /*09f2*/ 	.byte	0x3f
	.zero		1


	//   ....[52]....
        /*09f4*/ 	.word	0x0001af90
        /*09f8*/ 	.word	0x00000005
        /*09fc*/ 	.word	0x000288a0
        /*0a00*/ 	.short	0x010a
        /*0a02*/ 	.byte	0x3f
	.zero		1


	//   ....[53]....
        /*0a04*/ 	.word	0x0001b1c0
        /*0a08*/ 	.word	0x00000005
        /*0a0c*/ 	.word	0x000288c0
        /*0a10*/ 	.short	0x010a
        /*0a12*/ 	.byte	0x3f
	.zero		1


	//   ....[54]....
        /*0a14*/ 	.word	0x0001b540
        /*0a18*/ 	.word	0x00000006
        /*0a1c*/ 	.word	0x000288a0
        /*0a20*/ 	.short	0x010a
        /*0a22*/ 	.byte	0x3f
	.zero		1


	//   ....[55]....
        /*0a24*/ 	.word	0x0001b750
        /*0a28*/ 	.word	0x00000006
        /*0a2c*/ 	.word	0x000288c0
        /*0a30*/ 	.short	0x010a
        /*0a32*/ 	.byte	0x3f
	.zero		1


	//   ....[56]....
        /*0a34*/ 	.word	0x0001c540
        /*0a38*/ 	.word	0x00000007
        /*0a3c*/ 	.word	0x00028840
        /*0a40*/ 	.short	0x010a
        /*0a42*/ 	.byte	0x3f
	.zero		1


	//   ....[57]....
        /*0a44*/ 	.word	0x0001ca10
        /*0a48*/ 	.word	0x0000000a
        /*0a4c*/ 	.word	0x00028820
        /*0a50*/ 	.short	0x010a
        /*0a52*/ 	.byte	0x3f
	.zero		1


	//   ....[58]....
        /*0a54*/ 	.word	0x0001cd20
        /*0a58*/ 	.word	0x00000007
        /*0a5c*/ 	.word	0x00028840
        /*0a60*/ 	.short	0x010a
        /*0a62*/ 	.byte	0x3f
	.zero		1


	//   ....[59]....
        /*0a64*/ 	.word	0x0001cfe0
        /*0a68*/ 	.word	0x00000008
        /*0a6c*/ 	.word	0x00000060
        /*0a70*/ 	.short	0x010a
        /*0a72*/ 	.byte	0x3f
	.zero		1


	//   ....[60]....
        /*0a74*/ 	.word	0x0001d5a0
        /*0a78*/ 	.word	0x00000002
        /*0a7c*/ 	.word	0x00028840
        /*0a80*/ 	.short	0x010a
        /*0a82*/ 	.byte	0x3f
	.zero		1


	//   ....[61]....
        /*0a84*/ 	.word	0x0001d860
        /*0a88*/ 	.word	0x00000002
        /*0a8c*/ 	.word	0x00000060
        /*0a90*/ 	.short	0x010a
        /*0a92*/ 	.byte	0x3f
	.zero		1


	//   ....[62]....
        /*0a94*/ 	.word	0x0001dd20
        /*0a98*/ 	.word	0x00000002
        /*0a9c*/ 	.word	0x00028840
        /*0aa0*/ 	.short	0x010a
        /*0aa2*/ 	.byte	0x3f
	.zero		1


	//   ....[63]....
        /*0aa4*/ 	.word	0x0001dfe0
        /*0aa8*/ 	.word	0x00000002
        /*0aac*/ 	.word	0x00000060
        /*0ab0*/ 	.short	0x010a
        /*0ab2*/ 	.byte	0x3f
	.zero		1


	//   ....[64]....
        /*0ab4*/ 	.word	0x0001e440
        /*0ab8*/ 	.word	0x00000003
        /*0abc*/ 	.word	0x00028860
        /*0ac0*/ 	.short	0x010a
        /*0ac2*/ 	.byte	0x3f
	.zero		1


	//   ....[65]....
        /*0ac4*/ 	.word	0x0001f420
        /*0ac8*/ 	.word	0x00000000
        /*0acc*/ 	.word	0x00028820
        /*0ad0*/ 	.short	0x010a
        /*0ad2*/ 	.byte	0x3f
	.zero		1


	//   ....[66]....
        /*0ad4*/ 	.word	0x0001f5d0
        /*0ad8*/ 	.word	0x00000006
        /*0adc*/ 	.word	0x00000000
        /*0ae0*/ 	.short	0x010a
        /*0ae2*/ 	.byte	0x3f
	.zero		1


	//   ....[67]....
        /*0ae4*/ 	.word	0x0001f640
        /*0ae8*/ 	.word	0x00000007
        /*0aec*/ 	.word	0x00000000
        /*0af0*/ 	.short	0x010a
        /*0af2*/ 	.byte	0x3f
	.zero		1


	//   ....[68]....
        /*0af4*/ 	.word	0x0001f6b0
        /*0af8*/ 	.word	0x00000004
        /*0afc*/ 	.word	0x00000000
        /*0b00*/ 	.short	0x010a
        /*0b02*/ 	.byte	0x3f
	.zero		1


	//   ....[69]....
        /*0b04*/ 	.word	0x0001f6e0
        /*0b08*/ 	.word	0x00000003
        /*0b0c*/ 	.word	0x00000000
        /*0b10*/ 	.short	0x010a
        /*0b12*/ 	.byte	0x3f
	.zero		1


	//   ....[70]....
        /*0b14*/ 	.word	0x0001f740
        /*0b18*/ 	.word	0x00000069
        /*0b1c*/ 	.word	0x00028890
        /*0b20*/ 	.short	0x010a
        /*0b22*/ 	.byte	0x3f
	.zero		1


	//   ....[71]....
        /*0b24*/ 	.word	0x0001f790
        /*0b28*/ 	.word	0x00000069
        /*0b2c*/ 	.word	0x00028890
        /*0b30*/ 	.short	0x010a
        /*0b32*/ 	.byte	0x3f
	.zero		1


	//   ....[72]....
        /*0b34*/ 	.word	0x0001f7e0
        /*0b38*/ 	.word	0x00000069
        /*0b3c*/ 	.word	0x00028890
        /*0b40*/ 	.short	0x010a
        /*0b42*/ 	.byte	0x3f
	.zero		1


	//   ....[73]....
        /*0b44*/ 	.word	0x0001f830
        /*0b48*/ 	.word	0x00000069
        /*0b4c*/ 	.word	0x000288b0
        /*0b50*/ 	.short	0x010a
        /*0b52*/ 	.byte	0x3f
	.zero		1


	//   ....[74]....
        /*0b54*/ 	.word	0x00020330
        /*0b58*/ 	.word	0x00000002
        /*0b5c*/ 	.word	0x00028800
        /*0b60*/ 	.short	0x010a
        /*0b62*/ 	.byte	0x3f
	.zero		1


	//   ....[75]....
        /*0b64*/ 	.word	0x00020d80
        /*0b68*/ 	.word	0x00000002
        /*0b6c*/ 	.word	0x00028800
        /*0b70*/ 	.short	0x010a
        /*0b72*/ 	.byte	0x3f
	.zero		1


	//   ....[76]....
        /*0b74*/ 	.word	0x00020dd0
        /*0b78*/ 	.word	0x00000000
        /*0b7c*/ 	.word	0x00028830
        /*0b80*/ 	.short	0x010a
        /*0b82*/ 	.byte	0x3f
	.zero		1


	//   ....[77]....
        /*0b84*/ 	.word	0x00020e20
        /*0b88*/ 	.word	0x00000006
        /*0b8c*/ 	.word	0x00028830
        /*0b90*/ 	.short	0x010a
        /*0b92*/ 	.byte	0x3f
	.zero		1


	//   ....[78]....
        /*0b94*/ 	.word	0x00020e70
        /*0b98*/ 	.word	0x00000007
        /*0b9c*/ 	.word	0x00028850
        /*0ba0*/ 	.short	0x010a
        /*0ba2*/ 	.byte	0x3f
	.zero		1


	//   ....[79]....
        /*0ba4*/ 	.word	0x00020ec0
        /*0ba8*/ 	.word	0x00000006
        /*0bac*/ 	.word	0x00028830
        /*0bb0*/ 	.short	0x010a
        /*0bb2*/ 	.byte	0x3f
	.zero		1


	//   ....[80]....
        /*0bb4*/ 	.word	0x00020f10
        /*0bb8*/ 	.word	0x00000007
        /*0bbc*/ 	.word	0x00028850
        /*0bc0*/ 	.short	0x010a
        /*0bc2*/ 	.byte	0x3f
	.zero		1


	//   ....[81]....
        /*0bc4*/ 	.word	0x00020f60
        /*0bc8*/ 	.word	0x0000000b
        /*0bcc*/ 	.word	0x00028850
        /*0bd0*/ 	.short	0x010a
        /*0bd2*/ 	.byte	0x3f
	.zero		1


	//   ....[82]....
        /*0bd4*/ 	.word	0x00021100
        /*0bd8*/ 	.word	0x00000009
        /*0bdc*/ 	.word	0x00028820
        /*0be0*/ 	.short	0x010a
        /*0be2*/ 	.byte	0x3f
	.zero		1


	//   ....[83]....
        /*0be4*/ 	.word	0x00021150
        /*0be8*/ 	.word	0x00000005
        /*0bec*/ 	.word	0x000288a0
        /*0bf0*/ 	.short	0x010a
        /*0bf2*/ 	.byte	0x3f
	.zero		1


	//   ....[84]....
        /*0bf4*/ 	.word	0x000211a0
        /*0bf8*/ 	.word	0x00000005
        /*0bfc*/ 	.word	0x000288c0
        /*0c00*/ 	.short	0x010a
        /*0c02*/ 	.byte	0x3f
	.zero		1


	//   ....[85]....
        /*0c04*/ 	.word	0x000211f0
        /*0c08*/ 	.word	0x00000006
        /*0c0c*/ 	.word	0x000288a0
        /*0c10*/ 	.short	0x010a
        /*0c12*/ 	.byte	0x3f
	.zero		1


	//   ....[86]....
        /*0c14*/ 	.word	0x00021240
        /*0c18*/ 	.word	0x00000006
        /*0c1c*/ 	.word	0x000288c0
        /*0c20*/ 	.short	0x010a
        /*0c22*/ 	.byte	0x3f
	.zero		1


	//   ....[87]....
        /*0c24*/ 	.word	0x000213e0
        /*0c28*/ 	.word	0x00000007
        /*0c2c*/ 	.word	0x00028840
        /*0c30*/ 	.short	0x010a
        /*0c32*/ 	.byte	0x3f
	.zero		1


	//   ....[88]....
        /*0c34*/ 	.word	0x00021460
        /*0c38*/ 	.word	0x00000003
        /*0c3c*/ 	.word	0x00028820
        /*0c40*/ 	.short	0x010a
        /*0c42*/ 	.byte	0x3f
	.zero		1


	//   ....[89]....
        /*0c44*/ 	.word	0x000214b0
        /*0c48*/ 	.word	0x00000007
        /*0c4c*/ 	.word	0x00028840
        /*0c50*/ 	.short	0x010a
        /*0c52*/ 	.byte	0x3f
	.zero		1


	//   ....[90]....
        /*0c54*/ 	.word	0x00021500
        /*0c58*/ 	.word	0x00000008
        /*0c5c*/ 	.word	0x00000060
        /*0c60*/ 	.short	0x010a
        /*0c62*/ 	.byte	0x3f
	.zero		1


	//   ....[91]....
        /*0c64*/ 	.word	0x00021550
        /*0c68*/ 	.word	0x00000002
        /*0c6c*/ 	.word	0x00028840
        /*0c70*/ 	.short	0x010a
        /*0c72*/ 	.byte	0x3f
	.zero		1


	//   ....[92]....
        /*0c74*/ 	.word	0x000215a0
        /*0c78*/ 	.word	0x00000002
        /*0c7c*/ 	.word	0x00000060
        /*0c80*/ 	.short	0x010a
        /*0c82*/ 	.byte	0x3f
	.zero		1


	//   ....[93]....
        /*0c84*/ 	.word	0x000215f0
        /*0c88*/ 	.word	0x00000002
        /*0c8c*/ 	.word	0x00028840
        /*0c90*/ 	.short	0x010a
        /*0c92*/ 	.byte	0x3f
	.zero		1


	//   ....[94]....
        /*0c94*/ 	.word	0x00021640
        /*0c98*/ 	.word	0x00000002
        /*0c9c*/ 	.word	0x00000060
        /*0ca0*/ 	.short	0x010a
        /*0ca2*/ 	.byte	0x3f
	.zero		1


	//   ....[95]....
        /*0ca4*/ 	.word	0x00021690
        /*0ca8*/ 	.word	0x00000003
        /*0cac*/ 	.word	0x00028860
        /*0cb0*/ 	.short	0x010a
        /*0cb2*/ 	.byte	0x3f
	.zero		1


	//   ....[96]....
        /*0cb4*/ 	.word	0x00022050
        /*0cb8*/ 	.word	0x00000000
        /*0cbc*/ 	.word	0x00028820
        /*0cc0*/ 	.short	0x010a
        /*0cc2*/ 	.byte	0x3f
	.zero		1


	//   ....[97]....
        /*0cc4*/ 	.word	0x000221f0
        /*0cc8*/ 	.word	0x00000006
        /*0ccc*/ 	.word	0x00000000
        /*0cd0*/ 	.short	0x010a
        /*0cd2*/ 	.byte	0x3f
	.zero		1


	//   ....[98]....
        /*0cd4*/ 	.word	0x00022240
        /*0cd8*/ 	.word	0x00000007
        /*0cdc*/ 	.word	0x00000000
        /*0ce0*/ 	.short	0x010a
        /*0ce2*/ 	.byte	0x3f
	.zero		1


	//   ....[99]....
        /*0ce4*/ 	.word	0x00022290
        /*0ce8*/ 	.word	0x00000004
        /*0cec*/ 	.word	0x00000000
        /*0cf0*/ 	.short	0x010a
        /*0cf2*/ 	.byte	0x3f
	.zero		1


	//----- nvinfo : EIATTR_NUM_MBARRIERS
	.align		4
.L_358:
        /*0cf4*/ 	.byte	0x03, 0x38
        /*0cf6*/ 	.short	0x0016


	//----- nvinfo : EIATTR_EXIT_INSTR_OFFSETS
	.align		4
        /*0cf8*/ 	.byte	0x04, 0x1c
        /*0cfa*/ 	.short	(.L_360 - .L_359)


	//   ....[0]....
.L_359:
        /*0cfc*/ 	.word	0x0001f730


	//----- nvinfo : EIATTR_MAX_THREADS
	.align		4
.L_360:
        /*0d00*/ 	.byte	0x04, 0x05
        /*0d02*/ 	.short	(.L_362 - .L_361)
.L_361:
        /*0d04*/ 	.word	0x00000180
        /*0d08*/ 	.word	0x00000001
        /*0d0c*/ 	.word	0x00000001


	//----- nvinfo : EIATTR_CRS_STACK_SIZE
	.align		4
.L_362:
        /*0d10*/ 	.byte	0x04, 0x1e
        /*0d12*/ 	.short	(.L_364 - .L_363)
.L_363:
        /*0d14*/ 	.word	0x00000000


	//----- nvinfo : EIATTR_CBANK_PARAM_SIZE
	.align		4
.L_364:
        /*0d18*/ 	.byte	0x03, 0x19
        /*0d1a*/ 	.short	0x0a70


	//----- nvinfo : EIATTR_PARAM_CBANK
	.align		4
        /*0d1c*/ 	.byte	0x04, 0x0a
        /*0d1e*/ 	.short	(.L_366 - .L_365)
	.align		4
.L_365:
        /*0d20*/ 	.word	index@(.nv.constant0._ZN7cutlass13device_kernelIN5flash11enable_sm90INS1_16FlashAttnFwdSm90INS1_25CollectiveMainloopFwdSm90ILi2EN4cute5tupleIJNS5_1CILi1EEES8_S8_EEENS6_IJNS7_ILi128EEESA_SA_EEELi128ENS_10bfloat16_tEfNS_4arch4Sm90ELb1ELb0ELb1ELb1ELb0ELb1ELb0ELb1ELb1ELb0ELb0ELb0EEENS1_21CollectiveEpilogueFwdISB_S9_SC_SE_Li256ELb1ELb0ELb0ELb0EEENS1_36VarlenDynamicPersistentTileSchedulerILi128ELi128ELi256ELi32ELb0ELb0ELb1ELb1ELb1ELb1EEEEEEEEEvNT_6ParamsE)
        /*0d24*/ 	.short	0x0210
        /*0d26*/ 	.short	0x0a70


	//----- nvinfo : EIATTR_SW_WAR
	.align		4
.L_366:
        /*0d28*/ 	.byte	0x04, 0x36
        /*0d2a*/ 	.short	(.L_368 - .L_367)
.L_367:
        /*0d2c*/ 	.word	0x00000008
.L_368:


//--------------------- .nv.callgraph             --------------------------
	.section	.nv.callgraph,"",@"SHT_CUDA_CALLGRAPH"
	.align	4
	.sectionentsize	8
	.align		4
        /*0000*/ 	.word	0x00000000
	.align		4
        /*0004*/ 	.word	0xffffffff
	.align		4
        /*0008*/ 	.word	index@(_ZN7cutlass13device_kernelIN5flash11enable_sm90INS1_16FlashAttnFwdSm90INS1_25CollectiveMainloopFwdSm90ILi2EN4cute5tupleIJNS5_1CILi1EEES8_S8_EEENS6_IJNS7_ILi128EEENS7_ILi176EEESA_EEELi128ENS_10bfloat16_tEfNS_4arch4Sm90ELb0ELb0ELb1ELb0ELb0ELb0ELb0ELb1ELb1ELb0ELb0ELb0EEENS1_21CollectiveEpilogueFwdINS6_IJSA_SA_SB_EEES9_SD_SF_Li256ELb0ELb0ELb0ELb0EEENS1_29StaticPersistentTileSchedulerILb0EEEEEEEEEvNT_6ParamsE)
	.align		4
        /*000c*/ 	.word	index@(__assertfail)
	.align		4
        /*0010*/ 	.word	index@(_ZN7cutlass13device_kernelIN5flash11enable_sm90INS1_16FlashAttnFwdSm90INS1_25CollectiveMainloopFwdSm90ILi2EN4cute5tupleIJNS5_1CILi2EEENS7_ILi1EEES9_EEENS6_IJNS7_ILi128EEENS7_ILi176EEESB_EEELi128ENS_10bfloat16_tEfNS_4arch4Sm90ELb0ELb0ELb1ELb0ELb0ELb0ELb0ELb1ELb1ELb0ELb0ELb0EEENS1_21CollectiveEpilogueFwdINS6_IJSB_SB_SC_EEESA_SE_SG_Li256ELb0ELb0ELb0ELb0EEENS1_29StaticPersistentTileSchedulerILb0EEEEEEEEEvNT_6ParamsE)
	.align		4
        /*0014*/ 	.word	index@(__assertfail)
	.align		4
        /*0018*/ 	.word	index@(_ZN7cutlass13device_kernelIN5flash11enable_sm90INS1_16FlashAttnFwdSm90INS1_25CollectiveMainloopFwdSm90ILi2EN4cute5tupleIJNS5_1CILi1EEES8_S8_EEENS6_IJNS7_ILi128EEENS7_ILi176EEESA_EEELi128ENS_10bfloat16_tEfNS_4arch4Sm90ELb0ELb0ELb1ELb1ELb0ELb0ELb0ELb1ELb1ELb0ELb0ELb0EEENS1_21CollectiveEpilogueFwdINS6_IJSA_SA_SB_EEES9_SD_SF_Li256ELb1ELb0ELb0ELb0EEENS1_36VarlenDynamicPersistentTileSchedulerILi128ELi176ELi256ELi32ELb0ELb0ELb1ELb0ELb1ELb1EEEEEEEEEvNT_6ParamsE)
	.align		4
        /*001c*/ 	.word	index@(__assertfail)
	.align		4
        /*0020*/ 	.word	index@(_ZN7cutlass13device_kernelIN5flash11enable_sm90INS1_16FlashAttnFwdSm90INS1_25CollectiveMainloopFwdSm90ILi2EN4cute5tupleIJNS5_1CILi1EEES8_S8_EEENS6_IJNS7_ILi128EEENS7_ILi176EEESA_EEELi128ENS_10bfloat16_tEfNS_4arch4Sm90ELb0ELb0ELb1ELb1ELb0ELb1ELb0ELb1ELb1ELb0ELb0ELb0EEENS1_21CollectiveEpilogueFwdINS6_IJSA_SA_SB_EEES9_SD_SF_Li256ELb1ELb0ELb0ELb0EEENS1_36VarlenDynamicPersistentTileSchedulerILi128ELi176ELi256ELi32ELb0ELb0ELb1ELb0ELb1ELb1EEEEEEEEEvNT_6ParamsE)
	.align		4
        /*0024*/ 	.word	index@(__assertfail)
	.align		4
        /*0028*/ 	.word	index@(_ZN7cutlass13device_kernelIN5flash11enable_sm90INS1_16FlashAttnFwdSm90INS1_25CollectiveMainloopFwdSm90ILi2EN4cute5tupleIJNS5_1CILi1EEES8_S8_EEENS6_IJNS7_ILi128EEESA_SA_EEELi128ENS_10bfloat16_tEfNS_4arch4Sm90ELb0ELb1ELb1ELb0ELb0ELb0ELb0ELb1ELb1ELb0ELb0ELb0EEENS1_21CollectiveEpilogueFwdISB_S9_SC_SE_Li256ELb0ELb0ELb0ELb0EEENS1_30DynamicPersistentTileSchedulerILi256ELi32ELb0ELb0ELb1EEEEEEEEEvNT_6ParamsE)
	.align		4
        /*002c*/ 	.word	index@(__assertfail)
	.align		4
        /*0030*/ 	.word	index@(_ZN7cutlass13device_kernelIN5flash11enable_sm90INS1_16FlashAttnFwdSm90INS1_25CollectiveMainloopFwdSm90ILi2EN4cute5tupleIJNS5_1CILi1EEES8_S8_EEENS6_IJNS7_ILi128EEESA_SA_EEELi128ENS_10bfloat16_tEfNS_4arch4Sm90ELb0ELb1ELb1ELb1ELb0ELb0ELb0ELb1ELb1ELb0ELb0ELb0EEENS1_21CollectiveEpilogueFwdISB_S9_SC_SE_Li256ELb1ELb0ELb0ELb0EEENS1_36VarlenDynamicPersistentTileSchedulerILi128ELi128ELi256ELi32ELb0ELb0ELb1ELb1ELb0ELb1EEEEEEEEEvNT_6ParamsE)
	.align		4
        /*0034*/ 	.word	index@(__assertfail)
	.align		4
        /*0038*/ 	.word	index@(_ZN7cutlass13device_kernelIN5flash11enable_sm90INS1_16FlashAttnFwdSm90INS1_25CollectiveMainloopFwdSm90ILi2EN4cute5tupleIJNS5_1CILi1EEES8_S8_EEENS6_IJNS7_ILi128EEESA_SA_EEELi128ENS_10bfloat16_tEfNS_4arch4Sm90ELb0ELb1ELb1ELb1ELb0ELb1ELb0ELb1ELb1ELb0ELb0ELb0EEENS1_21CollectiveEpilogueFwdISB_S9_SC_SE_Li256ELb1ELb0ELb0ELb0EEENS1_36VarlenDynamicPersistentTileSchedulerILi128ELi128ELi256ELi32ELb0ELb0ELb1ELb1ELb0ELb1EEEEEEEEEvNT_6ParamsE)
	.align		4
        /*003c*/ 	.word	index@(__assertfail)
	.align		4
        /*0040*/ 	.word	index@(_ZN7cutlass13device_kernelIN5flash11enable_sm90INS1_16FlashAttnFwdSm90INS1_25CollectiveMainloopFwdSm90ILi2EN4cute5tupleIJNS5_1CILi1EEES8_S8_EEENS6_IJNS7_ILi128EEESA_SA_EEELi128ENS_10bfloat16_tEfNS_4arch4Sm90ELb1ELb0ELb1ELb0ELb0ELb0ELb0ELb1ELb1ELb0ELb0ELb0EEENS1_21CollectiveEpilogueFwdISB_S9_SC_SE_Li256ELb0ELb0ELb0ELb0EEENS1_30DynamicPersistentTileSchedulerILi256ELi32ELb0ELb0ELb1EEEEEEEEEvNT_6ParamsE)
	.align		4
        /*0044*/ 	.word	index@(__assertfail)
	.align		4
        /*0048*/ 	.word	index@(_ZN7cutlass13device_kernelIN5flash11enable_sm90INS1_16FlashAttnFwdSm90INS1_25CollectiveMainloopFwdSm90ILi2EN4cute5tupleIJNS5_1CILi1EEES8_S8_EEENS6_IJNS7_ILi128EEESA_SA_EEELi128ENS_10bfloat16_tEfNS_4arch4Sm90ELb1ELb0ELb1ELb1ELb0ELb0ELb0ELb1ELb1ELb0ELb0ELb0EEENS1_21CollectiveEpilogueFwdISB_S9_SC_SE_Li256ELb1ELb0ELb0ELb0EEENS1_36VarlenDynamicPersistentTileSchedulerILi128ELi128ELi256ELi32ELb0ELb0ELb1ELb1ELb1ELb1EEEEEEEEEvNT_6ParamsE)
	.align		4
        /*004c*/ 	.word	index@(__assertfail)
	.align		4
        /*0050*/ 	.word	index@(_ZN7cutlass13device_kernelIN5flash11enable_sm90INS1_16FlashAttnFwdSm90INS1_25CollectiveMainloopFwdSm90ILi2EN4cute5tupleIJNS5_1CILi1EEES8_S8_EEENS6_IJNS7_ILi128EEESA_SA_EEELi128ENS_10bfloat16_tEfNS_4arch4Sm90ELb1ELb0ELb1ELb1ELb0ELb1ELb0ELb1ELb1ELb0ELb0ELb0EEENS1_21CollectiveEpilogueFwdISB_S9_SC_SE_Li256ELb1ELb0ELb0ELb0EEENS1_36VarlenDynamicPersistentTileSchedulerILi128ELi128ELi256ELi32ELb0ELb0ELb1ELb1ELb1ELb1EEEEEEEEEvNT_6ParamsE)
	.align		4
        /*0054*/ 	.word	index@(__assertfail)
	.align		4
        /*0058*/ 	.word	0x00000000
	.align		4
        /*005c*/ 	.word	0xfffffffe
	.align		4
        /*0060*/ 	.word	0x00000000
	.align		4
        /*0064*/ 	.word	0xfffffffd
	.align		4
        /*0068*/ 	.word	0x00000000
	.align		4
        /*006c*/ 	.word	0xfffffffc


//--------------------- .nv.constant4             --------------------------
	.section	.nv.constant4,"a",@progbits
	.align	8
	.align		8
.nv.constant4:
        /*0000*/ 	.dword	__assertfail
	.align		8
        /*0008*/ 	.dword	__unnamed_1
	.align		8
        /*0010*/ 	.dword	__unnamed_2
	.align		8
        /*0018*/ 	.dword	__unnamed_3
	.align		8
        /*0020*/ 	.dword	__unnamed_4
	.align		8
        /*0028*/ 	.dword	__unnamed_5
	.align		8
        /*0030*/ 	.dword	__unnamed_6
	.align		8
        /*0038*/ 	.dword	__unnamed_7
	.align		8
        /*0040*/ 	.dword	__unnamed_8
	.align		8
        /*0048*/ 	.dword	_ZN74_INTERNAL_2e5bbd92_38_flash_fwd_hdim128_bf16_softcap_sm90_cu_f3e6f9ee_28784cuda3std3__45__cpo5beginE
	.align		8
        /*0050*/ 	.dword	_ZN74_INTERNAL_2e5bbd92_38_flash_fwd_hdim128_bf16_softcap_sm90_cu_f3e6f9ee_28784cuda3std3__45__cpo3endE
	.align		8
        /*0058*/ 	.dword	_ZN74_INTERNAL_2e5bbd92_38_flash_fwd_hdim128_bf16_softcap_sm90_cu_f3e6f9ee_28784cuda3std3__45__cpo6cbeginE
	.align		8
        /*0060*/ 	.dword	_ZN74_INTERNAL_2e5bbd92_38_flash_fwd_hdim128_bf16_softcap_sm90_cu_f3e6f9ee_28784cuda3std3__45__cpo4cendE
	.align		8
        /*0068*/ 	.dword	_ZN74_INTERNAL_2e5bbd92_38_flash_fwd_hdim128_bf16_softcap_sm90_cu_f3e6f9ee_28784cuda3std3__476_GLOBAL__N__2e5bbd92_38_flash_fwd_hdim128_bf16_softcap_sm90_cu_f3e6f9ee_28786ignoreE
	.align		8
        /*0070*/ 	.dword	_ZN74_INTERNAL_2e5bbd92_38_flash_fwd_hdim128_bf16_softcap_sm90_cu_f3e6f9ee_28784cuda3std3__419piecewise_constructE
	.align		8
        /*0078*/ 	.dword	_ZN74_INTERNAL_2e5bbd92_38_flash_fwd_hdim128_bf16_softcap_sm90_cu_f3e6f9ee_28784cuda3std3__48in_placeE
	.align		8
        /*0080*/ 	.dword	_ZN74_INTERNAL_2e5bbd92_38_flash_fwd_hdim128_bf16_softcap_sm90_cu_f3e6f9ee_28784cuda3std6ranges3__45__cpo4swapE
	.align		8
        /*0088*/ 	.dword	_ZN74_INTERNAL_2e5bbd92_38_flash_fwd_hdim128_bf16_softcap_sm90_cu_f3e6f9ee_28784cuda3std6ranges3__45__cpo9iter_moveE
	.align		8
        /*0090*/ 	.dword	_ZN74_INTERNAL_2e5bbd92_38_flash_fwd_hdim128_bf16_softcap_sm90_cu_f3e6f9ee_28784cute7productE
	.align		8
        /*0098*/ 	.dword	_ZN74_INTERNAL_2e5bbd92_38_flash_fwd_hdim128_bf16_softcap_sm90_cu_f3e6f9ee_28784cute1_E
	.align		8
        /*00a0*/ 	.dword	$str$23
	.align		8
        /*00a8*/ 	.dword	$str$24


//--------------------- .text._ZN7cutlass13device_kernelIN5flash11enable_sm90INS1_16FlashAttnFwdSm90INS1_25CollectiveMainloopFwdSm90ILi2EN4cute5tupleIJNS5_1CILi1EEES8_S8_EEENS6_IJNS7_ILi128EEENS7_ILi176EEESA_EEELi128ENS_10bfloat16_tEfNS_4arch4Sm90ELb0ELb0ELb1ELb0ELb0ELb0ELb0ELb1ELb1ELb0ELb0ELb0EEENS1_21CollectiveEpilogueFwdINS6_IJSA_SA_SB_EEES9_SD_SF_Li256ELb0ELb0ELb0ELb0EEENS1_29StaticPersistentTileSchedulerILb0EEEEEEEEEvNT_6ParamsE --------------------------
	.section	.text._ZN7cutlass13device_kernelIN5flash11enable_sm90INS1_16FlashAttnFwdSm90INS1_25CollectiveMainloopFwdSm90ILi2EN4cute5tupleIJNS5_1CILi1EEES8_S8_EEENS6_IJNS7_ILi128EEENS7_ILi176EEESA_EEELi128ENS_10bfloat16_tEfNS_4arch4Sm90ELb0ELb0ELb1ELb0ELb0ELb0ELb0ELb1ELb1ELb0ELb0ELb0EEENS1_21CollectiveEpilogueFwdINS6_IJSA_SA_SB_EEES9_SD_SF_Li256ELb0ELb0ELb0ELb0EEENS1_29StaticPersistentTileSchedulerILb0EEEEEEEEEvNT_6ParamsE,"ax",@progbits
	.align	128
.text._ZN7cutlass13device_kernelIN5flash11enable_sm90INS1_16FlashAttnFwdSm90INS1_25CollectiveMainloopFwdSm90ILi2EN4cute5tupleIJNS5_1CILi1EEES8_S8_EEENS6_IJNS7_ILi128EEENS7_ILi176EEESA_EEELi128ENS_10bfloat16_tEfNS_4arch4Sm90ELb0ELb0ELb1ELb0ELb0ELb0ELb0ELb1ELb1ELb0ELb0ELb0EEENS1_21CollectiveEpilogueFwdINS6_IJSA_SA_SB_EEES9_SD_SF_Li256ELb0ELb0ELb0ELb0EEENS1_29StaticPersistentTileSchedulerILb0EEEEEEEEEvNT_6ParamsE:
        .type           _ZN7cutlass13device_kernelIN5flash11enable_sm90INS1_16FlashAttnFwdSm90INS1_25CollectiveMainloopFwdSm90ILi2EN4cute5tupleIJNS5_1CILi1EEES8_S8_EEENS6_IJNS7_ILi128EEENS7_ILi176EEESA_EEELi128ENS_10bfloat16_tEfNS_4arch4Sm90ELb0ELb0ELb1ELb0ELb0ELb0ELb0ELb1ELb1ELb0ELb0ELb0EEENS1_21CollectiveEpilogueFwdINS6_IJSA_SA_SB_EEES9_SD_SF_Li256ELb0ELb0ELb0ELb0EEENS1_29StaticPersistentTileSchedulerILb0EEEEEEEEEvNT_6ParamsE,@function
        .size           _ZN7cutlass13device_kernelIN5flash11enable_sm90INS1_16FlashAttnFwdSm90INS1_25CollectiveMainloopFwdSm90ILi2EN4cute5tupleIJNS5_1CILi1EEES8_S8_EEENS6_IJNS7_ILi128EEENS7_ILi176EEESA_EEELi128ENS_10bfloat16_tEfNS_4arch4Sm90ELb0ELb0ELb1ELb0ELb0ELb0ELb0ELb1ELb1ELb0ELb0ELb0EEENS1_21CollectiveEpilogueFwdINS6_IJSA_SA_SB_EEES9_SD_SF_Li256ELb0ELb0ELb0ELb0EEENS1_29StaticPersistentTileSchedulerILb0EEEEEEEEEvNT_6ParamsE,(.L_x_2726 - _ZN7cutlass13device_kernelIN5flash11enable_sm90INS1_16FlashAttnFwdSm90INS1_25CollectiveMainloopFwdSm90ILi2EN4cute5tupleIJNS5_1CILi1EEES8_S8_EEENS6_IJNS7_ILi128EEENS7_ILi176EEESA_EEELi128ENS_10bfloat16_tEfNS_4arch4Sm90ELb0ELb0ELb1ELb0ELb0ELb0ELb0ELb1ELb1ELb0ELb0ELb0EEENS1_21CollectiveEpilogueFwdINS6_IJSA_SA_SB_EEES9_SD_SF_Li256ELb0ELb0ELb0ELb0EEENS1_29StaticPersistentTileSchedulerILb0EEEEEEEEEvNT_6ParamsE)
        .other          _ZN7cutlass13device_kernelIN5flash11enable_sm90INS1_16FlashAttnFwdSm90INS1_25CollectiveMainloopFwdSm90ILi2EN4cute5tupleIJNS5_1CILi1EEES8_S8_EEENS6_IJNS7_ILi128EEENS7_ILi176EEESA_EEELi128ENS_10bfloat16_tEfNS_4arch4Sm90ELb0ELb0ELb1ELb0ELb0ELb0ELb0ELb1ELb1ELb0ELb0ELb0EEENS1_21CollectiveEpilogueFwdINS6_IJSA_SA_SB_EEES9_SD_SF_Li256ELb0ELb0ELb0ELb0EEENS1_29StaticPersistentTileSchedulerILb0EEEEEEEEEvNT_6ParamsE,@"STO_CUDA_ENTRY STV_DEFAULT"
_ZN7cutlass13device_kernelIN5flash11enable_sm90INS1_16FlashAttnFwdSm90INS1_25CollectiveMainloopFwdSm90ILi2EN4cute5tupleIJNS5_1CILi1EEES8_S8_EEENS6_IJNS7_ILi128EEENS7_ILi176EEESA_EEELi128ENS_10bfloat16_tEfNS_4arch4Sm90ELb0ELb0ELb1ELb0ELb0ELb0ELb0ELb1ELb1ELb0ELb0ELb0EEENS1_21CollectiveEpilogueFwdINS6_IJSA_SA_SB_EEES9_SD_SF_Li256ELb0ELb0ELb0ELb0EEENS1_29StaticPersistentTileSchedulerILb0EEEEEEEEEvNT_6ParamsE:
[----:B------:R-:W1:Y:S02]  /*0000*/  LDC R1, c[0x0][0x28] ;  /* 0x00000a00ff017b82 */ /* 0x000e640000000800 */
[----:B-1----:R-:W-:Y:S01]  /*0010*/  VIADD R1, R1, 0xffffffe0 ;  /* 0xffffffe001017836 */ /* 0x002fe20000000000 */
[----:B------:R-:W1:Y:S01]  /*0020*/  S2R R3, SR_TID.X ;  /* 0x0000000000037919 */ /* 0x000e620000002100 */
[----:B------:R-:W-:Y:S01]  /*0030*/  ELECT P0, URZ, PT ;  /* 0x00000000003f782f */ /* 0x000fe20003800000 */
[----:B------:R-:W-:Y:S01]  /*0040*/  BSSY B0, `(.L_x_0) ;  /* 0x0000014000007945 */ /* 0x000fe20003800000 */
[--C-:B-1----:R-:W-:Y:S02]  /*0050*/  SHF.R.U32.HI R0, RZ, 0x5, R3.reuse ;  /* 0x00000005ff007819 */ /* 0x102fe40000011603 */
[----:B------:R-:W-:-:S03]  /*0060*/  SHF.R.U32.HI R4, RZ, 0x7, R3 ;  /* 0x00000007ff047819 */ /* 0x000fc60000011603 */
[----:B------:R-:W1:Y:S02]  /*0070*/  SHFL.IDX PT, R2, R0, RZ, 0x1f ;  /* 0x00001fff00027589 */ /* 0x000e6400000e0000 */
[----:B-1----:R-:W-:-:S13]  /*0080*/  ISETP.EQ.AND P0, PT, R2, RZ, P0 ;  /* 0x000000ff0200720c */ /* 0x002fda0000702270 */
[----:B------:R-:W-:Y:S05]  /*0090*/  @!P0 BRA `(.L_x_1) ;  /* 0x0000000000388947 */ /* 0x000fea0003800000 */
[----:B------:R-:W-:Y:S02]  /*00a0*/  ULDC.64 UR4, c[0x0][0x198] ;  /* 0x0000660000047ab9 */ /* 0x000fe40000000a00 */
[----:B------:R-:W-:Y:S02]  /*00b0*/  UIADD3 UR6, UP0, UR4, 0x270, URZ ;  /* 0x0000027004067890 */ /* 0x000fe4000ff1e03f */
[----:B------:R-:W-:Y:S02]  /*00c0*/  UIADD3 UR8, UP1, UR4, 0x370, URZ ;  /* 0x0000037004087890 */ /* 0x000fe4000ff3e03f */
[----:B------:R-:W-:Y:S02]  /*00d0*/  UIADD3 UR10, UP2, UR4, 0x470, URZ ;  /* 0x00000470040a7890 */ /* 0x000fe4000ff5e03f */
[----:B------:R-:W-:Y:S02]  /*00e0*/  UIADD3 UR4, UP3, UR4, 0x9f0, URZ ;  /* 0x000009f004047890 */ /* 0x000fe4000ff7e03f */
[----:B------:R-:W-:-:S02]  /*00f0*/  UIADD3.X UR7, URZ, UR5, URZ, UP0, !UPT ;  /* 0x000000053f077290 */ /* 0x000fc400087fe43f */
[----:B------:R-:W-:Y:S02]  /*0100*/  UIADD3.X UR9, URZ, UR5, URZ, UP1, !UPT ;  /* 0x000000053f097290 */ /* 0x000fe40008ffe43f */
[----:B------:R-:W-:Y:S02]  /*0110*/  UIADD3.X UR11, URZ, UR5, URZ, UP2, !UPT ;  /* 0x000000053f0b7290 */ /* 0x000fe400097fe43f */
[----:B------:R-:W-:-:S03]  /*0120*/  UIADD3.X UR5, URZ, UR5, URZ, UP3, !UPT ;  /* 0x000000053f057290 */ /* 0x000fc60009ffe43f */
[----:B------:R1:W-:Y:S02]  /*0130*/  UTMACCTL.PF [UR6] ;  /* 0x00000000060079b9 */ /* 0x0003e40008040000 */
[----:B------:R1:W-:Y:S02]  /*0140*/  UTMACCTL.PF [UR8] ;  /* 0x00000000080079b9 */ /* 0x0003e40008040000 */
[----:B------:R1:W-:Y:S02]  /*0150*/  UTMACCTL.PF [UR10] ;  /* 0x000000000a0079b9 */ /* 0x0003e40008040000 */
[----:B------:R1:W-:Y:S02]  /*0160*/  UTMACCTL.PF [UR4] ;  /* 0x00000000040079b9 */ /* 0x0003e40008040000 */
[----:B-1----:R-:W-:Y:S01]  /*0170*/  NOP ;  /* 0x0000000000007918 */ /* 0x002fe20000000000 */
.L_x_1:
[----:B------:R-:W-:Y:S05]  /*0180*/  BSYNC B0 ;  /* 0x0000000000007941 */ /* 0x000fea0003800000 */
.L_x_0:
[----:B------:R-:W-:Y:S01]  /*0190*/  VOTEU.ANY UP0, P0 ;  /* 0x00000000003f7886 */ /* 0x000fe20000000100 */
[----:B------:R-:W1:Y:S01]  /*01a0*/  SHFL.IDX PT, R4, R4, RZ, 0x1f ;  /* 0x00001fff04047589 */ /* 0x000e6200000e0000 */
[----:B------:R-:W-:Y:S01]  /*01b0*/  UMOV UR4, 0x1 ;  /* 0x0000000100047882 */ /* 0x000fe20000000000 */
[----:B------:R-:W-:Y:S01]  /*01c0*/  VOTEU.ANY UP1, P0 ;  /* 0x00000000003f7886 */ /* 0x000fe20000020100 */
[----:B------:R-:W-:Y:S01]  /*01d0*/  VOTEU.ANY UP2, P0 ;  /* 0x00000000003f7886 */ /* 0x000fe20000040100 */
[----:B------:R-:W2:Y:S01]  /*01e0*/  @UP0 S2UR UR7, SR_CgaCtaId ;  /* 0x00000000000709c3 */ /* 0x000ea20000008800 */
[----:B------:R-:W3:Y:S01]  /*01f0*/  SHFL.IDX PT, R2, R0, RZ, 0x1f ;  /* 0x00001fff00027589 */ /* 0x000ee200000e0000 */
[----:B------:R-:W-:Y:S01]  /*0200*/  @UP0 UMOV UR6, 0x400 ;  /* 0x0000040000060882 */ /* 0x000fe20000000000 */
[----:B------:R-:W-:-:S04]  /*0210*/  @UP0 UIADD3 UR4, -UR4, 0x100000, URZ ;  /* 0x0010000004040890 */ /* 0x000fc8000fffe13f */
[----:B------:R-:W-:Y:S02]  /*0220*/  @UP0 USHF.L.U32 UR5, UR4, 0xb, URZ ;  /* 0x0000000b04050899 */ /* 0x000fe4000800063f */
[----:B------:R-:W-:Y:S01]  /*0230*/  @UP0 USHF.L.U32 UR4, UR4, 0x1, URZ ;  /* 0x0000000104040899 */ /* 0x000fe2000800063f */
[----:B-1----:R-:W-:Y:S01]  /*0240*/  R2UR UR8, R4 ;  /* 0x00000000040872ca */ /* 0x002fe200000e0000 */
[----:B--2---:R-:W-:Y:S01]  /*0250*/  @UP0 ULEA UR6, UR7, UR6, 0x18 ;  /* 0x0000000607060291 */ /* 0x004fe2000f8ec03f */
[----:B---3--:R-:W-:-:S11]  /*0260*/  ISETP.NE.AND P1, PT, R2, RZ, PT ;  /* 0x000000ff0200720c */ /* 0x008fd60003f25270 */
[----:B------:R-:W-:Y:S01]  /*0270*/  UISETP.NE.AND UP0, UPT, UR8, URZ, UPT ;  /* 0x0000003f0800728c */ /* 0x000fe2000bf05270 */
[----:B------:R-:W1:Y:S02]  /*0280*/  FENCE.VIEW.ASYNC.S ;  /* 0x00000000000073c6 */ /* 0x000e640000000000 */
[----:B-1----:R1:W2:Y:S01]  /*0290*/  @UP1 SYNCS.EXCH.64 URZ, [UR6+0x34800], UR4 ;  /* 0x03480004063f15b2 */ /* 0x0022a20008000100 */
[----:B------:R1:W3:Y:S01]  /*02a0*/  @UP2 SYNCS.EXCH.64 URZ, [UR6+0x34820], UR4 ;  /* 0x03482004063f25b2 */ /* 0x0002e20008000100 */
[----:B------:R-:W-:Y:S06]  /*02b0*/  @P1 BRA `(.L_x_2) ;  /* 0x0000000000481947 */ /* 0x000fec0003800000 */
[----:B-1----:R-:W1:Y:S01]  /*02c0*/  S2UR UR5, SR_CgaCtaId ;  /* 0x00000000000579c3 */ /* 0x002e620000008800 */
[----:B------:R-:W-:Y:S01]  /*02d0*/  UMOV UR4, 0x400 ;  /* 0x0000040000047882 */ /* 0x000fe20000000000 */
[----:B------:R-:W-:Y:S01]  /*02e0*/  UMOV UR6, 0x1 ;  /* 0x0000000100067882 */ /* 0x000fe20000000000 */
[----:B------:R-:W-:Y:S01]  /*02f0*/  UMOV UR9, 0x2 ;  /* 0x0000000200097882 */ /* 0x000fe20000000000 */
[----:B------:R-:W-:-:S04]  /*0300*/  UIADD3 UR6, -UR6, 0x100000, URZ ;  /* 0x0010000006067890 */ /* 0x000fc8000fffe13f */
[----:B------:R-:W-:Y:S02]  /*0310*/  USHF.L.U32 UR7, UR6, 0xb, URZ ;  /* 0x0000000b06077899 */ /* 0x000fe4000800063f */
[----:B------:R-:W-:Y:S01]  /*0320*/  USHF.L.U32 UR6, UR6, 0x1, URZ ;  /* 0x0000000106067899 */ /* 0x000fe2000800063f */
[----:B------:R-:W-:Y:S01]  /*0330*/  ELECT P0, URZ, PT ;  /* 0x00000000003f782f */ /* 0x000fe20003800000 */
[----:B-1----:R-:W-:Y:S02]  /*0340*/  ULEA UR8, UR5, UR4, 0x18 ;  /* 0x0000000405087291 */ /* 0x002fe4000f8ec03f */
[----:B------:R-:W-:-:S04]  /*0350*/  UIADD3 UR4, -UR9, 0x100000, URZ ;  /* 0x0010000009047890 */ /* 0x000fc8000fffe13f */
[----:B------:R-:W-:Y:S02]  /*0360*/  USHF.L.U32 UR5, UR4, 0xb, URZ ;  /* 0x0000000b04057899 */ /* 0x000fe4000800063f */
[----:B------:R-:W-:Y:S01]  /*0370*/  USHF.L.U32 UR4, UR4, 0x1, URZ ;  /* 0x0000000104047899 */ /* 0x000fe2000800063f */
[----:B------:R-:W1:Y:S03]  /*0380*/  FENCE.VIEW.ASYNC.S ;  /* 0x00000000000073c6 */ /* 0x000e660000000000 */
[----:B-1----:R4:W1:Y:S08]  /*0390*/  SYNCS.EXCH.64 URZ, [UR8+0x34830], UR6 ;  /* 0x03483006083f75b2 */ /* 0x0028700008000100 */
[----:B------:R4:W1:Y:S01]  /*03a0*/  SYNCS.EXCH.64 URZ, [UR8+0x34840], UR4 ;  /* 0x03484004083f75b2 */ /* 0x0008620008000100 */
[----:B------:R4:W1:Y:S01]  /*03b0*/  SYNCS.EXCH.64 URZ, [UR8+0x34838], UR6 ;  /* 0x03483806083f75b2 */ /* 0x0008620008000100 */
[----:B------:R4:W1:Y:S02]  /*03c0*/  SYNCS.EXCH.64 URZ, [UR8+0x34848], UR4 ;  /* 0x03484804083f75b2 */ /* 0x0008640008000100 */
[----:B----4-:R-:W-:Y:S01]  /*03d0*/  NOP ;  /* 0x0000000000007918 */ /* 0x010fe20000000000 */
.L_x_2:
[----:B------:R-:W4:Y:S01]  /*03e0*/  SHFL.IDX PT, R2, R0, RZ, 0x1f ;  /* 0x00001fff00027589 */ /* 0x000f2200000e0000 */
[----:B------:R-:W-:Y:S01]  /*03f0*/  NOP ;  /* 0x0000000000007918 */ /* 0x000fe20000000000 */
[----:B----4-:R-:W-:-:S13]  /*0400*/  ISETP.NE.AND P0, PT, R2, RZ, PT ;  /* 0x000000ff0200720c */ /* 0x010fda0003f05270 */
[----:B------:R-:W-:Y:S05]  /*0410*/  @P0 BRA `(.L_x_3) ;  /* 0x0000000000480947 */ /* 0x000fea0003800000 */
[----:B-1----:R-:W1:Y:S01]  /*0420*/  S2UR UR5, SR_CgaCtaId ;  /* 0x00000000000579c3 */ /* 0x002e620000008800 */
[----:B------:R-:W-:Y:S01]  /*0430*/  UMOV UR4, 0x400 ;  /* 0x0000040000047882 */ /* 0x000fe20000000000 */
[----:B------:R-:W-:Y:S01]  /*0440*/  UMOV UR6, 0x1 ;  /* 0x0000000100067882 */ /* 0x000fe20000000000 */
[----:B------:R-:W-:Y:S01]  /*0450*/  UMOV UR7, 0x2 ;  /* 0x0000000200077882 */ /* 0x000fe20000000000 */
[----:B------:R-:W-:Y:S01]  /*0460*/  ELECT P0, URZ, PT ;  /* 0x00000000003f782f */ /* 0x000fe20003800000 */
[----:B-1----:R-:W-:Y:S02]  /*0470*/  ULEA UR8, UR5, UR4, 0x18 ;  /* 0x0000000405087291 */ /* 0x002fe4000f8ec03f */
[----:B------:R-:W-:-:S04]  /*0480*/  UIADD3 UR4, -UR6, 0x100000, URZ ;  /* 0x0010000006047890 */ /* 0x000fc8000fffe13f */
[----:B------:R-:W-:Y:S02]  /*0490*/  USHF.L.U32 UR5, UR4, 0xb, URZ ;  /* 0x0000000b04057899 */ /* 0x000fe4000800063f */
[----:B------:R-:W-:Y:S02]  /*04a0*/  USHF.L.U32 UR4, UR4, 0x1, URZ ;  /* 0x0000000104047899 */ /* 0x000fe4000800063f */
        /* <DEDUP_REMOVED lines=9> */
.L_x_3:
[----:B------:R-:W4:Y:S01]  /*0540*/  SHFL.IDX PT, R2, R0, RZ, 0x1f ;  /* 0x00001fff00027589 */ /* 0x000f2200000e0000 */
[----:B------:R-:W-:Y:S01]  /*0550*/  NOP ;  /* 0x0000000000007918 */ /* 0x000fe20000000000 */
[----:B----4-:R-:W-:-:S13]  /*0560*/  ISETP.NE.AND P0, PT, R2, RZ, PT ;  /* 0x000000ff0200720c */ /* 0x010fda0003f05270 */
[----:B------:R-:W-:Y:S05]  /*0570*/  @P0 BRA `(.L_x_4) ;  /* 0x0000000000380947 */ /* 0x000fea0003800000 */
[----:B-1----:R-:W1:Y:S01]  /*0580*/  S2UR UR5, SR_CgaCtaId ;  /* 0x00000000000579c3 */ /* 0x002e620000008800 */
[----:B------:R-:W-:Y:S01]  /*0590*/  UMOV UR4, 0x400 ;  /* 0x0000040000047882 */ /* 0x000fe20000000000 */
[----:B------:R-:W-:Y:S01]  /*05a0*/  UMOV UR7, 0x1 ;  /* 0x0000000100077882 */ /* 0x000fe20000000000 */
[----:B------:R-:W-:Y:S01]  /*05b0*/  ELECT P0, URZ, PT ;  /* 0x00000000003f782f */ /* 0x000fe20003800000 */
[----:B-1----:R-:W-:Y:S02]  /*05c0*/  ULEA UR6, UR5, UR4, 0x18 ;  /* 0x0000000405067291 */ /* 0x002fe4000f8ec03f */
[----:B------:R-:W-:-:S04]  /*05d0*/  UIADD3 UR4, -UR7, 0x100000, URZ ;  /* 0x0010000007047890 */ /* 0x000fc8000fffe13f */
[----:B------:R-:W-:Y:S02]  /*05e0*/  USHF.L.U32 UR5, UR4, 0xb, URZ ;  /* 0x0000000b04057899 */ /* 0x000fe4000800063f */
[----:B------:R-:W-:Y:S01]  /*05f0*/  USHF.L.U32 UR4, UR4, 0x1, URZ ;  /* 0x0000000104047899 */ /* 0x000fe2000800063f */
[----:B------:R-:W1:Y:S11]  /*0600*/  FENCE.VIEW.ASYNC.S ;  /* 0x00000000000073c6 */ /* 0x000e760000000000 */
[----:B-1----:R4:W1:Y:S01]  /*0610*/  SYNCS.EXCH.64 URZ, [UR6+0x34870], UR4 ;  /* 0x03487004063f75b2 */ /* 0x0028620008000100 */
[----:B------:R4:W1:Y:S01]  /*0620*/  SYNCS.EXCH.64 URZ, [UR6+0x34880], UR4 ;  /* 0x03488004063f75b2 */ /* 0x0008620008000100 */
[----:B------:R4:W1:Y:S01]  /*0630*/  SYNCS.EXCH.64 URZ, [UR6+0x34878], UR4 ;  /* 0x03487804063f75b2 */ /* 0x0008620008000100 */
[----:B------:R4:W1:Y:S02]  /*0640*/  SYNCS.EXCH.64 URZ, [UR6+0x34888], UR4 ;  /* 0x03488804063f75b2 */ /* 0x0008640008000100 */
[----:B----4-:R-:W-:Y:S01]  /*0650*/  NOP ;  /* 0x0000000000007918 */ /* 0x010fe20000000000 */
.L_x_4:
        /* <DEDUP_REMOVED lines=22> */
.L_x_5:
        /* <DEDUP_REMOVED lines=22> */
.L_x_6:
[----:B-1----:R-:W-:Y:S01]  /*0920*/  UMOV UR4, 0x1 ;  /* 0x0000000100047882 */ /* 0x002fe20000000000 */
[----:B------:R-:W-:Y:S01]  /*0930*/  PLOP3.LUT P0, PT, PT, PT, UP0, 0x80, 0x0 ;  /* 0x000000000000781c */ /* 0x000fe20003f0f008 */
[----:B------:R-:W-:Y:S01]  /*0940*/  USEL UR4, UR4, 0x2, !UP0 ;  /* 0x0000000204047887 */ /* 0x000fe2000c000000 */
[----:B------:R-:W-:-:S05]  /*0950*/  NOP ;  /* 0x0000000000007918 */ /* 0x000fca0000000000 */
[----:B------:R-:W-:-:S05]  /*0960*/  IMAD.U32 R2, RZ, RZ, UR4 ;  /* 0x00000004ff027e24 */ /* 0x000fca000f8e00ff */
[----:B------:R1:W-:Y:S01]  /*0970*/  STL [R1+0x1c], R2 ;  /* 0x00001c0201007387 */ /* 0x0003e20000100800 */
[----:B--23--:R-:W-:Y:S06]  /*0980*/  BAR.SYNC.DEFER_BLOCKING 0x0 ;  /* 0x0000000000007b1d */ /* 0x00cfec0000010000 */
[----:B------:R-:W-:Y:S05]  /*0990*/  @!P0 BRA `(.L_x_7) ;  /* 0x000000d000288947 */ /* 0x000fea0003800000 */
.L_x_8:
[----:B------:R-:W-:-:S08]  /*09a0*/  NOP ;  /* 0x0000000000007918 */ /* 0x000fd00000000000 */
[----:B------:R-:W2:Y:S02]  /*09b0*/  USETMAXREG.TRY_ALLOC.CTAPOOL UP0, 0xf0 ;  /* 0x000000f0000079c8 */ /* 0x000ea40008000600 */
[----:B--2---:R-:W-:-:S13]  /*09c0*/  PLOP3.LUT P0, PT, PT, PT, UP0, 0x80, 0x0 ;  /* 0x000000000000781c */ /* 0x004fda0003f0f008 */
[----:B------:R-:W-:Y:S05]  /*09d0*/  @!P0 BRA `(.L_x_8) ;  /* 0xfffffffc00f08947 */ /* 0x000fea000383ffff */
[----:B------:R-:W-:Y:S01]  /*09e0*/  LOP3.LUT R0, R3, 0xffffff80, RZ, 0xc0, !PT ;  /* 0xffffff8003007812 */ /* 0x000fe200078ec0ff */
[----:B------:R-:W2:Y:S08]  /*09f0*/  S2UR UR7, SR_CTAID.X ;  /* 0x00000000000779c3 */ /* 0x000eb00000002500 */
[----:B------:R-:W-:Y:S06]  /*0a00*/  BAR.ARV 0x8, 0x120 ;  /* 0x0204800000007b1d */ /* 0x000fec0000002000 */
[----:B------:R-:W-:-:S02]  /*0a10*/  ISETP.NE.AND P0, PT, R0, 0x80, PT ;  /* 0x000000800000780c */ /* 0x000fc40003f05270 */
[----:B------:R-:W2:Y:S11]  /*0a20*/  LDC R0, c[0x0][0xda4] ;  /* 0x00036900ff007b82 */ /* 0x000eb60000000800 */
[----:B------:R-:W-:Y:S06]  /*0a30*/  @!P0 BAR.ARV 0x9, 0x100 ;  /* 0x0244000000008b1d */ /* 0x000fec0000002000 */
[----:B--2---:R-:W-:-:S13]  /*0a40*/  ISETP.LE.AND P0, PT, R0, UR7, PT ;  /* 0x0000000700007c0c */ /* 0x004fda000bf03270 */
[----:B------:R-:W-:Y:S05]  /*0a50*/  @P0 EXIT ;  /* 0x000000000000094d */ /* 0x000fea0003800000 */
[----:B-1----:R-:W2:Y:S01]  /*0a60*/  LDL R2, [R1+0x1c] ;  /* 0x00001c0001027983 */ /* 0x002ea20000100800 */
[----:B------:R-:W-:Y:S01]  /*0a70*/  VIADD R0, R3, 0xffffff80 ;  /* 0xffffff8003007836 */ /* 0x000fe20000000000 */
[----:B------:R-:W1:Y:S01]  /*0a80*/  S2UR UR4, SR_CgaCtaId ;  /* 0x00000000000479c3 */ /* 0x000e620000008800 */
[----:B------:R-:W-:Y:S01]  /*0a90*/  UMOV UR39, 0x400 ;  /* 0x0000040000277882 */ /* 0x000fe20000000000 */
[----:B------:R-:W-:Y:S01]  /*0aa0*/  IMAD.MOV.U32 R225, RZ, RZ, -0x2 ;  /* 0xfffffffeffe17424 */ /* 0x000fe200078e00ff */
[----:B------:R-:W-:Y:S01]  /*0ab0*/  UMOV UR38, URZ ;  /* 0x0000003f00267c82 */ /* 0x000fe20008000000 */
[----:B------:R-:W-:Y:S01]  /*0ac0*/  SHF.R.S32.HI R3, RZ, 0x1f, R0 ;  /* 0x0000001fff037819 */ /* 0x000fe20000011400 */
[----:B------:R-:W-:-:S03]  /*0ad0*/  IMAD.U32 R19, RZ, RZ, UR7 ;  /* 0x00000007ff137e24 */ /* 0x000fc6000f8e00ff */
[CC--:B------:R-:W-:Y:S01]  /*0ae0*/  LEA.HI R5, R3.reuse, R0.reuse, RZ, 0x7 ;  /* 0x0000000003057211 */ /* 0x0c0fe200078f38ff */
[----:B------:R-:W3:Y:S01]  /*0af0*/  S2UR UR6, SR_SWINHI ;  /* 0x00000000000679c3 */ /* 0x000ee20000002f00 */
[-C--:B------:R-:W-:Y:S02]  /*0b00*/  LEA.HI R6, R3, R0.reuse, RZ, 0x4 ;  /* 0x0000000003067211 */ /* 0x080fe400078f20ff */
[----:B------:R-:W-:Y:S02]  /*0b10*/  LOP3.LUT R23, R5, 0xffffff80, RZ, 0xc0, !PT ;  /* 0xffffff8005177812 */ /* 0x000fe400078ec0ff */
[----:B------:R-:W-:Y:S02]  /*0b20*/  SHF.R.S32.HI R7, RZ, 0x4, R6 ;  /* 0x00000004ff077819 */ /* 0x000fe40000011406 */
[----:B------:R-:W-:Y:S02]  /*0b30*/  IADD3 R23, R0, -R23, RZ ;  /* 0x8000001700177210 */ /* 0x000fe40007ffe0ff */
[----:B------:R-:W-:-:S02]  /*0b40*/  LEA.HI R223, R3, R0, RZ, 0x5 ;  /* 0x0000000003df7211 */ /* 0x000fc400078f28ff */
[C---:B------:R-:W-:Y:S02]  /*0b50*/  LEA.HI R8, R6.reuse, R7, RZ, 0x1 ;  /* 0x0000000706087211 */ /* 0x040fe400078f08ff */
[----:B------:R-:W-:Y:S02]  /*0b60*/  LOP3.LUT R3, R6, 0x3fffff0, RZ, 0xc0, !PT ;  /* 0x03fffff006037812 */ /* 0x000fe400078ec0ff */
[----:B------:R-:W-:Y:S01]  /*0b70*/  LOP3.LUT R8, R8, 0x1ffffffe, RZ, 0xc0, !PT ;  /* 0x1ffffffe08087812 */ /* 0x000fe200078ec0ff */
[----:B-1----:R-:W-:Y:S01]  /*0b80*/  ULEA UR39, UR4, UR39, 0x18 ;  /* 0x0000002704277291 */ /* 0x002fe2000f8ec03f */
[----:B------:R-:W-:Y:S01]  /*0b90*/  SHF.R.S32.HI R223, RZ, 0x5, R223 ;  /* 0x00000005ffdf7819 */ /* 0x000fe200000114df */
[----:B------:R-:W-:Y:S01]  /*0ba0*/  IMAD.IADD R0, R0, 0x1, -R3 ;  /* 0x0000000100007824 */ /* 0x000fe200078e0a03 */
[----:B------:R-:W-:Y:S01]  /*0bb0*/  SHF.R.S32.HI R222, RZ, 0x7, R5 ;  /* 0x00000007ffde7819 */ /* 0x000fe20000011405 */
[----:B------:R-:W-:Y:S02]  /*0bc0*/  IMAD.IADD R8, R7, 0x1, -R8 ;  /* 0x0000000107087824 */ /* 0x000fe400078e0a08 */
[----:B------:R-:W-:Y:S01]  /*0bd0*/  IMAD R3, R223, 0x10, R0 ;  /* 0x00000010df037824 */ /* 0x000fe200078e0200 */
[----:B------:R-:W-:Y:S01]  /*0be0*/  LEA.HI R5, R5, R222, RZ, 0x1 ;  /* 0x000000de05057211 */ /* 0x000fe200078f08ff */
[----:B------:R-:W-:Y:S01]  /*0bf0*/  UMOV UR4, UR39 ;  /* 0x0000002700047c82 */ /* 0x000fe20008000000 */
[----:B---3--:R-:W-:Y:S01]  /*0c00*/  UMOV UR5, UR6 ;  /* 0x0000000600057c82 */ /* 0x008fe20008000000 */
[----:B------:R-:W-:Y:S01]  /*0c10*/  MOV R16, UR4 ;  /* 0x0000000400107c02 */ /* 0x000fe20008000f00 */
[----:B------:R-:W-:Y:S01]  /*0c20*/  IMAD.U32 R17, RZ, RZ, UR5 ;  /* 0x00000005ff117e24 */ /* 0x000fe2000f8e00ff */
[----:B------:R-:W-:Y:S01]  /*0c30*/  LOP3.LUT R5, R5, 0x3fffffe, RZ, 0xc0, !PT ;  /* 0x03fffffe05057812 */ /* 0x000fe200078ec0ff */
[----:B------:R-:W-:Y:S01]  /*0c40*/  UMOV UR5, URZ ;  /* 0x0000003f00057c82 */ /* 0x000fe20008000000 */
[----:B------:R-:W-:-:S02]  /*0c50*/  LEA R3, R3, R8, 0x3 ;  /* 0x0000000803037211 */ /* 0x000fc400078e18ff */
[----:B------:R-:W-:Y:S02]  /*0c60*/  IADD3 R5, R222, -R5, RZ ;  /* 0x80000005de057210 */ /* 0x000fe40007ffe0ff */
[----:B------:R-:W-:Y:S01]  /*0c70*/  MOV R22, UR5 ;  /* 0x0000000500167c02 */ /* 0x000fe20008000f00 */
[----:B------:R-:W-:-:S04]  /*0c80*/  IMAD.SHL.U32 R3, R3, 0x8, RZ ;  /* 0x0000000803037824 */ /* 0x000fc800078e00ff */
[----:B------:R-:W-:Y:S01]  /*0c90*/  IMAD.WIDE R16, R3, 0x2, R16 ;  /* 0x0000000203107825 */ /* 0x000fe200078e0210 */
[----:B--2---:R-:W-:Y:S02]  /*0ca0*/  R2UR UR8, R2 ;  /* 0x00000000020872ca */ /* 0x004fe400000e0000 */
[----:B------:R-:W-:-:S04]  /*0cb0*/  SHF.R.S32.HI R2, RZ, 0x1f, R23 ;  /* 0x0000001fff027819 */ /* 0x000fc80000011417 */
[CC--:B------:R-:W-:Y:S02]  /*0cc0*/  LEA.HI R4, R2.reuse, R23.reuse, RZ, 0x2 ;  /* 0x0000001702047211 */ /* 0x0c0fe400078f10ff */
[----:B------:R-:W-:Y:S02]  /*0cd0*/  LEA.HI R2, R2, R23, RZ, 0x5 ;  /* 0x0000001702027211 */ /* 0x000fe400078f28ff */
[--C-:B------:R-:W-:Y:S02]  /*0ce0*/  SHF.R.S32.HI R6, RZ, 0x2, R4.reuse ;  /* 0x00000002ff067819 */ /* 0x100fe40000011404 */
[----:B------:R-:W-:Y:S01]  /*0cf0*/  SHF.R.S32.HI R9, RZ, 0x1f, R4 ;  /* 0x0000001fff097819 */ /* 0x000fe20000011404 */
[----:B------:R-:W-:Y:S01]  /*0d00*/  ULOP3.LUT UR4, UR8, 0x1, URZ, 0xfc, !UPT ;  /* 0x0000000108047892 */ /* 0x000fe2000f8efc3f */
[----:B------:R-:W-:Y:S02]  /*0d10*/  SHF.R.S32.HI R2, RZ, 0x5, R2 ;  /* 0x00000005ff027819 */ /* 0x000fe40000011402 */
[----:B------:R-:W-:-:S02]  /*0d20*/  LEA.HI R9, R9, R6, RZ, 0x3 ;  /* 0x0000000609097211 */ /* 0x000fc400078f18ff */
[----:B------:R-:W-:Y:S01]  /*0d30*/  LOP3.LUT R4, R4, 0x7ffffffc, RZ, 0xc0, !PT ;  /* 0x7ffffffc04047812 */ /* 0x000fe200078ec0ff */
[----:B------:R-:W-:Y:S01]  /*0d40*/  IMAD.U32 R226, RZ, RZ, UR4 ;  /* 0x00000004ffe27e24 */ /* 0x000fe2000f8e00ff */
[----:B------:R-:W-:Y:S01]  /*0d50*/  LOP3.LUT R9, R9, 0xfffffff8, RZ, 0xc0, !PT ;  /* 0xfffffff809097812 */ /* 0x000fe200078ec0ff */
[----:B------:R-:W-:Y:S02]  /*0d60*/  UMOV UR4, URZ ;  /* 0x0000003f00047c82 */ /* 0x000fe40008000000 */
[----:B------:R-:W-:Y:S02]  /*0d70*/  IMAD.IADD R4, R23, 0x1, -R4 ;  /* 0x0000000117047824 */ /* 0x000fe400078e0a04 */
[----:B------:R-:W-:Y:S02]  /*0d80*/  IMAD.IADD R9, R6, 0x1, -R9 ;  /* 0x0000000106097824 */ /* 0x000fe400078e0a09 */
[----:B------:R-:W-:Y:S02]  /*0d90*/  IMAD R225, R4, R225, 0xb0 ;  /* 0x000000b004e17424 */ /* 0x000fe400078e02e1 */
[----:B------:R-:W-:-:S04]  /*0da0*/  IMAD R2, R2, 0x10, R9 ;  /* 0x0000001002027824 */ /* 0x000fc800078e0209 */
[----:B------:R-:W-:Y:S02]  /*0db0*/  IMAD R224, R5, 0x40, R2 ;  /* 0x0000004005e07824 */ /* 0x000fe400078e0202 */
[----:B------:R-:W-:-:S07]  /*0dc0*/  IMAD.U32 R2, RZ, RZ, UR4 ;  /* 0x00000004ff027e24 */ /* 0x000fce000f8e00ff */
.L_x_31:
[----:B------:R-:W1:Y:S01]  /*0dd0*/  SHFL.IDX PT, R0, R222, RZ, 0x1f ;  /* 0x00001fffde007589 */ /* 0x000e6200000e0000 */
[----:B------:R-:W-:Y:S01]  /*0de0*/  ULDC.64 UR6, c[0x0][0x3f8] ;  /* 0x0000fe0000067ab9 */ /* 0x000fe20000000a00 */
[----:B------:R-:W-:Y:S01]  /*0df0*/  ULDC UR4, c[0x0][0xda8] ;  /* 0x00036a0000047ab9 */ /* 0x000fe20000000800 */
[----:B------:R-:W-:Y:S01]  /*0e00*/  UISETP.NE.U32.AND UP0, UPT, UR6, URZ, UPT ;  /* 0x0000003f0600728c */ /* 0x000fe2000bf05070 */
[----:B------:R-:W-:Y:S01]  /*0e10*/  R2UR UR12, R19 ;  /* 0x00000000130c72ca */ /* 0x000fe200000e0000 */
[----:B------:R-:W-:Y:S02]  /*0e20*/  UISETP.NE.AND UP1, UPT, UR4, 0x1, UPT ;  /* 0x000000010400788c */ /* 0x000fe4000bf25270 */
[----:B------:R-:W-:Y:S01]  /*0e30*/  UISETP.NE.AND.EX UP0, UPT, UR7, URZ, UPT, UP0 ;  /* 0x0000003f0700728c */ /* 0x000fe2000bf05300 */
[----:B------:R-:W-:Y:S01]  /*0e40*/  ULDC UR4, c[0x0][0xdb4] ;  /* 0x00036d0000047ab9 */ /* 0x000fe20000000800 */
[----:B------:R-:W-:Y:S01]  /*0e50*/  ULDC UR37, c[0x0][0x404] ;  /* 0x0001010000257ab9 */ /* 0x000fe20000000800 */
[----:B------:R-:W-:-:S02]  /*0e60*/  UISETP.NE.AND UP2, UPT, UR4, 0x1, UPT ;  /* 0x000000010400788c */ /* 0x000fc4000bf45270 */
[----:B------:R-:W-:Y:S02]  /*0e70*/  UIADD3 UR11, UR39, 0x16400, URZ ;  /* 0x00016400270b7890 */ /* 0x000fe4000fffe03f */
[----:B------:R-:W-:Y:S01]  /*0e80*/  USEL UR37, UR37, 0x1, UP0 ;  /* 0x0000000125257887 */ /* 0x000fe20008000000 */
[----:B------:R-:W-:Y:S01]  /*0e90*/  ULDC UR9, c[0x0][0x2e0] ;  /* 0x0000b80000097ab9 */ /* 0x000fe20000000800 */
[----:B------:R-:W-:Y:S01]  /*0ea0*/  ULOP3.LUT UP0, URZ, UR11, 0x9f, URZ, 0xc0, !UPT ;  /* 0x0000009f0b3f7892 */ /* 0x000fe2000f80c03f */
[----:B------:R-:W-:Y:S01]  /*0eb0*/  @UP1 ULDC UR6, c[0x0][0xdac] ;  /* 0x00036b0000061ab9 */ /* 0x000fe20000000800 */
[----:B------:R-:W-:Y:S02]  /*0ec0*/  UIMAD UR37, UR37, UR9, URZ ;  /* 0x00000009252572a4 */ /* 0x000fe4000f8e023f */
[----:B------:R-:W-:Y:S01]  /*0ed0*/  UIMAD.WIDE.U32 UR6, UR12, UR6, URZ ;  /* 0x000000060c0672a5 */ /* 0x000fe2000f8e003f */
[----:B-1----:R-:W-:Y:S01]  /*0ee0*/  R2UR UR14, R0 ;  /* 0x00000000000e72ca */ /* 0x002fe200000e0000 */
[----:B------:R-:W-:Y:S01]  /*0ef0*/  @UP1 ULDC UR10, c[0x0][0xdb0] ;  /* 0x00036c00000a1ab9 */ /* 0x000fe20000000800 */
[----:B------:R-:W-:Y:S01]  /*0f00*/  PLOP3.LUT P0, PT, PT, PT, UP0, 0x80, 0x0 ;  /* 0x000000000000781c */ /* 0x000fe20003f0f008 */
[----:B------:R-:W-:Y:S01]  /*0f10*/  UMOV UR13, UR12 ;  /* 0x0000000c000d7c82 */ /* 0x000fe20008000000 */
[----:B------:R-:W-:-:S06]  /*0f20*/  @UP1 USHF.R.U32.HI UR13, URZ, UR10, UR7 ;  /* 0x0000000a3f0d1299 */ /* 0x000fcc0008011607 */
[----:B------:R-:W-:Y:S01]  /*0f30*/  IMAD.U32 R221, RZ, RZ, UR13 ;  /* 0x0000000dffdd7e24 */ /* 0x000fe2000f8e00ff */
[----:B------:R-:W-:Y:S02]  /*0f40*/  UMOV UR36, UR13 ;  /* 0x0000000d00247c82 */ /* 0x000fe40008000000 */
[----:B------:R-:W-:Y:S02]  /*0f50*/  ULEA.HI UR4, UR14, UR14, URZ, 0x1 ;  /* 0x0000000e0e047291 */ /* 0x000fe4000f8f083f */
[----:B------:R-:W-:Y:S02]  /*0f60*/  IMAD.U32 R18, RZ, RZ, UR14 ;  /* 0x0000000eff127e24 */ /* 0x000fe4000f8e00ff */
[----:B------:R-:W-:-:S03]  /*0f70*/  ULOP3.LUT UR8, UR4, 0x1e, URZ, 0xc0, !UPT ;  /* 0x0000001e04087892 */ /* 0x000fc6000f8ec03f */
[----:B------:R-:W-:Y:S01]  /*0f80*/  @UP2 ULDC.64 UR4, c[0x0][0xdb8] ;  /* 0x00036e0000042ab9 */ /* 0x000fe20000000a00 */
[----:B------:R-:W-:Y:S02]  /*0f90*/  UIADD3 UR9, UR14, -UR8, URZ ;  /* 0x800000080e097290 */ /* 0x000fe4000fffe03f */
[----:B------:R-:W-:Y:S02]  /*0fa0*/  UIADD3 UR8, UR37, 0xaf, URZ ;  /* 0x000000af25087890 */ /* 0x000fe4000fffe03f */
[----:B------:R-:W-:Y:S02]  /*0fb0*/  ULEA UR10, UR9, UR11, 0xd ;  /* 0x0000000b090a7291 */ /* 0x000fe4000f8e683f */
[----:B------:R-:W-:Y:S02]  /*0fc0*/  UIMAD.WIDE UR8, UR8, 0x2e8ba2e9, URZ ;  /* 0x2e8ba2e9080878a5 */ /* 0x000fe4000f8e023f */
[----:B------:R-:W-:Y:S02]  /*0fd0*/  UIMAD.WIDE.U32 UR6, UR13, UR4, URZ ;  /* 0x000000040d0672a5 */ /* 0x000fe4000f8e003f */
[----:B------:R-:W-:-:S02]  /*0fe0*/  USHF.R.U32.HI UR10, URZ, 0x4, UR10 ;  /* 0x000000043f0a7899 */ /* 0x000fc4000801160a */
[----:B------:R-:W-:Y:S01]  /*0ff0*/  USHF.R.U32.HI UR61, URZ, 0x1f, UR9 ;  /* 0x0000001f3f3d7899 */ /* 0x000fe20008011609 */
[----:B------:R-:W-:Y:S01]  /*1000*/  UMOV UR4, UR12 ;  /* 0x0000000c00047c82 */ /* 0x000fe20008000000 */
[----:B------:R-:W-:Y:S01]  /*1010*/  ULOP3.LUT UR40, UR10, 0x3fff, URZ, 0xc0, !UPT ;  /* 0x00003fff0a287892 */ /* 0x000fe2000f8ec03f */
[----:B------:R-:W-:Y:S01]  /*1020*/  MOV R220, UR4 ;  /* 0x0000000400dc7c02 */ /* 0x000fe20008000f00 */
[----:B------:R-:W-:Y:S02]  /*1030*/  @UP2 USHF.R.U32.HI UR36, URZ, UR5, UR7 ;  /* 0x000000053f242299 */ /* 0x000fe40008011607 */
[----:B------:R-:W-:Y:S01]  /*1040*/  ULEA.HI.SX32 UR61, UR9, UR61, 0x1b ;  /* 0x0000003d093d7291 */ /* 0x000fe2000f8fda3f */
[----:B--2---:R-:W-:Y:S11]  /*1050*/  @!P0 BRA `(.L_x_9) ;  /* 0x0000000000408947 */ /* 0x004ff60003800000 */
[----:B------:R-:W-:Y:S01]  /*1060*/  MOV R0, 0x0 ;  /* 0x0000000000007802 */ /* 0x000fe20000000f00 */
[----:B------:R-:W-:Y:S01]  /*1070*/  ULDC.64 UR4, c[0x4][0xa0] ;  /* 0x0100280000047ab9 */ /* 0x000fe20000000a00 */
[----:B------:R-:W-:Y:S01]  /*1080*/  ULDC.64 UR6, c[0x4][0x40] ;  /* 0x0100100000067ab9 */ /* 0x000fe20000000a00 */
[----:B------:R-:W-:Y:S01]  /*1090*/  IMAD.U32 R4, RZ, RZ, UR4 ;  /* 0x00000004ff047e24 */ /* 0x000fe2000f8e00ff */
[----:B------:R1:W2:Y:S01]  /*10a0*/  LDC.64 R14, c[0x4][R0] ;  /* 0x01000000000e7b82 */ /* 0x0002a20000000a00 */
[----:B------:R-:W-:Y:S01]  /*10b0*/  IMAD.U32 R5, RZ, RZ, UR5 ;  /* 0x00000005ff057e24 */ /* 0x000fe2000f8e00ff */
[----:B------:R-:W-:Y:S01]  /*10c0*/  ULDC.64 UR4, c[0x4][0xa8] ;  /* 0x01002a0000047ab9 */ /* 0x000fe20000000a00 */
[----:B------:R-:W-:Y:S01]  /*10d0*/  IMAD.U32 R10, RZ, RZ, UR6 ;  /* 0x00000006ff0a7e24 */ /* 0x000fe2000f8e00ff */
[----:B------:R-:W-:Y:S01]  /*10e0*/  MOV R7, UR5 ;  /* 0x0000000500077c02 */ /* 0x000fe20008000f00 */
[----:B------:R-:W-:Y:S01]  /*10f0*/  IMAD.U32 R6, RZ, RZ, UR4 ;  /* 0x00000004ff067e24 */ /* 0x000fe2000f8e00ff */
[----:B------:R-:W-:Y:S01]  /*1100*/  MOV R12, 0x1 ;  /* 0x00000001000c7802 */ /* 0x000fe20000000f00 */
[----:B------:R-:W-:-:S02]  /*1110*/  IMAD.U32 R11, RZ, RZ, UR7 ;  /* 0x00000007ff0b7e24 */ /* 0x000fc4000f8e00ff */
[----:B------:R-:W-:Y:S02]  /*1120*/  IMAD.MOV.U32 R8, RZ, RZ, 0x70 ;  /* 0x00000070ff087424 */ /* 0x000fe400078e00ff */
[----:B-1----:R-:W-:-:S07]  /*1130*/  IMAD.MOV.U32 R13, RZ, RZ, RZ ;  /* 0x000000ffff0d7224 */ /* 0x002fce00078e00ff */
[----:B------:R-:W-:-:S07]  /*1140*/  LEPC R20, `(.L_x_9) ;  /* 0x000000001014794e */ /* 0x000fce0000000000 */
[----:B--2---:R-:W-:Y:S05]  /*1150*/  CALL.ABS.NOINC R14 ;  /* 0x000000000e007343 */ /* 0x004fea0003c00000 */
.L_x_9:
[----:B------:R-:W-:Y:S02]  /*1160*/  R2UR UR4, R22 ;  /* 0x00000000160472ca */ /* 0x000fe400000e0000 */
[----:B------:R-:W-:-:S11]  /*1170*/  R2UR UR5, R226 ;  /* 0x00000000e20572ca */ /* 0x000fd600000e0000 */
[----:B------:R-:W-:Y:S02]  /*1180*/  ULOP3.LUT UR4, UR4, 0x1, URZ, 0xc0, !UPT ;  /* 0x0000000104047892 */ /* 0x000fe4000f8ec03f */
[----:B------:R-:W-:-:S04]  /*1190*/  IMAD.U32 R3, RZ, RZ, UR5 ;  /* 0x00000005ff037e24 */ /* 0x000fc8000f8e00ff */
[----:B------:R-:W-:Y:S01]  /*11a0*/  IMAD.U32 R0, RZ, RZ, UR4 ;  /* 0x00000004ff007e24 */ /* 0x000fe2000f8e00ff */
[----:B------:R-:W-:-:S04]  /*11b0*/  ISETP.NE.AND P0, PT, R3, 0x3, PT ;  /* 0x000000030300780c */ /* 0x000fc80003f05270 */
[----:B------:R-:W-:-:S04]  /*11c0*/  SHF.L.U32 R0, R0, 0x1f, RZ ;  /* 0x0000001f00007819 */ /* 0x000fc800000006ff */
[----:B------:R-:W1:Y:S02]  /*11d0*/  SYNCS.PHASECHK.TRANS64.TRYWAIT P1, [UR39+0x34800], R0 ;  /* 0x03480000ff0075a7 */ /* 0x000e640008020167 */
[----:B-1----:R-:W-:Y:S05]  /*11e0*/  @!P1 BRA `(.L_x_10) ;  /* 0x000000f400dc9947 */ /* 0x002fea0003800000 */
.L_x_88:
[----:B------:R-:W-:Y:S05]  /*11f0*/  @!P0 BRA `(.L_x_11) ;  /* 0x0000000000048947 */ /* 0x000fea0003800000 */
[----:B------:R-:W-:Y:S01]  /*1200*/  BPT.TRAP 0x1 ;  /* 0x000000040000795c */ /* 0x000fe20000300000 */
.L_x_11:
[----:B------:R-:W-:Y:S02]  /*1210*/  R2UR UR4, R2 ;  /* 0x00000000020472ca */ /* 0x000fe400000e0000 */
[----:B-1----:R-:W-:-:S04]  /*1220*/  MOV R3, UR38 ;  /* 0x0000002600037c02 */ /* 0x002fc80008000f00 */
[----:B------:R-:W-:-:S07]  /*1230*/  LEA R3, R3, UR39, 0x3 ;  /* 0x0000002703037c11 */ /* 0x000fce000f8e18ff */
[----:B------:R-:W-:-:S05]  /*1240*/  IMAD.U32 R0, RZ, RZ, UR4 ;  /* 0x00000004ff007e24 */ /* 0x000fca000f8e00ff */
[----:B------:R-:W-:-:S04]  /*1250*/  SHF.L.U32 R0, R0, 0x1f, RZ ;  /* 0x0000001f00007819 */ /* 0x000fc800000006ff */
[----:B------:R1:W2:Y:S01]  /*1260*/  SYNCS.PHASECHK.TRANS64.TRYWAIT P2, [R3+URZ+0x34830], R0 ;  /* 0x03483000030075a7 */ /* 0x0002a2000804017f */
[----:B------:R-:W-:Y:S05]  /*1270*/  @!P0 BRA `(.L_x_12) ;  /* 0x0000000000048947 */ /* 0x000fea0003800000 */
[----:B------:R-:W-:Y:S01]  /*1280*/  BPT.TRAP 0x1 ;  /* 0x000000040000795c */ /* 0x000fe20000300000 */
.L_x_12:
[----:B------:R-:W3:Y:S01]  /*1290*/  S2R R4, SR_TID.X ;  /* 0x0000000000047919 */ /* 0x000ee20000002100 */
[----:B------:R-:W-:Y:S01]  /*12a0*/  IMAD.MOV.U32 R87, RZ, RZ, RZ ;  /* 0x000000ffff577224 */ /* 0x000fe200078e00ff */
[----:B---3--:R-:W-:-:S04]  /*12b0*/  LOP3.LUT R4, R4, 0x7f, RZ, 0xc0, !PT ;  /* 0x0000007f04047812 */ /* 0x008fc800078ec0ff */
[----:B------:R-:W-:Y:S01]  /*12c0*/  ISETP.NE.AND P1, PT, R4, RZ, PT ;  /* 0x000000ff0400720c */ /* 0x000fe20003f25270 */
[----:B--2---:R-:W-:-:S12]  /*12d0*/  @P2 BRA `(.L_x_13) ;  /* 0x0000000000082947 */ /* 0x004fd80003800000 */
[----:B------:R-:W2:Y:S02]  /*12e0*/  SYNCS.PHASECHK.TRANS64.TRYWAIT P2, [R3+URZ+0x34830], R0 ;  /* 0x03483000030075a7 */ /* 0x000ea4000804017f */
[----:B--2---:R-:W-:Y:S05]  /*12f0*/  @!P2 BRA `(.L_x_14) ;  /* 0x000000f400b0a947 */ /* 0x004fea0003800000 */
.L_x_13:
[----:B------:R-:W-:Y:S05]  /*1300*/  WARPSYNC.ALL ;  /* 0x0000000000007948 */ /* 0x000fea0003800000 */
[----:B------:R-:W-:Y:S01]  /*1310*/  UIADD3 UR4, UR39, 0x1e400, URZ ;  /* 0x0001e40027047890 */ /* 0x000fe2000fffe03f */
[----:B------:R-:W-:Y:S01]  /*1320*/  WARPGROUP.ARRIVE ;  /* 0x00000000000079c5 */ /* 0x000fe20000000000 */
[----:B------:R-:W-:Y:S01]  /*1330*/  ULOP3.LUT UR21, UR40, 0x10000, URZ, 0xfc, !UPT ;  /* 0x0001000028157892 */ /* 0x000fe2000f8efc3f */
[----:B------:R-:W-:Y:S01]  /*1340*/  IMAD.U32 R123, RZ, RZ, UR61 ;  /* 0x0000003dff7b7e24 */ /* 0x000fe2000f8e00ff */
[----:B------:R-:W-:Y:S01]  /*1350*/  USHF.R.U32.HI UR4, URZ, 0x4, UR4 ;  /* 0x000000043f047899 */ /* 0x000fe20008011604 */
[----:B------:R-:W-:Y:S01]  /*1360*/  P2R R121, PR, RZ, 0x1 ;  /* 0x00000001ff797803 */ /* 0x000fe20000000000 */
[----:B------:R-:W-:Y:S01]  /*1370*/  UMOV UR7, 0x40000040 ;  /* 0x4000004000077882 */ /* 0x000fe20000000000 */
[----:B------:R-:W-:Y:S01]  /*1380*/  UMOV UR11, 0x40000040 ;  /* 0x40000040000b7882 */ /* 0x000fe20000000000 */
[----:B------:R-:W-:Y:S01]  /*1390*/  ULOP3.LUT UR4, UR4, 0x3fff, URZ, 0xc0, !UPT ;  /* 0x00003fff04047892 */ /* 0x000fe2000f8ec03f */
[----:B-12---:R-:W-:Y:S01]  /*13a0*/  @!P1 VIADD R3, R3, 0x34840 ;  /* 0x0003484003039836 */ /* 0x006fe20000000000 */
[----:B------:R-:W-:Y:S01]  /*13b0*/  UMOV UR15, 0x40000040 ;  /* 0x40000040000f7882 */ /* 0x000fe20000000000 */
[----:B------:R-:W-:Y:S01]  /*13c0*/  UMOV UR19, 0x40000040 ;  /* 0x4000004000137882 */ /* 0x000fe20000000000 */
[----:B------:R-:W-:Y:S01]  /*13d0*/  ULOP3.LUT UR5, UR4, 0x10000, URZ, 0xfc, !UPT ;  /* 0x0001000004057892 */ /* 0x000fe2000f8efc3f */
[----:B------:R-:W-:-:S02]  /*13e0*/  UMOV UR27, 0x40000040 ;  /* 0x40000040001b7882 */ /* 0x000fc40000000000 */
[----:B------:R-:W-:Y:S01]  /*13f0*/  UMOV UR4, UR21 ;  /* 0x0000001500047c82 */ /* 0x000fe20008000000 */
[----:B------:R-:W-:Y:S01]  /*1400*/  UIMAD UR20, UR38, 0xb00, UR5 ;  /* 0x00000b00261478a4 */ /* 0x000fe2000f8e0205 */
[----:B------:R-:W-:Y:S01]  /*1410*/  MOV R10, UR4 ;  /* 0x00000004000a7c02 */ /* 0x000fe20008000f00 */
[----:B------:R-:W-:Y:S01]  /*1420*/  IMAD.U32 R0, RZ, RZ, UR5 ;  /* 0x00000005ff007e24 */ /* 0x000fe2000f8e00ff */
[----:B------:R-:W-:Y:S01]  /*1430*/  UMOV UR5, 0x40000040 ;  /* 0x4000004000057882 */ /* 0x000fe20000000000 */
[----:B------:R-:W-:Y:S01]  /*1440*/  UMOV UR48, UR4 ;  /* 0x0000000400307c82 */ /* 0x000fe20008000000 */
[----:B------:R-:W-:Y:S01]  /*1450*/  UMOV UR49, UR5 ;  /* 0x0000000500317c82 */ /* 0x000fe20008000000 */
[----:B------:R-:W-:Y:S01]  /*1460*/  IMAD.U32 R11, RZ, RZ, UR5 ;  /* 0x00000005ff0b7e24 */ /* 0x000fe2000f8e00ff */
[----:B------:R-:W-:Y:S01]  /*1470*/  UMOV UR6, UR20 ;  /* 0x0000001400067c82 */ /* 0x000fe20008000000 */
[----:B------:R-:W-:Y:S01]  /*1480*/  UIADD3 UR10, UR20, 0x100, URZ ;  /* 0x00000100140a7890 */ /* 0x000fe2000fffe03f */
[----:B------:R-:W-:Y:S01]  /*1490*/  HGMMA.64x16x16.F32.BF16 R112, gdesc[UR4], RZ, !UPT, gsb0 ;  /* 0x00200000047079f0 */ /* 0x000fe2000c0018ff */
[----:B------:R-:W-:Y:S01]  /*14a0*/  UIADD3 UR6, UR20, 0x80, URZ ;  /* 0x0000008014067890 */ /* 0x000fe2000fffe03f */
[----:B------:R-:W-:Y:S01]  /*14b0*/  @!P1 PRMT R3, RZ, 0x654, R3 ;  /* 0x00000654ff039816 */ /* 0x000fe20000000003 */
[----:B------:R-:W-:Y:S01]  /*14c0*/  UMOV UR4, UR48 ;  /* 0x0000003000047c82 */ /* 0x000fe20008000000 */
[----:B------:R-:W-:Y:S01]  /*14d0*/  UMOV UR5, UR49 ;  /* 0x0000003100057c82 */ /* 0x000fe20008000000 */
[----:B------:R-:W-:Y:S01]  /*14e0*/  UMOV UR7, 0x40000040 ;  /* 0x4000004000077882 */ /* 0x000fe20000000000 */
[----:B------:R-:W-:Y:S01]  /*14f0*/  UMOV UR8, UR48 ;  /* 0x0000003000087c82 */ /* 0x000fe20008000000 */
[----:B------:R-:W-:Y:S01]  /*1500*/  UMOV UR9, UR49 ;  /* 0x0000003100097c82 */ /* 0x000fe20008000000 */
[----:B------:R-:W-:Y:S01]  /*1510*/  UIADD3 UR14, UR20, 0x180, URZ ;  /* 0x00000180140e7890 */ /* 0x000fe2000fffe03f */
        /* <DEDUP_REMOVED lines=11> */
[----:B------:R-:W-:Y:S01]  /*15d0*/  UMOV UR31, 0x40000040 ;  /* 0x40000040001f7882 */ /* 0x000fe20000000000 */
        /* <DEDUP_REMOVED lines=12> */
[----:B------:R-:W-:-:S02]  /*16a0*/  UIADD3 UR22, UR21, 0x2, URZ ;  /* 0x0000000215167890 */ /* 0x000fc4000fffe03f */
[----:B------:R-:W-:Y:S01]  /*16b0*/  UIADD3 UR50, UR20, 0x602, URZ ;  /* 0x0000060214327890 */ /* 0x000fe2000fffe03f */
[----:B------:R-:W-:Y:S01]  /*16c0*/  UMOV UR51, 0x40000040 ;  /* 0x4000004000337882 */ /* 0x000fe20000000000 */
[----:B------:R-:W-:Y:S01]  /*16d0*/  UIADD3 UR54, UR20, 0x604, URZ ;  /* 0x0000060414367890 */ /* 0x000fe2000fffe03f */
[----:B------:R-:W-:Y:S01]  /*16e0*/  UMOV UR55, 0x40000040 ;  /* 0x4000004000377882 */ /* 0x000fe20000000000 */
[----:B------:R-:W-:Y:S01]  /*16f0*/  UISETP.GE.AND UP0, UPT, UR37, 0xb1, UPT ;  /* 0x000000b12500788c */ /* 0x000fe2000bf06270 */
[----:B------:R-:W-:Y:S02]  /*1700*/  WARPGROUP.DEPBAR.LE gsb0, 0x0 ;  /* 0x00008000000079c5 */ /* 0x000fe40000010000 */
[----:B------:R-:W-:-:S06]  /*1710*/  WARPGROUP.ARRIVE ;  /* 0x00000000000079c5 */ /* 0x000fcc0000000000 */
[----:B------:R-:W-:Y:S01]  /*1720*/  HGMMA.64x16x16.F32.BF16 R104, gdesc[UR4], RZ, !UPT, gsb0 ;  /* 0x00200000046879f0 */ /* 0x000fe2000c0018ff */
[----:B------:R-:W-:Y:S01]  /*1730*/  UIADD3 UR6, UR20, 0x500, URZ ;  /* 0x0000050014067890 */ /* 0x000fe2000fffe03f */
[----:B------:R-:W-:Y:S01]  /*1740*/  UMOV UR4, UR48 ;  /* 0x0000003000047c82 */ /* 0x000fe20008000000 */
[----:B------:R-:W-:Y:S01]  /*1750*/  UMOV UR5, UR49 ;  /* 0x0000003100057c82 */ /* 0x000fe20008000000 */
[----:B------:R-:W-:Y:S01]  /*1760*/  UMOV UR7, 0x40000040 ;  /* 0x4000004000077882 */ /* 0x000fe20000000000 */
[----:B------:R-:W-:Y:S02]  /*1770*/  WARPGROUP.DEPBAR.LE gsb0, 0x0 ;  /* 0x00008000000079c5 */ /* 0x000fe40000010000 */
[----:B------:R-:W-:-:S06]  /*1780*/  WARPGROUP.ARRIVE ;  /* 0x00000000000079c5 */ /* 0x000fcc0000000000 */
[----:B------:R-:W-:Y:S01]  /*1790*/  HGMMA.64x16x16.F32.BF16 R96, gdesc[UR8], RZ, !UPT, gsb0 ;  /* 0x00200000086079f0 */ /* 0x000fe2000c0018ff */
[----:B------:R-:W-:Y:S02]  /*17a0*/  UIADD3 UR8, UR20, 0x2, URZ ;  /* 0x0000000214087890 */ /* 0x000fe4000fffe03f */
[----:B------:R-:W-:Y:S01]  /*17b0*/  UIADD3 UR10, UR20, 0x102, URZ ;  /* 0x00000102140a7890 */ /* 0x000fe2000fffe03f */
[----:B------:R-:W-:Y:S01]  /*17c0*/  UMOV UR11, 0x40000040 ;  /* 0x40000040000b7882 */ /* 0x000fe20000000000 */
[----:B------:R-:W-:Y:S02]  /*17d0*/  WARPGROUP.DEPBAR.LE gsb0, 0x0 ;  /* 0x00008000000079c5 */ /* 0x000fe40000010000 */
[----:B------:R-:W-:-:S06]  /*17e0*/  WARPGROUP.ARRIVE ;  /* 0x00000000000079c5 */ /* 0x000fcc0000000000 */
[----:B------:R-:W-:Y:S01]  /*17f0*/  HGMMA.64x16x16.F32.BF16 R88, gdesc[UR12], RZ, !UPT, gsb0 ;  /* 0x002000000c5879f0 */ /* 0x000fe2000c0018ff */
[----:B------:R-:W-:Y:S01]  /*1800*/  UMOV UR12, UR22 ;  /* 0x00000016000c7c82 */ /* 0x000fe20008000000 */
[----:B------:R-:W-:Y:S01]  /*1810*/  UMOV UR13, 0x40000040 ;  /* 0x40000040000d7882 */ /* 0x000fe20000000000 */
[----:B------:R-:W-:Y:S01]  /*1820*/  UMOV UR14, UR8 ;  /* 0x00000008000e7c82 */ /* 0x000fe20008000000 */
[----:B------:R-:W-:Y:S01]  /*1830*/  UMOV UR15, 0x40000040 ;  /* 0x40000040000f7882 */ /* 0x000fe20000000000 */
[----:B------:R-:W-:Y:S01]  /*1840*/  UMOV UR48, UR12 ;  /* 0x0000000c00307c82 */ /* 0x000fe20008000000 */
[----:B------:R-:W-:Y:S01]  /*1850*/  UMOV UR49, UR13 ;  /* 0x0000000d00317c82 */ /* 0x000fe20008000000 */
[----:B------:R-:W-:Y:S01]  /*1860*/  UMOV UR8, UR48 ;  /* 0x0000003000087c82 */ /* 0x000fe20008000000 */
[----:B------:R-:W-:Y:S01]  /*1870*/  UMOV UR9, UR49 ;  /* 0x0000003100097c82 */ /* 0x000fe20008000000 */
[----:B------:R-:W-:Y:S01]  /*1880*/  IMAD.U32 R8, RZ, RZ, UR12 ;  /* 0x0000000cff087e24 */ /* 0x000fe2000f8e00ff */
[----:B------:R-:W-:Y:S01]  /*1890*/  UIADD3 UR22, UR21, 0x4, URZ ;  /* 0x0000000415167890 */ /* 0x000fe2000fffe03f */
[----:B------:R-:W-:Y:S01]  /*18a0*/  IMAD.U32 R9, RZ, RZ, UR13 ;  /* 0x0000000dff097e24 */ /* 0x000fe2000f8e00ff */
[----:B------:R-:W-:-:S02]  /*18b0*/  WARPGROUP.DEPBAR.LE gsb0, 0x0 ;  /* 0x00008000000079c5 */ /* 0x000fc40000010000 */
        /* <DEDUP_REMOVED lines=50> */
[----:B------:R-:W-:Y:S01]  /*1be0*/  HGMMA.64x16x16.F32.BF16 R112, gdesc[UR12], R112, gsb0 ;  /* 0x002000000c7079f0 */ /* 0x000fe20008001870 */
        /* <DEDUP_REMOVED lines=14> */
[----:B------:R-:W-:Y:S02]  /*1cd0*/  UIADD3 UR8, UR20, 0x4, URZ ;  /* 0x0000000414087890 */ /* 0x000fe4000fffe03f */
[----:B------:R-:W-:Y:S01]  /*1ce0*/  UIADD3 UR10, UR20, 0x104, URZ ;  /* 0x00000104140a7890 */ /* 0x000fe2000fffe03f */
[----:B------:R-:W-:Y:S01]  /*1cf0*/  UMOV UR11, 0x40000040 ;  /* 0x40000040000b7882 */ /* 0x000fe20000000000 */
[----:B------:R-:W-:Y:S02]  /*1d00*/  WARPGROUP.DEPBAR.LE gsb0, 0x0 ;  /* 0x00008000000079c5 */ /* 0x000fe40000010000 */
[----:B------:R-:W-:-:S06]  /*1d10*/  WARPGROUP.ARRIVE ;  /* 0x00000000000079c5 */ /* 0x000fcc0000000000 */
[----:B------:R-:W-:Y:S01]  /*1d20*/  HGMMA.64x16x16.F32.BF16 R88, gdesc[UR12], R88, gsb0 ;  /* 0x002000000c5879f0 */ /* 0x000fe20008001858 */
        /* <DEDUP_REMOVED lines=8> */
[----:B------:R-:W-:Y:S01]  /*1db0*/  MOV R6, UR12 ;  /* 0x0000000c00067c02 */ /* 0x000fe20008000f00 */
[----:B------:R-:W-:Y:S01]  /*1dc0*/  IMAD.U32 R7, RZ, RZ, UR13 ;  /* 0x0000000dff077e24 */ /* 0x000fe2000f8e00ff */
[----:B------:R-:W-:Y:S01]  /*1dd0*/  UIADD3 UR22, UR21, 0x6, URZ ;  /* 0x0000000615167890 */ /* 0x000fe2000fffe03f */
[----:B------:R-:W-:-:S02]  /*1de0*/  WARPGROUP.DEPBAR.LE gsb0, 0x0 ;  /* 0x00008000000079c5 */ /* 0x000fc40000010000 */
        /* <DEDUP_REMOVED lines=209> */
[----:B------:R-:W-:Y:S01]  /*2b00*/  UIADD3 UR22, UR21, 0x402, URZ ;  /* 0x0000040215167890 */ /* 0x000fe2000fffe03f */
[----:B------:R-:W-:-:S02]  /*2b10*/  WARPGROUP.DEPBAR.LE gsb0, 0x0 ;  /* 0x00008000000079c5 */ /* 0x000fc40000010000 */
        /* <DEDUP_REMOVED lines=24> */
[----:B------:R-:W-:Y:S01]  /*2ca0*/  UMOV UR9, 0x40000040 ;  /* 0x4000004000097882 */ /* 0x000fe20000000000 */
[----:B------:R-:W-:Y:S01]  /*2cb0*/  UMOV UR11, 0x40000040 ;  /* 0x40000040000b7882 */ /* 0x000fe20000000000 */
[----:B------:R-:W-:Y:S01]  /*2cc0*/  UMOV UR48, UR8 ;  /* 0x0000000800307c82 */ /* 0x000fe20008000000 */
[----:B------:R-:W-:Y:S01]  /*2cd0*/  UMOV UR49, UR9 ;  /* 0x0000000900317c82 */ /* 0x000fe20008000000 */
[----:B------:R-:W-:Y:S01]  /*2ce0*/  UMOV UR44, UR8 ;  /* 0x00000008002c7c82 */ /* 0x000fe20008000000 */
[----:B------:R-:W-:Y:S01]  /*2cf0*/  UMOV UR45, UR9 ;  /* 0x00000009002d7c82 */ /* 0x000fe20008000000 */
[----:B------:R-:W-:Y:S01]  /*2d00*/  UMOV UR40, UR8 ;  /* 0x0000000800287c82 */ /* 0x000fe20008000000 */
[----:B------:R-:W-:Y:S01]  /*2d10*/  UMOV UR41, UR9 ;  /* 0x0000000900297c82 */ /* 0x000fe20008000000 */
        /* <DEDUP_REMOVED lines=39> */
[----:B------:R-:W-:Y:S01]  /*2f90*/  ULDC UR7, c[0x0][0x988] ;  /* 0x0002620000077ab9 */ /* 0x000fe20000000800 */
        /* <DEDUP_REMOVED lines=71> */
[----:B------:R-:W-:Y:S03]  /*3410*/  HGMMA.64x16x16.F32.BF16 R24, gdesc[UR8], R24, gsb0 ;  /* 0x00200000081879f0 */ /* 0x000fe60008001818 */
[----:B------:R-:W-:Y:S02]  /*3420*/  WARPGROUP.DEPBAR.LE gsb0, 0x0 ;  /* 0x00008000000079c5 */ /* 0x000fe40000010000 */
[----:B------:R-:W-:-:S06]  /*3430*/  WARPGROUP.ARRIVE ;  /* 0x00000000000079c5 */ /* 0x000fcc0000000000 */
[----:B------:R-:W-:Y:S01]  /*3440*/  HGMMA.64x16x16.F32.BF16 R112, gdesc[UR12], R112, gsb0 ;  /* 0x002000000c7079f0 */ /* 0x000fe20008001870 */
[----:B------:R-:W-:Y:S01]  /*3450*/  UIADD3 UR14, UR20, 0x804, URZ ;  /* 0x00000804140e7890 */ /* 0x000fe2000fffe03f */
[----:B------:R-:W-:Y:S01]  /*3460*/  UMOV UR15, 0x40000040 ;  /* 0x40000040000f7882 */ /* 0x000fe20000000000 */
[----:B------:R-:W-:Y:S02]  /*3470*/  WARPGROUP.DEPBAR.LE gsb0, 0x0 ;  /* 0x00008000000079c5 */ /* 0x000fe40000010000 */
[----:B------:R-:W-:-:S06]  /*3480*/  WARPGROUP.ARRIVE ;  /* 0x00000000000079c5 */ /* 0x000fcc0000000000 */
[----:B------:R-:W-:Y:S03]  /*3490*/  HGMMA.64x16x16.F32.BF16 R104, gdesc[UR52], R104, gsb0 ;  /* 0x00200000346879f0 */ /* 0x000fe60008001868 */
        /* <DEDUP_REMOVED lines=21> */
[----:B------:R-:W-:Y:S01]  /*35f0*/  ULDC UR6, c[0x0][0x9d8] ;  /* 0x0002760000067ab9 */ /* 0x000fe20000000800 */
        /* <DEDUP_REMOVED lines=18> */
[----:B------:R-:W-:Y:S01]  /*3720*/  WARPGROUP.ARRIVE ;  /* 0x00000000000079c5 */ /* 0x000fe20000000000 */
[----:B------:R-:W-:Y:S01]  /*3730*/  FMUL.FTZ R13, R112, UR6 ;  /* 0x00000006700d7c20 */ /* 0x000fe20008410000 */
[----:B------:R-:W-:Y:S01]  /*3740*/  FMUL.FTZ R14, R113, UR6 ;  /* 0x00000006710e7c20 */ /* 0x000fe20008410000 */
[----:B------:R-:W-:Y:S01]  /*3750*/  FMUL.FTZ R21, R117, UR6 ;  /* 0x0000000675157c20 */ /* 0x000fe20008410000 */
[----:B------:R-:W-:Y:S01]  /*3760*/  FMUL.FTZ R15, R116, UR6 ;  /* 0x00000006740f7c20 */ /* 0x000fe20008410000 */
[----:B------:R-:W-:Y:S01]  /*3770*/  FMUL.FTZ R12, R114, UR6 ;  /* 0x00000006720c7c20 */ /* 0x000fe20008410000 */
[----:B------:R-:W-:Y:S01]  /*3780*/  HGMMA.64x16x16.F32.BF16 R104, gdesc[UR16], R104, gsb0 ;  /* 0x00200000106879f0 */ /* 0x000fe20008001868 */
[----:B------:R-:W-:Y:S01]  /*3790*/  UIADD3 UR18, UR20, 0x686, URZ ;  /* 0x0000068614127890 */ /* 0x000fe2000fffe03f */
[----:B------:R-:W1:Y:S01]  /*37a0*/  MUFU.TANH R13, R13 ;  /* 0x0000000d000d7308 */ /* 0x000e620000002400 */
[----:B------:R-:W-:Y:S01]  /*37b0*/  UMOV UR19, 0x40000040 ;  /* 0x4000004000137882 */ /* 0x000fe20000000000 */
[----:B------:R-:W-:Y:S01]  /*37c0*/  FMUL.FTZ R83, R119, UR6 ;  /* 0x0000000677537c20 */ /* 0x000fe20008410000 */
[----:B------:R-:W-:Y:S01]  /*37d0*/  FMUL.FTZ R20, R115, UR6 ;  /* 0x0000000673147c20 */ /* 0x000fe20008410000 */
[----:B------:R-:W-:-:S04]  /*37e0*/  FMUL.FTZ R82, R118, UR6 ;  /* 0x0000000676527c20 */ /* 0x000fc80008410000 */
[----:B------:R-:W-:Y:S08]  /*37f0*/  MUFU.TANH R14, R14 ;  /* 0x0000000e000e7308 */ /* 0x000ff00000002400 */
[----:B------:R-:W2:Y:S08]  /*3800*/  MUFU.TANH R21, R21 ;  /* 0x0000001500157308 */ /* 0x000eb00000002400 */
[----:B------:R-:W3:Y:S08]  /*3810*/  MUFU.TANH R15, R15 ;  /* 0x0000000f000f7308 */ /* 0x000ef00000002400 */
[----:B------:R-:W4:Y:S08]  /*3820*/  MUFU.TANH R12, R12 ;  /* 0x0000000c000c7308 */ /* 0x000f300000002400 */
[----:B------:R-:W-:Y:S08]  /*3830*/  MUFU.TANH R20, R20 ;  /* 0x0000001400147308 */ /* 0x000ff00000002400 */
[----:B------:R-:W-:Y:S01]  /*3840*/  MUFU.TANH R82, R82 ;  /* 0x0000005200527308 */ /* 0x000fe20000002400 */
[----:B------:R-:W-:-:S02]  /*3850*/  WARPGROUP.DEPBAR.LE gsb0, 0x0 ;  /* 0x00008000000079c5 */ /* 0x000fc40000010000 */
        /* <DEDUP_REMOVED lines=8> */
[----:B------:R-:W5:Y:S01]  /*38e0*/  MUFU.TANH R80, R80 ;  /* 0x0000005000507308 */ /* 0x000f620000002400 */
[----:B------:R-:W-:Y:S01]  /*38f0*/  UMOV UR19, 0x40000040 ;  /* 0x4000004000137882 */ /* 0x000fe20000000000 */
[----:B------:R-:W-:Y:S01]  /*3900*/  FMUL.FTZ R104, R107, UR6 ;  /* 0x000000066b687c20 */ /* 0x000fe20008410000 */
[----:B------:R-:W-:Y:S01]  /*3910*/  FMUL.FTZ R110, R110, UR6 ;  /* 0x000000066e6e7c20 */ /* 0x000fe20008410000 */
[----:B------:R-:W-:-:S04]  /*3920*/  FMUL.FTZ R111, R111, UR6 ;  /* 0x000000066f6f7c20 */ /* 0x000fc80008410000 */
[----:B------:R-:W5:Y:S08]  /*3930*/  MUFU.TANH R81, R81 ;  /* 0x0000005100517308 */ /* 0x000f700000002400 */
[----:B------:R-:W-:Y:S08]  /*3940*/  MUFU.TANH R85, R85 ;  /* 0x0000005500557308 */ /* 0x000ff00000002400 */
[----:B------:R-:W5:Y:S08]  /*3950*/  MUFU.TANH R83, R83 ;  /* 0x0000005300537308 */ /* 0x000f700000002400 */
[----:B------:R-:W-:Y:S08]  /*3960*/  MUFU.TANH R84, R84 ;  /* 0x0000005400547308 */ /* 0x000ff00000002400 */
        /* <DEDUP_REMOVED lines=8> */
[----:B------:R-:W5:Y:S01]  /*39f0*/  MUFU.TANH R106, R96 ;  /* 0x00000060006a7308 */ /* 0x000f620000002400 */
[----:B------:R-:W-:Y:S01]  /*3a00*/  HGMMA.64x16x16.F32.BF16 R88, gdesc[UR16], R88, gsb0 ;  /* 0x00200000105879f0 */ /* 0x000fe20008001858 */
[----:B------:R-:W-:Y:S01]  /*3a10*/  UIADD3 UR18, UR20, 0x786, URZ ;  /* 0x0000078614127890 */ /* 0x000fe2000fffe03f */
[----:B------:R-:W-:Y:S01]  /*3a20*/  FMUL.FTZ R101, R101, UR6 ;  /* 0x0000000665657c20 */ /* 0x000fe20008410000 */
[----:B------:R-:W-:Y:S01]  /*3a30*/  UMOV UR19, 0x40000040 ;  /* 0x4000004000137882 */ /* 0x000fe20000000000 */
[----:B------:R-:W-:Y:S01]  /*3a40*/  FMUL.FTZ R102, R102, UR6 ;  /* 0x0000000666667c20 */ /* 0x000fe20008410000 */
[----:B------:R-:W-:Y:S01]  /*3a50*/  FMUL.FTZ R99, R99, UR6 ;  /* 0x0000000663637c20 */ /* 0x000fe20008410000 */
[----:B------:R-:W-:Y:S01]  /*3a60*/  FMUL.FTZ R103, R103, UR6 ;  /* 0x0000000667677c20 */ /* 0x000fe20008410000 */
[----:B------:R-:W-:Y:S08]  /*3a70*/  MUFU.TANH R112, R112 ;  /* 0x0000007000707308 */ /* 0x000ff00000002400 */
[----:B------:R-:W5:Y:S08]  /*3a80*/  MUFU.TANH R97, R98 ;  /* 0x0000006200617308 */ /* 0x000f700000002400 */
[----:B------:R-:W-:Y:S08]  /*3a90*/  MUFU.TANH R110, R110 ;  /* 0x0000006e006e7308 */ /* 0x000ff00000002400 */
[----:B------:R-:W-:Y:S08]  /*3aa0*/  MUFU.TANH R108, R100 ;  /* 0x00000064006c7308 */ /* 0x000ff00000002400 */
[----:B------:R-:W-:Y:S08]  /*3ab0*/  MUFU.TANH R111, R111 ;  /* 0x0000006f006f7308 */ /* 0x000ff00000002400 */
[----:B------:R-:W-:Y:S01]  /*3ac0*/  MUFU.TANH R101, R101 ;  /* 0x0000006500657308 */ /* 0x000fe20000002400 */
[----:B------:R-:W-:-:S02]  /*3ad0*/  WARPGROUP.DEPBAR.LE gsb0, 0x0 ;  /* 0x00008000000079c5 */ /* 0x000fc40000010000 */
[----:B------:R-:W-:Y:S01]  /*3ae0*/  WARPGROUP.ARRIVE ;  /* 0x00000000000079c5 */ /* 0x000fe20000000000 */
[----:B------:R-:W-:Y:S01]  /*3af0*/  FMUL.FTZ R94, R94, UR6 ;  /* 0x000000065e5e7c20 */ /* 0x000fe20008410000 */
[----:B------:R-:W-:Y:S01]  /*3b00*/  FMUL.FTZ R92, R92, UR6 ;  /* 0x000000065c5c7c20 */ /* 0x000fe20008410000 */
[----:B------:R-:W-:Y:S02]  /*3b10*/  FMUL.FTZ R88, R88, UR6 ;  /* 0x0000000658587c20 */ /* 0x000fe40008410000 */
[----:B------:R-:W-:Y:S01]  /*3b20*/  MUFU.TANH R107, R102 ;  /* 0x00000066006b7308 */ /* 0x000fe20000002400 */
[----:B------:R-:W-:Y:S01]  /*3b30*/  FMUL.FTZ R89, R89, UR6 ;  /* 0x0000000659597c20 */ /* 0x000fe20008410000 */
[----:B------:R-:W-:Y:S01]  /*3b40*/  HGMMA.64x16x16.F32.BF16 R72, gdesc[UR16], R72, gsb0 ;  /* 0x00200000104879f0 */ /* 0x000fe20008001848 */
[----:B------:R-:W-:Y:S01]  /*3b50*/  UIADD3 UR18, UR20, 0x806, URZ ;  /* 0x0000080614127890 */ /* 0x000fe2000fffe03f */
[----:B------:R-:W-:Y:S01]  /*3b60*/  FMUL.FTZ R93, R93, UR6 ;  /* 0x000000065d5d7c20 */ /* 0x000fe20008410000 */
[----:B------:R-:W-:Y:S01]  /*3b70*/  UMOV UR19, 0x40000040 ;  /* 0x4000004000137882 */ /* 0x000fe20000000000 */
[----:B------:R-:W-:Y:S01]  /*3b80*/  FMUL.FTZ R90, R90, UR6 ;  /* 0x000000065a5a7c20 */ /* 0x000fe20008410000 */
[----:B------:R-:W-:Y:S01]  /*3b90*/  FMUL.FTZ R91, R91, UR6 ;  /* 0x000000065b5b7c20 */ /* 0x000fe20008410000 */
[----:B------:R-:W-:Y:S01]  /*3ba0*/  MUFU.TANH R109, R94 ;  /* 0x0000005e006d7308 */ /* 0x000fe20000002400 */
[----:B------:R-:W-:-:S07]  /*3bb0*/  FMUL.FTZ R95, R95, UR6 ;  /* 0x000000065f5f7c20 */ /* 0x000fce0008410000 */
[----:B------:R-:W-:Y:S08]  /*3bc0*/  MUFU.TANH R118, R92 ;  /* 0x0000005c00767308 */ /* 0x000ff00000002400 */
[----:B------:R-:W-:Y:S08]  /*3bd0*/  MUFU.TANH R88, R88 ;  /* 0x0000005800587308 */ /* 0x000ff00000002400 */
[----:B------:R-:W-:Y:S08]  /*3be0*/  MUFU.TANH R99, R99 ;  /* 0x0000006300637308 */ /* 0x000ff00000002400 */
[----:B------:R-:W5:Y:S08]  /*3bf0*/  MUFU.TANH R89, R89 ;  /* 0x0000005900597308 */ /* 0x000f700000002400 */
[----:B------:R-:W-:Y:S01]  /*3c00*/  MUFU.TANH R103, R103 ;  /* 0x0000006700677308 */ /* 0x000fe20000002400 */
[----:B------:R-:W-:-:S02]  /*3c10*/  WARPGROUP.DEPBAR.LE gsb0, 0x0 ;  /* 0x00008000000079c5 */ /* 0x000fc40000010000 */
[----:B------:R-:W-:Y:S01]  /*3c20*/  WARPGROUP.ARRIVE ;  /* 0x00000000000079c5 */ /* 0x000fe20000000000 */
[----:B------:R-:W-:-:S04]  /*3c30*/  FMUL.FTZ R72, R72, UR6 ;  /* 0x0000000648487c20 */ /* 0x000fc80008410000 */
[----:B------:R-:W-:Y:S01]  /*3c40*/  MUFU.TANH R93, R93 ;  /* 0x0000005d005d7308 */ /* 0x000fe20000002400 */
[----:B------:R-:W-:Y:S01]  /*3c50*/  FMUL.FTZ R73, R73, UR6 ;  /* 0x0000000649497c20 */ /* 0x000fe20008410000 */
[----:B------:R-:W-:Y:S01]  /*3c60*/  FMUL.FTZ R76, R76, UR6 ;  /* 0x000000064c4c7c20 */ /* 0x000fe20008410000 */
[----:B------:R-:W-:Y:S01]  /*3c70*/  FMUL.FTZ R77, R77, UR6 ;  /* 0x000000064d4d7c20 */ /* 0x000fe20008410000 */
[----:B------:R-:W-:Y:S01]  /*3c80*/  HGMMA.64x16x16.F32.BF16 R64, gdesc[UR16], R64, gsb0 ;  /* 0x00200000104079f0 */ /* 0x000fe20008001840 */
[----:B------:R-:W-:Y:S01]  /*3c90*/  UIADD3 UR18, UR20, 0x886, URZ ;  /* 0x0000088614127890 */ /* 0x000fe2000fffe03f */
[----:B------:R-:W-:Y:S01]  /*3ca0*/  FMUL.FTZ R74, R74, UR6 ;  /* 0x000000064a4a7c20 */ /* 0x000fe20008410000 */
[----:B------:R-:W-:Y:S01]  /*3cb0*/  UMOV UR19, 0x40000040 ;  /* 0x4000004000137882 */ /* 0x000fe20000000000 */
[----:B------:R-:W-:Y:S01]  /*3cc0*/  MUFU.TANH R90, R90 ;  /* 0x0000005a005a7308 */ /* 0x000fe20000002400 */
[----:B------:R-:W-:Y:S01]  /*3cd0*/  FMUL.FTZ R75, R75, UR6 ;  /* 0x000000064b4b7c20 */ /* 0x000fe20008410000 */
[----:B------:R-:W-:Y:S01]  /*3ce0*/  FMUL.FTZ R78, R78, UR6 ;  /* 0x000000064e4e7c20 */ /* 0x000fe20008410000 */
[----:B------:R-:W-:-:S05]  /*3cf0*/  FMUL.FTZ R79, R79, UR6 ;  /* 0x000000064f4f7c20 */ /* 0x000fca0008410000 */
[----:B------:R-:W-:Y:S08]  /*3d00*/  MUFU.TANH R72, R72 ;  /* 0x0000004800487308 */ /* 0x000ff00000002400 */
[----:B------:R-:W5:Y:S08]  /*3d10*/  MUFU.TANH R91, R91 ;  /* 0x0000005b005b7308 */ /* 0x000f700000002400 */
[----:B------:R-:W-:Y:S08]  /*3d20*/  MUFU.TANH R73, R73 ;  /* 0x0000004900497308 */ /* 0x000ff00000002400 */
[----:B------:R-:W5:Y:S08]  /*3d30*/  MUFU.TANH R76, R76 ;  /* 0x0000004c004c7308 */ /* 0x000f700000002400 */
[----:B------:R-:W5:Y:S01]  /*3d40*/  MUFU.TANH R95, R95 ;  /* 0x0000005f005f7308 */ /* 0x000f620000002400 */
[----:B------:R-:W-:-:S02]  /*3d50*/  WARPGROUP.DEPBAR.LE gsb0, 0x0 ;  /* 0x00008000000079c5 */ /* 0x000fc40000010000 */
[----:B------:R-:W-:Y:S01]  /*3d60*/  WARPGROUP.ARRIVE ;  /* 0x00000000000079c5 */ /* 0x000fe20000000000 */
[----:B------:R-:W-:Y:S01]  /*3d70*/  FMUL.FTZ R65, R65, UR6 ;  /* 0x0000000641417c20 */ /* 0x000fe20008410000 */
[----:B------:R-:W-:Y:S01]  /*3d80*/  FMUL.FTZ R64, R64, UR6 ;  /* 0x0000000640407c20 */ /* 0x000fe20008410000 */
[----:B------:R-:W-:Y:S01]  /*3d90*/  FMUL.FTZ R68, R68, UR6 ;  /* 0x0000000644447c20 */ /* 0x000fe20008410000 */
[----:B------:R-:W-:Y:S01]  /*3da0*/  FMUL.FTZ R70, R70, UR6 ;  /* 0x0000000646467c20 */ /* 0x000fe20008410000 */
[----:B------:R-:W-:Y:S01]  /*3db0*/  MUFU.TANH R134, R65 ;  /* 0x0000004100867308 */ /* 0x000fe20000002400 */
[----:B------:R-:W-:Y:S01]  /*3dc0*/  HGMMA.64x16x16.F32.BF16 R56, gdesc[UR16], R56, gsb0 ;  /* 0x00200000103879f0 */ /* 0x000fe20008001838 */
[----:B------:R-:W-:Y:S01]  /*3dd0*/  UIADD3 UR18, UR20, 0x906, URZ ;  /* 0x0000090614127890 */ /* 0x000fe2000fffe03f */
[----:B------:R-:W-:Y:S01]  /*3de0*/  FMUL.FTZ R69, R69, UR6 ;  /* 0x0000000645457c20 */ /* 0x000fe20008410000 */
[----:B------:R-:W-:Y:S01]  /*3df0*/  UMOV UR19, 0x40000040 ;  /* 0x4000004000137882 */ /* 0x000fe20000000000 */
[----:B------:R-:W-:Y:S01]  /*3e00*/  FMUL.FTZ R66, R66, UR6 ;  /* 0x0000000642427c20 */ /* 0x000fe20008410000 */
[----:B------:R-:W-:-:S02]  /*3e10*/  FMUL.FTZ R67, R67, UR6 ;  /* 0x0000000643437c20 */ /* 0x000fc40008410000 */
[----:B------:R1:W-:Y:S08]  /*3e20*/  MUFU.TANH R132, R64 ;  /* 0x0000004000847308 */ /* 0x0003f00000002400 */
[----:B------:R-:W-:Y:S01]  /*3e30*/  MUFU.TANH R138, R68 ;  /* 0x00000044008a7308 */ /* 0x000fe20000002400 */
[----:B-1----:R-:W-:-:S07]  /*3e40*/  FMUL.FTZ R64, R71, UR6 ;  /* 0x0000000647407c20 */ /* 0x002fce0008410000 */
[----:B------:R-:W-:Y:S08]  /*3e50*/  MUFU.TANH R115, R64 ;  /* 0x0000004000737308 */ /* 0x000ff00000002400 */
[----:B------:R-:W-:Y:S08]  /*3e60*/  MUFU.TANH R71, R70 ;  /* 0x0000004600477308 */ /* 0x000ff00000002400 */
[----:B------:R-:W1:Y:S08]  /*3e70*/  MUFU.TANH R77, R77 ;  /* 0x0000004d004d7308 */ /* 0x000e700000002400 */
[----:B------:R-:W1:Y:S01]  /*3e80*/  MUFU.TANH R74, R74 ;  /* 0x0000004a004a7308 */ /* 0x000e620000002400 */
[----:B------:R-:W-:-:S02]  /*3e90*/  WARPGROUP.DEPBAR.LE gsb0, 0x0 ;  /* 0x00008000000079c5 */ /* 0x000fc40000010000 */
[----:B------:R-:W-:Y:S01]  /*3ea0*/  WARPGROUP.ARRIVE ;  /* 0x00000000000079c5 */ /* 0x000fe20000000000 */
[----:B------:R-:W-:Y:S01]  /*3eb0*/  FMUL.FTZ R56, R56, UR6 ;  /* 0x0000000638387c20 */ /* 0x000fe20008410000 */
[----:B------:R-:W-:Y:S01]  /*3ec0*/  FMUL.FTZ R65, R57, UR6 ;  /* 0x0000000639417c20 */ /* 0x000fe20008410000 */
[----:B------:R-:W-:Y:S01]  /*3ed0*/  FMUL.FTZ R57, R59, UR6 ;  /* 0x000000063b397c20 */ /* 0x000fe20008410000 */
[----:B------:R-:W-:Y:S01]  /*3ee0*/  FMUL.FTZ R150, R60, UR6 ;  /* 0x000000063c967c20 */ /* 0x000fe20008410000 */
[----:B------:R2:W-:Y:S01]  /*3ef0*/  MUFU.TANH R146, R56 ;  /* 0x0000003800927308 */ /* 0x0005e20000002400 */
[----:B------:R-:W-:Y:S01]  /*3f00*/  HGMMA.64x16x16.F32.BF16 R48, gdesc[UR16], R48, gsb0 ;  /* 0x00200000103079f0 */ /* 0x000fe20008001830 */
[----:B------:R-:W-:Y:S01]  /*3f10*/  UIADD3 UR18, UR20, 0x986, URZ ;  /* 0x0000098614127890 */ /* 0x000fe2000fffe03f */
[----:B------:R-:W-:Y:S01]  /*3f20*/  FMUL.FTZ R58, R58, UR6 ;  /* 0x000000063a3a7c20 */ /* 0x000fe20008410000 */
[----:B------:R-:W-:Y:S01]  /*3f30*/  UMOV UR19, 0x40000040 ;  /* 0x4000004000137882 */ /* 0x000fe20000000000 */
[----:B------:R-:W-:Y:S01]  /*3f40*/  FMUL.FTZ R62, R62, UR6 ;  /* 0x000000063e3e7c20 */ /* 0x000fe20008410000 */
[----:B------:R-:W-:Y:S01]  /*3f50*/  FMUL.FTZ R59, R61, UR6 ;  /* 0x000000063d3b7c20 */ /* 0x000fe20008410000 */
[----:B------:R-:W-:Y:S01]  /*3f60*/  FMUL.FTZ R63, R63, UR6 ;  /* 0x000000063f3f7c20 */ /* 0x000fe20008410000 */
[----:B------:R3:W-:Y:S01]  /*3f70*/  MUFU.TANH R119, R57 ;  /* 0x0000003900777308 */ /* 0x0007e20000002400 */
[----:B--2---:R-:W-:-:S07]  /*3f80*/  IADD3 R56, R225, UR37, RZ ;  /* 0x00000025e1387c10 */ /* 0x004fce000fffe0ff */
[----:B------:R-:W2:Y:S01]  /*3f90*/  MUFU.TANH R75, R75 ;  /* 0x0000004b004b7308 */ /* 0x000ea20000002400 */
[----:B---3--:R-:W-:-:S05]  /*3fa0*/  IMAD R57, R123, -0xb0, R56 ;  /* 0xffffff507b397824 */ /* 0x008fca00078e0238 */
[C---:B------:R-:W-:Y:S02]  /*3fb0*/  ISETP.GT.AND P5, PT, R57.reuse, RZ, PT ;  /* 0x000000ff3900720c */ /* 0x040fe40003fa4270 */
[C---:B------:R-:W-:Y:S01]  /*3fc0*/  ISETP.GT.AND P4, PT, R57.reuse, 0x1, PT ;  /* 0x000000013900780c */ /* 0x040fe20003f84270 */
[----:B------:R-:W-:Y:S01]  /*3fd0*/  MUFU.TANH R117, R58 ;  /* 0x0000003a00757308 */ /* 0x000fe20000002400 */
[C---:B------:R-:W-:Y:S02]  /*3fe0*/  ISETP.GT.AND P3, PT, R57.reuse, 0x9, PT ;  /* 0x000000093900780c */ /* 0x040fe40003f64270 */
[----:B------:R-:W-:Y:S02]  /*3ff0*/  ISETP.GT.AND P2, PT, R57, 0x8, PT ;  /* 0x000000083900780c */ /* 0x000fe40003f44270 */
[----:B------:R-:W-:Y:S02]  /*4000*/  FSEL R86, R13, -INF , P5 ;  /* 0xff8000000d567808 */ /* 0x000fe40002800000 */
[----:B------:R-:W-:Y:S01]  /*4010*/  FSEL R94, R21, -INF , P3 ;  /* 0xff800000155e7808 */ /* 0x000fe20001800000 */
[----:B------:R-:W3:Y:S01]  /*4020*/  MUFU.TANH R78, R78 ;  /* 0x0000004e004e7308 */ /* 0x000ee20000002400 */
[----:B------:R-:W-:-:S02]  /*4030*/  FSEL R92, R15, -INF , P2 ;  /* 0xff8000000f5c7808 */ /* 0x000fc40001000000 */
[C---:B------:R-:W-:Y:S02]  /*4040*/  ISETP.GT.AND P6, PT, R57.reuse, 0x10, PT ;  /* 0x000000103900780c */ /* 0x040fe40003fc4270 */
[----:B----4-:R-:W-:Y:S02]  /*4050*/  FSEL R12, R12, -INF , P5 ;  /* 0xff8000000c0c7808 */ /* 0x010fe40002800000 */
[----:B------:R-:W-:Y:S01]  /*4060*/  ISETP.GT.AND P5, PT, R57, 0x11, PT ;  /* 0x000000113900780c */ /* 0x000fe20003fa4270 */
[----:B------:R-:W4:Y:S01]  /*4070*/  MUFU.TANH R79, R79 ;  /* 0x0000004f004f7308 */ /* 0x000f220000002400 */
[----:B-----5:R-:W-:Y:S02]  /*4080*/  FSEL R96, R80, -INF , P6 ;  /* 0xff80000050607808 */ /* 0x020fe40003000000 */
[----:B------:R-:W-:Y:S02]  /*4090*/  FSEL R13, R20, -INF , P4 ;  /* 0xff800000140d7808 */ /* 0x000fe40002000000 */
[----:B------:R-:W-:-:S02]  /*40a0*/  FSEL R98, R81, -INF , P5 ;  /* 0xff80000051627808 */ /* 0x000fc40002800000 */
[----:B------:R-:W-:Y:S01]  /*40b0*/  FSEL R20, R83, -INF , P3 ;  /* 0xff80000053147808 */ /* 0x000fe20001800000 */
[----:B------:R-:W-:Y:S01]  /*40c0*/  MUFU.TANH R61, R62 ;  /* 0x0000003e003d7308 */ /* 0x000fe20000002400 */
[----:B------:R-:W-:Y:S01]  /*40d0*/  ISETP.GT.AND P3, PT, R57, 0x20, PT ;  /* 0x000000203900780c */ /* 0x000fe20003f64270 */
[----:B------:R-:W-:Y:S01]  /*40e0*/  IMAD.MOV.U32 R83, RZ, RZ, R87 ;  /* 0x000000ffff537224 */ /* 0x000fe200078e0057 */
[----:B------:R-:W-:Y:S02]  /*40f0*/  WARPGROUP.DEPBAR.LE gsb0, 0x0 ;  /* 0x00008000000079c5 */ /* 0x000fe40000010000 */
[----:B------:R-:W-:Y:S01]  /*4100*/  WARPGROUP.ARRIVE ;  /* 0x00000000000079c5 */ /* 0x000fe20000000000 */
[----:B------:R-:W-:Y:S01]  /*4110*/  FSEL R106, R106, -INF , P3 ;  /* 0xff8000006a6a7808 */ /* 0x000fe20001800000 */
[----:B------:R-:W-:Y:S01]  /*4120*/  FMUL.FTZ R48, R48, UR6 ;  /* 0x0000000630307c20 */ /* 0x000fe20008410000 */
[----:B------:R-:W-:Y:S01]  /*4130*/  FMUL.FTZ R50, R50, UR6 ;  /* 0x0000000632327c20 */ /* 0x000fe20008410000 */
[----:B------:R-:W-:Y:S01]  /*4140*/  FMUL.FTZ R52, R52, UR6 ;  /* 0x0000000634347c20 */ /* 0x000fe20008410000 */
[----:B------:R-:W-:Y:S01]  /*4150*/  FMUL.FTZ R56, R54, UR6 ;  /* 0x0000000636387c20 */ /* 0x000fe20008410000 */
[----:B------:R-:W-:Y:S01]  /*4160*/  HGMMA.64x16x16.F32.BF16 R40, gdesc[UR16], R40, gsb0 ;  /* 0x00200000102879f0 */ /* 0x000fe20008001828 */
[----:B------:R-:W-:Y:S01]  /*4170*/  UIADD3 UR18, UR20, 0xa06, URZ ;  /* 0x00000a0614127890 */ /* 0x000fe2000fffe03f */
[----:B------:R5:W-:Y:S01]  /*4180*/  MUFU.TANH R154, R48 ;  /* 0x00000030009a7308 */ /* 0x000be20000002400 */
[----:B------:R-:W-:Y:S01]  /*4190*/  UMOV UR19, 0x40000040 ;  /* 0x4000004000137882 */ /* 0x000fe20000000000 */
[----:B------:R-:W-:Y:S01]  /*41a0*/  FMUL.FTZ R49, R49, UR6 ;  /* 0x0000000631317c20 */ /* 0x000fe20008410000 */
[----:B------:R-:W-:Y:S01]  /*41b0*/  FMUL.FTZ R53, R53, UR6 ;  /* 0x0000000635357c20 */ /* 0x000fe20008410000 */
[----:B------:R-:W-:Y:S01]  /*41c0*/  FMUL.FTZ R51, R51, UR6 ;  /* 0x0000000633337c20 */ /* 0x000fe20008410000 */
[----:B------:R-:W-:-:S03]  /*41d0*/  FMUL.FTZ R55, R55, UR6 ;  /* 0x0000000637377c20 */ /* 0x000fc60008410000 */
[----:B------:R-:W-:Y:S01]  /*41e0*/  MUFU.TANH R158, R52 ;  /* 0x00000034009e7308 */ /* 0x000fe20000002400 */
[----:B-----5:R-:W-:Y:S02]  /*41f0*/  FSEL R48, R97, -INF , P3 ;  /* 0xff80000061307808 */ /* 0x020fe40001800000 */
[----:B------:R-:W-:-:S04]  /*4200*/  ISETP.GT.AND P3, PT, R57, 0x31, PT ;  /* 0x000000313900780c */ /* 0x000fc80003f64270 */
[----:B------:R-:W-:Y:S01]  /*4210*/  FSEL R116, R89, -INF , P3 ;  /* 0xff80000059747808 */ /* 0x000fe20001800000 */
[----:B------:R-:W-:Y:S01]  /*4220*/  MUFU.TANH R15, R56 ;  /* 0x00000038000f7308 */ /* 0x000fe20000002400 */
[----:B------:R-:W-:Y:S01]  /*4230*/  FSEL R58, R91, -INF , P3 ;  /* 0xff8000005b3a7808 */ /* 0x000fe20001800000 */
[----:B------:R-:W-:Y:S01]  /*4240*/  IMAD.U32 R89, RZ, RZ, UR7 ;  /* 0x00000007ff597e24 */ /* 0x000fe2000f8e00ff */
[----:B------:R-:W-:-:S04]  /*4250*/  ISETP.GT.AND P3, PT, R57, 0x48, PT ;  /* 0x000000483900780c */ /* 0x000fc80003f64270 */
[----:B------:R-:W-:Y:S01]  /*4260*/  FSEL R126, R76, -INF , P3 ;  /* 0xff8000004c7e7808 */ /* 0x000fe20001800000 */
[----:B------:R-:W5:Y:S08]  /*4270*/  MUFU.TANH R69, R69 ;  /* 0x0000004500457308 */ /* 0x000f700000002400 */
[----:B------:R-:W5:Y:S08]  /*4280*/  MUFU.TANH R113, R66 ;  /* 0x0000004200717308 */ /* 0x000f700000002400 */
[----:B------:R-:W5:Y:S08]  /*4290*/  MUFU.TANH R67, R67 ;  /* 0x0000004300437308 */ /* 0x000f700000002400 */
[----:B------:R-:W5:Y:S01]  /*42a0*/  MUFU.TANH R65, R65 ;  /* 0x0000004100417308 */ /* 0x000f620000002400 */
[----:B------:R-:W-:-:S02]  /*42b0*/  WARPGROUP.DEPBAR.LE gsb0, 0x0 ;  /* 0x00008000000079c5 */ /* 0x000fc40000010000 */
[----:B------:R-:W-:Y:S01]  /*42c0*/  FMUL.FTZ R64, R41, UR6 ;  /* 0x0000000629407c20 */ /* 0x000fe20008410000 */
[----:B------:R-:W-:Y:S01]  /*42d0*/  FSEL R41, R14, -INF , P4 ;  /* 0xff8000000e297808 */ /* 0x000fe20002000000 */
[----:B------:R-:W-:Y:S01]  /*42e0*/  WARPGROUP.ARRIVE ;  /* 0x00000000000079c5 */ /* 0x000fe20000000000 */
[C---:B------:R-:W-:Y:S01]  /*42f0*/  ISETP.GT.AND P4, PT, R57.reuse, 0x18, PT ;  /* 0x000000183900780c */ /* 0x040fe20003f84270 */
[----:B------:R-:W-:Y:S01]  /*4300*/  FMUL.FTZ R60, R40, UR6 ;  /* 0x00000006283c7c20 */ /* 0x000fe20008410000 */
[----:B------:R-:W-:Y:S01]  /*4310*/  FMNMX.FTZ R21, R86, R41, !PT ;  /* 0x0000002956157209 */ /* 0x000fe20007810000 */
[----:B------:R-:W-:Y:S01]  /*4320*/  FMUL.FTZ R68, R42, UR6 ;  /* 0x000000062a447c20 */ /* 0x000fe20008410000 */
[----:B------:R-:W-:Y:S01]  /*4330*/  FSEL R14, R82, -INF , P2 ;  /* 0xff800000520e7808 */ /* 0x000fe20001000000 */
[----:B------:R-:W-:Y:S01]  /*4340*/  HGMMA.64x16x16.F32.BF16 R32, gdesc[UR16], R32, gsb0 ;  /* 0x00200000102079f0 */ /* 0x000fe20008001820 */
[----:B------:R-:W-:Y:S01]  /*4350*/  FMNMX.FTZ R21, R92, R21, !PT ;  /* 0x000000155c157209 */ /* 0x000fe20007810000 */
[----:B------:R-:W-:Y:S01]  /*4360*/  FMUL.FTZ R123, R44, UR6 ;  /* 0x000000062c7b7c20 */ /* 0x000fe20008410000 */
[----:B------:R-:W-:Y:S01]  /*4370*/  ISETP.GT.AND P2, PT, R57, 0x19, PT ;  /* 0x000000193900780c */ /* 0x000fe20003f44270 */
[----:B------:R-:W-:Y:S01]  /*4380*/  FMUL.FTZ R125, R46, UR6 ;  /* 0x000000062e7d7c20 */ /* 0x000fe20008410000 */
[----:B------:R-:W-:Y:S01]  /*4390*/  FMNMX.FTZ R21, R94, R21, !PT ;  /* 0x000000155e157209 */ /* 0x000fe20007810000 */
[----:B------:R-:W-:Y:S01]  /*43a0*/  FMUL.FTZ R70, R43, UR6 ;  /* 0x000000062b467c20 */ /* 0x000fe20008410000 */
[----:B------:R-:W-:Y:S01]  /*43b0*/  FSEL R100, R85, -INF , P4 ;  /* 0xff80000055647808 */ /* 0x000fe20002000000 */
[----:B------:R1:W-:Y:S01]  /*43c0*/  MUFU.TANH R43, R50 ;  /* 0x00000032002b7308 */ /* 0x0003e20000002400 */
[----:B------:R-:W-:Y:S01]  /*43d0*/  FMNMX.FTZ R21, R96, R21, !PT ;  /* 0x0000001560157209 */ /* 0x000fe20007810000 */
[----:B------:R-:W-:Y:S01]  /*43e0*/  UIADD3 UR18, UR20, 0xa86, URZ ;  /* 0x00000a8614127890 */ /* 0x000fe2000fffe03f */
[----:B------:R-:W-:Y:S01]  /*43f0*/  FSEL R102, R84, -INF , P2 ;  /* 0xff80000054667808 */ /* 0x000fe20001000000 */
[----:B------:R-:W-:Y:S01]  /*4400*/  UMOV UR19, 0x40000040 ;  /* 0x4000004000137882 */ /* 0x000fe20000000000 */
[----:B------:R-:W-:Y:S01]  /*4410*/  FMNMX.FTZ R81, R98, R21, !PT ;  /* 0x0000001562517209 */ /* 0x000fe20007810000 */
[----:B------:R-:W-:Y:S01]  /*4420*/  FMUL.FTZ R45, R45, UR6 ;  /* 0x000000062d2d7c20 */ /* 0x000fe20008410000 */
[----:B------:R-:W-:Y:S01]  /*4430*/  FSEL R40, R105, -INF , P6 ;  /* 0xff80000069287808 */ /* 0x000fe20003000000 */
[----:B------:R2:W-:Y:S01]  /*4440*/  MUFU.TANH R162, R60 ;  /* 0x0000003c00a27308 */ /* 0x0005e20000002400 */
[----:B------:R-:W-:Y:S01]  /*4450*/  FMNMX.FTZ R81, R100, R81, !PT ;  /* 0x0000005164517209 */ /* 0x000fe20007810000 */
[----:B------:R-:W-:Y:S01]  /*4460*/  FMUL.FTZ R47, R47, UR6 ;  /* 0x000000062f2f7c20 */ /* 0x000fe20008410000 */
[----:B------:R-:W-:Y:S01]  /*4470*/  ISETP.GT.AND P6, PT, R57, 0x21, PT ;  /* 0x000000213900780c */ /* 0x000fe20003fc4270 */
[----:B------:R-:W-:Y:S01]  /*4480*/  IMAD.MOV.U32 R85, RZ, RZ, R87 ;  /* 0x000000ffff557224 */ /* 0x000fe200078e0057 */
[----:B------:R-:W-:-:S02]  /*4490*/  FMNMX.FTZ R81, R102, R81, !PT ;  /* 0x0000005166517209 */ /* 0x000fc40007810000 */
[----:B------:R-:W-:Y:S01]  /*44a0*/  FSEL R42, R104, -INF , P5 ;  /* 0xff800000682a7808 */ /* 0x000fe20002800000 */
[----:B------:R3:W-:Y:S01]  /*44b0*/  MUFU.TANH R164, R64 ;  /* 0x0000004000a47308 */ /* 0x0007e20000002400 */
[C---:B------:R-:W-:Y:S02]  /*44c0*/  ISETP.GT.AND P5, PT, R57.reuse, 0x28, PT ;  /* 0x000000283900780c */ /* 0x040fe40003fa4270 */
[----:B------:R-:W-:Y:S02]  /*44d0*/  FSEL R112, R112, -INF , P6 ;  /* 0xff80000070707808 */ /* 0x000fe40003000000 */
[----:B------:R-:W-:Y:S02]  /*44e0*/  FMNMX.FTZ R81, R106, R81, !PT ;  /* 0x000000516a517209 */ /* 0x000fe40007810000 */
[----:B------:R-:W-:Y:S01]  /*44f0*/  FSEL R44, R110, -INF , P4 ;  /* 0xff8000006e2c7808 */ /* 0x000fe20002000000 */
[----:B------:R4:W-:Y:S01]  /*4500*/  MUFU.TANH R21, R68 ;  /* 0x0000004400157308 */ /* 0x0009e20000002400 */
[----:B------:R-:W-:-:S02]  /*4510*/  ISETP.GT.AND P4, PT, R57, 0x29, PT ;  /* 0x000000293900780c */ /* 0x000fc40003f84270 */
[----:B------:R-:W-:Y:S02]  /*4520*/  FSEL R108, R108, -INF , P5 ;  /* 0xff8000006c6c7808 */ /* 0x000fe40002800000 */
[----:B------:R-:W-:Y:S02]  /*4530*/  FMNMX.FTZ R81, R112, R81, !PT ;  /* 0x0000005170517209 */ /* 0x000fe40007810000 */
[----:B------:R-:W-:Y:S01]  /*4540*/  FSEL R46, R111, -INF , P2 ;  /* 0xff8000006f2e7808 */ /* 0x000fe20001000000 */
[----:B------:R-:W5:Y:S01]  /*4550*/  MUFU.TANH R150, R150 ;  /* 0x0000009600967308 */ /* 0x000f620000002400 */
[----:B------:R-:W-:Y:S02]  /*4560*/  ISETP.GT.AND P2, PT, R57, 0x30, PT ;  /* 0x000000303900780c */ /* 0x000fe40003f44270 */
[----:B------:R-:W-:Y:S02]  /*4570*/  FSEL R110, R101, -INF , P4 ;  /* 0xff800000656e7808 */ /* 0x000fe40002000000 */
[----:B------:R-:W-:-:S02]  /*4580*/  FMNMX.FTZ R81, R108, R81, !PT ;  /* 0x000000516c517209 */ /* 0x000fc40007810000 */
[----:B------:R-:W-:Y:S01]  /*4590*/  FSEL R114, R88, -INF , P2 ;  /* 0xff80000058727808 */ /* 0x000fe20001000000 */
[----:B------:R5:W-:Y:S01]  /*45a0*/  MUFU.TANH R104, R70 ;  /* 0x0000004600687308 */ /* 0x000be20000002400 */
[----:B------:R-:W-:Y:S02]  /*45b0*/  FMNMX.FTZ R81, R110, R81, !PT ;  /* 0x000000516e517209 */ /* 0x000fe40007810000 */
[----:B-1----:R-:W-:Y:S01]  /*45c0*/  FSEL R50, R99, -INF , P6 ;  /* 0xff80000063327808 */ /* 0x002fe20003000000 */
[----:B------:R-:W-:Y:S02]  /*45d0*/  WARPGROUP.DEPBAR.LE gsb0, 0x0 ;  /* 0x00008000000079c5 */ /* 0x000fe40000010000 */
[----:B------:R-:W-:Y:S01]  /*45e0*/  ISETP.GT.AND P6, PT, R57, 0x38, PT ;  /* 0x000000383900780c */ /* 0x000fe20003fc4270 */
[----:B------:R-:W-:Y:S01]  /*45f0*/  WARPGROUP.ARRIVE ;  /* 0x00000000000079c5 */ /* 0x000fe20000000000 */
[----:B------:R-:W-:Y:S01]  /*4600*/  FMNMX.FTZ R81, R114, R81, !PT ;  /* 0x0000005172517209 */ /* 0x000fe20007810000 */
[----:B------:R-:W1:Y:S01]  /*4610*/  MUFU.TANH R59, R59 ;  /* 0x0000003b003b7308 */ /* 0x000e620000002400 */
[----:B------:R-:W-:Y:S01]  /*4620*/  FSEL R52, R107, -INF , P5 ;  /* 0xff8000006b347808 */ /* 0x000fe20002800000 */
[----:B------:R-:W-:Y:S01]  /*4630*/  FMUL.FTZ R33, R33, UR6 ;  /* 0x0000000621217c20 */ /* 0x000fe20008410000 */
[----:B------:R-:W-:Y:S01]  /*4640*/  ISETP.GT.AND P5, PT, R57, 0x39, PT ;  /* 0x000000393900780c */ /* 0x000fe20003fa4270 */
[----:B------:R-:W-:Y:S01]  /*4650*/  HGMMA.64x16x16.F32.BF16 R24, gdesc[UR16], R24, gsb0 ;  /* 0x00200000101879f0 */ /* 0x000fe20008001818 */
[----:B------:R-:W-:Y:S01]  /*4660*/  FSEL R118, R118, -INF , P6 ;  /* 0xff80000076767808 */ /* 0x000fe20003000000 */
[----:B------:R-:W-:Y:S01]  /*4670*/  FMUL.FTZ R37, R37, UR6 ;  /* 0x0000000625257c20 */ /* 0x000fe20008410000 */
[----:B------:R-:W-:Y:S01]  /*4680*/  FMNMX.FTZ R81, R116, R81, !PT ;  /* 0x0000005174517209 */ /* 0x000fe20007810000 */
[----:B------:R-:W1:Y:S01]  /*4690*/  MUFU.TANH R49, R49 ;  /* 0x0000003100317308 */ /* 0x000e620000002400 */
[----:B------:R-:W-:Y:S01]  /*46a0*/  FSEL R54, R103, -INF , P4 ;  /* 0xff80000067367808 */ /* 0x000fe20002000000 */
[----:B------:R-:W-:Y:S01]  /*46b0*/  FMUL.FTZ R35, R35, UR6 ;  /* 0x0000000623237c20 */ /* 0x000fe20008410000 */
[----:B------:R-:W-:Y:S01]  /*46c0*/  ISETP.GT.AND P4, PT, R57, 0x40, PT ;  /* 0x000000403900780c */ /* 0x000fe20003f84270 */
[----:B------:R-:W-:Y:S01]  /*46d0*/  FMUL.FTZ R39, R39, UR6 ;  /* 0x0000000627277c20 */ /* 0x000fe20008410000 */
[----:B------:R-:W-:-:S02]  /*46e0*/  FSEL R120, R93, -INF , P5 ;  /* 0xff8000005d787808 */ /* 0x000fc40002800000 */
[----:B------:R-:W-:Y:S01]  /*46f0*/  FMNMX.FTZ R81, R118, R81, !PT ;  /* 0x0000005176517209 */ /* 0x000fe20007810000 */
[----:B------:R-:W1:Y:S01]  /*4700*/  MUFU.TANH R63, R63 ;  /* 0x0000003f003f7308 */ /* 0x000e620000002400 */
[----:B------:R-:W-:Y:S02]  /*4710*/  FSEL R56, R90, -INF , P2 ;  /* 0xff8000005a387808 */ /* 0x000fe40001000000 */
[----:B------:R-:W-:Y:S02]  /*4720*/  ISETP.GT.AND P2, PT, R57, 0x41, PT ;  /* 0x000000413900780c */ /* 0x000fe40003f44270 */
[----:B------:R-:W-:Y:S02]  /*4730*/  FSEL R122, R72, -INF , P4 ;  /* 0xff800000487a7808 */ /* 0x000fe40002000000 */
[----:B------:R-:W-:Y:S01]  /*4740*/  FMNMX.FTZ R81, R120, R81, !PT ;  /* 0x0000005178517209 */ /* 0x000fe20007810000 */
[----:B------:R-:W1:Y:S01]  /*4750*/  MUFU.TANH R53, R53 ;  /* 0x0000003500357308 */ /* 0x000e620000002400 */
[----:B------:R-:W-:Y:S01]  /*4760*/  FSEL R124, R73, -INF , P2 ;  /* 0xff800000497c7808 */ /* 0x000fe20001000000 */
[----:B------:R-:W-:Y:S01]  /*4770*/  IMAD.MOV.U32 R73, RZ, RZ, R87 ;  /* 0x000000ffff497224 */ /* 0x000fe200078e0057 */
[----:B------:R-:W-:-:S02]  /*4780*/  FMNMX.FTZ R81, R122, R81, !PT ;  /* 0x000000517a517209 */ /* 0x000fc40007810000 */
[----:B--2---:R-:W-:Y:S02]  /*4790*/  FSEL R60, R109, -INF , P6 ;  /* 0xff8000006d3c7808 */ /* 0x004fe40003000000 */
[----:B------:R-:W-:Y:S01]  /*47a0*/  ISETP.GT.AND P6, PT, R57, 0x49, PT ;  /* 0x000000493900780c */ /* 0x000fe20003fc4270 */
[----:B------:R-:W2:Y:S01]  /*47b0*/  MUFU.TANH R51, R51 ;  /* 0x0000003300337308 */ /* 0x000ea20000002400 */
[----:B------:R-:W-:Y:S02]  /*47c0*/  FMNMX.FTZ R81, R124, R81, !PT ;  /* 0x000000517c517209 */ /* 0x000fe40007810000 */
[----:B------:R-:W-:Y:S02]  /*47d0*/  FSEL R62, R95, -INF , P5 ;  /* 0xff8000005f3e7808 */ /* 0x000fe40002800000 */
[----:B------:R-:W-:Y:S02]  /*47e0*/  ISETP.GT.AND P5, PT, R57, 0x50, PT ;  /* 0x000000503900780c */ /* 0x000fe40003fa4270 */
[----:B------:R-:W-:Y:S01]  /*47f0*/  FSEL R130, R77, -INF , P6 ;  /* 0xff8000004d827808 */ /* 0x000fe20003000000 */
[----:B------:R-:W2:Y:S01]  /*4800*/  MUFU.TANH R123, R123 ;  /* 0x0000007b007b7308 */ /* 0x000ea20000002400 */
[----:B------:R-:W-:Y:S01]  /*4810*/  FMNMX.FTZ R81, R126, R81, !PT ;  /* 0x000000517e517209 */ /* 0x000fe20007810000 */
[----:B------:R-:W-:Y:S01]  /*4820*/  IMAD.MOV.U32 R77, RZ, RZ, R87 ;  /* 0x000000ffff4d7224 */ /* 0x000fe200078e0057 */
[----:B---3--:R-:W-:-:S02]  /*4830*/  FSEL R64, R74, -INF , P4 ;  /* 0xff8000004a407808 */ /* 0x008fc40002000000 */
[----:B------:R-:W-:Y:S02]  /*4840*/  ISETP.GT.AND P4, PT, R57, 0x51, PT ;  /* 0x000000513900780c */ /* 0x000fe40003f84270 */
[----:B------:R-:W-:Y:S01]  /*4850*/  FSEL R132, R132, -INF , P5 ;  /* 0xff80000084847808 */ /* 0x000fe20002800000 */
[----:B------:R-:W3:Y:S01]  /*4860*/  MUFU.TANH R55, R55 ;  /* 0x0000003700377308 */ /* 0x000ee20000002400 */
[----:B------:R-:W-:Y:S02]  /*4870*/  FMNMX.FTZ R81, R130, R81, !PT ;  /* 0x0000005182517209 */ /* 0x000fe40007810000 */
[----:B------:R-:W-:Y:S01]  /*4880*/  FSEL R66, R75, -INF , P2 ;  /* 0xff8000004b427808 */ /* 0x000fe20001000000 */
[----:B------:R-:W-:Y:S01]  /*4890*/  IMAD.MOV.U32 R75, RZ, RZ, R87 ;  /* 0x000000ffff4b7224 */ /* 0x000fe200078e0057 */
[----:B------:R-:W-:Y:S02]  /*48a0*/  ISETP.GT.AND P2, PT, R57, 0x58, PT ;  /* 0x000000583900780c */ /* 0x000fe40003f44270 */
[----:B------:R-:W-:Y:S01]  /*48b0*/  FSEL R134, R134, -INF , P4 ;  /* 0xff80000086867808 */ /* 0x000fe20002000000 */
[----:B------:R-:W3:Y:S01]  /*48c0*/  MUFU.TANH R45, R45 ;  /* 0x0000002d002d7308 */ /* 0x000ee20000002400 */
[----:B------:R-:W-:Y:S01]  /*48d0*/  FMNMX.FTZ R81, R132, R81, !PT ;  /* 0x0000005184517209 */ /* 0x000fe20007810000 */
[----:B------:R-:W-:-:S02]  /*48e0*/  WARPGROUP.DEPBAR.LE gsb0, 0x0 ;  /* 0x00008000000079c5 */ /* 0x000fc40000010000 */
[----:B----4-:R-:W-:Y:S01]  /*48f0*/  FSEL R68, R78, -INF , P3 ;  /* 0xff8000004e447808 */ /* 0x010fe20001800000 */
[----:B------:R-:W-:Y:S01]  /*4900*/  FMUL.FTZ R25, R25, UR6 ;  /* 0x0000000619197c20 */ /* 0x000fe20008410000 */
[----:B------:R-:W-:Y:S01]  /*4910*/  ISETP.GT.AND P3, PT, R57, 0x59, PT ;  /* 0x000000593900780c */ /* 0x000fe20003f64270 */
[----:B------:R-:W-:Y:S01]  /*4920*/  FMUL.FTZ R29, R29, UR6 ;  /* 0x000000061d1d7c20 */ /* 0x000fe20008410000 */
[----:B------:R-:W-:Y:S01]  /*4930*/  FSEL R138, R138, -INF , P2 ;  /* 0xff8000008a8a7808 */ /* 0x000fe20001000000 */
[----:B------:R-:W-:Y:S01]  /*4940*/  MUFU.TANH R33, R33 ;  /* 0x0000002100217308 */ /* 0x000fe20000002400 */
[----:B------:R-:W-:Y:S01]  /*4950*/  FMNMX.FTZ R81, R134, R81, !PT ;  /* 0x0000005186517209 */ /* 0x000fe20007810000 */
[----:B------:R-:W-:Y:S01]  /*4960*/  FMUL.FTZ R31, R31, UR6 ;  /* 0x000000061f1f7c20 */ /* 0x000fe20008410000 */
[----:B-----5:R-:W-:Y:S01]  /*4970*/  FSEL R70, R79, -INF , P6 ;  /* 0xff8000004f467808 */ /* 0x020fe20003000000 */
[----:B------:R-:W-:Y:S01]  /*4980*/  FMUL.FTZ R26, R26, UR6 ;  /* 0x000000061a1a7c20 */ /* 0x000fe20008410000 */
[----:B------:R-:W-:Y:S01]  /*4990*/  ISETP.GT.AND P6, PT, R57, 0x60, PT ;  /* 0x000000603900780c */ /* 0x000fe20003fc4270 */
[----:B------:R-:W-:Y:S01]  /*49a0*/  FMUL.FTZ R27, R27, UR6 ;  /* 0x000000061b1b7c20 */ /* 0x000fe20008410000 */
[----:B------:R-:W-:Y:S01]  /*49b0*/  FSEL R142, R69, -INF , P3 ;  /* 0xff800000458e7808 */ /* 0x000fe20001800000 */
[----:B------:R-:W-:Y:S01]  /*49c0*/  MUFU.TANH R125, R125 ;  /* 0x0000007d007d7308 */ /* 0x000fe20000002400 */
[----:B------:R-:W-:Y:S01]  /*49d0*/  FMNMX.FTZ R81, R138, R81, !PT ;  /* 0x000000518a517209 */ /* 0x000fe20007810000 */
[----:B------:R-:W-:Y:S01]  /*49e0*/  FMUL.FTZ R30, R30, UR6 ;  /* 0x000000061e1e7c20 */ /* 0x000fe20008410000 */
[----:B------:R-:W-:Y:S01]  /*49f0*/  FSEL R72, R113, -INF , P5 ;  /* 0xff80000071487808 */ /* 0x000fe20002800000 */
[----:B------:R4:W-:Y:S01]  /*4a00*/  @!P1 SYNCS.ARRIVE.TRANS64.RED.A1T0 RZ, [R3+URZ], RZ ;  /* 0x000000ff03ff99a7 */ /* 0x0009e2000810043f */
[----:B------:R-:W-:Y:S01]  /*4a10*/  ISETP.GT.AND P5, PT, R57, 0x61, PT ;  /* 0x000000613900780c */ /* 0x000fe20003fa4270 */
[--C-:B------:R-:W-:Y:S01]  /*4a20*/  IMAD.MOV.U32 R79, RZ, RZ, R87.reuse ;  /* 0x000000ffff4f7224 */ /* 0x100fe200078e0057 */
[----:B------:R-:W-:Y:S01]  /*4a30*/  FSEL R146, R146, -INF , P6 ;  /* 0xff80000092927808 */ /* 0x000fe20003000000 */
[----:B------:R-:W-:Y:S01]  /*4a40*/  MUFU.TANH R47, R47 ;  /* 0x0000002f002f7308 */ /* 0x000fe20000002400 */
[----:B------:R-:W-:Y:S01]  /*4a50*/  FMNMX.FTZ R81, R142, R81, !PT ;  /* 0x000000518e517209 */ /* 0x000fe20007810000 */
[----:B------:R-:W-:Y:S01]  /*4a60*/  IMAD.MOV.U32 R69, RZ, RZ, R87 ;  /* 0x000000ffff457224 */ /* 0x000fe200078e0057 */
[----:B------:R-:W-:Y:S01]  /*4a70*/  FSEL R74, R67, -INF , P4 ;  /* 0xff800000434a7808 */ /* 0x000fe20002000000 */
[----:B------:R-:W-:Y:S01]  /*4a80*/  FMUL.FTZ R67, R32, UR6 ;  /* 0x0000000620437c20 */ /* 0x000fe20008410000 */
[----:B------:R-:W-:-:S02]  /*4a90*/  ISETP.GT.AND P4, PT, R57, 0x68, PT ;  /* 0x000000683900780c */ /* 0x000fc40003f84270 */
[----:B------:R-:W-:Y:S01]  /*4aa0*/  FSEL R148, R65, -INF , P5 ;  /* 0xff80000041947808 */ /* 0x000fe20002800000 */
[----:B------:R-:W-:Y:S01]  /*4ab0*/  FMUL.FTZ R65, R34, UR6 ;  /* 0x0000000622417c20 */ /* 0x000fe20008410000 */
[----:B------:R-:W-:Y:S01]  /*4ac0*/  FMNMX.FTZ R81, R146, R81, !PT ;  /* 0x0000005192517209 */ /* 0x000fe20007810000 */
[----:B------:R-:W5:Y:S01]  /*4ad0*/  MUFU.TANH R67, R67 ;  /* 0x0000004300437308 */ /* 0x000f620000002400 */
[----:B------:R-:W-:Y:S01]  /*4ae0*/  FSEL R76, R71, -INF , P2 ;  /* 0xff800000474c7808 */ /* 0x000fe20001000000 */
[----:B------:R-:W-:Y:S01]  /*4af0*/  IMAD.MOV.U32 R71, RZ, RZ, R87 ;  /* 0x000000ffff477224 */ /* 0x000fe200078e0057 */
[----:B------:R-:W-:Y:S02]  /*4b00*/  ISETP.GT.AND P2, PT, R57, 0x69, PT ;  /* 0x000000693900780c */ /* 0x000fe40003f44270 */
[----:B------:R-:W-:Y:S02]  /*4b10*/  FSEL R150, R150, -INF , P4 ;  /* 0xff80000096967808 */ /* 0x000fe40002000000 */
[----:B------:R-:W-:Y:S01]  /*4b20*/  FMNMX.FTZ R81, R148, R81, !PT ;  /* 0x0000005194517209 */ /* 0x000fe20007810000 */
[----:B------:R-:W-:Y:S01]  /*4b30*/  MUFU.TANH R37, R37 ;  /* 0x0000002500257308 */ /* 0x000fe20000002400 */
[----:B------:R-:W-:-:S02]  /*4b40*/  FSEL R78, R115, -INF , P3 ;  /* 0xff800000734e7808 */ /* 0x000fc40001800000 */
[----:B------:R-:W-:Y:S02]  /*4b50*/  ISETP.GT.AND P3, PT, R57, 0x70, PT ;  /* 0x000000703900780c */ /* 0x000fe40003f64270 */
[----:B-1----:R-:W-:Y:S01]  /*4b60*/  FSEL R152, R59, -INF , P2 ;  /* 0xff8000003b987808 */ /* 0x002fe20001000000 */
[----:B------:R-:W-:Y:S01]  /*4b70*/  FMUL.FTZ R59, R36, UR6 ;  /* 0x00000006243b7c20 */ /* 0x000fe20008410000 */
[----:B------:R-:W-:Y:S01]  /*4b80*/  FMNMX.FTZ R81, R150, R81, !PT ;  /* 0x0000005196517209 */ /* 0x000fe20007810000 */
[----:B------:R-:W-:Y:S01]  /*4b90*/  MUFU.TANH R65, R65 ;  /* 0x0000004100417308 */ /* 0x000fe20000002400 */
[----:B------:R-:W-:Y:S02]  /*4ba0*/  FSEL R32, R117, -INF , P6 ;  /* 0xff80000075207808 */ /* 0x000fe40003000000 */
[----:B------:R-:W-:Y:S02]  /*4bb0*/  ISETP.GT.AND P6, PT, R57, 0x71, PT ;  /* 0x000000713900780c */ /* 0x000fe40003fc4270 */
[----:B------:R-:W-:-:S02]  /*4bc0*/  FSEL R154, R154, -INF , P3 ;  /* 0xff8000009a9a7808 */ /* 0x000fc40001800000 */
[----:B------:R-:W-:Y:S01]  /*4bd0*/  FMNMX.FTZ R81, R152, R81, !PT ;  /* 0x0000005198517209 */ /* 0x000fe20007810000 */
[----:B------:R-:W1:Y:S01]  /*4be0*/  MUFU.TANH R59, R59 ;  /* 0x0000003b003b7308 */ /* 0x000e620000002400 */
[----:B------:R-:W-:Y:S02]  /*4bf0*/  FSEL R80, R119, -INF , P5 ;  /* 0xff80000077507808 */ /* 0x000fe40002800000 */
[----:B------:R-:W-:Y:S02]  /*4c00*/  ISETP.GT.AND P5, PT, R57, 0x78, PT ;  /* 0x000000783900780c */ /* 0x000fe40003fa4270 */
[----:B------:R-:W-:Y:S02]  /*4c10*/  FSEL R156, R49, -INF , P6 ;  /* 0xff800000319c7808 */ /* 0x000fe40003000000 */
[----:B------:R-:W-:Y:S01]  /*4c20*/  FMNMX.FTZ R81, R154, R81, !PT ;  /* 0x000000519a517209 */ /* 0x000fe20007810000 */
[----:B------:R-:W-:Y:S01]  /*4c30*/  MUFU.TANH R35, R35 ;  /* 0x0000002300237308 */ /* 0x000fe20000002400 */
[----:B------:R-:W-:-:S02]  /*4c40*/  FSEL R34, R61, -INF , P4 ;  /* 0xff8000003d227808 */ /* 0x000fc40002000000 */
[----:B------:R-:W-:Y:S02]  /*4c50*/  ISETP.GT.AND P4, PT, R57, 0x79, PT ;  /* 0x000000793900780c */ /* 0x000fe40003f84270 */
[----:B------:R-:W-:Y:S02]  /*4c60*/  FSEL R158, R158, -INF , P5 ;  /* 0xff8000009e9e7808 */ /* 0x000fe40002800000 */
[----:B------:R-:W-:Y:S01]  /*4c70*/  FMNMX.FTZ R81, R156, R81, !PT ;  /* 0x000000519c517209 */ /* 0x000fe20007810000 */
[----:B------:R-:W-:Y:S01]  /*4c80*/  MUFU.TANH R25, R25 ;  /* 0x0000001900197308 */ /* 0x000fe20000002400 */
[----:B------:R-:W-:Y:S02]  /*4c90*/  FSEL R82, R63, -INF , P2 ;  /* 0xff8000003f527808 */ /* 0x000fe40001000000 */
[----:B------:R-:W-:Y:S02]  /*4ca0*/  ISETP.GT.AND P2, PT, R57, 0x80, PT ;  /* 0x000000803900780c */ /* 0x000fe40003f44270 */
[----:B------:R-:W-:-:S02]  /*4cb0*/  FSEL R160, R53, -INF , P4 ;  /* 0xff80000035a07808 */ /* 0x000fc40002000000 */
[----:B------:R-:W-:Y:S01]  /*4cc0*/  FMNMX.FTZ R81, R158, R81, !PT ;  /* 0x000000519e517209 */ /* 0x000fe20007810000 */
[----:B------:R-:W-:Y:S01]  /*4cd0*/  MUFU.TANH R29, R29 ;  /* 0x0000001d001d7308 */ /* 0x000fe20000002400 */
[----:B------:R-:W-:Y:S01]  /*4ce0*/  FSEL R36, R43, -INF , P3 ;  /* 0xff8000002b247808 */ /* 0x000fe20001800000 */
[----:B------:R-:W-:Y:S01]  /*4cf0*/  FMUL.FTZ R43, R24, UR6 ;  /* 0x00000006182b7c20 */ /* 0x000fe20008410000 */
[----:B------:R-:W-:Y:S02]  /*4d00*/  ISETP.GT.AND P3, PT, R57, 0x81, PT ;  /* 0x000000813900780c */ /* 0x000fe40003f64270 */
[----:B------:R-:W-:Y:S02]  /*4d10*/  FSEL R162, R162, -INF , P2 ;  /* 0xff800000a2a27808 */ /* 0x000fe40001000000 */
[----:B------:R-:W-:Y:S01]  /*4d20*/  FMNMX.FTZ R81, R160, R81, !PT ;  /* 0x00000051a0517209 */ /* 0x000fe20007810000 */
[----:B------:R-:W4:Y:S01]  /*4d30*/  MUFU.TANH R43, R43 ;  /* 0x0000002b002b7308 */ /* 0x000f220000002400 */
[----:B--2---:R-:W-:-:S02]  /*4d40*/  FSEL R84, R51, -INF , P6 ;  /* 0xff80000033547808 */ /* 0x004fc40003000000 */
[----:B------:R-:W-:Y:S02]  /*4d50*/  ISETP.GT.AND P6, PT, R57, 0x88, PT ;  /* 0x000000883900780c */ /* 0x000fe40003fc4270 */
[----:B------:R-:W-:Y:S02]  /*4d60*/  FSEL R164, R164, -INF , P3 ;  /* 0xff800000a4a47808 */ /* 0x000fe40001800000 */
[----:B------:R-:W-:Y:S01]  /*4d70*/  FMNMX.FTZ R81, R162, R81, !PT ;  /* 0x00000051a2517209 */ /* 0x000fe20007810000 */
[----:B------:R-:W-:Y:S01]  /*4d80*/  MUFU.TANH R49, R39 ;  /* 0x0000002700317308 */ /* 0x000fe20000002400 */
[----:B------:R-:W-:Y:S01]  /*4d90*/  FSEL R90, R15, -INF , P5 ;  /* 0xff8000000f5a7808 */ /* 0x000fe20002800000 */
[----:B------:R-:W-:Y:S01]  /*4da0*/  FMUL.FTZ R15, R38, UR6 ;  /* 0x00000006260f7c20 */ /* 0x000fe20008410000 */
[----:B------:R-:W-:Y:S02]  /*4db0*/  ISETP.GT.AND P5, PT, R57, 0x89, PT ;  /* 0x000000893900780c */ /* 0x000fe40003fa4270 */
[----:B------:R-:W-:-:S02]  /*4dc0*/  FSEL R166, R123, -INF , P6 ;  /* 0xff8000007ba67808 */ /* 0x000fc40003000000 */
[----:B------:R-:W-:Y:S01]  /*4dd0*/  FMNMX.FTZ R81, R164, R81, !PT ;  /* 0x00000051a4517209 */ /* 0x000fe20007810000 */
[----:B------:R-:W2:Y:S01]  /*4de0*/  MUFU.TANH R15, R15 ;  /* 0x0000000f000f7308 */ /* 0x000ea20000002400 */
[----:B---3--:R-:W-:Y:S02]  /*4df0*/  FSEL R38, R55, -INF , P4 ;  /* 0xff80000037267808 */ /* 0x008fe40002000000 */
[----:B------:R-:W-:Y:S02]  /*4e00*/  ISETP.GT.AND P4, PT, R57, 0x90, PT ;  /* 0x000000903900780c */ /* 0x000fe40003f84270 */
[----:B------:R-:W-:Y:S02]  /*4e10*/  FSEL R168, R45, -INF , P5 ;  /* 0xff8000002da87808 */ /* 0x000fe40002800000 */
[----:B------:R-:W-:Y:S01]  /*4e20*/  FMNMX.FTZ R81, R166, R81, !PT ;  /* 0x00000051a6517209 */ /* 0x000fe20007810000 */
[----:B------:R-:W-:Y:S01]  /*4e30*/  MUFU.TANH R51, R26 ;  /* 0x0000001a00337308 */ /* 0x000fe20000002400 */
[----:B------:R-:W-:-:S02]  /*4e40*/  FSEL R104, R104, -INF , P3 ;  /* 0xff80000068687808 */ /* 0x000fc40001800000 */
[----:B------:R-:W-:Y:S01]  /*4e50*/  FSEL R24, R21, -INF , P2 ;  /* 0xff80000015187808 */ /* 0x000fe20001000000 */
[----:B------:R-:W-:Y:S01]  /*4e60*/  FMUL.FTZ R21, R28, UR6 ;  /* 0x000000061c157c20 */ /* 0x000fe20008410000 */
[----:B------:R-:W-:Y:S02]  /*4e70*/  ISETP.GT.AND P3, PT, R57, 0x91, PT ;  /* 0x000000913900780c */ /* 0x000fe40003f64270 */
[----:B-----5:R-:W-:Y:S01]  /*4e80*/  FSEL R170, R67, -INF , P4 ;  /* 0xff80000043aa7808 */ /* 0x020fe20002000000 */
[----:B------:R-:W-:Y:S01]  /*4e90*/  MUFU.TANH R53, R27 ;  /* 0x0000001b00357308 */ /* 0x000fe20000002400 */
[----:B------:R-:W-:Y:S02]  /*4ea0*/  FMNMX.FTZ R81, R168, R81, !PT ;  /* 0x00000051a8517209 */ /* 0x000fe40007810000 */
[----:B------:R-:W-:Y:S02]  /*4eb0*/  ISETP.GT.AND P2, PT, R57, 0x98, PT ;  /* 0x000000983900780c */ /* 0x000fe40003f44270 */
[----:B------:R-:W-:-:S02]  /*4ec0*/  FSEL R172, R33, -INF , P3 ;  /* 0xff80000021ac7808 */ /* 0x000fc40001800000 */
[----:B------:R-:W-:Y:S01]  /*4ed0*/  FMNMX.FTZ R81, R170, R81, !PT ;  /* 0x00000051aa517209 */ /* 0x000fe20007810000 */
[----:B------:R-:W3:Y:S01]  /*4ee0*/  MUFU.TANH R21, R21 ;  /* 0x0000001500157308 */ /* 0x000ee20000002400 */
[----:B------:R-:W-:Y:S02]  /*4ef0*/  FSEL R28, R125, -INF , P6 ;  /* 0xff8000007d1c7808 */ /* 0x000fe40003000000 */
[----:B------:R-:W-:Y:S02]  /*4f00*/  ISETP.GT.AND P6, PT, R57, 0x99, PT ;  /* 0x000000993900780c */ /* 0x000fe40003fc4270 */
[----:B-1----:R-:W-:Y:S02]  /*4f10*/  FSEL R174, R59, -INF , P2 ;  /* 0xff8000003bae7808 */ /* 0x002fe40001000000 */
[----:B------:R-:W-:Y:S01]  /*4f20*/  FMNMX.FTZ R81, R172, R81, !PT ;  /* 0x00000051ac517209 */ /* 0x000fe20007810000 */
[----:B------:R-:W1:Y:S01]  /*4f30*/  MUFU.TANH R55, R30 ;  /* 0x0000001e00377308 */ /* 0x000e620000002400 */
[----:B------:R-:W-:-:S02]  /*4f40*/  FSEL R128, R47, -INF , P5 ;  /* 0xff8000002f807808 */ /* 0x000fc40002800000 */
[----:B------:R-:W-:Y:S02]  /*4f50*/  ISETP.GT.AND P5, PT, R57, 0xa0, PT ;  /* 0x000000a03900780c */ /* 0x000fe40003fa4270 */
[----:B------:R-:W-:Y:S02]  /*4f60*/  FSEL R188, R37, -INF , P6 ;  /* 0xff80000025bc7808 */ /* 0x000fe40003000000 */
[----:B------:R-:W-:Y:S02]  /*4f70*/  FMNMX.FTZ R81, R174, R81, !PT ;  /* 0x00000051ae517209 */ /* 0x000fe40007810000 */
[----:B------:R-:W-:Y:S02]  /*4f80*/  FSEL R136, R65, -INF , P4 ;  /* 0xff80000041887808 */ /* 0x000fe40002000000 */
[----:B------:R-:W-:Y:S02]  /*4f90*/  ISETP.GT.AND P4, PT, R57, 0xa1, PT ;  /* 0x000000a13900780c */ /* 0x000fe40003f84270 */
[----:B----4-:R-:W-:-:S02]  /*4fa0*/  FSEL R190, R43, -INF , P5 ;  /* 0xff8000002bbe7808 */ /* 0x010fc40002800000 */
[----:B------:R-:W-:Y:S02]  /*4fb0*/  FMNMX.FTZ R81, R188, R81, !PT ;  /* 0x00000051bc517209 */ /* 0x000fe40007810000 */
[----:B------:R-:W-:Y:S02]  /*4fc0*/  FSEL R140, R35, -INF , P3 ;  /* 0xff800000238c7808 */ /* 0x000fe40001800000 */
[----:B------:R-:W-:Y:S02]  /*4fd0*/  ISETP.GT.AND P3, PT, R57, 0xa8, PT ;  /* 0x000000a83900780c */ /* 0x000fe40003f64270 */
[----:B------:R-:W-:Y:S02]  /*4fe0*/  FSEL R192, R25, -INF , P4 ;  /* 0xff80000019c07808 */ /* 0x000fe40002000000 */
[----:B------:R-:W-:Y:S02]  /*4ff0*/  FMNMX.FTZ R81, R190, R81, !PT ;  /* 0x00000051be517209 */ /* 0x000fe40007810000 */
[----:B--2---:R-:W-:-:S02]  /*5000*/  FSEL R144, R15, -INF , P2 ;  /* 0xff8000000f907808 */ /* 0x004fc40001000000 */
[----:B------:R-:W-:Y:S02]  /*5010*/  ISETP.GT.AND P2, PT, R57, 0xa9, PT ;  /* 0x000000a93900780c */ /* 0x000fe40003f44270 */
[----:B---3--:R-:W-:Y:S01]  /*5020*/  FSEL R194, R21, -INF , P3 ;  /* 0xff80000015c27808 */ /* 0x008fe20001800000 */
[----:B------:R2:W3:Y:S01]  /*5030*/  MUFU.TANH R57, R31 ;  /* 0x0000001f00397308 */ /* 0x0004e20000002400 */
[----:B------:R-:W-:Y:S02]  /*5040*/  FMNMX.FTZ R81, R192, R81, !PT ;  /* 0x00000051c0517209 */ /* 0x000fe40007810000 */
[----:B------:R-:W-:Y:S02]  /*5050*/  FSEL R196, R29, -INF , P2 ;  /* 0xff8000001dc47808 */ /* 0x000fe40001000000 */
[----:B------:R-:W-:-:S04]  /*5060*/  FMNMX.FTZ R81, R194, R81, !PT ;  /* 0x00000051c2517209 */ /* 0x000fc80007810000 */
[----:B------:R-:W-:Y:S02]  /*5070*/  FMNMX.FTZ R81, R196, R81, !PT ;  /* 0x00000051c4517209 */ /* 0x000fe40007810000 */
[----:B--2---:R-:W-:-:S03]  /*5080*/  FMNMX.FTZ R31, R12, R13, !PT ;  /* 0x0000000d0c1f7209 */ /* 0x004fc60007810000 */
[----:B------:R-:W2:Y:S01]  /*5090*/  SHFL.BFLY PT, R88, R81, 0x2, 0x1f ;  /* 0x0c401f0051587f89 */ /* 0x000ea200000e0000 */
[----:B------:R-:W-:-:S04]  /*50a0*/  FMNMX.FTZ R31, R14, R31, !PT ;  /* 0x0000001f0e1f7209 */ /* 0x000fc80007810000 */
[----:B------:R-:W-:-:S04]  /*50b0*/  FMNMX.FTZ R31, R20, R31, !PT ;  /* 0x0000001f141f7209 */ /* 0x000fc80007810000 */
[----:B------:R-:W-:-:S04]  /*50c0*/  FMNMX.FTZ R31, R40, R31, !PT ;  /* 0x0000001f281f7209 */ /* 0x000fc80007810000 */
[----:B------:R-:W-:-:S04]  /*50d0*/  FMNMX.FTZ R35, R42, R31, !PT ;  /* 0x0000001f2a237209 */ /* 0x000fc80007810000 */
[----:B------:R-:W-:-:S04]  /*50e0*/  FMNMX.FTZ R35, R44, R35, !PT ;  /* 0x000000232c237209 */ /* 0x000fc80007810000 */
[----:B------:R-:W-:Y:S02]  /*50f0*/  FMNMX.FTZ R35, R46, R35, !PT ;  /* 0x000000232e237209 */ /* 0x000fe40007810000 */
[----:B--2---:R-:W-:Y:S01]  /*5100*/  FMNMX.FTZ R15, R81, R88, !PT ;  /* 0x00000058510f7209 */ /* 0x004fe20007810000 */
[----:B------:R-:W-:Y:S01]  /*5110*/  IMAD.MOV.U32 R81, RZ, RZ, R87 ;  /* 0x000000ffff517224 */ /* 0x000fe200078e0057 */
[----:B------:R-:W-:-:S03]  /*5120*/  FMNMX.FTZ R35, R48, R35, !PT ;  /* 0x0000002330237209 */ /* 0x000fc60007810000 */
[----:B------:R-:W2:Y:S01]  /*5130*/  SHFL.BFLY PT, R88, R15, 0x1, 0x1f ;  /* 0x0c201f000f587f89 */ /* 0x000ea200000e0000 */
[----:B------:R-:W-:-:S04]  /*5140*/  FMNMX.FTZ R37, R50, R35, !PT ;  /* 0x0000002332257209 */ /* 0x000fc80007810000 */
[----:B------:R-:W-:-:S04]  /*5150*/  FMNMX.FTZ R37, R52, R37, !PT ;  /* 0x0000002534257209 */ /* 0x000fc80007810000 */
[----:B------:R-:W-:-:S04]  /*5160*/  FMNMX.FTZ R37, R54, R37, !PT ;  /* 0x0000002536257209 */ /* 0x000fc80007810000 */
[----:B------:R-:W-:-:S04]  /*5170*/  FMNMX.FTZ R37, R56, R37, !PT ;  /* 0x0000002538257209 */ /* 0x000fc80007810000 */
[----:B------:R-:W-:-:S04]  /*5180*/  FMNMX.FTZ R39, R58, R37, !PT ;  /* 0x000000253a277209 */ /* 0x000fc80007810000 */
[----:B------:R-:W-:Y:S02]  /*5190*/  FMNMX.FTZ R39, R60, R39, !PT ;  /* 0x000000273c277209 */ /* 0x000fe40007810000 */
[----:B--2---:R-:W-:-:S04]  /*51a0*/  FMNMX.FTZ R88, R15, R88, !PT ;  /* 0x000000580f587209 */ /* 0x004fc80007810000 */
[C---:B------:R-:W-:Y:S01]  /*51b0*/  FSETP.NEU.FTZ.AND P0, PT, R88.reuse, -INF , PT ;  /* 0xff8000005800780b */ /* 0x040fe20003f1d000 */
[----:B------:R-:W-:-:S05]  /*51c0*/  FMUL.FTZ R33, R88, R89 ;  /* 0x0000005958217220 */ /* 0x000fca0000410000 */
[----:B------:R-:W-:Y:S02]  /*51d0*/  FSEL R33, R33, RZ, P0 ;  /* 0x000000ff21217208 */ /* 0x000fe40000000000 */
[----:B------:R-:W-:-:S03]  /*51e0*/  ISETP.NE.AND P0, PT, R121, RZ, PT ;  /* 0x000000ff7900720c */ /* 0x000fc60003f05270 */
[--C-:B------:R-:W-:Y:S01]  /*51f0*/  FFMA.FTZ R15, R41, R89, -R33.reuse ;  /* 0x00000059290f7223 */ /* 0x100fe20000010821 */
[----:B------:R-:W-:Y:S01]  /*5200*/  FMNMX.FTZ R41, R62, R39, !PT ;  /* 0x000000273e297209 */ /* 0x000fe20007810000 */
[-CC-:B------:R-:W-:Y:S01]  /*5210*/  FFMA.FTZ R25, R98, R89.reuse, -R33.reuse ;  /* 0x0000005962197223 */ /* 0x180fe20000010821 */
[----:B------:R-:W-:Y:S01]  /*5220*/  FSEL R98, R49, -INF , P6 ;  /* 0xff80000031627808 */ /* 0x000fe20003000000 */
        /* <DEDUP_REMOVED lines=10> */
[--C-:B------:R-:W-:Y:S01]  /*52d0*/  FFMA.FTZ R176, R86, R89, -R33.reuse ;  /* 0x0000005956b07223 */ /* 0x100fe20000010821 */
[----:B-1----:R-:W-:Y:S01]  /*52e0*/  FSEL R106, R55, -INF , P3 ;  /* 0xff800000376a7808 */ /* 0x002fe20001800000 */
[----:B------:R-:W-:Y:S01]  /*52f0*/  MUFU.EX2 R15, R15 ;  /* 0x0000000f000f7308 */ /* 0x000fe20000000800 */
[----:B------:R-:W-:Y:S01]  /*5300*/  FMNMX.FTZ R43, R70, R41, !PT ;  /* 0x00000029462b7209 */ /* 0x000fe20007810000 */
[-CC-:B------:R-:W-:Y:S01]  /*5310*/  FFMA.FTZ R21, R94, R89.reuse, -R33.reuse ;  /* 0x000000595e157223 */ /* 0x180fe20000010821 */
[----:B---3--:R-:W-:Y:S01]  /*5320*/  FSEL R108, R57, -INF , P2 ;  /* 0xff800000396c7808 */ /* 0x008fe20001000000 */
[--C-:B------:R-:W-:Y:S01]  /*5330*/  FFMA.FTZ R180, R96, R89, -R33.reuse ;  /* 0x0000005960b47223 */ /* 0x100fe20000010821 */
[----:B------:R-:W-:Y:S01]  /*5340*/  FMNMX.FTZ R43, R72, R43, !PT ;  /* 0x0000002b482b7209 */ /* 0x000fe20007810000 */
[-CC-:B------:R-:W-:Y:S01]  /*5350*/  FFMA.FTZ R29, R112, R89.reuse, -R33.reuse ;  /* 0x00000059701d7223 */ /* 0x180fe20000010821 */
[--C-:B------:R-:W-:Y:S01]  /*5360*/  FFMA.FTZ R110, R110, R89, -R33.reuse ;  /* 0x000000596e6e7223 */ /* 0x100fe20000010821 */
[----:B------:R-:W-:Y:S01]  /*5370*/  MUFU.EX2 R176, R176 ;  /* 0x000000b000b07308 */ /* 0x000fe20000000800 */
[----:B------:R-:W-:Y:S01]  /*5380*/  FMNMX.FTZ R43, R74, R43, !PT ;  /* 0x0000002b4a2b7209 */ /* 0x000fe20007810000 */
[-CC-:B------:R-:W-:Y:S01]  /*5390*/  FFMA.FTZ R26, R114, R89.reuse, -R33.reuse ;  /* 0x00000059721a7223 */ /* 0x180fe20000010821 */
[-CC-:B------:R-:W-:Y:S01]  /*53a0*/  FFMA.FTZ R116, R116, R89.reuse, -R33.reuse ;  /* 0x0000005974747223 */ /* 0x180fe20000010821 */
        /* <DEDUP_REMOVED lines=43> */
[----:B------:R-:W-:Y:S01]  /*5660*/  FFMA.FTZ R218, R194, R89, -R33 ;  /* 0x00000059c2da7223 */ /* 0x000fe20000010821 */
[----:B------:R-:W-:Y:S01]  /*5670*/  MUFU.EX2 R27, R27 ;  /* 0x0000001b001b7308 */ /* 0x000fe20000000800 */
[----:B------:R-:W-:-:S04]  /*5680*/  FMNMX.FTZ R59, R104, R47, !PT ;  /* 0x0000002f683b7209 */ /* 0x000fc80007810000 */
[----:B------:R-:W-:-:S03]  /*5690*/  FMNMX.FTZ R59, R28, R59, !PT ;  /* 0x0000003b1c3b7209 */ /* 0x000fc60007810000 */
        /* <DEDUP_REMOVED lines=13> */
[----:B------:R-:W-:-:S05]  /*5770*/  FMNMX.FTZ R59, R108, R59, !PT ;  /* 0x0000003b6c3b7209 */ /* 0x000fca0007810000 */
[----:B------:R-:W1:Y:S02]  /*5780*/  SHFL.BFLY PT, R92, R59, 0x2, 0x1f ;  /* 0x0c401f003b5c7f89 */ /* 0x000e6400000e0000 */
[----:B------:R-:W2:Y:S08]  /*5790*/  MUFU.EX2 R35, R116 ;  /* 0x0000007400237308 */ /* 0x000eb00000000800 */
[----:B------:R-:W-:Y:S08]  /*57a0*/  MUFU.EX2 R30, R30 ;  /* 0x0000001e001e7308 */ /* 0x000ff00000000800 */
[----:B------:R-:W3:Y:S01]  /*57b0*/  MUFU.EX2 R37, R120 ;  /* 0x0000007800257308 */ /* 0x000ee20000000800 */
[----:B--2---:R-:W-:-:S02]  /*57c0*/  F2FP.BF16.F32.PACK_AB R188, R35, R26 ;  /* 0x0000001a23bc723e */ /* 0x004fc400000010ff */
[----:B-1----:R-:W-:Y:S01]  /*57d0*/  FMNMX.FTZ R63, R59, R92, !PT ;  /* 0x0000005c3b3f7209 */ /* 0x002fe20007810000 */
[----:B------:R-:W-:-:S04]  /*57e0*/  FFMA.FTZ R59, R172, R89, -R33 ;  /* 0x00000059ac3b7223 */ /* 0x000fc80000010821 */
[----:B------:R-:W-:Y:S01]  /*57f0*/  MUFU.EX2 R39, R122 ;  /* 0x0000007a00277308 */ /* 0x000fe20000000800 */
[----:B------:R-:W-:Y:S01]  /*5800*/  FFMA.FTZ R33, R196, R89, -R33 ;  /* 0x00000059c4217223 */ /* 0x000fe20000010821 */
[----:B------:R-:W1:Y:S06]  /*5810*/  SHFL.BFLY PT, R92, R63, 0x1, 0x1f ;  /* 0x0c201f003f5c7f89 */ /* 0x000e6c00000e0000 */
[----:B------:R-:W-:Y:S01]  /*5820*/  MUFU.EX2 R86, R86 ;  /* 0x0000005600567308 */ /* 0x000fe20000000800 */
[----:B---3--:R-:W-:-:S07]  /*5830*/  F2FP.BF16.F32.PACK_AB R190, R37, R30 ;  /* 0x0000001e25be723e */ /* 0x008fce00000010ff */
[----:B------:R-:W-:Y:S08]  /*5840*/  MUFU.EX2 R41, R126 ;  /* 0x0000007e00297308 */ /* 0x000ff00000000800 */
[----:B------:R-:W-:Y:S01]  /*5850*/  MUFU.EX2 R94, R94 ;  /* 0x0000005e005e7308 */ /* 0x000fe20000000800 */
[----:B-1----:R-:W-:-:S04]  /*5860*/  FMNMX.FTZ R92, R63, R92, !PT ;  /* 0x0000005c3f5c7209 */ /* 0x002fc80007810000 */
[C---:B------:R-:W-:Y:S01]  /*5870*/  FSETP.NEU.FTZ.AND P2, PT, R92.reuse, -INF , PT ;  /* 0xff8000005c00780b */ /* 0x040fe20003f5d000 */
[----:B------:R-:W-:Y:S02]  /*5880*/  FMUL.FTZ R65, R92, R89 ;  /* 0x000000595c417220 */ /* 0x000fe40000410000 */
[----:B------:R-:W-:Y:S03]  /*5890*/  MUFU.EX2 R43, R132 ;  /* 0x00000084002b7308 */ /* 0x000fe60000000800 */
[----:B------:R-:W-:Y:S02]  /*58a0*/  FSEL R65, R65, RZ, P2 ;  /* 0x000000ff41417208 */ /* 0x000fe40001000000 */
[----:B------:R-:W-:-:S03]  /*58b0*/  PLOP3.LUT P2, PT, PT, PT, UP0, 0x80, 0x0 ;  /* 0x000000000000781c */ /* 0x000fc60003f4f008 */
[----:B------:R-:W-:Y:S01]  /*58c0*/  MUFU.EX2 R96, R96 ;  /* 0x0000006000607308 */ /* 0x000fe20000000800 */
[-CC-:B------:R-:W-:Y:S01]  /*58d0*/  FFMA.FTZ R177, R12, R89.reuse, -R65.reuse ;  /* 0x000000590cb17223 */ /* 0x180fe20000010841 */
[-C--:B------:R-:W-:Y:S01]  /*58e0*/  FFMA.FTZ R12, R13, R89.reuse, -R65 ;  /* 0x000000590d0c7223 */ /* 0x080fe20000010841 */
[----:B------:R-:W-:Y:S01]  /*58f0*/  FADD.FTZ R13, R176, R15 ;  /* 0x0000000fb00d7221 */ /* 0x000fe20000010000 */
[-CC-:B------:R-:W-:Y:S01]  /*5900*/  FFMA.FTZ R179, R14, R89.reuse, -R65.reuse ;  /* 0x000000590eb37223 */ /* 0x180fe20000010841 */
[-CC-:B------:R-:W-:Y:S01]  /*5910*/  FFMA.FTZ R20, R20, R89.reuse, -R65.reuse ;  /* 0x0000005914147223 */ /* 0x180fe20000010841 */
[-C--:B------:R-:W-:Y:S01]  /*5920*/  FFMA.FTZ R181, R40, R89.reuse, -R65 ;  /* 0x0000005928b57223 */ /* 0x080fe20000010841 */
[----:B------:R-:W-:Y:S01]  /*5930*/  FADD.FTZ R14, R178, R13 ;  /* 0x0000000db20e7221 */ /* 0x000fe20000010000 */
[----:B------:R-:W-:Y:S01]  /*5940*/  MUFU.EX2 R177, R177 ;  /* 0x000000b100b17308 */ /* 0x000fe20000000800 */
[-CC-:B------:R-:W-:Y:S01]  /*5950*/  FFMA.FTZ R40, R42, R89.reuse, -R65.reuse ;  /* 0x000000592a287223 */ /* 0x180fe20000010841 */
[-CC-:B------:R-:W-:Y:S01]  /*5960*/  FFMA.FTZ R183, R44, R89.reuse, -R65.reuse ;  /* 0x000000592cb77223 */ /* 0x180fe20000010841 */
[----:B------:R-:W-:Y:S01]  /*5970*/  FADD.FTZ R13, R21, R14 ;  /* 0x0000000e150d7221 */ /* 0x000fe20000010000 */
[-CC-:B------:R-:W-:Y:S01]  /*5980*/  FFMA.FTZ R201, R32, R89.reuse, -R65.reuse ;  /* 0x0000005920c97223 */ /* 0x180fe20000010841 */
[-CC-:B------:R-:W-:Y:S01]  /*5990*/  FFMA.FTZ R42, R46, R89.reuse, -R65.reuse ;  /* 0x000000592e2a7223 */ /* 0x180fe20000010841 */
[-C--:B------:R-:W-:Y:S01]  /*59a0*/  FFMA.FTZ R185, R48, R89.reuse, -R65 ;  /* 0x0000005930b97223 */ /* 0x080fe20000010841 */
[----:B------:R-:W-:Y:S01]  /*59b0*/  FADD.FTZ R14, R180, R13 ;  /* 0x0000000db40e7221 */ /* 0x000fe20000010000 */
[----:B------:R-:W1:Y:S01]  /*59c0*/  MUFU.EX2 R12, R12 ;  /* 0x0000000c000c7308 */ /* 0x000e620000000800 */
[-CC-:B------:R-:W-:Y:S01]  /*59d0*/  FFMA.FTZ R191, R60, R89.reuse, -R65.reuse ;  /* 0x000000593cbf7223 */ /* 0x180fe20000010841 */
[-CC-:B------:R-:W-:Y:S01]  /*59e0*/  FFMA.FTZ R44, R50, R89.reuse, -R65.reuse ;  /* 0x00000059322c7223 */ /* 0x180fe20000010841 */
[----:B------:R-:W-:Y:S01]  /*59f0*/  FADD.FTZ R13, R25, R14 ;  /* 0x0000000e190d7221 */ /* 0x000fe20000010000 */
[-CC-:B------:R-:W-:Y:S01]  /*5a00*/  FFMA.FTZ R187, R52, R89.reuse, -R65.reuse ;  /* 0x0000005934bb7223 */ /* 0x180fe20000010841 */
[-CC-:B------:R-:W-:Y:S01]  /*5a10*/  FFMA.FTZ R203, R34, R89.reuse, -R65.reuse ;  /* 0x0000005922cb7223 */ /* 0x180fe20000010841 */
[-C--:B------:R-:W-:Y:S01]  /*5a20*/  FFMA.FTZ R46, R54, R89.reuse, -R65 ;  /* 0x00000059362e7223 */ /* 0x080fe20000010841 */
[----:B------:R-:W-:Y:S01]  /*5a30*/  FADD.FTZ R14, R182, R13 ;  /* 0x0000000db60e7221 */ /* 0x000fe20000010000 */
[----:B------:R-:W2:Y:S01]  /*5a40*/  MUFU.EX2 R179, R179 ;  /* 0x000000b300b37308 */ /* 0x000ea20000000800 */
[-CC-:B------:R-:W-:Y:S01]  /*5a50*/  FFMA.FTZ R189, R56, R89.reuse, -R65.reuse ;  /* 0x0000005938bd7223 */ /* 0x180fe20000010841 */
[-CC-:B------:R-:W-:Y:S01]  /*5a60*/  FFMA.FTZ R48, R58, R89.reuse, -R65.reuse ;  /* 0x000000593a307223 */ /* 0x180fe20000010841 */
[----:B------:R-:W-:Y:S01]  /*5a70*/  FADD.FTZ R13, R27, R14 ;  /* 0x0000000e1b0d7221 */ /* 0x000fe20000010000 */
[-CC-:B------:R-:W-:Y:S01]  /*5a80*/  FFMA.FTZ R50, R62, R89.reuse, -R65.reuse ;  /* 0x000000593e327223 */ /* 0x180fe20000010841 */
[-CC-:B------:R-:W-:Y:S01]  /*5a90*/  FFMA.FTZ R193, R64, R89.reuse, -R65.reuse ;  /* 0x0000005940c17223 */ /* 0x180fe20000010841 */
[-C--:B------:R-:W-:Y:S01]  /*5aa0*/  FFMA.FTZ R52, R66, R89.reuse, -R65 ;  /* 0x0000005942347223 */ /* 0x080fe20000010841 */
[----:B------:R-:W-:Y:S01]  /*5ab0*/  FADD.FTZ R32, R184, R13 ;  /* 0x0000000db8207221 */ /* 0x000fe20000010000 */
[----:B------:R-:W3:Y:S01]  /*5ac0*/  MUFU.EX2 R20, R20 ;  /* 0x0000001400147308 */ /* 0x000ee20000000800 */
[----:B-1----:R-:W-:Y:S01]  /*5ad0*/  FADD.FTZ R14, R177, R12 ;  /* 0x0000000cb10e7221 */ /* 0x002fe20000010000 */
[-CC-:B------:R-:W-:Y:S01]  /*5ae0*/  FFMA.FTZ R195, R68, R89.reuse, -R65.reuse ;  /* 0x0000005944c37223 */ /* 0x180fe20000010841 */
[----:B------:R-:W-:Y:S01]  /*5af0*/  FADD.FTZ R67, R29, R32 ;  /* 0x000000201d437221 */ /* 0x000fe20000010000 */
[-CC-:B------:R-:W-:Y:S01]  /*5b00*/  FFMA.FTZ R54, R70, R89.reuse, -R65.reuse ;  /* 0x0000005946367223 */ /* 0x180fe20000010841 */
[-CC-:B------:R-:W-:Y:S01]  /*5b10*/  FFMA.FTZ R197, R72, R89.reuse, -R65.reuse ;  /* 0x0000005948c57223 */ /* 0x180fe20000010841 */
[-C--:B------:R-:W-:Y:S01]  /*5b20*/  FFMA.FTZ R56, R74, R89.reuse, -R65 ;  /* 0x000000594a387223 */ /* 0x080fe20000010841 */
[----:B------:R-:W-:Y:S01]  /*5b30*/  FADD.FTZ R60, R186, R67 ;  /* 0x00000043ba3c7221 */ /* 0x000fe20000010000 */
[----:B------:R-:W1:Y:S01]  /*5b40*/  MUFU.EX2 R181, R181 ;  /* 0x000000b500b57308 */ /* 0x000e620000000800 */
[----:B--2---:R-:W-:Y:S01]  /*5b50*/  FADD.FTZ R13, R179, R14 ;  /* 0x0000000eb30d7221 */ /* 0x004fe20000010000 */
[-CC-:B------:R-:W-:Y:S01]  /*5b60*/  FFMA.FTZ R199, R76, R89.reuse, -R65.reuse ;  /* 0x000000594cc77223 */ /* 0x180fe20000010841 */
[----:B------:R-:W-:Y:S01]  /*5b70*/  FADD.FTZ R67, R31, R60 ;  /* 0x0000003c1f437221 */ /* 0x000fe20000010000 */
[-CC-:B------:R-:W-:Y:S01]  /*5b80*/  FFMA.FTZ R58, R78, R89.reuse, -R65.reuse ;  /* 0x000000594e3a7223 */ /* 0x180fe20000010841 */
[-CC-:B------:R-:W-:Y:S01]  /*5b90*/  FFMA.FTZ R38, R38, R89.reuse, -R65.reuse ;  /* 0x0000005926267223 */ /* 0x180fe20000010841 */
[-C--:B------:R-:W-:Y:S01]  /*5ba0*/  FFMA.FTZ R32, R80, R89.reuse, -R65 ;  /* 0x0000005950207223 */ /* 0x080fe20000010841 */
[----:B------:R-:W-:Y:S01]  /*5bb0*/  FADD.FTZ R34, R26, R67 ;  /* 0x000000431a227221 */ /* 0x000fe20000010000 */
[----:B------:R-:W2:Y:S01]  /*5bc0*/  MUFU.EX2 R40, R40 ;  /* 0x0000002800287308 */ /* 0x000ea20000000800 */
[----:B---3--:R-:W-:Y:S01]  /*5bd0*/  FADD.FTZ R14, R20, R13 ;  /* 0x0000000d140e7221 */ /* 0x008fe20000010000 */
        /* <DEDUP_REMOVED lines=16> */
[-C--:B------:R-:W-:Y:S01]  /*5ce0*/  FFMA.FTZ R136, R136, R89.reuse, -R65 ;  /* 0x0000005988887223 */ /* 0x080fe20000010841 */
[----:B------:R-:W-:Y:S01]  /*5cf0*/  FADD.FTZ R60, R86, R67 ;  /* 0x00000043563c7221 */ /* 0x000fe20000010000 */
[-CC-:B------:R-:W-:Y:S01]  /*5d00*/  FFMA.FTZ R140, R140, R89.reuse, -R65.reuse ;  /* 0x000000598c8c7223 */ /* 0x180fe20000010841 */
[-CC-:B------:R-:W-:Y:S01]  /*5d10*/  FFMA.FTZ R144, R144, R89.reuse, -R65.reuse ;  /* 0x0000005990907223 */ /* 0x180fe20000010841 */
[-CC-:B------:R-:W-:Y:S01]  /*5d20*/  FFMA.FTZ R98, R98, R89.reuse, -R65.reuse ;  /* 0x0000005962627223 */ /* 0x180fe20000010841 */
[----:B------:R-:W-:Y:S01]  /*5d30*/  FADD.FTZ R67, R41, R60 ;  /* 0x0000003c29437221 */ /* 0x000fe20000010000 */
[----:B------:R-:W2:Y:S01]  /*5d40*/  MUFU.EX2 R185, R185 ;  /* 0x000000b900b97308 */ /* 0x000ea20000000800 */
[----:B---3--:R-:W-:Y:S01]  /*5d50*/  FADD.FTZ R13, R183, R14 ;  /* 0x0000000eb70d7221 */ /* 0x008fe20000010000 */
[-C--:B------:R-:W-:Y:S01]  /*5d60*/  FFMA.FTZ R100, R100, R89.reuse, -R65 ;  /* 0x0000005964647223 */ /* 0x080fe20000010841 */
[----:B------:R-:W-:Y:S01]  /*5d70*/  FADD.FTZ R60, R94, R67 ;  /* 0x000000435e3c7221 */ /* 0x000fe20000010000 */
[--C-:B------:R-:W-:Y:S01]  /*5d80*/  FFMA.FTZ R102, R102, R89, -R65.reuse ;  /* 0x0000005966667223 */ /* 0x100fe20000010841 */
[----:B------:R-:W-:Y:S01]  /*5d90*/  F2FP.BF16.F32.PACK_AB R177, R12, R177 ;  /* 0x000000b10cb1723e */ /* 0x000fe200000010ff */
[-CC-:B------:R-:W-:Y:S01]  /*5da0*/  FFMA.FTZ R106, R106, R89.reuse, -R65.reuse ;  /* 0x000000596a6a7223 */ /* 0x180fe20000010841 */
[----:B------:R-:W-:Y:S01]  /*5db0*/  FFMA.FTZ R65, R108, R89, -R65 ;  /* 0x000000596c417223 */ /* 0x000fe20000010841 */
[----:B------:R-:W3:Y:S01]  /*5dc0*/  MUFU.EX2 R44, R44 ;  /* 0x0000002c002c7308 */ /* 0x000ee20000000800 */
[----:B-1----:R-:W-:Y:S01]  /*5dd0*/  FADD.FTZ R14, R42, R13 ;  /* 0x0000000d2a0e7221 */ /* 0x002fe20000010000 */
[----:B------:R-:W-:Y:S01]  /*5de0*/  F2FP.BF16.F32.PACK_AB R180, R25, R180 ;  /* 0x000000b419b4723e */ /* 0x000fe200000010ff */
[--C-:B------:R-:W-:Y:S01]  /*5df0*/  IMAD.MOV.U32 R84, RZ, RZ, R87.reuse ;  /* 0x000000ffff547224 */ /* 0x100fe200078e0057 */
[----:B------:R-:W-:Y:S01]  /*5e00*/  F2FP.BF16.F32.PACK_AB R182, R27, R182 ;  /* 0x000000b61bb6723e */ /* 0x000fe200000010ff */
[--C-:B------:R-:W-:Y:S01]  /*5e10*/  IMAD.MOV.U32 R80, RZ, RZ, R87.reuse ;  /* 0x000000ffff507224 */ /* 0x100fe200078e0057 */
[----:B------:R-:W-:Y:S01]  /*5e20*/  F2FP.BF16.F32.PACK_AB R184, R29, R184 ;  /* 0x000000b81db8723e */ /* 0x000fe200000010ff */
[--C-:B------:R-:W-:Y:S01]  /*5e30*/  IMAD.MOV.U32 R76, RZ, RZ, R87.reuse ;  /* 0x000000ffff4c7224 */ /* 0x100fe200078e0057 */
[----:B------:R-:W1:Y:S01]  /*5e40*/  MUFU.EX2 R187, R187 ;  /* 0x000000bb00bb7308 */ /* 0x000e620000000800 */
[----:B--2---:R-:W-:Y:S01]  /*5e50*/  FADD.FTZ R13, R185, R14 ;  /* 0x0000000eb90d7221 */ /* 0x004fe20000010000 */
[----:B------:R-:W-:Y:S01]  /*5e60*/  F2FP.BF16.F32.PACK_AB R186, R31, R186 ;  /* 0x000000ba1fba723e */ /* 0x000fe200000010ff */
[--C-:B------:R-:W-:Y:S01]  /*5e70*/  IMAD.MOV.U32 R72, RZ, RZ, R87.reuse ;  /* 0x000000ffff487224 */ /* 0x100fe200078e0057 */
[----:B------:R-:W-:Y:S01]  /*5e80*/  F2FP.BF16.F32.PACK_AB R194, R94, R41 ;  /* 0x000000295ec2723e */ /* 0x000fe200000010ff */
[--C-:B------:R-:W-:Y:S01]  /*5e90*/  IMAD.MOV.U32 R68, RZ, RZ, R87.reuse ;  /* 0x000000ffff447224 */ /* 0x100fe200078e0057 */
[----:B------:R-:W-:Y:S01]  /*5ea0*/  F2FP.BF16.F32.PACK_AB R196, R96, R43 ;  /* 0x0000002b60c4723e */ /* 0x000fe200000010ff */
[----:B------:R-:W-:Y:S01]  /*5eb0*/  IMAD.MOV.U32 R67, RZ, RZ, R87 ;  /* 0x000000ffff437224 */ /* 0x000fe200078e0057 */
[----:B------:R-:W2:Y:S01]  /*5ec0*/  MUFU.EX2 R46, R46 ;  /* 0x0000002e002e7308 */ /* 0x000ea20000000800 */
[----:B---3--:R-:W-:Y:S01]  /*5ed0*/  FADD.FTZ R14, R44, R13 ;  /* 0x0000000d2c0e7221 */ /* 0x008fe20000010000 */
[----:B------:R-:W-:Y:S01]  /*5ee0*/  F2FP.BF16.F32.PACK_AB R181, R40, R181 ;  /* 0x000000b528b5723e */ /* 0x000fe200000010ff */
[--C-:B------:R-:W-:Y:S01]  /*5ef0*/  IMAD.MOV.U32 R64, RZ, RZ, R87.reuse ;  /* 0x000000ffff407224 */ /* 0x100fe200078e0057 */
[----:B------:R-:W-:Y:S01]  /*5f00*/  F2FP.BF16.F32.PACK_AB R183, R42, R183 ;  /* 0x000000b72ab7723e */ /* 0x000fe200000010ff */
[--C-:B------:R-:W-:Y:S01]  /*5f10*/  IMAD.MOV.U32 R41, RZ, RZ, R87.reuse ;  /* 0x000000ffff297224 */ /* 0x100fe200078e0057 */
[----:B------:R-:W-:Y:S01]  /*5f20*/  F2FP.BF16.F32.PACK_AB R185, R44, R185 ;  /* 0x000000b92cb9723e */ /* 0x000fe200000010ff */
[--C-:B------:R-:W-:Y:S01]  /*5f30*/  IMAD.MOV.U32 R44, RZ, RZ, R87.reuse ;  /* 0x000000ffff2c7224 */ /* 0x100fe200078e0057 */
[----:B------:R-:W3:Y:S01]  /*5f40*/  MUFU.EX2 R189, R189 ;  /* 0x000000bd00bd7308 */ /* 0x000ee20000000800 */
[----:B-1----:R-:W-:Y:S01]  /*5f50*/  FADD.FTZ R13, R187, R14 ;  /* 0x0000000ebb0d7221 */ /* 0x002fe20000010000 */
[----:B------:R-:W-:Y:S01]  /*5f60*/  F2FP.BF16.F32.PACK_AB R176, R15, R176 ;  /* 0x000000b00fb0723e */ /* 0x000fe200000010ff */
[--C-:B------:R-:W-:Y:S01]  /*5f70*/  IMAD.MOV.U32 R40, RZ, RZ, R87.reuse ;  /* 0x000000ffff287224 */ /* 0x100fe200078e0057 */
[----:B------:R-:W-:Y:S01]  /*5f80*/  F2FP.BF16.F32.PACK_AB R178, R21, R178 ;  /* 0x000000b215b2723e */ /* 0x000fe200000010ff */
[--C-:B------:R-:W-:Y:S01]  /*5f90*/  IMAD.MOV.U32 R37, RZ, RZ, R87.reuse ;  /* 0x000000ffff257224 */ /* 0x100fe200078e0057 */
[----:B------:R-:W-:Y:S01]  /*5fa0*/  F2FP.BF16.F32.PACK_AB R179, R20, R179 ;  /* 0x000000b314b3723e */ /* 0x000fe200000010ff */
[----:B------:R-:W-:Y:S01]  /*5fb0*/  IMAD.MOV.U32 R35, RZ, RZ, R87 ;  /* 0x000000ffff237224 */ /* 0x000fe200078e0057 */
[----:B------:R-:W1:Y:S01]  /*5fc0*/  MUFU.EX2 R48, R48 ;  /* 0x0000003000307308 */ /* 0x000e620000000800 */
[C---:B--2---:R-:W-:Y:S01]  /*5fd0*/  FADD.FTZ R14, R46.reuse, R13 ;  /* 0x0000000d2e0e7221 */ /* 0x044fe20000010000 */
[----:B------:R-:W-:Y:S01]  /*5fe0*/  FADD.FTZ R13, R43, R60 ;  /* 0x0000003c2b0d7221 */ /* 0x000fe20000010000 */
[----:B------:R-:W-:Y:S01]  /*5ff0*/  F2FP.BF16.F32.PACK_AB R187, R46, R187 ;  /* 0x000000bb2ebb723e */ /* 0x000fe200000010ff */
[----:B------:R-:W-:Y:S01]  /*6000*/  IMAD.MOV.U32 R43, RZ, RZ, R87 ;  /* 0x000000ffff2b7224 */ /* 0x000fe200078e0057 */
[-C--:B------:R-:W-:Y:S01]  /*6010*/  MOV R82, R87.reuse ;  /* 0x0000005700527202 */ /* 0x080fe20000000f00 */
[----:B------:R-:W-:Y:S01]  /*6020*/  FADD.FTZ R13, R96, R13 ;  /* 0x0000000d600d7221 */ /* 0x000fe20000010000 */
[-C--:B------:R-:W-:Y:S01]  /*6030*/  MOV R78, R87.reuse ;  /* 0x00000057004e7202 */ /* 0x080fe20000000f00 */
[----:B------:R-:W2:Y:S01]  /*6040*/  MUFU.EX2 R191, R191 ;  /* 0x000000bf00bf7308 */ /* 0x000ea20000000800 */
[----:B---3--:R-:W-:Y:S01]  /*6050*/  FADD.FTZ R3, R189, R14 ;  /* 0x0000000ebd037221 */ /* 0x008fe20000010000 */
[-C--:B------:R-:W-:Y:S01]  /*6060*/  MOV R74, R87.reuse ;  /* 0x00000057004a7202 */ /* 0x080fe20000000f00 */
[--C-:B------:R-:W-:Y:S01]  /*6070*/  IMAD.MOV.U32 R31, RZ, RZ, R87.reuse ;  /* 0x000000ffff1f7224 */ /* 0x100fe200078e0057 */
[-C--:B------:R-:W-:Y:S01]  /*6080*/  MOV R70, R87.reuse ;  /* 0x0000005700467202 */ /* 0x080fe20000000f00 */
[--C-:B------:R-:W-:Y:S01]  /*6090*/  IMAD.MOV.U32 R29, RZ, RZ, R87.reuse ;  /* 0x000000ffff1d7224 */ /* 0x100fe200078e0057 */
[----:B------:R-:W-:Y:S01]  /*60a0*/  MOV R66, R87 ;  /* 0x0000005700427202 */ /* 0x000fe20000000f00 */
[----:B------:R-:W-:Y:S01]  /*60b0*/  IMAD.MOV.U32 R27, RZ, RZ, R87 ;  /* 0x000000ffff1b7224 */ /* 0x000fe200078e0057 */
[----:B------:R-:W3:Y:S01]  /*60c0*/  MUFU.EX2 R198, R198 ;  /* 0x000000c600c67308 */ /* 0x000ee20000000800 */
[C---:B-1----:R-:W-:Y:S01]  /*60d0*/  FADD.FTZ R14, R48.reuse, R3 ;  /* 0x00000003300e7221 */ /* 0x042fe20000010000 */
[----:B------:R-:W-:Y:S01]  /*60e0*/  F2FP.BF16.F32.PACK_AB R189, R48, R189 ;  /* 0x000000bd30bd723e */ /* 0x000fe200000010ff */
[--C-:B------:R-:W-:Y:S01]  /*60f0*/  IMAD.MOV.U32 R48, RZ, RZ, R87.reuse ;  /* 0x000000ffff307224 */ /* 0x100fe200078e0057 */
[-C--:B------:R-:W-:Y:S01]  /*6100*/  MOV R62, R87.reuse ;  /* 0x00000057003e7202 */ /* 0x080fe20000000f00 */
[----:B------:R-:W-:Y:S01]  /*6110*/  IMAD.MOV.U32 R25, RZ, RZ, R87 ;  /* 0x000000ffff197224 */ /* 0x000fe200078e0057 */
[----:B------:R-:W-:-:S02]  /*6120*/  MOV R46, R87 ;  /* 0x00000057002e7202 */ /* 0x000fc40000000f00 */
[----:B------:R-:W1:Y:S01]  /*6130*/  MUFU.EX2 R50, R50 ;  /* 0x0000003200327308 */ /* 0x000e620000000800 */
[----:B--2---:R-:W-:Y:S01]  /*6140*/  FADD.FTZ R3, R191, R14 ;  /* 0x0000000ebf037221 */ /* 0x004fe20000010000 */
[-C--:B------:R-:W-:Y:S02]  /*6150*/  MOV R42, R87.reuse ;  /* 0x00000057002a7202 */ /* 0x080fe40000000f00 */
[----:B------:R-:W-:-:S04]  /*6160*/  MOV R30, R87 ;  /* 0x00000057001e7202 */ /* 0x000fc80000000f00 */
[----:B------:R-:W2:Y:S01]  /*6170*/  MUFU.EX2 R45, R142 ;  /* 0x0000008e002d7308 */ /* 0x000ea20000000800 */
[----:B---3--:R-:W-:-:S07]  /*6180*/  FADD.FTZ R60, R198, R13 ;  /* 0x0000000dc63c7221 */ /* 0x008fce0000010000 */
[----:B------:R-:W3:Y:S01]  /*6190*/  MUFU.EX2 R193, R193 ;  /* 0x000000c100c17308 */ /* 0x000ee20000000800 */
[C---:B-1----:R-:W-:Y:S01]  /*61a0*/  FADD.FTZ R14, R50.reuse, R3 ;  /* 0x00000003320e7221 */ /* 0x042fe20000010000 */
[----:B------:R-:W-:Y:S02]  /*61b0*/  F2FP.BF16.F32.PACK_AB R191, R50, R191 ;  /* 0x000000bf32bf723e */ /* 0x000fe400000010ff */
[----:B------:R-:W-:-:S04]  /*61c0*/  MOV R50, R87 ;  /* 0x0000005700327202 */ /* 0x000fc80000000f00 */
[----:B------:R-:W1:Y:S01]  /*61d0*/  MUFU.EX2 R200, R200 ;  /* 0x000000c800c87308 */ /* 0x000e620000000800 */
[C---:B--2---:R-:W-:Y:S01]  /*61e0*/  FADD.FTZ R13, R45.reuse, R60 ;  /* 0x0000003c2d0d7221 */ /* 0x044fe20000010000 */
[----:B------:R-:W-:Y:S01]  /*61f0*/  F2FP.BF16.F32.PACK_AB R198, R45, R198 ;  /* 0x000000c62dc6723e */ /* 0x000fe200000010ff */
[----:B------:R-:W-:-:S05]  /*6200*/  IMAD.MOV.U32 R45, RZ, RZ, R87 ;  /* 0x000000ffff2d7224 */ /* 0x000fca00078e0057 */
[----:B------:R-:W2:Y:S01]  /*6210*/  MUFU.EX2 R52, R52 ;  /* 0x0000003400347308 */ /* 0x000ea20000000800 */
[----:B---3--:R-:W-:-:S07]  /*6220*/  FADD.FTZ R3, R193, R14 ;  /* 0x0000000ec1037221 */ /* 0x008fce0000010000 */
[----:B------:R-:W3:Y:S01]  /*6230*/  MUFU.EX2 R47, R148 ;  /* 0x00000094002f7308 */ /* 0x000ee20000000800 */
[----:B-1----:R-:W-:-:S07]  /*6240*/  FADD.FTZ R60, R200, R13 ;  /* 0x0000000dc83c7221 */ /* 0x002fce0000010000 */
[----:B------:R-:W1:Y:S01]  /*6250*/  MUFU.EX2 R195, R195 ;  /* 0x000000c300c37308 */ /* 0x000e620000000800 */
[C---:B--2---:R-:W-:Y:S01]  /*6260*/  FADD.FTZ R14, R52.reuse, R3 ;  /* 0x00000003340e7221 */ /* 0x044fe20000010000 */
[----:B------:R-:W-:Y:S01]  /*6270*/  F2FP.BF16.F32.PACK_AB R193, R52, R193 ;  /* 0x000000c134c1723e */ /* 0x000fe200000010ff */
[----:B------:R-:W-:-:S05]  /*6280*/  IMAD.MOV.U32 R52, RZ, RZ, R87 ;  /* 0x000000ffff347224 */ /* 0x000fca00078e0057 */
[----:B------:R-:W-:Y:S01]  /*6290*/  MUFU.EX2 R202, R202 ;  /* 0x000000ca00ca7308 */ /* 0x000fe20000000800 */
[C---:B---3--:R-:W-:Y:S01]  /*62a0*/  FADD.FTZ R13, R47.reuse, R60 ;  /* 0x0000003c2f0d7221 */ /* 0x048fe20000010000 */
[----:B------:R-:W-:Y:S01]  /*62b0*/  F2FP.BF16.F32.PACK_AB R200, R47, R200 ;  /* 0x000000c82fc8723e */ /* 0x000fe200000010ff */
[--C-:B------:R-:W-:Y:S02]  /*62c0*/  IMAD.MOV.U32 R60, RZ, RZ, R87.reuse ;  /* 0x000000ffff3c7224 */ /* 0x100fe400078e0057 */
[----:B------:R-:W-:-:S03]  /*62d0*/  IMAD.MOV.U32 R47, RZ, RZ, R87 ;  /* 0x000000ffff2f7224 */ /* 0x000fc600078e0057 */
[----:B------:R-:W2:Y:S01]  /*62e0*/  MUFU.EX2 R54, R54 ;  /* 0x0000003600367308 */ /* 0x000ea20000000800 */
[----:B-1----:R-:W-:-:S07]  /*62f0*/  FADD.FTZ R3, R195, R14 ;  /* 0x0000000ec3037221 */ /* 0x002fce0000010000 */
[----:B------:R-:W-:Y:S08]  /*6300*/  MUFU.EX2 R49, R152 ;  /* 0x0000009800317308 */ /* 0x000ff00000000800 */
[----:B------:R-:W1:Y:S01]  /*6310*/  MUFU.EX2 R197, R197 ;  /* 0x000000c500c57308 */ /* 0x000e620000000800 */
[C---:B--2---:R-:W-:Y:S01]  /*6320*/  FADD.FTZ R14, R54.reuse, R3 ;  /* 0x00000003360e7221 */ /* 0x044fe20000010000 */
[----:B------:R-:W-:-:S02]  /*6330*/  F2FP.BF16.F32.PACK_AB R195, R54, R195 ;  /* 0x000000c336c3723e */ /* 0x000fc400000010ff */
[----:B------:R-:W-:-:S04]  /*6340*/  MOV R54, R87 ;  /* 0x0000005700367202 */ /* 0x000fc80000000f00 */
[----:B------:R-:W-:Y:S08]  /*6350*/  MUFU.EX2 R204, R204 ;  /* 0x000000cc00cc7308 */ /* 0x000ff00000000800 */
[----:B------:R-:W2:Y:S01]  /*6360*/  MUFU.EX2 R56, R56 ;  /* 0x0000003800387308 */ /* 0x000ea20000000800 */
[----:B-1----:R-:W-:-:S07]  /*6370*/  FADD.FTZ R3, R197, R14 ;  /* 0x0000000ec5037221 */ /* 0x002fce0000010000 */
[----:B------:R-:W-:Y:S08]  /*6380*/  MUFU.EX2 R51, R51 ;  /* 0x0000003300337308 */ /* 0x000ff00000000800 */
[----:B------:R-:W1:Y:S01]  /*6390*/  MUFU.EX2 R199, R199 ;  /* 0x000000c700c77308 */ /* 0x000e620000000800 */
[C---:B--2---:R-:W-:Y:S01]  /*63a0*/  FADD.FTZ R14, R56.reuse, R3 ;  /* 0x00000003380e7221 */ /* 0x044fe20000010000 */
[----:B------:R-:W-:Y:S01]  /*63b0*/  F2FP.BF16.F32.PACK_AB R197, R56, R197 ;  /* 0x000000c538c5723e */ /* 0x000fe200000010ff */
[----:B------:R-:W-:-:S05]  /*63c0*/  IMAD.MOV.U32 R56, RZ, RZ, R87 ;  /* 0x000000ffff387224 */ /* 0x000fca00078e0057 */
[----:B------:R-:W2:Y:S08]  /*63d0*/  MUFU.EX2 R206, R206 ;  /* 0x000000ce00ce7308 */ /* 0x000eb00000000800 */
[----:B------:R3:W-:Y:S01]  /*63e0*/  MUFU.EX2 R207, R38 ;  /* 0x0000002600cf7308 */ /* 0x0007e20000000800 */
[----:B-1----:R-:W-:-:S07]  /*63f0*/  FADD.FTZ R3, R199, R14 ;  /* 0x0000000ec7037221 */ /* 0x002fce0000010000 */
[----:B------:R-:W1:Y:S01]  /*6400*/  MUFU.EX2 R58, R58 ;  /* 0x0000003a003a7308 */ /* 0x000e620000000800 */
[----:B---3--:R-:W-:Y:S01]  /*6410*/  FADD.FTZ R38, R202, R13 ;  /* 0x0000000dca267221 */ /* 0x008fe20000010000 */
[----:B------:R-:W-:-:S03]  /*6420*/  F2FP.BF16.F32.PACK_AB R202, R49, R202 ;  /* 0x000000ca31ca723e */ /* 0x000fc600000010ff */
[----:B------:R-:W-:Y:S01]  /*6430*/  FADD.FTZ R13, R49, R38 ;  /* 0x00000026310d7221 */ /* 0x000fe20000010000 */
[----:B------:R-:W-:Y:S02]  /*6440*/  IMAD.MOV.U32 R49, RZ, RZ, R87 ;  /* 0x000000ffff317224 */ /* 0x000fe400078e0057 */
[----:B------:R-:W3:Y:S01]  /*6450*/  MUFU.EX2 R53, R53 ;  /* 0x0000003500357308 */ /* 0x000ee20000000800 */
[----:B------:R-:W-:Y:S01]  /*6460*/  FADD.FTZ R38, R204, R13 ;  /* 0x0000000dcc267221 */ /* 0x000fe20000010000 */
[----:B------:R-:W-:-:S03]  /*6470*/  F2FP.BF16.F32.PACK_AB R204, R51, R204 ;  /* 0x000000cc33cc723e */ /* 0x000fc600000010ff */
[----:B------:R-:W-:Y:S01]  /*6480*/  FADD.FTZ R13, R51, R38 ;  /* 0x00000026330d7221 */ /* 0x000fe20000010000 */
[----:B------:R-:W-:Y:S02]  /*6490*/  IMAD.MOV.U32 R51, RZ, RZ, R87 ;  /* 0x000000ffff337224 */ /* 0x000fe400078e0057 */
[----:B------:R-:W4:Y:S01]  /*64a0*/  MUFU.EX2 R201, R201 ;  /* 0x000000c900c97308 */ /* 0x000f220000000800 */
[----:B--2---:R-:W-:Y:S01]  /*64b0*/  FADD.FTZ R38, R206, R13 ;  /* 0x0000000dce267221 */ /* 0x004fe20000010000 */
[C---:B-1----:R-:W-:Y:S01]  /*64c0*/  FADD.FTZ R14, R58.reuse, R3 ;  /* 0x000000033a0e7221 */ /* 0x042fe20000010000 */
[----:B------:R-:W-:Y:S02]  /*64d0*/  F2FP.BF16.F32.PACK_AB R199, R58, R199 ;  /* 0x000000c73ac7723e */ /* 0x000fe400000010ff */
[----:B------:R-:W-:-:S03]  /*64e0*/  MOV R58, R87 ;  /* 0x00000057003a7202 */ /* 0x000fc60000000f00 */
[----:B------:R-:W1:Y:S01]  /*64f0*/  MUFU.EX2 R208, R208 ;  /* 0x000000d000d07308 */ /* 0x000e620000000800 */
[C---:B---3--:R-:W-:Y:S01]  /*6500*/  FADD.FTZ R13, R53.reuse, R38 ;  /* 0x00000026350d7221 */ /* 0x048fe20000010000 */
[----:B------:R-:W-:Y:S01]  /*6510*/  F2FP.BF16.F32.PACK_AB R206, R53, R206 ;  /* 0x000000ce35ce723e */ /* 0x000fe200000010ff */
[----:B------:R-:W-:-:S05]  /*6520*/  IMAD.MOV.U32 R53, RZ, RZ, R87 ;  /* 0x000000ffff357224 */ /* 0x000fca00078e0057 */
[----:B------:R-:W2:Y:S01]  /*6530*/  MUFU.EX2 R32, R32 ;  /* 0x0000002000207308 */ /* 0x000ea20000000800 */
[----:B----4-:R-:W-:-:S07]  /*6540*/  FADD.FTZ R3, R201, R14 ;  /* 0x0000000ec9037221 */ /* 0x010fce0000010000 */
[----:B------:R-:W3:Y:S01]  /*6550*/  MUFU.EX2 R55, R55 ;  /* 0x0000003700377308 */ /* 0x000ee20000000800 */
[----:B-1----:R-:W-:-:S07]  /*6560*/  FADD.FTZ R38, R208, R13 ;  /* 0x0000000dd0267221 */ /* 0x002fce0000010000 */
[----:B------:R-:W1:Y:S01]  /*6570*/  MUFU.EX2 R203, R203 ;  /* 0x000000cb00cb7308 */ /* 0x000e620000000800 */
[C---:B--2---:R-:W-:Y:S01]  /*6580*/  FADD.FTZ R14, R32.reuse, R3 ;  /* 0x00000003200e7221 */ /* 0x044fe20000010000 */
[----:B------:R-:W-:Y:S01]  /*6590*/  F2FP.BF16.F32.PACK_AB R201, R32, R201 ;  /* 0x000000c920c9723e */ /* 0x000fe200000010ff */
[----:B------:R-:W-:-:S05]  /*65a0*/  IMAD.MOV.U32 R32, RZ, RZ, R87 ;  /* 0x000000ffff207224 */ /* 0x000fca00078e0057 */
[----:B------:R-:W2:Y:S01]  /*65b0*/  MUFU.EX2 R210, R210 ;  /* 0x000000d200d27308 */ /* 0x000ea20000000800 */
[C---:B---3--:R-:W-:Y:S01]  /*65c0*/  FADD.FTZ R13, R55.reuse, R38 ;  /* 0x00000026370d7221 */ /* 0x048fe20000010000 */
[----:B------:R-:W-:Y:S01]  /*65d0*/  F2FP.BF16.F32.PACK_AB R208, R55, R208 ;  /* 0x000000d037d0723e */ /* 0x000fe200000010ff */
[----:B------:R-:W-:Y:S01]  /*65e0*/  IMAD.MOV.U32 R55, RZ, RZ, R87 ;  /* 0x000000ffff377224 */ /* 0x000fe200078e0057 */
[----:B------:R-:W-:-:S04]  /*65f0*/  MOV R38, R87 ;  /* 0x0000005700267202 */ /* 0x000fc80000000f00 */
[----:B------:R-:W3:Y:S01]  /*6600*/  MUFU.EX2 R34, R34 ;  /* 0x0000002200227308 */ /* 0x000ee20000000800 */
[----:B-1----:R-:W-:-:S07]  /*6610*/  FADD.FTZ R3, R203, R14 ;  /* 0x0000000ecb037221 */ /* 0x002fce0000010000 */
[----:B------:R-:W1:Y:S01]  /*6620*/  MUFU.EX2 R57, R57 ;  /* 0x0000003900397308 */ /* 0x000e620000000800 */
[----:B--2---:R-:W-:-:S07]  /*6630*/  FADD.FTZ R26, R210, R13 ;  /* 0x0000000dd21a7221 */ /* 0x004fce0000010000 */
[----:B------:R-:W2:Y:S01]  /*6640*/  MUFU.EX2 R205, R205 ;  /* 0x000000cd00cd7308 */ /* 0x000ea20000000800 */
[C---:B---3--:R-:W-:Y:S01]  /*6650*/  FADD.FTZ R14, R34.reuse, R3 ;  /* 0x00000003220e7221 */ /* 0x048fe20000010000 */
[----:B------:R-:W-:Y:S02]  /*6660*/  F2FP.BF16.F32.PACK_AB R203, R34, R203 ;  /* 0x000000cb22cb723e */ /* 0x000fe400000010ff */
[----:B------:R-:W-:-:S04]  /*6670*/  MOV R34, R87 ;  /* 0x0000005700227202 */ /* 0x000fc80000000f00 */
[----:B------:R-:W3:Y:S01]  /*6680*/  MUFU.EX2 R212, R212 ;  /* 0x000000d400d47308 */ /* 0x000ee20000000800 */
[C---:B-1----:R-:W-:Y:S01]  /*6690*/  FADD.FTZ R13, R57.reuse, R26 ;  /* 0x0000001a390d7221 */ /* 0x042fe20000010000 */
[----:B------:R-:W-:Y:S01]  /*66a0*/  F2FP.BF16.F32.PACK_AB R210, R57, R210 ;  /* 0x000000d239d2723e */ /* 0x000fe200000010ff */
[----:B------:R-:W-:-:S05]  /*66b0*/  IMAD.MOV.U32 R57, RZ, RZ, R87 ;  /* 0x000000ffff397224 */ /* 0x000fca00078e0057 */
[----:B------:R-:W1:Y:S01]  /*66c0*/  MUFU.EX2 R36, R36 ;  /* 0x0000002400247308 */ /* 0x000e620000000800 */
[----:B--2---:R-:W-:-:S07]  /*66d0*/  FADD.FTZ R3, R205, R14 ;  /* 0x0000000ecd037221 */ /* 0x004fce0000010000 */
[----:B------:R-:W2:Y:S01]  /*66e0*/  MUFU.EX2 R59, R59 ;  /* 0x0000003b003b7308 */ /* 0x000ea20000000800 */
[----:B---3--:R-:W-:-:S07]  /*66f0*/  FADD.FTZ R14, R212, R13 ;  /* 0x0000000dd40e7221 */ /* 0x008fce0000010000 */
[----:B------:R-:W3:Y:S01]  /*6700*/  MUFU.EX2 R90, R90 ;  /* 0x0000005a005a7308 */ /* 0x000ee20000000800 */
[C---:B-1----:R-:W-:Y:S01]  /*6710*/  FADD.FTZ R3, R36.reuse, R3 ;  /* 0x0000000324037221 */ /* 0x042fe20000010000 */
[----:B------:R-:W-:Y:S01]  /*6720*/  F2FP.BF16.F32.PACK_AB R205, R36, R205 ;  /* 0x000000cd24cd723e */ /* 0x000fe200000010ff */
[----:B------:R-:W-:-:S05]  /*6730*/  IMAD.MOV.U32 R36, RZ, RZ, R87 ;  /* 0x000000ffff247224 */ /* 0x000fca00078e0057 */
[----:B------:R-:W1:Y:S01]  /*6740*/  MUFU.EX2 R24, R24 ;  /* 0x0000001800187308 */ /* 0x000e620000000800 */
[C---:B--2---:R-:W-:Y:S01]  /*6750*/  FADD.FTZ R13, R59.reuse, R14 ;  /* 0x0000000e3b0d7221 */ /* 0x044fe20000010000 */
[----:B------:R-:W-:Y:S01]  /*6760*/  F2FP.BF16.F32.PACK_AB R212, R59, R212 ;  /* 0x000000d43bd4723e */ /* 0x000fe200000010ff */
[----:B------:R-:W-:-:S05]  /*6770*/  IMAD.MOV.U32 R59, RZ, RZ, R87 ;  /* 0x000000ffff3b7224 */ /* 0x000fca00078e0057 */
[----:B------:R-:W2:Y:S01]  /*6780*/  MUFU.EX2 R209, R104 ;  /* 0x0000006800d17308 */ /* 0x000ea20000000800 */
[----:B---3--:R-:W-:-:S04]  /*6790*/  FADD.FTZ R14, R90, R3 ;  /* 0x000000035a0e7221 */ /* 0x008fc80000010000 */
[C---:B------:R-:W-:Y:S01]  /*67a0*/  FADD.FTZ R3, R207.reuse, R14 ;  /* 0x0000000ecf037221 */ /* 0x040fe20000010000 */
[----:B------:R-:W-:Y:S02]  /*67b0*/  F2FP.BF16.F32.PACK_AB R207, R207, R90 ;  /* 0x0000005acfcf723e */ /* 0x000fe400000010ff */
[----:B------:R-:W3:Y:S01]  /*67c0*/  MUFU.EX2 R28, R28 ;  /* 0x0000001c001c7308 */ /* 0x000ee20000000800 */
[----:B-1----:R-:W-:-:S07]  /*67d0*/  FADD.FTZ R14, R24, R3 ;  /* 0x00000003180e7221 */ /* 0x002fce0000010000 */
[----:B------:R-:W1:Y:S01]  /*67e0*/  MUFU.EX2 R211, R128 ;  /* 0x0000008000d37308 */ /* 0x000e620000000800 */
[C---:B--2---:R-:W-:Y:S01]  /*67f0*/  FADD.FTZ R3, R209.reuse, R14 ;  /* 0x0000000ed1037221 */ /* 0x044fe20000010000 */
[----:B------:R-:W-:Y:S01]  /*6800*/  F2FP.BF16.F32.PACK_AB R209, R209, R24 ;  /* 0x00000018d1d1723e */ /* 0x000fe200000010ff */
[----:B------:R-:W-:-:S05]  /*6810*/  IMAD.MOV.U32 R24, RZ, RZ, R87 ;  /* 0x000000ffff187224 */ /* 0x000fca00078e0057 */
[----:B------:R-:W2:Y:S01]  /*6820*/  MUFU.EX2 R136, R136 ;  /* 0x0000008800887308 */ /* 0x000ea20000000800 */
[----:B---3--:R-:W-:-:S07]  /*6830*/  FADD.FTZ R14, R28, R3 ;  /* 0x000000031c0e7221 */ /* 0x008fce0000010000 */
[----:B------:R-:W3:Y:S01]  /*6840*/  MUFU.EX2 R213, R140 ;  /* 0x0000008c00d57308 */ /* 0x000ee20000000800 */
[C---:B-1----:R-:W-:Y:S01]  /*6850*/  FADD.FTZ R3, R211.reuse, R14 ;  /* 0x0000000ed3037221 */ /* 0x042fe20000010000 */
[----:B------:R-:W-:Y:S01]  /*6860*/  F2FP.BF16.F32.PACK_AB R211, R211, R28 ;  /* 0x0000001cd3d3723e */ /* 0x000fe200000010ff */
[----:B------:R-:W-:-:S05]  /*6870*/  IMAD.MOV.U32 R28, RZ, RZ, R87 ;  /* 0x000000ffff1c7224 */ /* 0x000fca00078e0057 */
[----:B------:R-:W1:Y:S01]  /*6880*/  MUFU.EX2 R214, R214 ;  /* 0x000000d600d67308 */ /* 0x000e620000000800 */
[----:B--2---:R-:W-:-:S07]  /*6890*/  FADD.FTZ R12, R136, R3 ;  /* 0x00000003880c7221 */ /* 0x004fce0000010000 */
[----:B------:R-:W2:Y:S01]  /*68a0*/  MUFU.EX2 R144, R144 ;  /* 0x0000009000907308 */ /* 0x000ea20000000800 */
[C---:B---3--:R-:W-:Y:S01]  /*68b0*/  FADD.FTZ R3, R213.reuse, R12 ;  /* 0x0000000cd5037221 */ /* 0x048fe20000010000 */
[----:B------:R-:W-:-:S06]  /*68c0*/  F2FP.BF16.F32.PACK_AB R213, R213, R136 ;  /* 0x00000088d5d5723e */ /* 0x000fcc00000010ff */
[----:B------:R-:W3:Y:S01]  /*68d0*/  MUFU.EX2 R61, R61 ;  /* 0x0000003d003d7308 */ /* 0x000ee20000000800 */
[----:B-1----:R-:W-:-:S07]  /*68e0*/  FADD.FTZ R26, R214, R13 ;  /* 0x0000000dd61a7221 */ /* 0x002fce0000010000 */
[----:B------:R-:W1:Y:S01]  /*68f0*/  MUFU.EX2 R215, R98 ;  /* 0x0000006200d77308 */ /* 0x000e620000000800 */
[----:B--2---:R-:W-:-:S07]  /*6900*/  FADD.FTZ R12, R144, R3 ;  /* 0x00000003900c7221 */ /* 0x004fce0000010000 */
[----:B------:R-:W2:Y:S01]  /*6910*/  MUFU.EX2 R216, R216 ;  /* 0x000000d800d87308 */ /* 0x000ea20000000800 */
[C---:B---3--:R-:W-:Y:S01]  /*6920*/  FADD.FTZ R13, R61.reuse, R26 ;  /* 0x0000001a3d0d7221 */ /* 0x048fe20000010000 */
[----:B------:R-:W-:Y:S01]  /*6930*/  F2FP.BF16.F32.PACK_AB R214, R61, R214 ;  /* 0x000000d63dd6723e */ /* 0x000fe200000010ff */
[----:B------:R-:W-:-:S05]  /*6940*/  IMAD.MOV.U32 R61, RZ, RZ, R87 ;  /* 0x000000ffff3d7224 */ /* 0x000fca00078e0057 */
[----:B------:R-:W3:Y:S01]  /*6950*/  MUFU.EX2 R100, R100 ;  /* 0x0000006400647308 */ /* 0x000ee20000000800 */
[C---:B-1----:R-:W-:Y:S01]  /*6960*/  FADD.FTZ R3, R215.reuse, R12 ;  /* 0x0000000cd7037221 */ /* 0x042fe20000010000 */
[----:B------:R-:W-:-:S06]  /*6970*/  F2FP.BF16.F32.PACK_AB R215, R215, R144 ;  /* 0x00000090d7d7723e */ /* 0x000fcc00000010ff */
[----:B------:R1:W4:Y:S01]  /*6980*/  MUFU.EX2 R63, R192 ;  /* 0x000000c0003f7308 */ /* 0x0003220000000800 */
[----:B--2---:R-:W-:-:S07]  /*6990*/  FADD.FTZ R26, R216, R13 ;  /* 0x0000000dd81a7221 */ /* 0x004fce0000010000 */
[----:B------:R-:W2:Y:S01]  /*69a0*/  MUFU.EX2 R217, R102 ;  /* 0x0000006600d97308 */ /* 0x000ea20000000800 */
[----:B---3--:R-:W-:Y:S01]  /*69b0*/  FADD.FTZ R12, R100, R3 ;  /* 0x00000003640c7221 */ /* 0x008fe20000010000 */
[----:B-1----:R-:W-:Y:S01]  /*69c0*/  F2FP.BF16.F32.PACK_AB R192, R86, R39 ;  /* 0x0000002756c0723e */ /* 0x002fe200000010ff */
[----:B------:R-:W-:Y:S01]  /*69d0*/  IMAD.MOV.U32 R39, RZ, RZ, R87 ;  /* 0x000000ffff277224 */ /* 0x000fe200078e0057 */
[----:B------:R-:W-:-:S04]  /*69e0*/  MOV R86, R87 ;  /* 0x0000005700567202 */ /* 0x000fc80000000f00 */
[----:B------:R-:W1:Y:S01]  /*69f0*/  MUFU.EX2 R218, R218 ;  /* 0x000000da00da7308 */ /* 0x000e620000000800 */
[C---:B----4-:R-:W-:Y:S01]  /*6a00*/  FADD.FTZ R13, R63.reuse, R26 ;  /* 0x0000001a3f0d7221 */ /* 0x050fe20000010000 */
[----:B------:R-:W-:Y:S01]  /*6a10*/  F2FP.BF16.F32.PACK_AB R216, R63, R216 ;  /* 0x000000d83fd8723e */ /* 0x000fe200000010ff */
[----:B------:R-:W-:-:S05]  /*6a20*/  IMAD.MOV.U32 R63, RZ, RZ, R87 ;  /* 0x000000ffff3f7224 */ /* 0x000fca00078e0057 */
[----:B------:R-:W3:Y:S01]  /*6a30*/  MUFU.EX2 R106, R106 ;  /* 0x0000006a006a7308 */ /* 0x000ee20000000800 */
[C---:B--2---:R-:W-:Y:S01]  /*6a40*/  FADD.FTZ R3, R217.reuse, R12 ;  /* 0x0000000cd9037221 */ /* 0x044fe20000010000 */
[----:B------:R-:W-:-:S06]  /*6a50*/  F2FP.BF16.F32.PACK_AB R217, R217, R100 ;  /* 0x00000064d9d9723e */ /* 0x000fcc00000010ff */
[----:B------:R-:W2:Y:S01]  /*6a60*/  MUFU.EX2 R33, R33 ;  /* 0x0000002100217308 */ /* 0x000ea20000000800 */
[----:B-1----:R-:W-:-:S07]  /*6a70*/  FADD.FTZ R26, R218, R13 ;  /* 0x0000000dda1a7221 */ /* 0x002fce0000010000 */
[----:B------:R-:W1:Y:S01]  /*6a80*/  MUFU.EX2 R65, R65 ;  /* 0x0000004100417308 */ /* 0x000e620000000800 */
[----:B---3--:R-:W-:Y:S01]  /*6a90*/  FADD.FTZ R12, R106, R3 ;  /* 0x000000036a0c7221 */ /* 0x008fe20000010000 */
[C---:B--2---:R-:W-:Y:S01]  /*6aa0*/  FADD.FTZ R14, R33.reuse, R26 ;  /* 0x0000001a210e7221 */ /* 0x044fe20000010000 */
[----:B------:R-:W-:Y:S01]  /*6ab0*/  F2FP.BF16.F32.PACK_AB R218, R33, R218 ;  /* 0x000000da21da723e */ /* 0x000fe200000010ff */
[--C-:B------:R-:W-:Y:S01]  /*6ac0*/  IMAD.MOV.U32 R33, RZ, RZ, R87.reuse ;  /* 0x000000ffff217224 */ /* 0x100fe200078e0057 */
[----:B------:R-:W-:Y:S01]  /*6ad0*/  MOV R26, R87 ;  /* 0x00000057001a7202 */ /* 0x000fe20000000f00 */
[C---:B-1----:R-:W-:Y:S01]  /*6ae0*/  FADD.FTZ R13, R65.reuse, R12 ;  /* 0x0000000c410d7221 */ /* 0x042fe20000010000 */
[----:B------:R-:W-:Y:S01]  /*6af0*/  F2FP.BF16.F32.PACK_AB R219, R65, R106 ;  /* 0x0000006a41db723e */ /* 0x000fe200000010ff */
[----:B------:R-:W-:Y:S01]  /*6b00*/  IMAD.MOV.U32 R65, RZ, RZ, R87 ;  /* 0x000000ffff417224 */ /* 0x000fe200078e0057 */
[----:B------:R-:W-:Y:S06]  /*6b10*/  @!P2 BRA `(.L_x_15) ;  /* 0x000000580048a947 */ /* 0x000fec0003800000 */
[----:B------:R-:W-:Y:S01]  /*6b20*/  R2UR UR60, R2 ;  /* 0x00000000023c72ca */ /* 0x000fe200000e0000 */
[----:B------:R-:W-:Y:S01]  /*6b30*/  IMAD.MOV.U32 R3, RZ, RZ, R92 ;  /* 0x000000ffff037224 */ /* 0x000fe200078e005c */
[----:B------:R-:W-:Y:S02]  /*6b40*/  MOV R12, R88 ;  /* 0x00000058000c7202 */ /* 0x000fe40000000f00 */
[----:B------:R-:W-:Y:S02]  /*6b50*/  CS2R R86, SRZ ;  /* 0x0000000000567805 */ /* 0x000fe4000001ff00 */
[----:B------:R-:W-:Y:S02]  /*6b60*/  CS2R R84, SRZ ;  /* 0x0000000000547805 */ /* 0x000fe4000001ff00 */
[----:B------:R-:W-:Y:S02]  /*6b70*/  CS2R R82, SRZ ;  /* 0x0000000000527805 */ /* 0x000fe4000001ff00 */
[----:B------:R-:W-:-:S02]  /*6b80*/  CS2R R80, SRZ ;  /* 0x0000000000507805 */ /* 0x000fc4000001ff00 */
[----:B------:R-:W-:Y:S02]  /*6b90*/  CS2R R78, SRZ ;  /* 0x00000000004e7805 */ /* 0x000fe4000001ff00 */
[----:B------:R-:W-:Y:S02]  /*6ba0*/  CS2R R76, SRZ ;  /* 0x00000000004c7805 */ /* 0x000fe4000001ff00 */
        /* <DEDUP_REMOVED lines=25> */
[----:B------:R-:W-:Y:S01]  /*6d40*/  CS2R R24, SRZ ;  /* 0x0000000000187805 */ /* 0x000fe2000001ff00 */
[----:B------:R-:W-:Y:S01]  /*6d50*/  UIADD3 UR61, UR61, -0x2, URZ ;  /* 0xfffffffe3d3d7890 */ /* 0x000fe2000fffe03f */
[----:B------:R-:W-:Y:S01]  /*6d60*/  UMOV UR37, UR38 ;  /* 0x0000002600257c82 */ /* 0x000fe20008000000 */
[----:B------:R-:W-:-:S10]  /*6d70*/  ULDC UR7, c[0x0][0x9d8] ;  /* 0x0002760000077ab9 */ /* 0x000fd40000000800 */
.L_x_24:
[----:B------:R-:W-:Y:S01]  /*6d80*/  R2UR UR10, R18 ;  /* 0x00000000120a72ca */ /* 0x000fe200000e0000 */
[----:B------:R-:W-:-:S04]  /*6d90*/  UIADD3 UR38, UR37, 0x1, URZ ;  /* 0x0000000125267890 */ /* 0x000fc8000fffe03f */
[----:B------:R-:W-:-:S04]  /*6da0*/  UISETP.NE.AND UP0, UPT, UR38, 0x2, UPT ;  /* 0x000000022600788c */ /* 0x000fc8000bf05270 */
[----:B------:R-:W-:Y:S02]  /*6db0*/  USEL UR6, URZ, 0x1, UP0 ;  /* 0x000000013f067887 */ /* 0x000fe40008000000 */
[----:B------:R-:W-:Y:S02]  /*6dc0*/  USEL UR38, UR38, URZ, UP0 ;  /* 0x0000003f26267287 */ /* 0x000fe40008000000 */
[----:B------:R-:W-:Y:S01]  /*6dd0*/  ISETP.NE.AND P3, PT, RZ, UR10, PT ;  /* 0x0000000aff007c0c */ /* 0x000fe2000bf65270 */
[----:B------:R-:W-:-:S06]  /*6de0*/  ULOP3.LUT UR6, UR60, UR6, URZ, 0x3c, !UPT ;  /* 0x000000063c067292 */ /* 0x000fcc000f8e3c3f */
[----:B------:R-:W-:-:S06]  /*6df0*/  IMAD.U32 R2, RZ, RZ, UR6 ;  /* 0x00000006ff027e24 */ /* 0x000fcc000f8e00ff */
[----:B------:R-:W-:Y:S05]  /*6e00*/  @P3 BRA `(.L_x_16) ;  /* 0x0000000000303947 */ /* 0x000fea0003800000 */
[----:B------:R-:W-:Y:S05]  /*6e10*/  @!P0 BRA `(.L_x_17) ;  /* 0x0000000000048947 */ /* 0x000fea0003800000 */
[----:B------:R-:W-:Y:S01]  /*6e20*/  BPT.TRAP 0x1 ;  /* 0x000000040000795c */ /* 0x000fe20000300000 */
.L_x_17:
[----:B------:R-:W-:Y:S01]  /*6e30*/  R2UR UR10, R2 ;  /* 0x00000000020a72ca */ /* 0x000fe200000e0000 */
[----:B------:R-:W-:-:S12]  /*6e40*/  ULEA UR6, UR38, UR39, 0x3 ;  /* 0x0000002726067291 */ /* 0x000fd8000f8e183f */
[----:B------:R-:W-:-:S05]  /*6e50*/  IMAD.U32 R15, RZ, RZ, UR10 ;  /* 0x0000000aff0f7e24 */ /* 0x000fca000f8e00ff */
[----:B------:R-:W-:-:S04]  /*6e60*/  SHF.L.U32 R15, R15, 0x1f, RZ ;  /* 0x0000001f0f0f7819 */ /* 0x000fc800000006ff */
[----:B------:R1:W2:Y:S01]  /*6e70*/  SYNCS.PHASECHK.TRANS64.TRYWAIT P2, [UR6+0x34830], R15 ;  /* 0x0348300fff0075a7 */ /* 0x0002a20008040146 */
[----:B------:R-:W-:Y:S05]  /*6e80*/  @!P0 BRA `(.L_x_18) ;  /* 0x0000000000048947 */ /* 0x000fea0003800000 */
[----:B------:R-:W-:Y:S01]  /*6e90*/  BPT.TRAP 0x1 ;  /* 0x000000040000795c */ /* 0x000fe20000300000 */
.L_x_18:
[----:B--2---:R-:W-:Y:S05]  /*6ea0*/  @P2 BRA `(.L_x_16) ;  /* 0x0000000000082947 */ /* 0x004fea0003800000 */
[----:B------:R-:W2:Y:S02]  /*6eb0*/  SYNCS.PHASECHK.TRANS64.TRYWAIT P2, [UR6+0x34830], R15 ;  /* 0x0348300fff0075a7 */ /* 0x000ea40008040146 */
[----:B--2---:R-:W-:Y:S05]  /*6ec0*/  @!P2 BRA `(.L_x_19) ;  /* 0x0000009800d0a947 */ /* 0x004fea0003800000 */
.L_x_16:
[----:B--2---:R-:W2:Y:S01]  /*6ed0*/  S2R R20, SR_TID.X ;  /* 0x0000000000147919 */ /* 0x004ea20000002100 */
[----:B------:R-:W-:Y:S01]  /*6ee0*/  R2UR UR6, R0 ;  /* 0x00000000000672ca */ /* 0x000fe200000e0000 */
[----:B------:R-:W-:Y:S01]  /*6ef0*/  UMOV UR59, 0x40000040 ;  /* 0x40000040003b7882 */ /* 0x000fe20000000000 */
[----:B------:R-:W-:Y:S01]  /*6f00*/  R2UR UR18, R10 ;  /* 0x000000000a1272ca */ /* 0x000fe200000e0000 */
[----:B------:R-:W-:Y:S01]  /*6f10*/  UMOV UR23, 0x40000040 ;  /* 0x4000004000177882 */ /* 0x000fe20000000000 */
[----:B------:R-:W-:Y:S01]  /*6f20*/  R2UR UR19, R11 ;  /* 0x000000000b1372ca */ /* 0x000fe200000e0000 */
[----:B------:R-:W-:Y:S01]  /*6f30*/  UMOV UR27, 0x40000040 ;  /* 0x40000040001b7882 */ /* 0x000fe20000000000 */
[----:B------:R-:W-:Y:S01]  /*6f40*/  UMOV UR31, 0x40000040 ;  /* 0x40000040001f7882 */ /* 0x000fe20000000000 */
[----:B------:R-:W-:Y:S01]  /*6f50*/  UMOV UR35, 0x40000040 ;  /* 0x4000004000237882 */ /* 0x000fe20000000000 */
[----:B------:R-:W-:Y:S01]  /*6f60*/  UMOV UR43, 0x40000040 ;  /* 0x40000040002b7882 */ /* 0x000fe20000000000 */
[----:B------:R-:W-:Y:S01]  /*6f70*/  UMOV UR47, 0x40000040 ;  /* 0x40000040002f7882 */ /* 0x000fe20000000000 */
[----:B------:R-:W-:Y:S01]  /*6f80*/  UMOV UR51, 0x40000040 ;  /* 0x4000004000337882 */ /* 0x000fe20000000000 */
[----:B------:R-:W-:Y:S01]  /*6f90*/  UMOV UR55, 0x40000040 ;  /* 0x4000004000377882 */ /* 0x000fe20000000000 */
[----:B------:R-:W-:Y:S01]  /*6fa0*/  R2UR UR14, R8 ;  /* 0x00000000080e72ca */ /* 0x000fe200000e0000 */
[----:B------:R-:W-:Y:S01]  /*6fb0*/  UIMAD UR6, UR38, 0xb00, UR6 ;  /* 0x00000b00260678a4 */ /* 0x000fe2000f8e0206 */
[----:B------:R-:W-:Y:S01]  /*6fc0*/  R2UR UR15, R9 ;  /* 0x00000000090f72ca */ /* 0x000fe200000e0000 */
[----:B------:R-:W-:Y:S01]  /*6fd0*/  UMOV UR56, UR18 ;  /* 0x0000001200387c82 */ /* 0x000fe20008000000 */
[----:B------:R-:W-:Y:S01]  /*6fe0*/  UMOV UR20, UR18 ;  /* 0x0000001200147c82 */ /* 0x000fe20008000000 */
[----:B------:R-:W-:Y:S01]  /*6ff0*/  UMOV UR57, UR19 ;  /* 0x0000001300397c82 */ /* 0x000fe20008000000 */
[----:B------:R-:W-:-:S02]  /*7000*/  UIADD3 UR22, UR6, 0x80, URZ ;  /* 0x0000008006167890 */ /* 0x000fc4000fffe03f */
        /* <DEDUP_REMOVED lines=9> */
[----:B--2---:R-:W-:Y:S01]  /*70a0*/  SHF.R.U32.HI R20, RZ, 0x7, R20 ;  /* 0x00000007ff147819 */ /* 0x004fe20000011614 */
[----:B------:R-:W-:Y:S01]  /*70b0*/  UMOV UR32, UR18 ;  /* 0x0000001200207c82 */ /* 0x000fe20008000000 */
[----:B------:R-:W-:Y:S01]  /*70c0*/  UMOV UR33, UR19 ;  /* 0x0000001300217c82 */ /* 0x000fe20008000000 */
[----:B------:R-:W-:-:S02]  /*70d0*/  UIADD3 UR42, UR6, 0x280, URZ ;  /* 0x00000280062a7890 */ /* 0x000fc4000fffe03f */
[----:B-1----:R-:W-:Y:S01]  /*70e0*/  VIADD R15, R20, 0x8 ;  /* 0x00000008140f7836 */ /* 0x002fe20000000000 */
[----:B------:R-:W-:Y:S01]  /*70f0*/  UMOV UR40, UR18 ;  /* 0x0000001200287c82 */ /* 0x000fe20008000000 */
[----:B------:R-:W-:Y:S01]  /*7100*/  UMOV UR41, UR19 ;  /* 0x0000001300297c82 */ /* 0x000fe20008000000 */
[----:B------:R-:W-:Y:S02]  /*7110*/  UIADD3 UR46, UR6, 0x300, URZ ;  /* 0x00000300062e7890 */ /* 0x000fe4000fffe03f */
[----:B------:R1:W-:Y:S01]  /*7120*/  BAR.SYNC.DEFER_BLOCKING R15, 0x100 ;  /* 0x0004000f0000751d */ /* 0x0003e20000010000 */
[----:B------:R-:W-:Y:S02]  /*7130*/  UIADD3 UR50, UR6, 0x380, URZ ;  /* 0x0000038006327890 */ /* 0x000fe4000fffe03f */
[----:B------:R-:W-:Y:S02]  /*7140*/  UIADD3 UR54, UR6, 0x400, URZ ;  /* 0x0000040006367890 */ /* 0x000fe4000fffe03f */
[----:B------:R-:W-:Y:S01]  /*7150*/  UIADD3 UR10, UR6, 0x500, URZ ;  /* 0x00000500060a7890 */ /* 0x000fe2000fffe03f */
[----:B------:R-:W-:Y:S01]  /*7160*/  UMOV UR44, UR18 ;  /* 0x00000012002c7c82 */ /* 0x000fe20008000000 */
[----:B------:R-:W-:Y:S01]  /*7170*/  UMOV UR45, UR19 ;  /* 0x00000013002d7c82 */ /* 0x000fe20008000000 */
[----:B------:R-:W-:Y:S01]  /*7180*/  UMOV UR48, UR18 ;  /* 0x0000001200307c82 */ /* 0x000fe20008000000 */
[----:B------:R-:W-:Y:S01]  /*7190*/  UMOV UR49, UR19 ;  /* 0x0000001300317c82 */ /* 0x000fe20008000000 */
[----:B------:R-:W-:Y:S01]  /*71a0*/  UMOV UR52, UR18 ;  /* 0x0000001200347c82 */ /* 0x000fe20008000000 */
[----:B------:R-:W-:Y:S01]  /*71b0*/  UMOV UR53, UR19 ;  /* 0x0000001300357c82 */ /* 0x000fe20008000000 */
[----:B------:R-:W-:Y:S01]  /*71c0*/  UMOV UR11, 0x40000040 ;  /* 0x40000040000b7882 */ /* 0x000fe20000000000 */
        /* <DEDUP_REMOVED lines=65> */
[----:B------:R-:W-:Y:S01]  /*75e0*/  UMOV UR20, UR18 ;  /* 0x0000001200147c82 */ /* 0x000fe20008000000 */
[----:B------:R-:W-:Y:S01]  /*75f0*/  UMOV UR21, UR19 ;  /* 0x0000001300157c82 */ /* 0x000fe20008000000 */
[----:B------:R-:W-:Y:S01]  /*7600*/  UMOV UR22, UR10 ;  /* 0x0000000a00167c82 */ /* 0x000fe20008000000 */
[----:B------:R-:W-:Y:S01]  /*7610*/  UMOV UR23, 0x40000040 ;  /* 0x4000004000177882 */ /* 0x000fe20000000000 */
[----:B------:R-:W-:Y:S01]  /*7620*/  UIADD3 UR10, UR6, 0x502, URZ ;  /* 0x00000502060a7890 */ /* 0x000fe2000fffe03f */
[----:B------:R-:W-:Y:S02]  /*7630*/  R2UR UR18, R6 ;  /* 0x00000000061272ca */ /* 0x000fe400000e0000 */
[----:B------:R-:W-:Y:S01]  /*7640*/  R2UR UR19, R7 ;  /* 0x00000000071372ca */ /* 0x000fe200000e0000 */
        /* <DEDUP_REMOVED lines=157> */
[----:B------:R-:W-:Y:S02]  /*8020*/  UIADD3 UR10, UR6, 0x506, URZ ;  /* 0x00000506060a7890 */ /* 0x000fe4000fffe03f */
        /* <DEDUP_REMOVED lines=228> */
[----:B------:R-:W-:Y:S01]  /*8e70*/  UMOV UR11, 0x40000040 ;  /* 0x40000040000b7882 */ /* 0x000fe20000000000 */
[----:B------:R-:W-:Y:S01]  /*8e80*/  UIADD3 UR14, UR6, 0x584, URZ ;  /* 0x00000584060e7890 */ /* 0x000fe2000fffe03f */
[----:B------:R-:W-:Y:S02]  /*8e90*/  WARPGROUP.DEPBAR.LE gsb0, 0x0 ;  /* 0x00008000000079c5 */ /* 0x000fe40000010000 */
[----:B------:R-:W-:-:S06]  /*8ea0*/  WARPGROUP.ARRIVE ;  /* 0x00000000000079c5 */ /* 0x000fcc0000000000 */
[----:B------:R-:W-:Y:S01]  /*8eb0*/  HGMMA.64x16x16.F32.BF16 R88, gdesc[UR8], R88, gsb0 ;  /* 0x00200000085879f0 */ /* 0x000fe20008001858 */
[----:B------:R-:W-:Y:S02]  /*8ec0*/  UIADD3 UR10, UR6, 0xa84, URZ ;  /* 0x00000a84060a7890 */ /* 0x000fe4000fffe03f */
        /* <DEDUP_REMOVED lines=74> */
[----:B------:R-:W-:Y:S01]  /*9370*/  UIADD3 UR6, UR6, 0xa86, URZ ;  /* 0x00000a8606067890 */ /* 0x000fe2000fffe03f */
        /* <DEDUP_REMOVED lines=33> */
[----:B-1----:R-:W-:Y:S05]  /*9590*/  @P3 BRA `(.L_x_20) ;  /* 0x00000000002c3947 */ /* 0x002fea0003800000 */
[----:B------:R-:W-:Y:S05]  /*95a0*/  @!P0 BRA `(.L_x_21) ;  /* 0x0000000000048947 */ /* 0x000fea0003800000 */
[----:B------:R-:W-:Y:S01]  /*95b0*/  BPT.TRAP 0x1 ;  /* 0x000000040000795c */ /* 0x000fe20000300000 */
.L_x_21:
[----:B------:R-:W-:Y:S01]  /*95c0*/  ULEA UR6, UR37, UR39, 0x3 ;  /* 0x0000002725067291 */ /* 0x000fe2000f8e183f */
[----:B------:R-:W-:-:S04]  /*95d0*/  MOV R15, UR60 ;  /* 0x0000003c000f7c02 */ /* 0x000fc80008000f00 */
[----:B------:R-:W-:-:S04]  /*95e0*/  SHF.L.U32 R15, R15, 0x1f, RZ ;  /* 0x0000001f0f0f7819 */ /* 0x000fc800000006ff */
[----:B------:R1:W2:Y:S01]  /*95f0*/  SYNCS.PHASECHK.TRANS64.TRYWAIT P2, [UR6+0x34850], R15 ;  /* 0x0348500fff0075a7 */ /* 0x0002a20008040146 */
[----:B------:R-:W-:Y:S05]  /*9600*/  @!P0 BRA `(.L_x_22) ;  /* 0x0000000000048947 */ /* 0x000fea0003800000 */
[----:B------:R-:W-:Y:S01]  /*9610*/  BPT.TRAP 0x1 ;  /* 0x000000040000795c */ /* 0x000fe20000300000 */
.L_x_22:
[----:B--2---:R-:W-:Y:S05]  /*9620*/  @P2 BRA `(.L_x_20) ;  /* 0x0000000000082947 */ /* 0x004fea0003800000 */
[----:B------:R-:W2:Y:S02]  /*9630*/  SYNCS.PHASECHK.TRANS64.TRYWAIT P2, [UR6+0x34850], R15 ;  /* 0x0348500fff0075a7 */ /* 0x000ea40008040146 */
[----:B--2---:R-:W-:Y:S05]  /*9640*/  @!P2 BRA `(.L_x_23) ;  /* 0x000000740008a947 */ /* 0x004fea0003800000 */
.L_x_20:
[----:B------:R-:W-:Y:S01]  /*9650*/  UIADD3 UR6, UR39, 0x400, URZ ;  /* 0x0000040027067890 */ /* 0x000fe2000fffe03f */
[----:B------:R-:W-:Y:S01]  /*9660*/  WARPGROUP.ARRIVE ;  /* 0x00000000000079c5 */ /* 0x000fe20000000000 */
[----:B------:R-:W-:Y:S01]  /*9670*/  UMOV UR11, 0x40000040 ;  /* 0x40000040000b7882 */ /* 0x000fe20000000000 */
[----:B-12---:R-:W-:Y:S01]  /*9680*/  FMUL.FTZ R15, R168, UR7 ;  /* 0x00000007a80f7c20 */ /* 0x006fe20008410000 */
[----:B------:R-:W-:Y:S01]  /*9690*/  USHF.R.U32.HI UR6, URZ, 0x4, UR6 ;  /* 0x000000043f067899 */ /* 0x000fe20008011606 */
[----:B------:R-:W-:Y:S01]  /*96a0*/  FMUL.FTZ R20, R169, UR7 ;  /* 0x00000007a9147c20 */ /* 0x000fe20008410000 */
[----:B------:R-:W-:Y:S01]  /*96b0*/  FMUL.FTZ R169, R172, UR7 ;  /* 0x00000007aca97c20 */ /* 0x000fe20008410000 */
[----:B------:R-:W-:Y:S01]  /*96c0*/  FMUL.FTZ R168, R170, UR7 ;  /* 0x00000007aaa87c20 */ /* 0x000fe20008410000 */
[----:B------:R-:W-:Y:S01]  /*96d0*/  ULOP3.LUT UR6, UR6, 0x3fff, URZ, 0xc0, !UPT ;  /* 0x00003fff06067892 */ /* 0x000fe2000f8ec03f */
[----:B------:R-:W1:Y:S01]  /*96e0*/  MUFU.TANH R15, R15 ;  /* 0x0000000f000f7308 */ /* 0x000e620000002400 */
[----:B------:R-:W-:Y:S01]  /*96f0*/  FMUL.FTZ R170, R173, UR7 ;  /* 0x00000007adaa7c20 */ /* 0x000fe20008410000 */
[----:B------:R-:W-:Y:S01]  /*9700*/  FMUL.FTZ R160, R160, UR7 ;  /* 0x00000007a0a07c20 */ /* 0x000fe20008410000 */
[----:B------:R-:W-:Y:S01]  /*9710*/  ULOP3.LUT UR6, UR6, 0x5800000, URZ, 0xfc, !UPT ;  /* 0x0580000006067892 */ /* 0x000fe2000f8efc3f */
[----:B------:R-:W-:Y:S01]  /*9720*/  FMUL.FTZ R161, R161, UR7 ;  /* 0x00000007a1a17c20 */ /* 0x000fe20008410000 */
[----:B------:R-:W-:Y:S01]  /*9730*/  FMUL.FTZ R164, R164, UR7 ;  /* 0x00000007a4a47c20 */ /* 0x000fe20008410000 */
[----:B------:R-:W-:Y:S01]  /*9740*/  FMUL.FTZ R21, R171, UR7 ;  /* 0x00000007ab157c20 */ /* 0x000fe20008410000 */
[----:B------:R-:W-:Y:S01]  /*9750*/  UIMAD UR6, UR37, 0xb00, UR6 ;  /* 0x00000b00250678a4 */ /* 0x000fe2000f8e0206 */
[----:B------:R-:W2:Y:S01]  /*9760*/  MUFU.TANH R20, R20 ;  /* 0x0000001400147308 */ /* 0x000ea20000002400 */
[----:B------:R-:W-:Y:S01]  /*9770*/  FMUL.FTZ R171, R174, UR7 ;  /* 0x00000007aeab7c20 */ /* 0x000fe20008410000 */
[----:B------:R-:W-:Y:S01]  /*9780*/  FMUL.FTZ R165, R165, UR7 ;  /* 0x00000007a5a57c20 */ /* 0x000fe20008410000 */
[----:B------:R-:W-:Y:S01]  /*9790*/  FMUL.FTZ R152, R152, UR7 ;  /* 0x0000000798987c20 */ /* 0x000fe20008410000 */
[----:B------:R-:W-:Y:S01]  /*97a0*/  FMUL.FTZ R153, R153, UR7 ;  /* 0x0000000799997c20 */ /* 0x000fe20008410000 */
[----:B------:R-:W-:Y:S01]  /*97b0*/  FMUL.FTZ R156, R156, UR7 ;  /* 0x000000079c9c7c20 */ /* 0x000fe20008410000 */
[----:B------:R-:W-:Y:S01]  /*97c0*/  UMOV UR10, UR6 ;  /* 0x00000006000a7c82 */ /* 0x000fe20008000000 */
[----:B------:R-:W-:Y:S01]  /*97d0*/  FMUL.FTZ R157, R157, UR7 ;  /* 0x000000079d9d7c20 */ /* 0x000fe20008410000 */
[----:B------:R-:W-:Y:S01]  /*97e0*/  HGMMA.64x128x16.F32.BF16 R24, R176, gdesc[UR8].tnspB, R24, gsb0 ;  /* 0x41e00008b0187df0 */ /* 0x000fe20008001818 */
[----:B------:R-:W-:Y:S01]  /*97f0*/  UIADD3 UR10, UR6, 0x80, URZ ;  /* 0x00000080060a7890 */ /* 0x000fe2000fffe03f */
[----:B------:R-:W3:Y:S01]  /*9800*/  MUFU.TANH R169, R169 ;  /* 0x000000a900a97308 */ /* 0x000ee20000002400 */
[----:B------:R-:W-:Y:S01]  /*9810*/  UMOV UR11, 0x40000040 ;  /* 0x40000040000b7882 */ /* 0x000fe20000000000 */
[----:B-1----:R-:W-:Y:S01]  /*9820*/  FMNMX.FTZ R173, R15, R12, !PT ;  /* 0x0000000c0fad7209 */ /* 0x002fe20007810000 */
[----:B------:R-:W-:Y:S01]  /*9830*/  FMUL.FTZ R144, R144, UR7 ;  /* 0x0000000790907c20 */ /* 0x000fe20008410000 */
[----:B------:R-:W-:Y:S01]  /*9840*/  FMUL.FTZ R145, R145, UR7 ;  /* 0x0000000791917c20 */ /* 0x000fe20008410000 */
[----:B------:R-:W-:Y:S01]  /*9850*/  FMUL.FTZ R148, R148, UR7 ;  /* 0x0000000794947c20 */ /* 0x000fe20008410000 */
[----:B------:R-:W-:Y:S01]  /*9860*/  FMUL.FTZ R149, R149, UR7 ;  /* 0x0000000795957c20 */ /* 0x000fe20008410000 */
[----:B--2---:R-:W-:Y:S01]  /*9870*/  FMNMX.FTZ R174, R20, R173, !PT ;  /* 0x000000ad14ae7209 */ /* 0x004fe20007810000 */
[----:B------:R-:W1:Y:S01]  /*9880*/  MUFU.TANH R170, R170 ;  /* 0x000000aa00aa7308 */ /* 0x000e620000002400 */
[----:B------:R-:W-:Y:S01]  /*9890*/  FMUL.FTZ R136, R136, UR7 ;  /* 0x0000000788887c20 */ /* 0x000fe20008410000 */
[----:B------:R-:W-:Y:S01]  /*98a0*/  FMUL.FTZ R137, R137, UR7 ;  /* 0x0000000789897c20 */ /* 0x000fe20008410000 */
[----:B------:R-:W-:Y:S01]  /*98b0*/  FMUL.FTZ R140, R140, UR7 ;  /* 0x000000078c8c7c20 */ /* 0x000fe20008410000 */
[----:B------:R-:W-:Y:S01]  /*98c0*/  FMUL.FTZ R141, R141, UR7 ;  /* 0x000000078d8d7c20 */ /* 0x000fe20008410000 */
[----:B------:R-:W-:Y:S01]  /*98d0*/  FMUL.FTZ R128, R128, UR7 ;  /* 0x0000000780807c20 */ /* 0x000fe20008410000 */
[----:B------:R-:W-:Y:S01]  /*98e0*/  FMUL.FTZ R129, R129, UR7 ;  /* 0x0000000781817c20 */ /* 0x000fe20008410000 */
[----:B------:R-:W-:Y:S01]  /*98f0*/  FMUL.FTZ R132, R132, UR7 ;  /* 0x0000000784847c20 */ /* 0x000fe20008410000 */
[----:B------:R-:W2:Y:S01]  /*9900*/  MUFU.TANH R160, R160 ;  /* 0x000000a000a07308 */ /* 0x000ea20000002400 */
[----:B---3--:R-:W-:Y:S01]  /*9910*/  FMNMX.FTZ R173, R169, R174, !PT ;  /* 0x000000aea9ad7209 */ /* 0x008fe20007810000 */
[----:B------:R-:W-:Y:S01]  /*9920*/  FMUL.FTZ R133, R133, UR7 ;  /* 0x0000000785857c20 */ /* 0x000fe20008410000 */
[----:B------:R-:W-:Y:S01]  /*9930*/  FMUL.FTZ R120, R120, UR7 ;  /* 0x0000000778787c20 */ /* 0x000fe20008410000 */
[----:B------:R-:W-:Y:S01]  /*9940*/  FMUL.FTZ R121, R121, UR7 ;  /* 0x0000000779797c20 */ /* 0x000fe20008410000 */
[----:B------:R-:W-:Y:S01]  /*9950*/  FMUL.FTZ R124, R124, UR7 ;  /* 0x000000077c7c7c20 */ /* 0x000fe20008410000 */
[----:B------:R-:W-:Y:S01]  /*9960*/  FMUL.FTZ R125, R125, UR7 ;  /* 0x000000077d7d7c20 */ /* 0x000fe20008410000 */
[----:B------:R-:W-:Y:S01]  /*9970*/  FMUL.FTZ R112, R112, UR7 ;  /* 0x0000000770707c20 */ /* 0x000fe20008410000 */
[----:B------:R-:W3:Y:S01]  /*9980*/  MUFU.TANH R161, R161 ;  /* 0x000000a100a17308 */ /* 0x000ee20000002400 */
[----:B-1----:R-:W-:Y:S01]  /*9990*/  FMNMX.FTZ R173, R170, R173, !PT ;  /* 0x000000adaaad7209 */ /* 0x002fe20007810000 */
[----:B------:R-:W-:Y:S01]  /*99a0*/  FMUL.FTZ R113, R113, UR7 ;  /* 0x0000000771717c20 */ /* 0x000fe20008410000 */
[----:B------:R-:W-:Y:S01]  /*99b0*/  FMUL.FTZ R116, R116, UR7 ;  /* 0x0000000774747c20 */ /* 0x000fe20008410000 */
[----:B------:R-:W-:Y:S01]  /*99c0*/  FMUL.FTZ R117, R117, UR7 ;  /* 0x0000000775757c20 */ /* 0x000fe20008410000 */
[----:B------:R-:W-:Y:S01]  /*99d0*/  FMUL.FTZ R104, R104, UR7 ;  /* 0x0000000768687c20 */ /* 0x000fe20008410000 */
[----:B------:R-:W-:Y:S01]  /*99e0*/  FMUL.FTZ R108, R108, UR7 ;  /* 0x000000076c6c7c20 */ /* 0x000fe20008410000 */
[----:B------:R-:W-:Y:S01]  /*99f0*/  FMUL.FTZ R96, R96, UR7 ;  /* 0x0000000760607c20 */ /* 0x000fe20008410000 */
[----:B------:R-:W1:Y:S01]  /*9a00*/  MUFU.TANH R164, R164 ;  /* 0x000000a400a47308 */ /* 0x000e620000002400 */
[----:B--2---:R-:W-:Y:S01]  /*9a10*/  FMNMX.FTZ R174, R160, R173, !PT ;  /* 0x000000ada0ae7209 */ /* 0x004fe20007810000 */
        /* <DEDUP_REMOVED lines=49> */
[----:B------:R-:W2:Y:S01]  /*9d30*/  S2R R227, SR_TID.X ;  /* 0x0000000000e37919 */ /* 0x000ea20000002100 */
[----:B------:R-:W-:-:S02]  /*9d40*/  ISETP.LT.AND P2, PT, RZ, UR61, PT ;  /* 0x0000003dff007c0c */ /* 0x000fc4000bf41270 */
[----:B------:R-:W-:Y:S02]  /*9d50*/  R2UR UR60, R2 ;  /* 0x00000000023c72ca */ /* 0x000fe400000e0000 */
[----:B------:R-:W4:Y:S01]  /*9d60*/  MUFU.TANH R145, R145 ;  /* 0x0000009100917308 */ /* 0x000f220000002400 */
[----:B---3--:R-:W-:-:S07]  /*9d70*/  FMNMX.FTZ R173, R157, R174, !PT ;  /* 0x000000ae9dad7209 */ /* 0x008fce0007810000 */
[----:B------:R-:W3:Y:S01]  /*9d80*/  MUFU.TANH R148, R148 ;  /* 0x0000009400947308 */ /* 0x000ee20000002400 */
[----:B-1----:R-:W-:-:S07]  /*9d90*/  FMNMX.FTZ R174, R144, R173, !PT ;  /* 0x000000ad90ae7209 */ /* 0x002fce0007810000 */
[----:B------:R-:W1:Y:S01]  /*9da0*/  MUFU.TANH R149, R149 ;  /* 0x0000009500957308 */ /* 0x000e620000002400 */
[----:B----4-:R-:W-:-:S07]  /*9db0*/  FMNMX.FTZ R173, R145, R174, !PT ;  /* 0x000000ae91ad7209 */ /* 0x010fce0007810000 */
[----:B------:R-:W4:Y:S01]  /*9dc0*/  MUFU.TANH R136, R136 ;  /* 0x0000008800887308 */ /* 0x000f220000002400 */
[----:B---3--:R-:W-:Y:S02]  /*9dd0*/  FMNMX.FTZ R174, R148, R173, !PT ;  /* 0x000000ad94ae7209 */ /* 0x008fe40007810000 */
[----:B--2---:R-:W-:-:S05]  /*9de0*/  SHF.R.U32.HI R227, RZ, 0x7, R227 ;  /* 0x00000007ffe37819 */ /* 0x004fca00000116e3 */
[----:B------:R-:W2:Y:S01]  /*9df0*/  MUFU.TANH R137, R137 ;  /* 0x0000008900897308 */ /* 0x000ea20000002400 */
[----:B-1----:R-:W-:Y:S01]  /*9e00*/  FMNMX.FTZ R173, R149, R174, !PT ;  /* 0x000000ae95ad7209 */ /* 0x002fe20007810000 */
[----:B------:R-:W-:-:S06]  /*9e10*/  FMUL.FTZ R174, R105, UR7 ;  /* 0x0000000769ae7c20 */ /* 0x000fcc0008410000 */
[----:B------:R-:W1:Y:S08]  /*9e20*/  MUFU.TANH R140, R140 ;  /* 0x0000008c008c7308 */ /* 0x000e700000002400 */
[----:B------:R-:W3:Y:S01]  /*9e30*/  MUFU.TANH R141, R141 ;  /* 0x0000008d008d7308 */ /* 0x000ee20000002400 */
[----:B------:R-:W-:Y:S02]  /*9e40*/  WARPGROUP.DEPBAR.LE gsb0, 0x0 ;  /* 0x00008000000079c5 */ /* 0x000fe40000010000 */
[----:B------:R-:W-:Y:S01]  /*9e50*/  WARPGROUP.ARRIVE ;  /* 0x00000000000079c5 */ /* 0x000fe20000000000 */
[----:B----4-:R-:W-:-:S04]  /*9e60*/  FMNMX.FTZ R176, R136, R173, !PT ;  /* 0x000000ad88b07209 */ /* 0x010fc80007810000 */
[----:B------:R-:W4:Y:S01]  /*9e70*/  MUFU.TANH R128, R128 ;  /* 0x0000008000807308 */ /* 0x000f220000002400 */
[----:B--2---:R-:W-:Y:S01]  /*9e80*/  FMNMX.FTZ R105, R137, R176, !PT ;  /* 0x000000b089697209 */ /* 0x004fe20007810000 */
[----:B------:R-:W-:Y:S01]  /*9e90*/  HGMMA.64x128x16.F32.BF16 R24, R180, gdesc[UR8].tnspB, R24, gsb0 ;  /* 0x41e00008b4187df0 */ /* 0x000fe20008001818 */
[----:B------:R-:W-:Y:S01]  /*9ea0*/  UIADD3 UR10, UR6, 0x100, URZ ;  /* 0x00000100060a7890 */ /* 0x000fe2000fffe03f */
[----:B------:R-:W-:-:S04]  /*9eb0*/  UMOV UR11, 0x40000040 ;  /* 0x40000040000b7882 */ /* 0x000fc80000000000 */
[----:B------:R-:W2:Y:S01]  /*9ec0*/  MUFU.TANH R129, R129 ;  /* 0x0000008100817308 */ /* 0x000ea20000002400 */
[----:B-1----:R-:W-:-:S04]  /*9ed0*/  FMNMX.FTZ R176, R140, R105, !PT ;  /* 0x000000698cb07209 */ /* 0x002fc80007810000 */
[----:B---3--:R-:W-:Y:S01]  /*9ee0*/  FMNMX.FTZ R105, R141, R176, !PT ;  /* 0x000000b08d697209 */ /* 0x008fe20007810000 */
[----:B------:R-:W-:Y:S02]  /*9ef0*/  FMUL.FTZ R176, R109, UR7 ;  /* 0x000000076db07c20 */ /* 0x000fe40008410000 */
[----:B------:R-:W1:Y:S01]  /*9f00*/  MUFU.TANH R132, R132 ;  /* 0x0000008400847308 */ /* 0x000e620000002400 */
[----:B----4-:R-:W-:-:S07]  /*9f10*/  FMNMX.FTZ R178, R128, R105, !PT ;  /* 0x0000006980b27209 */ /* 0x010fce0007810000 */
[----:B------:R-:W3:Y:S01]  /*9f20*/  MUFU.TANH R133, R133 ;  /* 0x0000008500857308 */ /* 0x000ee20000002400 */
[----:B--2---:R-:W-:-:S07]  /*9f30*/  FMNMX.FTZ R105, R129, R178, !PT ;  /* 0x000000b281697209 */ /* 0x004fce0007810000 */
[----:B------:R-:W2:Y:S01]  /*9f40*/  MUFU.TANH R120, R120 ;  /* 0x0000007800787308 */ /* 0x000ea20000002400 */
[----:B-1----:R-:W-:-:S07]  /*9f50*/  FMNMX.FTZ R178, R132, R105, !PT ;  /* 0x0000006984b27209 */ /* 0x002fce0007810000 */
[----:B------:R-:W1:Y:S01]  /*9f60*/  MUFU.TANH R121, R121 ;  /* 0x0000007900797308 */ /* 0x000e620000002400 */
[----:B---3--:R-:W-:Y:S01]  /*9f70*/  FMNMX.FTZ R105, R133, R178, !PT ;  /* 0x000000b285697209 */ /* 0x008fe20007810000 */
[----:B------:R-:W-:-:S06]  /*9f80*/  FMUL.FTZ R178, R97, UR7 ;  /* 0x0000000761b27c20 */ /* 0x000fcc0008410000 */
[----:B------:R-:W3:Y:S08]  /*9f90*/  MUFU.TANH R124, R124 ;  /* 0x0000007c007c7308 */ /* 0x000ef00000002400 */
[----:B------:R-:W4:Y:S08]  /*9fa0*/  MUFU.TANH R125, R125 ;  /* 0x0000007d007d7308 */ /* 0x000f300000002400 */
[----:B------:R-:W5:Y:S08]  /*9fb0*/  MUFU.TANH R112, R112 ;  /* 0x0000007000707308 */ /* 0x000f700000002400 */
        /* <DEDUP_REMOVED lines=9> */
[----:B------:R-:W5:Y:S01]  /*a050*/  MUFU.TANH R100, R100 ;  /* 0x0000006400647308 */ /* 0x000f620000002400 */
[----:B------:R-:W-:-:S02]  /*a060*/  WARPGROUP.DEPBAR.LE gsb0, 0x0 ;  /* 0x00008000000079c5 */ /* 0x000fc40000010000 */
[----:B------:R-:W-:Y:S01]  /*a070*/  WARPGROUP.ARRIVE ;  /* 0x00000000000079c5 */ /* 0x000fe20000000000 */
[----:B--2---:R-:W-:-:S04]  /*a080*/  FMNMX.FTZ R180, R120, R105, !PT ;  /* 0x0000006978b47209 */ /* 0x004fc80007810000 */
[----:B------:R-:W-:Y:S01]  /*a090*/  MUFU.TANH R92, R92 ;  /* 0x0000005c005c7308 */ /* 0x000fe20000002400 */
[----:B-1----:R-:W-:Y:S01]  /*a0a0*/  FMNMX.FTZ R97, R121, R180, !PT ;  /* 0x000000b479617209 */ /* 0x002fe20007810000 */
[----:B------:R-:W-:Y:S01]  /*a0b0*/  HGMMA.64x128x16.F32.BF16 R24, R184, gdesc[UR8].tnspB, R24, gsb0 ;  /* 0x41e00008b8187df0 */ /* 0x000fe20008001818 */
[----:B------:R-:W-:Y:S01]  /*a0c0*/  UIADD3 UR10, UR6, 0x180, URZ ;  /* 0x00000180060a7890 */ /* 0x000fe2000fffe03f */
[----:B------:R-:W-:Y:S01]  /*a0d0*/  UMOV UR11, 0x40000040 ;  /* 0x40000040000b7882 */ /* 0x000fe20000000000 */
[----:B---3--:R-:W-:-:S03]  /*a0e0*/  FMNMX.FTZ R180, R124, R97, !PT ;  /* 0x000000617cb47209 */ /* 0x008fc60007810000 */
[----:B------:R-:W-:Y:S01]  /*a0f0*/  MUFU.TANH R168, R168 ;  /* 0x000000a800a87308 */ /* 0x000fe20000002400 */
[----:B----4-:R-:W-:Y:S01]  /*a100*/  FMNMX.FTZ R97, R125, R180, !PT ;  /* 0x000000b47d617209 */ /* 0x010fe20007810000 */
[----:B------:R-:W-:-:S03]  /*a110*/  FMUL.FTZ R180, R101, UR7 ;  /* 0x0000000765b47c20 */ /* 0x000fc60008410000 */
[----:B-----5:R-:W-:-:S03]  /*a120*/  FMNMX.FTZ R182, R112, R97, !PT ;  /* 0x0000006170b67209 */ /* 0x020fc60007810000 */
[----:B------:R-:W-:Y:S01]  /*a130*/  MUFU.TANH R21, R21 ;  /* 0x0000001500157308 */ /* 0x000fe20000002400 */
[----:B------:R-:W-:Y:S01]  /*a140*/  FMNMX.FTZ R97, R113, R182, !PT ;  /* 0x000000b671617209 */ /* 0x000fe20007810000 */
[----:B------:R-:W-:-:S06]  /*a150*/  FMUL.FTZ R182, R88, UR7 ;  /* 0x0000000758b67c20 */ /* 0x000fcc0008410000 */
[----:B------:R-:W1:Y:S08]  /*a160*/  MUFU.TANH R180, R180 ;  /* 0x000000b400b47308 */ /* 0x000e700000002400 */
[----:B------:R-:W2:Y:S08]  /*a170*/  MUFU.TANH R182, R182 ;  /* 0x000000b600b67308 */ /* 0x000eb00000002400 */
[----:B------:R-:W-:Y:S08]  /*a180*/  MUFU.TANH R171, R171 ;  /* 0x000000ab00ab7308 */ /* 0x000ff00000002400 */
        /* <DEDUP_REMOVED lines=11> */
[----:B------:R-:W-:Y:S01]  /*a240*/  MUFU.TANH R150, R150 ;  /* 0x0000009600967308 */ /* 0x000fe20000002400 */
[----:B------:R-:W-:-:S02]  /*a250*/  WARPGROUP.DEPBAR.LE gsb0, 0x0 ;  /* 0x00008000000079c5 */ /* 0x000fc40000010000 */
[----:B------:R-:W-:Y:S01]  /*a260*/  WARPGROUP.ARRIVE ;  /* 0x00000000000079c5 */ /* 0x000fe20000000000 */
[----:B------:R-:W-:Y:S01]  /*a270*/  FMNMX.FTZ R184, R116, R97, !PT ;  /* 0x0000006174b87209 */ /* 0x000fe20007810000 */
[----:B------:R-:W-:-:S03]  /*a280*/  FMUL.FTZ R186, R93, UR7 ;  /* 0x000000075dba7c20 */ /* 0x000fc60008410000 */
[----:B------:R-:W-:Y:S01]  /*a290*/  MUFU.TANH R151, R151 ;  /* 0x0000009700977308 */ /* 0x000fe20000002400 */
[----:B------:R-:W-:Y:S01]  /*a2a0*/  FMNMX.FTZ R97, R117, R184, !PT ;  /* 0x000000b875617209 */ /* 0x000fe20007810000 */
[----:B------:R-:W-:Y:S01]  /*a2b0*/  HGMMA.64x128x16.F32.BF16 R24, R188, gdesc[UR8].tnspB, R24, gsb0 ;  /* 0x41e00008bc187df0 */ /* 0x000fe20008001818 */
[----:B------:R-:W-:Y:S01]  /*a2c0*/  UIADD3 UR10, UR6, 0x200, URZ ;  /* 0x00000200060a7890 */ /* 0x000fe2000fffe03f */
[----:B------:R-:W-:Y:S01]  /*a2d0*/  FMUL.FTZ R184, R89, UR7 ;  /* 0x0000000759b87c20 */ /* 0x000fe20008410000 */
[----:B------:R-:W-:Y:S01]  /*a2e0*/  UMOV UR11, 0x40000040 ;  /* 0x40000040000b7882 */ /* 0x000fe20000000000 */
[----:B------:R-:W-:Y:S02]  /*a2f0*/  FMNMX.FTZ R97, R104, R97, !PT ;  /* 0x0000006168617209 */ /* 0x000fe40007810000 */
[----:B------:R-:W-:Y:S01]  /*a300*/  MUFU.TANH R186, R186 ;  /* 0x000000ba00ba7308 */ /* 0x000fe20000002400 */
[----:B------:R-:W3:Y:S01]  /*a310*/  LDC R89, c[0x0][0x988] ;  /* 0x00026200ff597b82 */ /* 0x000ee20000000800 */
[----:B------:R-:W-:-:S04]  /*a320*/  FMNMX.FTZ R97, R174, R97, !PT ;  /* 0x00000061ae617209 */ /* 0x000fc80007810000 */
[----:B------:R-:W-:Y:S02]  /*a330*/  FMNMX.FTZ R97, R108, R97, !PT ;  /* 0x000000616c617209 */ /* 0x000fe40007810000 */
[----:B------:R-:W4:Y:S02]  /*a340*/  MUFU.TANH R184, R184 ;  /* 0x000000b800b87308 */ /* 0x000f240000002400 */
[----:B------:R-:W-:-:S04]  /*a350*/  FMNMX.FTZ R97, R176, R97, !PT ;  /* 0x00000061b0617209 */ /* 0x000fc80007810000 */
[----:B------:R-:W-:Y:S02]  /*a360*/  FMNMX.FTZ R97, R96, R97, !PT ;  /* 0x0000006160617209 */ /* 0x000fe40007810000 */
[----:B------:R-:W5:Y:S02]  /*a370*/  MUFU.TANH R138, R138 ;  /* 0x0000008a008a7308 */ /* 0x000f640000002400 */
[----:B------:R-:W-:-:S04]  /*a380*/  FMNMX.FTZ R97, R178, R97, !PT ;  /* 0x00000061b2617209 */ /* 0x000fc80007810000 */
[----:B------:R-:W-:Y:S02]  /*a390*/  FMNMX.FTZ R97, R100, R97, !PT ;  /* 0x0000006164617209 */ /* 0x000fe40007810000 */
[----:B------:R-:W5:Y:S02]  /*a3a0*/  MUFU.TANH R139, R139 ;  /* 0x0000008b008b7308 */ /* 0x000f640000002400 */
[----:B-1----:R-:W-:-:S04]  /*a3b0*/  FMNMX.FTZ R97, R180, R97, !PT ;  /* 0x00000061b4617209 */ /* 0x002fc80007810000 */
[----:B--2---:R-:W-:Y:S02]  /*a3c0*/  FMNMX.FTZ R97, R182, R97, !PT ;  /* 0x00000061b6617209 */ /* 0x004fe40007810000 */
[----:B------:R-:W1:Y:S02]  /*a3d0*/  MUFU.TANH R142, R142 ;  /* 0x0000008e008e7308 */ /* 0x000e640000002400 */
[----:B----4-:R-:W-:-:S04]  /*a3e0*/  FMNMX.FTZ R97, R184, R97, !PT ;  /* 0x00000061b8617209 */ /* 0x010fc80007810000 */
[----:B------:R-:W-:Y:S02]  /*a3f0*/  FMNMX.FTZ R97, R92, R97, !PT ;  /* 0x000000615c617209 */ /* 0x000fe40007810000 */
[----:B------:R-:W2:Y:S02]  /*a400*/  MUFU.TANH R143, R143 ;  /* 0x0000008f008f7308 */ /* 0x000ea40000002400 */
[----:B------:R-:W-:-:S05]  /*a410*/  FMNMX.FTZ R97, R186, R97, !PT ;  /* 0x00000061ba617209 */ /* 0x000fca0007810000 */
[----:B------:R-:W4:Y:S01]  /*a420*/  SHFL.BFLY PT, R88, R97, 0x2, 0x1f ;  /* 0x0c401f0061587f89 */ /* 0x000f2200000e0000 */
[----:B------:R-:W-:Y:S08]  /*a430*/  MUFU.TANH R130, R130 ;  /* 0x0000008200827308 */ /* 0x000ff00000002400 */
[----:B------:R-:W-:Y:S08]  /*a440*/  MUFU.TANH R131, R131 ;  /* 0x0000008300837308 */ /* 0x000ff00000002400 */
[----:B------:R-:W-:Y:S01]  /*a450*/  MUFU.TANH R134, R134 ;  /* 0x0000008600867308 */ /* 0x000fe20000002400 */
[----:B----4-:R-:W-:-:S07]  /*a460*/  FMNMX.FTZ R88, R97, R88, !PT ;  /* 0x0000005861587209 */ /* 0x010fce0007810000 */
[----:B------:R-:W-:Y:S01]  /*a470*/  MUFU.TANH R135, R135 ;  /* 0x0000008700877308 */ /* 0x000fe20000002400 */
[----:B------:R-:W4:Y:S07]  /*a480*/  SHFL.BFLY PT, R93, R88, 0x1, 0x1f ;  /* 0x0c201f00585d7f89 */ /* 0x000f2e00000e0000 */
[----:B------:R-:W-:Y:S08]  /*a490*/  MUFU.TANH R122, R122 ;  /* 0x0000007a007a7308 */ /* 0x000ff00000002400 */
[----:B------:R-:W-:Y:S08]  /*a4a0*/  MUFU.TANH R123, R123 ;  /* 0x0000007b007b7308 */ /* 0x000ff00000002400 */
[----:B------:R-:W-:Y:S01]  /*a4b0*/  MUFU.TANH R126, R126 ;  /* 0x0000007e007e7308 */ /* 0x000fe20000002400 */
[----:B----4-:R-:W-:-:S07]  /*a4c0*/  FMNMX.FTZ R88, R88, R93, !PT ;  /* 0x0000005d58587209 */ /* 0x010fce0007810000 */
[----:B------:R-:W-:Y:S01]  /*a4d0*/  MUFU.TANH R127, R127 ;  /* 0x0000007f007f7308 */ /* 0x000fe20000002400 */
[----:B------:R-:W-:-:S07]  /*a4e0*/  FADD.FTZ R12, -R88, R12 ;  /* 0x0000000c580c7221 */ /* 0x000fce0000010100 */
[----:B------:R-:W-:Y:S08]  /*a4f0*/  MUFU.TANH R114, R114 ;  /* 0x0000007200727308 */ /* 0x000ff00000002400 */
[----:B------:R-:W-:Y:S08]  /*a500*/  MUFU.TANH R115, R115 ;  /* 0x0000007300737308 */ /* 0x000ff00000002400 */
[----:B------:R-:W-:Y:S01]  /*a510*/  MUFU.TANH R118, R118 ;  /* 0x0000007600767308 */ /* 0x000fe20000002400 */
[----:B------:R-:W-:-:S02]  /*a520*/  WARPGROUP.DEPBAR.LE gsb0, 0x0 ;  /* 0x00008000000079c5 */ /* 0x000fc40000010000 */
[----:B------:R-:W-:Y:S01]  /*a530*/  WARPGROUP.ARRIVE ;  /* 0x00000000000079c5 */ /* 0x000fe20000000000 */
[----:B------:R-:W-:Y:S01]  /*a540*/  FMUL.FTZ R190, R107, UR7 ;  /* 0x000000076bbe7c20 */ /* 0x000fe20008410000 */
[----:B------:R-:W-:-:S03]  /*a550*/  FMUL.FTZ R188, R119, UR7 ;  /* 0x0000000777bc7c20 */ /* 0x000fc60008410000 */
[----:B------:R-:W-:Y:S01]  /*a560*/  MUFU.TANH R106, R106 ;  /* 0x0000006a006a7308 */ /* 0x000fe20000002400 */
[----:B------:R-:W-:Y:S01]  /*a570*/  HGMMA.64x128x16.F32.BF16 R24, R192, gdesc[UR8].tnspB, R24, gsb0 ;  /* 0x41e00008c0187df0 */ /* 0x000fe20008001818 */
[----:B------:R-:W-:Y:S01]  /*a580*/  UIADD3 UR10, UR6, 0x280, URZ ;  /* 0x00000280060a7890 */ /* 0x000fe2000fffe03f */
[----:B------:R-:W-:-:S05]  /*a590*/  UMOV UR11, 0x40000040 ;  /* 0x40000040000b7882 */ /* 0x000fca0000000000 */
        /* <DEDUP_REMOVED lines=10> */
[----:B------:R-:W-:Y:S01]  /*a640*/  FMUL.FTZ R194, R99, UR7 ;  /* 0x0000000763c27c20 */ /* 0x000fe20008410000 */
[----:B------:R-:W-:-:S04]  /*a650*/  FMUL.FTZ R192, R111, UR7 ;  /* 0x000000076fc07c20 */ /* 0x000fc80008410000 */
[----:B------:R-:W-:Y:S01]  /*a660*/  HGMMA.64x128x16.F32.BF16 R24, R196, gdesc[UR8].tnspB, R24, gsb0 ;  /* 0x41e00008c4187df0 */ /* 0x000fe20008001818 */
[----:B------:R-:W-:Y:S01]  /*a670*/  UIADD3 UR10, UR6, 0x300, URZ ;  /* 0x00000300060a7890 */ /* 0x000fe2000fffe03f */
[----:B------:R-:W-:Y:S01]  /*a680*/  MUFU.TANH R192, R192 ;  /* 0x000000c000c07308 */ /* 0x000fe20000002400 */
[----:B------:R-:W-:-:S07]  /*a690*/  UMOV UR11, 0x40000040 ;  /* 0x40000040000b7882 */ /* 0x000fce0000000000 */
[----:B------:R-:W-:Y:S01]  /*a6a0*/  MUFU.TANH R194, R194 ;  /* 0x000000c200c27308 */ /* 0x000fe20000002400 */
[----:B------:R-:W-:Y:S02]  /*a6b0*/  WARPGROUP.DEPBAR.LE gsb0, 0x0 ;  /* 0x00008000000079c5 */ /* 0x000fe40000010000 */
[----:B------:R-:W-:Y:S01]  /*a6c0*/  WARPGROUP.ARRIVE ;  /* 0x00000000000079c5 */ /* 0x000fe20000000000 */
[----:B------:R-:W-:Y:S01]  /*a6d0*/  FMUL.FTZ R198, R91, UR7 ;  /* 0x000000075bc67c20 */ /* 0x000fe20008410000 */
[-C--:B---3--:R-:W-:Y:S01]  /*a6e0*/  FMUL.FTZ R91, R12, R89.reuse ;  /* 0x000000590c5b7220 */ /* 0x088fe20000410000 */
[-C--:B------:R-:W-:Y:S01]  /*a6f0*/  FMUL.FTZ R12, R88, R89.reuse ;  /* 0x00000059580c7220 */ /* 0x080fe20000410000 */
[----:B------:R-:W-:Y:S02]  /*a700*/  FMUL.FTZ R196, R103, UR7 ;  /* 0x0000000767c47c20 */ /* 0x000fe40008410000 */
[----:B------:R-:W-:Y:S01]  /*a710*/  HGMMA.64x128x16.F32.BF16 R24, R200, gdesc[UR8].tnspB, R24, gsb0 ;  /* 0x41e00008c8187df0 */ /* 0x000fe20008001818 */
[----:B------:R-:W-:Y:S01]  /*a720*/  UIADD3 UR10, UR6, 0x380, URZ ;  /* 0x00000380060a7890 */ /* 0x000fe2000fffe03f */
[--C-:B------:R-:W-:Y:S01]  /*a730*/  FFMA.FTZ R101, R152, R89, -R12.reuse ;  /* 0x0000005998657223 */ /* 0x100fe2000001080c */
[----:B------:R-:W-:Y:S01]  /*a740*/  UMOV UR11, 0x40000040 ;  /* 0x40000040000b7882 */ /* 0x000fe20000000000 */
[----:B------:R-:W-:Y:S01]  /*a750*/  FMNMX.FTZ R152, R168, R3, !PT ;  /* 0x00000003a8987209 */ /* 0x000fe20007810000 */
[-CC-:B------:R-:W-:Y:S01]  /*a760*/  FFMA.FTZ R99, R156, R89.reuse, -R12.reuse ;  /* 0x000000599c637223 */ /* 0x180fe2000001080c */
[-CC-:B------:R-:W-:Y:S01]  /*a770*/  FFMA.FTZ R107, R148, R89.reuse, -R12.reuse ;  /* 0x00000059946b7223 */ /* 0x180fe2000001080c */
[-CC-:B------:R-:W-:Y:S01]  /*a780*/  FFMA.FTZ R119, R140, R89.reuse, -R12.reuse ;  /* 0x000000598c777223 */ /* 0x180fe2000001080c */
[----:B------:R-:W-:Y:S01]  /*a790*/  FMNMX.FTZ R152, R21, R152, !PT ;  /* 0x0000009815987209 */ /* 0x000fe20007810000 */
[-CC-:B------:R-:W-:Y:S01]  /*a7a0*/  FFMA.FTZ R111, R128, R89.reuse, -R12.reuse ;  /* 0x00000059806f7223 */ /* 0x180fe2000001080c */
[----:B------:R-:W-:Y:S01]  /*a7b0*/  MUFU.TANH R196, R196 ;  /* 0x000000c400c47308 */ /* 0x000fe20000002400 */
[-CC-:B------:R-:W-:Y:S01]  /*a7c0*/  FFMA.FTZ R133, R133, R89.reuse, -R12.reuse ;  /* 0x0000005985857223 */ /* 0x180fe2000001080c */
[----:B------:R-:W-:Y:S01]  /*a7d0*/  FMNMX.FTZ R97, R171, R152, !PT ;  /* 0x00000098ab617209 */ /* 0x000fe20007810000 */
[-CC-:B------:R-:W-:Y:S01]  /*a7e0*/  FFMA.FTZ R149, R149, R89.reuse, -R12.reuse ;  /* 0x0000005995957223 */ /* 0x180fe2000001080c */
[-CC-:B------:R-:W-:Y:S01]  /*a7f0*/  FFMA.FTZ R145, R145, R89.reuse, -R12.reuse ;  /* 0x0000005991917223 */ /* 0x180fe2000001080c */
[--C-:B------:R-:W-:Y:S01]  /*a800*/  FFMA.FTZ R137, R137, R89, -R12.reuse ;  /* 0x0000005989897223 */ /* 0x100fe2000001080c */
[----:B------:R-:W-:Y:S01]  /*a810*/  FMNMX.FTZ R97, R172, R97, !PT ;  /* 0x00000061ac617209 */ /* 0x000fe20007810000 */
[-CC-:B------:R-:W-:Y:S01]  /*a820*/  FFMA.FTZ R141, R141, R89.reuse, -R12.reuse ;  /* 0x000000598d8d7223 */ /* 0x180fe2000001080c */
[----:B------:R-:W-:Y:S01]  /*a830*/  MUFU.TANH R198, R198 ;  /* 0x000000c600c67308 */ /* 0x000fe20000002400 */
[--C-:B------:R-:W-:Y:S01]  /*a840*/  FFMA.FTZ R230, R15, R89, -R12.reuse ;  /* 0x000000590fe67223 */ /* 0x100fe2000001080c */
[----:B------:R-:W-:Y:S01]  /*a850*/  FMNMX.FTZ R156, R162, R97, !PT ;  /* 0x00000061a29c7209 */ /* 0x000fe20007810000 */
[-CC-:B------:R-:W-:Y:S01]  /*a860*/  FFMA.FTZ R97, R144, R89.reuse, -R12.reuse ;  /* 0x0000005990617223 */ /* 0x180fe2000001080c */
[-CC-:B------:R-:W-:Y:S01]  /*a870*/  FFMA.FTZ R15, R20, R89.reuse, -R12.reuse ;  /* 0x00000059140f7223 */ /* 0x180fe2000001080c */
[-CC-:B------:R-:W-:Y:S01]  /*a880*/  FFMA.FTZ R95, R170, R89.reuse, -R12.reuse ;  /* 0x00000059aa5f7223 */ /* 0x180fe2000001080c */
[----:B------:R-:W-:Y:S01]  /*a890*/  FMNMX.FTZ R105, R163, R156, !PT ;  /* 0x0000009ca3697209 */ /* 0x000fe20007810000 */
[-CC-:B------:R-:W-:Y:S01]  /*a8a0*/  FFMA.FTZ R93, R160, R89.reuse, -R12.reuse ;  /* 0x00000059a05d7223 */ /* 0x180fe2000001080c */
[-CC-:B------:R-:W-:Y:S01]  /*a8b0*/  FFMA.FTZ R103, R164, R89.reuse, -R12.reuse ;  /* 0x00000059a4677223 */ /* 0x180fe2000001080c */
[--C-:B------:R-:W-:Y:S01]  /*a8c0*/  FFMA.FTZ R20, R169, R89, -R12.reuse ;  /* 0x00000059a9147223 */ /* 0x100fe2000001080c */
[----:B------:R-:W-:Y:S01]  /*a8d0*/  FMNMX.FTZ R144, R166, R105, !PT ;  /* 0x00000069a6907209 */ /* 0x000fe20007810000 */
[-CC-:B------:R-:W-:Y:S01]  /*a8e0*/  FFMA.FTZ R170, R161, R89.reuse, -R12.reuse ;  /* 0x00000059a1aa7223 */ /* 0x180fe2000001080c */
[-CC-:B------:R-:W-:Y:S01]  /*a8f0*/  FFMA.FTZ R160, R165, R89.reuse, -R12.reuse ;  /* 0x00000059a5a07223 */ /* 0x180fe2000001080c */
[-CC-:B------:R-:W-:Y:S01]  /*a900*/  FFMA.FTZ R164, R153, R89.reuse, -R12.reuse ;  /* 0x0000005999a47223 */ /* 0x180fe2000001080c */
[----:B------:R-:W-:Y:S01]  /*a910*/  FMNMX.FTZ R105, R167, R144, !PT ;  /* 0x00000090a7697209 */ /* 0x000fe20007810000 */
[-CC-:B------:R-:W-:Y:S01]  /*a920*/  FFMA.FTZ R152, R157, R89.reuse, -R12.reuse ;  /* 0x000000599d987223 */ /* 0x180fe2000001080c */
[----:B------:R3:W-:Y:S01]  /*a930*/  MUFU.EX2 R144, R145 ;  /* 0x0000009100907308 */ /* 0x0007e20000000800 */
        /* <DEDUP_REMOVED lines=8> */
[--C-:B---3--:R-:W-:Y:S01]  /*a9c0*/  FFMA.FTZ R145, R184, R89, -R12.reuse ;  /* 0x00000059b8917223 */ /* 0x108fe2000001080c */
[----:B------:R-:W-:Y:S01]  /*a9d0*/  FMNMX.FTZ R148, R158, R105, !PT ;  /* 0x000000699e947209 */ /* 0x000fe20007810000 */
[----:B------:R-:W-:Y:S01]  /*a9e0*/  FFMA.FTZ R186, R186, R89, -R12 ;  /* 0x00000059baba7223 */ /* 0x000fe2000001080c */
[----:B------:R-:W-:Y:S02]  /*a9f0*/  MUFU.EX2 R91, R91 ;  /* 0x0000005b005b7308 */ /* 0x000fe40000000800 */
[----:B------:R-:W-:-:S04]  /*aa00*/  FMNMX.FTZ R105, R159, R148, !PT ;  /* 0x000000949f697209 */ /* 0x000fc80007810000 */
[----:B------:R-:W-:Y:S01]  /*aa10*/  FMNMX.FTZ R156, R146, R105, !PT ;  /* 0x00000069929c7209 */ /* 0x000fe20007810000 */
[----:B------:R-:W-:Y:S01]  /*aa20*/  FFMA.FTZ R105, R136, R89, -R12 ;  /* 0x0000005988697223 */ /* 0x000fe2000001080c */
[----:B------:R-:W-:Y:S02]  /*aa30*/  MUFU.EX2 R148, R149 ;  /* 0x0000009500947308 */ /* 0x000fe40000000800 */
[----:B------:R-:W-:-:S04]  /*aa40*/  FMNMX.FTZ R109, R147, R156, !PT ;  /* 0x0000009c936d7209 */ /* 0x000fc80007810000 */
[----:B------:R-:W-:Y:S02]  /*aa50*/  FMNMX.FTZ R136, R150, R109, !PT ;  /* 0x0000006d96887209 */ /* 0x000fe40007810000 */
[----:B------:R-:W3:Y:S02]  /*aa60*/  MUFU.EX2 R230, R230 ;  /* 0x000000e600e67308 */ /* 0x000ee40000000800 */
[----:B------:R-:W-:-:S04]  /*aa70*/  FMNMX.FTZ R109, R151, R136, !PT ;  /* 0x00000088976d7209 */ /* 0x000fc80007810000 */
[----:B-----5:R-:W-:Y:S02]  /*aa80*/  FMNMX.FTZ R156, R138, R109, !PT ;  /* 0x0000006d8a9c7209 */ /* 0x020fe40007810000 */
[----:B------:R4:W-:Y:S02]  /*aa90*/  MUFU.EX2 R136, R137 ;  /* 0x0000008900887308 */ /* 0x0009e40000000800 */
[----:B------:R-:W-:-:S04]  /*aaa0*/  FMNMX.FTZ R109, R139, R156, !PT ;  /* 0x0000009c8b6d7209 */ /* 0x000fc80007810000 */
[----:B-1----:R-:W-:Y:S02]  /*aab0*/  FMNMX.FTZ R140, R142, R109, !PT ;  /* 0x0000006d8e8c7209 */ /* 0x002fe40007810000 */
[----:B------:R-:W1:Y:S01]  /*aac0*/  MUFU.EX2 R15, R15 ;  /* 0x0000000f000f7308 */ /* 0x000e620000000800 */
[----:B----4-:R-:W-:Y:S01]  /*aad0*/  FFMA.FTZ R137, R176, R89, -R12 ;  /* 0x00000059b0897223 */ /* 0x010fe2000001080c */
[----:B--2---:R-:W-:Y:S01]  /*aae0*/  FMNMX.FTZ R109, R143, R140, !PT ;  /* 0x0000008c8f6d7209 */ /* 0x004fe20007810000 */
[----:B---3--:R-:W-:-:S03]  /*aaf0*/  FFMA.FTZ R14, R91, R14, R230 ;  /* 0x0000000e5b0e7223 */ /* 0x008fc600000100e6 */
[----:B------:R-:W-:Y:S02]  /*ab00*/  FMNMX.FTZ R156, R130, R109, !PT ;  /* 0x0000006d829c7209 */ /* 0x000fe40007810000 */
[----:B------:R2:W-:Y:S02]  /*ab10*/  MUFU.EX2 R140, R141 ;  /* 0x0000008d008c7308 */ /* 0x0005e40000000800 */
[----:B------:R-:W-:Y:S01]  /*ab20*/  FMNMX.FTZ R109, R131, R156, !PT ;  /* 0x0000009c836d7209 */ /* 0x000fe20007810000 */
[----:B------:R-:W-:-:S03]  /*ab30*/  FFMA.FTZ R156, R129, R89, -R12 ;  /* 0x00000059819c7223 */ /* 0x000fc6000001080c */
[----:B------:R-:W-:Y:S02]  /*ab40*/  FMNMX.FTZ R128, R134, R109, !PT ;  /* 0x0000006d86807209 */ /* 0x000fe40007810000 */
[----:B------:R-:W-:Y:S01]  /*ab50*/  MUFU.EX2 R20, R20 ;  /* 0x0000001400147308 */ /* 0x000fe20000000800 */
[--C-:B--2---:R-:W-:Y:S01]  /*ab60*/  FFMA.FTZ R141, R180, R89, -R12.reuse ;  /* 0x00000059b48d7223 */ /* 0x104fe2000001080c */
[----:B------:R-:W-:Y:S02]  /*ab70*/  FMNMX.FTZ R109, R135, R128, !PT ;  /* 0x00000080876d7209 */ /* 0x000fe40007810000 */
[----:B-1----:R-:W-:Y:S02]  /*ab80*/  F2FP.BF16.F32.PACK_AB R176, R15, R230 ;  /* 0x000000e60fb0723e */ /* 0x002fe400000010ff */
[----:B------:R-:W-:Y:S01]  /*ab90*/  FMNMX.FTZ R128, R122, R109, !PT ;  /* 0x0000006d7a807209 */ /* 0x000fe20007810000 */
[----:B------:R-:W-:Y:S01]  /*aba0*/  FFMA.FTZ R109, R132, R89, -R12 ;  /* 0x00000059846d7223 */ /* 0x000fe2000001080c */
[----:B------:R-:W-:Y:S02]  /*abb0*/  MUFU.EX2 R95, R95 ;  /* 0x0000005f005f7308 */ /* 0x000fe40000000800 */
[----:B------:R-:W-:-:S04]  /*abc0*/  FMNMX.FTZ R129, R123, R128, !PT ;  /* 0x000000807b817209 */ /* 0x000fc80007810000 */
[----:B------:R-:W-:Y:S02]  /*abd0*/  FMNMX.FTZ R128, R126, R129, !PT ;  /* 0x000000817e807209 */ /* 0x000fe40007810000 */
[----:B------:R-:W-:Y:S02]  /*abe0*/  MUFU.EX2 R93, R93 ;  /* 0x0000005d005d7308 */ /* 0x000fe40000000800 */
[----:B------:R-:W-:-:S04]  /*abf0*/  FMNMX.FTZ R129, R127, R128, !PT ;  /* 0x000000807f817209 */ /* 0x000fc80007810000 */
[----:B------:R-:W-:Y:S02]  /*ac00*/  FMNMX.FTZ R132, R114, R129, !PT ;  /* 0x0000008172847209 */ /* 0x000fe40007810000 */
[----:B------:R-:W-:Y:S02]  /*ac10*/  MUFU.EX2 R128, R133 ;  /* 0x0000008500807308 */ /* 0x000fe40000000800 */
[----:B------:R-:W-:-:S04]  /*ac20*/  FMNMX.FTZ R129, R115, R132, !PT ;  /* 0x0000008473817209 */ /* 0x000fc80007810000 */
[----:B------:R-:W-:Y:S02]  /*ac30*/  FMNMX.FTZ R129, R118, R129, !PT ;  /* 0x0000008176817209 */ /* 0x000fe40007810000 */
[----:B------:R-:W1:Y:S02]  /*ac40*/  MUFU.EX2 R170, R170 ;  /* 0x000000aa00aa7308 */ /* 0x000e640000000800 */
[----:B------:R-:W-:-:S04]  /*ac50*/  FMNMX.FTZ R129, R188, R129, !PT ;  /* 0x00000081bc817209 */ /* 0x000fc80007810000 */
[----:B------:R-:W-:Y:S02]  /*ac60*/  FMNMX.FTZ R129, R106, R129, !PT ;  /* 0x000000816a817209 */ /* 0x000fe40007810000 */
[----:B------:R-:W-:Y:S02]  /*ac70*/  MUFU.EX2 R103, R103 ;  /* 0x0000006700677308 */ /* 0x000fe40000000800 */
[----:B------:R-:W-:-:S04]  /*ac80*/  FMNMX.FTZ R129, R190, R129, !PT ;  /* 0x00000081be817209 */ /* 0x000fc80007810000 */
[----:B------:R-:W-:Y:S01]  /*ac90*/  FMNMX.FTZ R129, R110, R129, !PT ;  /* 0x000000816e817209 */ /* 0x000fe20007810000 */
[----:B------:R-:W-:Y:S02]  /*aca0*/  WARPGROUP.DEPBAR.LE gsb0, 0x0 ;  /* 0x00008000000079c5 */ /* 0x000fe40000010000 */
[----:B------:R-:W-:Y:S01]  /*acb0*/  WARPGROUP.ARRIVE ;  /* 0x00000000000079c5 */ /* 0x000fe20000000000 */
[----:B------:R-:W-:Y:S01]  /*acc0*/  FMNMX.FTZ R129, R192, R129, !PT ;  /* 0x00000081c0817209 */ /* 0x000fe20007810000 */
[-CC-:B------:R-:W-:Y:S01]  /*acd0*/  FFMA.FTZ R200, R120, R89.reuse, -R12.reuse ;  /* 0x0000005978c87223 */ /* 0x180fe2000001080c */
[----:B------:R-:W-:Y:S01]  /*ace0*/  FFMA.FTZ R202, R124, R89, -R12 ;  /* 0x000000597cca7223 */ /* 0x000fe2000001080c */
[----:B------:R-:W-:Y:S01]  /*acf0*/  MUFU.EX2 R160, R160 ;  /* 0x000000a000a07308 */ /* 0x000fe20000000800 */
[----:B------:R-:W-:Y:S01]  /*ad00*/  FMNMX.FTZ R129, R98, R129, !PT ;  /* 0x0000008162817209 */ /* 0x000fe20007810000 */
[----:B------:R-:W-:Y:S01]  /*ad10*/  HGMMA.64x128x16.F32.BF16 R24, R204, gdesc[UR8].tnspB, R24, gsb0 ;  /* 0x41e00008cc187df0 */ /* 0x000fe20008001818 */
[----:B------:R-:W-:Y:S01]  /*ad20*/  UIADD3 UR10, UR6, 0x400, URZ ;  /* 0x00000400060a7890 */ /* 0x000fe2000fffe03f */
[----:B-1----:R-:W-:Y:S01]  /*ad30*/  F2FP.BF16.F32.PACK_AB R180, R170, R93 ;  /* 0x0000005daab4723e */ /* 0x002fe200000010ff */
[----:B------:R-:W-:Y:S01]  /*ad40*/  UMOV UR11, 0x40000040 ;  /* 0x40000040000b7882 */ /* 0x000fe20000000000 */
[----:B------:R-:W-:-:S02]  /*ad50*/  FMNMX.FTZ R129, R194, R129, !PT ;  /* 0x00000081c2817209 */ /* 0x000fc40007810000 */
[----:B------:R-:W-:Y:S02]  /*ad60*/  MUFU.EX2 R101, R101 ;  /* 0x0000006500657308 */ /* 0x000fe40000000800 */
[----:B------:R-:W-:-:S04]  /*ad70*/  FMNMX.FTZ R129, R102, R129, !PT ;  /* 0x0000008166817209 */ /* 0x000fc80007810000 */
[----:B------:R-:W-:Y:S02]  /*ad80*/  FMNMX.FTZ R129, R196, R129, !PT ;  /* 0x00000081c4817209 */ /* 0x000fe40007810000 */
[----:B------:R-:W1:Y:S02]  /*ad90*/  MUFU.EX2 R164, R164 ;  /* 0x000000a400a47308 */ /* 0x000e640000000800 */
[----:B------:R-:W-:-:S04]  /*ada0*/  FMNMX.FTZ R129, R90, R129, !PT ;  /* 0x000000815a817209 */ /* 0x000fc80007810000 */
[----:B------:R-:W-:Y:S02]  /*adb0*/  FMNMX.FTZ R129, R198, R129, !PT ;  /* 0x00000081c6817209 */ /* 0x000fe40007810000 */
[----:B------:R-:W-:Y:S02]  /*adc0*/  MUFU.EX2 R99, R99 ;  /* 0x0000006300637308 */ /* 0x000fe40000000800 */
[----:B------:R-:W-:-:S06]  /*add0*/  FMNMX.FTZ R129, R94, R129, !PT ;  /* 0x000000815e817209 */ /* 0x000fcc0007810000 */
[----:B------:R-:W-:Y:S01]  /*ade0*/  MUFU.EX2 R152, R152 ;  /* 0x0000009800987308 */ /* 0x000fe20000000800 */
[----:B-1----:R-:W-:-:S07]  /*adf0*/  F2FP.BF16.F32.PACK_AB R184, R164, R101 ;  /* 0x00000065a4b8723e */ /* 0x002fce00000010ff */
[----:B------:R-:W-:Y:S08]  /*ae00*/  MUFU.EX2 R97, R97 ;  /* 0x0000006100617308 */ /* 0x000ff00000000800 */
        /* <DEDUP_REMOVED lines=11> */
[----:B------:R-:W-:Y:S01]  /*aec0*/  MUFU.EX2 R117, R117 ;  /* 0x0000007500757308 */ /* 0x000fe20000000800 */
[----:B------:R-:W-:-:S02]  /*aed0*/  WARPGROUP.DEPBAR.LE gsb0, 0x0 ;  /* 0x00008000000079c5 */ /* 0x000fc40000010000 */
[----:B------:R-:W-:Y:S01]  /*aee0*/  WARPGROUP.ARRIVE ;  /* 0x00000000000079c5 */ /* 0x000fe20000000000 */
[--C-:B------:R-:W-:Y:S01]  /*aef0*/  FFMA.FTZ R204, R112, R89, -R12.reuse ;  /* 0x0000005970cc7223 */ /* 0x100fe2000001080c */
[----:B------:R-:W-:Y:S01]  /*af00*/  FMNMX.FTZ R112, R228, R129, !PT ;  /* 0x00000081e4707209 */ /* 0x000fe20007810000 */
[-CC-:B------:R-:W-:Y:S01]  /*af10*/  FFMA.FTZ R206, R116, R89.reuse, -R12.reuse ;  /* 0x0000005974ce7223 */ /* 0x180fe2000001080c */
[-CC-:B------:R-:W-:Y:S01]  /*af20*/  FFMA.FTZ R116, R92, R89.reuse, -R12.reuse ;  /* 0x000000595c747223 */ /* 0x180fe2000001080c */
[----:B------:R-:W-:Y:S01]  /*af30*/  FFMA.FTZ R129, R174, R89, -R12 ;  /* 0x00000059ae817223 */ /* 0x000fe2000001080c */
[----:B------:R-:W-:Y:S01]  /*af40*/  HGMMA.64x128x16.F32.BF16 R24, R208, gdesc[UR8].tnspB, R24, gsb0 ;  /* 0x41e00008d0187df0 */ /* 0x000fe20008001818 */
[----:B------:R-:W-:Y:S01]  /*af50*/  UIADD3 UR10, UR6, 0x480, URZ ;  /* 0x00000480060a7890 */ /* 0x000fe2000fffe03f */
[----:B------:R-:W1:Y:S01]  /*af60*/  SHFL.BFLY PT, R133, R112, 0x2, 0x1f ;  /* 0x0c401f0070857f89 */ /* 0x000e6200000e0000 */
[----:B------:R-:W-:Y:S01]  /*af70*/  UMOV UR11, 0x40000040 ;  /* 0x40000040000b7882 */ /* 0x000fe20000000000 */
        /* <DEDUP_REMOVED lines=11> */
[----:B-1----:R-:W-:Y:S01]  /*b030*/  FMNMX.FTZ R108, R112, R133, !PT ;  /* 0x00000085706c7209 */ /* 0x002fe20007810000 */
[-CC-:B------:R-:W-:Y:S01]  /*b040*/  FFMA.FTZ R208, R104, R89.reuse, -R12.reuse ;  /* 0x0000005968d07223 */ /* 0x180fe2000001080c */
[-CC-:B------:R-:W-:Y:S01]  /*b050*/  FFMA.FTZ R133, R178, R89.reuse, -R12.reuse ;  /* 0x00000059b2857223 */ /* 0x180fe2000001080c */
[----:B------:R-:W-:Y:S01]  /*b060*/  FFMA.FTZ R104, R182, R89, -R12 ;  /* 0x00000059b6687223 */ /* 0x000fe2000001080c */
[----:B------:R-:W-:Y:S01]  /*b070*/  HGMMA.64x128x16.F32.BF16 R24, R212, gdesc[UR8].tnspB, R24, gsb0 ;  /* 0x41e00008d4187df0 */ /* 0x000fe20008001818 */
[----:B------:R-:W-:Y:S01]  /*b080*/  UIADD3 UR10, UR6, 0x500, URZ ;  /* 0x00000500060a7890 */ /* 0x000fe2000fffe03f */
[----:B------:R-:W1:Y:S01]  /*b090*/  SHFL.BFLY PT, R149, R108, 0x1, 0x1f ;  /* 0x0c201f006c957f89 */ /* 0x000e6200000e0000 */
[----:B------:R-:W-:Y:S01]  /*b0a0*/  UMOV UR11, 0x40000040 ;  /* 0x40000040000b7882 */ /* 0x000fe20000000000 */
[----:B------:R-:W-:Y:S01]  /*b0b0*/  F2FP.BF16.F32.PACK_AB R178, R95, R20 ;  /* 0x000000145fb2723e */ /* 0x000fe200000010ff */
[----:B------:R-:W-:Y:S01]  /*b0c0*/  MUFU.EX2 R208, R208 ;  /* 0x000000d000d07308 */ /* 0x000fe20000000800 */
[----:B------:R-:W-:Y:S01]  /*b0d0*/  UIADD3 UR6, UR61, -0x1, URZ ;  /* 0xffffffff3d067890 */ /* 0x000fe2000fffe03f */
[----:B------:R-:W-:-:S06]  /*b0e0*/  F2FP.BF16.F32.PACK_AB R182, R160, R103 ;  /* 0x00000067a0b6723e */ /* 0x000fcc00000010ff */
[----:B------:R-:W-:Y:S01]  /*b0f0*/  MUFU.EX2 R210, R210 ;  /* 0x000000d200d27308 */ /* 0x000fe20000000800 */
[----:B------:R-:W-:-:S07]  /*b100*/  UMOV UR61, UR6 ;  /* 0x00000006003d7c82 */ /* 0x000fce0008000000 */
[----:B------:R-:W-:Y:S01]  /*b110*/  MUFU.EX2 R133, R133 ;  /* 0x0000008500857308 */ /* 0x000fe20000000800 */
[----:B-1----:R-:W-:-:S07]  /*b120*/  FMNMX.FTZ R92, R108, R149, !PT ;  /* 0x000000956c5c7209 */ /* 0x002fce0007810000 */
[----:B------:R1:W-:Y:S01]  /*b130*/  MUFU.EX2 R108, R116 ;  /* 0x00000074006c7308 */ /* 0x0003e20000000800 */
[C---:B------:R-:W-:Y:S01]  /*b140*/  FADD.FTZ R12, -R92.reuse, R3 ;  /* 0x000000035c0c7221 */ /* 0x040fe20000010100 */
[----:B------:R-:W-:-:S03]  /*b150*/  FMUL.FTZ R120, R92, R89 ;  /* 0x000000595c787220 */ /* 0x000fc60000410000 */
[-C--:B------:R-:W-:Y:S01]  /*b160*/  FMUL.FTZ R12, R12, R89.reuse ;  /* 0x000000590c0c7220 */ /* 0x080fe20000410000 */
[-CC-:B------:R-:W-:Y:S01]  /*b170*/  FFMA.FTZ R177, R168, R89.reuse, -R120.reuse ;  /* 0x00000059a8b17223 */ /* 0x180fe20000010878 */
[-CC-:B------:R-:W-:Y:S01]  /*b180*/  FFMA.FTZ R112, R21, R89.reuse, -R120.reuse ;  /* 0x0000005915707223 */ /* 0x180fe20000010878 */
[----:B------:R-:W-:Y:S02]  /*b190*/  IMAD.U32 R21, RZ, RZ, UR38 ;  /* 0x00000026ff157e24 */ /* 0x000fe4000f8e00ff */
[-CC-:B------:R-:W-:Y:S01]  /*b1a0*/  FFMA.FTZ R179, R171, R89.reuse, -R120.reuse ;  /* 0x00000059abb37223 */ /* 0x180fe20000010878 */
[-CC-:B------:R-:W-:Y:S01]  /*b1b0*/  FFMA.FTZ R197, R130, R89.reuse, -R120.reuse ;  /* 0x0000005982c57223 */ /* 0x180fe20000010878 */
[----:B------:R-:W-:Y:S01]  /*b1c0*/  MUFU.EX2 R12, R12 ;  /* 0x0000000c000c7308 */ /* 0x000fe20000000800 */
[-CC-:B------:R-:W-:Y:S01]  /*b1d0*/  FFMA.FTZ R130, R131, R89.reuse, -R120.reuse ;  /* 0x0000005983827223 */ /* 0x180fe20000010878 */
[----:B------:R-:W-:Y:S01]  /*b1e0*/  @!P1 LEA R131, R21, UR39, 0x3 ;  /* 0x0000002715839c11 */ /* 0x000fe2000f8e18ff */
[-CC-:B-1----:R-:W-:Y:S01]  /*b1f0*/  FFMA.FTZ R116, R172, R89.reuse, -R120.reuse ;  /* 0x00000059ac747223 */ /* 0x182fe20000010878 */
[-CC-:B------:R-:W-:Y:S01]  /*b200*/  FFMA.FTZ R181, R162, R89.reuse, -R120.reuse ;  /* 0x00000059a2b57223 */ /* 0x180fe20000010878 */
[-CC-:B------:R-:W-:Y:S01]  /*b210*/  FFMA.FTZ R199, R134, R89.reuse, -R120.reuse ;  /* 0x0000005986c77223 */ /* 0x180fe20000010878 */
[----:B------:R-:W-:Y:S01]  /*b220*/  IADD3 R21, -R227, 0xb, RZ ;  /* 0x0000000be3157810 */ /* 0x000fe20007ffe1ff */
[----:B------:R-:W-:Y:S01]  /*b230*/  @!P1 VIADD R131, R131, 0x34840 ;  /* 0x0003484083839836 */ /* 0x000fe20000000000 */
[----:B------:R-:W1:Y:S01]  /*b240*/  MUFU.EX2 R177, R177 ;  /* 0x000000b100b17308 */ /* 0x000e620000000800 */
[-CC-:B------:R-:W-:Y:S01]  /*b250*/  FFMA.FTZ R124, R163, R89.reuse, -R120.reuse ;  /* 0x00000059a37c7223 */ /* 0x180fe20000010878 */
[-CC-:B------:R-:W-:Y:S01]  /*b260*/  FFMA.FTZ R134, R135, R89.reuse, -R120.reuse ;  /* 0x0000005987867223 */ /* 0x180fe20000010878 */
[----:B------:R-:W-:Y:S01]  /*b270*/  IMAD.U32 R135, RZ, RZ, UR37 ;  /* 0x00000025ff877e24 */ /* 0x000fe2000f8e00ff */
[----:B------:R-:W-:Y:S01]  /*b280*/  @!P1 PRMT R131, RZ, 0x654, R131 ;  /* 0x00000654ff839816 */ /* 0x000fe20000000083 */
[-CC-:B------:R-:W-:Y:S01]  /*b290*/  FFMA.FTZ R183, R166, R89.reuse, -R120.reuse ;  /* 0x00000059a6b77223 */ /* 0x180fe20000010878 */
[-CC-:B------:R-:W-:Y:S01]  /*b2a0*/  FFMA.FTZ R201, R122, R89.reuse, -R120.reuse ;  /* 0x000000597ac97223 */ /* 0x180fe20000010878 */
[-CC-:B------:R-:W-:Y:S01]  /*b2b0*/  FFMA.FTZ R132, R167, R89.reuse, -R120.reuse ;  /* 0x00000059a7847223 */ /* 0x180fe20000010878 */
[----:B------:R-:W2:Y:S01]  /*b2c0*/  MUFU.EX2 R112, R112 ;  /* 0x0000007000707308 */ /* 0x000ea20000000800 */
[----:B------:R-:W-:Y:S01]  /*b2d0*/  @!P1 LEA R135, R135, UR39, 0x3 ;  /* 0x0000002787879c11 */ /* 0x000fe2000f8e18ff */
[-CC-:B------:R-:W-:Y:S01]  /*b2e0*/  FFMA.FTZ R185, R154, R89.reuse, -R120.reuse ;  /* 0x000000599ab97223 */ /* 0x180fe20000010878 */
[-CC-:B------:R-:W-:Y:S01]  /*b2f0*/  FFMA.FTZ R154, R155, R89.reuse, -R120.reuse ;  /* 0x000000599b9a7223 */ /* 0x180fe20000010878 */
[-CC-:B------:R-:W-:Y:S01]  /*b300*/  FFMA.FTZ R187, R158, R89.reuse, -R120.reuse ;  /* 0x000000599ebb7223 */ /* 0x180fe20000010878 */
[-CC-:B------:R-:W-:Y:S01]  /*b310*/  FFMA.FTZ R203, R126, R89.reuse, -R120.reuse ;  /* 0x000000597ecb7223 */ /* 0x180fe20000010878 */
[-CC-:B------:R-:W-:Y:S01]  /*b320*/  FFMA.FTZ R158, R159, R89.reuse, -R120.reuse ;  /* 0x000000599f9e7223 */ /* 0x180fe20000010878 */
[--C-:B------:R-:W-:Y:S01]  /*b330*/  FFMA.FTZ R189, R146, R89, -R120.reuse ;  /* 0x0000005992bd7223 */ /* 0x100fe20000010878 */
[----:B------:R-:W3:Y:S01]  /*b340*/  MUFU.EX2 R179, R179 ;  /* 0x000000b300b37308 */ /* 0x000ee20000000800 */
[----:B-1----:R-:W-:Y:S01]  /*b350*/  FFMA.FTZ R13, R12, R13, R177 ;  /* 0x0000000d0c0d7223 */ /* 0x002fe200000100b1 */
[-CC-:B------:R-:W-:Y:S01]  /*b360*/  FFMA.FTZ R146, R147, R89.reuse, -R120.reuse ;  /* 0x0000005993927223 */ /* 0x180fe20000010878 */
[-CC-:B------:R-:W-:Y:S01]  /*b370*/  FFMA.FTZ R191, R150, R89.reuse, -R120.reuse ;  /* 0x0000005996bf7223 */ /* 0x180fe20000010878 */
[-CC-:B------:R-:W-:Y:S01]  /*b380*/  FFMA.FTZ R209, R106, R89.reuse, -R120.reuse ;  /* 0x000000596ad17223 */ /* 0x180fe20000010878 */
[-CC-:B------:R-:W-:Y:S01]  /*b390*/  FFMA.FTZ R150, R151, R89.reuse, -R120.reuse ;  /* 0x0000005997967223 */ /* 0x180fe20000010878 */
[-CC-:B------:R-:W-:Y:S01]  /*b3a0*/  FFMA.FTZ R193, R138, R89.reuse, -R120.reuse ;  /* 0x000000598ac17223 */ /* 0x180fe20000010878 */
[-CC-:B------:R-:W-:Y:S01]  /*b3b0*/  FFMA.FTZ R138, R139, R89.reuse, -R120.reuse ;  /* 0x000000598b8a7223 */ /* 0x180fe20000010878 */
[----:B------:R-:W1:Y:S01]  /*b3c0*/  MUFU.EX2 R116, R116 ;  /* 0x0000007400747308 */ /* 0x000e620000000800 */
[----:B--2---:R-:W-:Y:S01]  /*b3d0*/  FADD.FTZ R122, R112, R13 ;  /* 0x0000000d707a7221 */ /* 0x004fe20000010000 */
[-CC-:B------:R-:W-:Y:S01]  /*b3e0*/  FFMA.FTZ R195, R142, R89.reuse, -R120.reuse ;  /* 0x000000598ec37223 */ /* 0x180fe20000010878 */
[-CC-:B------:R-:W-:Y:S01]  /*b3f0*/  FFMA.FTZ R115, R115, R89.reuse, -R120.reuse ;  /* 0x0000005973737223 */ /* 0x180fe20000010878 */
[--C-:B------:R-:W-:Y:S01]  /*b400*/  FFMA.FTZ R142, R143, R89, -R120.reuse ;  /* 0x000000598f8e7223 */ /* 0x100fe20000010878 */
[----:B------:R-:W-:Y:S01]  /*b410*/  F2FP.BF16.F32.PACK_AB R177, R112, R177 ;  /* 0x000000b170b1723e */ /* 0x000fe200000010ff */
[-CC-:B------:R-:W-:Y:S01]  /*b420*/  FFMA.FTZ R127, R127, R89.reuse, -R120.reuse ;  /* 0x000000597f7f7223 */ /* 0x180fe20000010878 */
[-C--:B------:R-:W-:Y:S01]  /*b430*/  FFMA.FTZ R205, R114, R89.reuse, -R120 ;  /* 0x0000005972cd7223 */ /* 0x080fe20000010878 */
[----:B------:R-:W2:Y:S01]  /*b440*/  MUFU.EX2 R181, R181 ;  /* 0x000000b500b57308 */ /* 0x000ea20000000800 */
[----:B---3--:R-:W-:Y:S01]  /*b450*/  FADD.FTZ R13, R179, R122 ;  /* 0x0000007ab30d7221 */ /* 0x008fe20000010000 */
[-CC-:B------:R-:W-:Y:S01]  /*b460*/  FFMA.FTZ R207, R118, R89.reuse, -R120.reuse ;  /* 0x0000005976cf7223 */ /* 0x180fe20000010878 */
[-CC-:B------:R-:W-:Y:S01]  /*b470*/  FFMA.FTZ R118, R188, R89.reuse, -R120.reuse ;  /* 0x00000059bc767223 */ /* 0x180fe20000010878 */
[-CC-:B------:R-:W-:Y:S01]  /*b480*/  FFMA.FTZ R190, R190, R89.reuse, -R120.reuse ;  /* 0x00000059bebe7223 */ /* 0x180fe20000010878 */
[-CC-:B------:R-:W-:Y:S01]  /*b490*/  FFMA.FTZ R211, R110, R89.reuse, -R120.reuse ;  /* 0x000000596ed37223 */ /* 0x180fe20000010878 */
[-CC-:B------:R-:W-:Y:S01]  /*b4a0*/  FFMA.FTZ R110, R194, R89.reuse, -R120.reuse ;  /* 0x00000059c26e7223 */ /* 0x180fe20000010878 */
[--C-:B------:R-:W-:Y:S01]  /*b4b0*/  FFMA.FTZ R192, R192, R89, -R120.reuse ;  /* 0x00000059c0c07223 */ /* 0x100fe20000010878 */
[----:B------:R-:W3:Y:S01]  /*b4c0*/  MUFU.EX2 R124, R124 ;  /* 0x0000007c007c7308 */ /* 0x000ee20000000800 */
[C---:B-1----:R-:W-:Y:S01]  /*b4d0*/  FADD.FTZ R122, R116.reuse, R13 ;  /* 0x0000000d747a7221 */ /* 0x042fe20000010000 */
[----:B------:R-:W-:Y:S01]  /*b4e0*/  F2FP.BF16.F32.PACK_AB R179, R116, R179 ;  /* 0x000000b374b3723e */ /* 0x000fe200000010ff */
[-CC-:B------:R-:W-:Y:S01]  /*b4f0*/  FFMA.FTZ R102, R102, R89.reuse, -R120.reuse ;  /* 0x0000005966667223 */ /* 0x180fe20000010878 */
[-CC-:B------:R-:W-:Y:S01]  /*b500*/  FFMA.FTZ R90, R90, R89.reuse, -R120.reuse ;  /* 0x000000595a5a7223 */ /* 0x180fe20000010878 */
[----:B------:R-:W-:Y:S01]  /*b510*/  FFMA.FTZ R94, R94, R89, -R120 ;  /* 0x000000595e5e7223 */ /* 0x000fe20000010878 */
[----:B------:R-:W-:Y:S01]  /*b520*/  UMOV UR37, UR38 ;  /* 0x0000002600257c82 */ /* 0x000fe20008000000 */
[----:B------:R-:W-:Y:S01]  /*b530*/  F2FP.BF16.F32.PACK_AB R188, R144, R97 ;  /* 0x0000006190bc723e */ /* 0x000fe200000010ff */
[----:B------:R-:W1:Y:S01]  /*b540*/  MUFU.EX2 R183, R183 ;  /* 0x000000b700b77308 */ /* 0x000e620000000800 */
[----:B------:R-:W-:-:S07]  /*b550*/  F2FP.BF16.F32.PACK_AB R194, R140, R119 ;  /* 0x000000778cc2723e */ /* 0x000fce00000010ff */
[----:B------:R-:W4:Y:S08]  /*b560*/  MUFU.EX2 R132, R132 ;  /* 0x0000008400847308 */ /* 0x000f300000000800 */
[----:B------:R-:W5:Y:S08]  /*b570*/  MUFU.EX2 R185, R185 ;  /* 0x000000b900b97308 */ /* 0x000f700000000800 */
[----:B------:R-:W5:Y:S08]  /*b580*/  MUFU.EX2 R154, R154 ;  /* 0x0000009a009a7308 */ /* 0x000f700000000800 */
[----:B------:R-:W5:Y:S08]  /*b590*/  MUFU.EX2 R187, R187 ;  /* 0x000000bb00bb7308 */ /* 0x000f700000000800 */
[----:B------:R-:W5:Y:S01]  /*b5a0*/  MUFU.EX2 R158, R158 ;  /* 0x0000009e009e7308 */ /* 0x000f620000000800 */
[----:B------:R-:W-:-:S02]  /*b5b0*/  WARPGROUP.DEPBAR.LE gsb0, 0x0 ;  /* 0x00008000000079c5 */ /* 0x000fc40000010000 */
[----:B------:R-:W-:-:S05]  /*b5c0*/  WARPGROUP.ARRIVE ;  /* 0x00000000000079c5 */ /* 0x000fca0000000000 */
[----:B------:R-:W5:Y:S01]  /*b5d0*/  MUFU.EX2 R189, R189 ;  /* 0x000000bd00bd7308 */ /* 0x000f620000000800 */
[----:B------:R-:W-:Y:S02]  /*b5e0*/  F2FP.BF16.F32.PACK_AB R212, R133, R96 ;  /* 0x0000006085d4723e */ /* 0x000fe400000010ff */
[----:B------:R-:W-:Y:S01]  /*b5f0*/  F2FP.BF16.F32.PACK_AB R214, R141, R100 ;  /* 0x000000648dd6723e */ /* 0x000fe200000010ff */
[----:B------:R-:W-:Y:S04]  /*b600*/  HGMMA.64x128x16.F32.BF16 R24, R216, gdesc[UR8].tnspB, R24, gsb0 ;  /* 0x41e00008d8187df0 */ /* 0x000fe80008001818 */
[----:B------:R-:W5:Y:S08]  /*b610*/  MUFU.EX2 R146, R146 ;  /* 0x0000009200927308 */ /* 0x000f700000000800 */
        /* <DEDUP_REMOVED lines=11> */
[----:B------:R-:W-:Y:S08]  /*b6d0*/  MUFU.EX2 R203, R203 ;  /* 0x000000cb00cb7308 */ /* 0x000ff00000000800 */
[----:B------:R-:W-:Y:S08]  /*b6e0*/  MUFU.EX2 R114, R127 ;  /* 0x0000007f00727308 */ /* 0x000ff00000000800 */
[----:B------:R-:W-:Y:S08]  /*b6f0*/  MUFU.EX2 R205, R205 ;  /* 0x000000cd00cd7308 */ /* 0x000ff00000000800 */
[----:B------:R-:W-:Y:S08]  /*b700*/  MUFU.EX2 R207, R207 ;  /* 0x000000cf00cf7308 */ /* 0x000ff00000000800 */
[----:B------:R-:W-:Y:S08]  /*b710*/  MUFU.EX2 R118, R118 ;  /* 0x0000007600767308 */ /* 0x000ff00000000800 */
[----:B------:R-:W-:Y:S01]  /*b720*/  MUFU.EX2 R209, R209 ;  /* 0x000000d100d17308 */ /* 0x000fe20000000800 */
[----:B------:R-:W-:-:S02]  /*b730*/  WARPGROUP.DEPBAR.LE gsb0, 0x0 ;  /* 0x00008000000079c5 */ /* 0x000fc40000010000 */
[----:B------:R2:W-:Y:S06]  /*b740*/  BAR.ARV R21, 0x100 ;  /* 0x000400150000751d */ /* 0x0005ec0000002000 */
[----:B------:R3:W-:Y:S01]  /*b750*/  @!P1 SYNCS.ARRIVE.TRANS64.RED.A1T0 RZ, [R131+URZ], RZ ;  /* 0x000000ff83ff99a7 */ /* 0x0007e2000810043f */
[----:B------:R-:W-:Y:S01]  /*b760*/  MUFU.EX2 R213, R110 ;  /* 0x0000006e00d57308 */ /* 0x000fe20000000800 */
[----:B--2---:R-:W-:Y:S01]  /*b770*/  @!P1 IADD3 R21, R135, 0x34860, RZ ;  /* 0x0003486087159810 */ /* 0x004fe20007ffe0ff */
[-C--:B------:R-:W-:Y:S01]  /*b780*/  FMUL.FTZ R26, R26, R12.reuse ;  /* 0x0000000c1a1a7220 */ /* 0x080fe20000410000 */
[-C--:B------:R-:W-:Y:S01]  /*b790*/  FMUL.FTZ R27, R27, R12.reuse ;  /* 0x0000000c1b1b7220 */ /* 0x080fe20000410000 */
[-C--:B------:R-:W-:Y:S01]  /*b7a0*/  FMUL.FTZ R30, R30, R12.reuse ;  /* 0x0000000c1e1e7220 */ /* 0x080fe20000410000 */
[----:B------:R-:W-:Y:S01]  /*b7b0*/  @!P1 PRMT R21, RZ, 0x654, R21 ;  /* 0x00000654ff159816 */ /* 0x000fe20000000015 */
[-C--:B------:R-:W-:Y:S01]  /*b7c0*/  FMUL.FTZ R31, R31, R12.reuse ;  /* 0x0000000c1f1f7220 */ /* 0x080fe20000410000 */
[----:B---3--:R-:W-:Y:S01]  /*b7d0*/  FADD.FTZ R131, R15, R14 ;  /* 0x0000000e0f837221 */ /* 0x008fe20000010000 */
[----:B------:R-:W-:Y:S01]  /*b7e0*/  FFMA.FTZ R14, R123, R89, -R120 ;  /* 0x000000597b0e7223 */ /* 0x000fe20000010878 */
[----:B------:R2:W-:Y:S01]  /*b7f0*/  @!P1 SYNCS.ARRIVE.TRANS64.RED.A1T0 RZ, [R21+URZ], RZ ;  /* 0x000000ff15ff99a7 */ /* 0x0005e2000810043f */
[----:B------:R-:W-:Y:S01]  /*b800*/  MUFU.EX2 R211, R211 ;  /* 0x000000d300d37308 */ /* 0x000fe20000000800 */
[----:B------:R-:W-:Y:S01]  /*b810*/  FADD.FTZ R162, R20, R131 ;  /* 0x0000008314a27221 */ /* 0x000fe20000010000 */
[-C--:B------:R-:W-:Y:S01]  /*b820*/  FMUL.FTZ R34, R34, R12.reuse ;  /* 0x0000000c22227220 */ /* 0x080fe20000410000 */
[-C--:B------:R-:W-:Y:S01]  /*b830*/  FMUL.FTZ R35, R35, R12.reuse ;  /* 0x0000000c23237220 */ /* 0x080fe20000410000 */
[-C--:B------:R-:W-:Y:S01]  /*b840*/  FMUL.FTZ R38, R38, R12.reuse ;  /* 0x0000000c26267220 */ /* 0x080fe20000410000 */
[----:B------:R-:W-:Y:S01]  /*b850*/  FADD.FTZ R162, R95, R162 ;  /* 0x000000a25fa27221 */ /* 0x000fe20000010000 */
[-C--:B------:R-:W-:Y:S01]  /*b860*/  FMUL.FTZ R39, R39, R12.reuse ;  /* 0x0000000c27277220 */ /* 0x080fe20000410000 */
[----:B--2---:R-:W-:Y:S01]  /*b870*/  FADD.FTZ R21, R181, R122 ;  /* 0x0000007ab5157221 */ /* 0x004fe20000010000 */
[----:B------:R-:W2:Y:S01]  /*b880*/  MUFU.EX2 R14, R14 ;  /* 0x0000000e000e7308 */ /* 0x000ea20000000800 */
[----:B------:R-:W-:Y:S01]  /*b890*/  FADD.FTZ R13, R93, R162 ;  /* 0x000000a25d0d7221 */ /* 0x000fe20000010000 */
[C---:B------:R-:W-:Y:S01]  /*b8a0*/  F2FP.BF16.F32.PACK_AB R181, R124.reuse, R181 ;  /* 0x000000b57cb5723e */ /* 0x040fe200000010ff */
[----:B------:R-:W-:Y:S01]  /*b8b0*/  FADD.FTZ R126, R124, R21 ;  /* 0x000000157c7e7221 */ /* 0x000fe20000010000 */
[-C--:B------:R-:W-:Y:S01]  /*b8c0*/  FMUL.FTZ R42, R42, R12.reuse ;  /* 0x0000000c2a2a7220 */ /* 0x080fe20000410000 */
[----:B------:R-:W-:Y:S01]  /*b8d0*/  FADD.FTZ R122, R170, R13 ;  /* 0x0000000daa7a7221 */ /* 0x000fe20000010000 */
[-C--:B------:R-:W-:Y:S01]  /*b8e0*/  FMUL.FTZ R43, R43, R12.reuse ;  /* 0x0000000c2b2b7220 */ /* 0x080fe20000410000 */
[----:B-1----:R-:W-:Y:S01]  /*b8f0*/  FADD.FTZ R21, R183, R126 ;  /* 0x0000007eb7157221 */ /* 0x002fe20000010000 */
[----:B------:R-:W-:Y:S01]  /*b900*/  MUFU.EX2 R104, R104 ;  /* 0x0000006800687308 */ /* 0x000fe20000000800 */
[----:B------:R-:W-:Y:S01]  /*b910*/  FADD.FTZ R13, R103, R122 ;  /* 0x0000007a670d7221 */ /* 0x000fe20000010000 */
[-C--:B------:R-:W-:Y:S01]  /*b920*/  FMUL.FTZ R46, R46, R12.reuse ;  /* 0x0000000c2e2e7220 */ /* 0x080fe20000410000 */
[----:B----4-:R-:W-:Y:S01]  /*b930*/  FADD.FTZ R126, R132, R21 ;  /* 0x00000015847e7221 */ /* 0x010fe20000010000 */
[-C--:B------:R-:W-:Y:S01]  /*b940*/  FMUL.FTZ R47, R47, R12.reuse ;  /* 0x0000000c2f2f7220 */ /* 0x080fe20000410000 */
[----:B------:R-:W-:Y:S01]  /*b950*/  FADD.FTZ R122, R160, R13 ;  /* 0x0000000da07a7221 */ /* 0x000fe20000010000 */
[-C--:B------:R-:W-:Y:S01]  /*b960*/  FMUL.FTZ R50, R50, R12.reuse ;  /* 0x0000000c32327220 */ /* 0x080fe20000410000 */
[----:B-----5:R-:W-:Y:S01]  /*b970*/  FADD.FTZ R21, R185, R126 ;  /* 0x0000007eb9157221 */ /* 0x020fe20000010000 */
[----:B------:R-:W-:Y:S01]  /*b980*/  MUFU.EX2 R90, R90 ;  /* 0x0000005a005a7308 */ /* 0x000fe20000000800 */
[----:B------:R-:W-:Y:S01]  /*b990*/  FADD.FTZ R13, R101, R122 ;  /* 0x0000007a650d7221 */ /* 0x000fe20000010000 */
[-C--:B------:R-:W-:Y:S01]  /*b9a0*/  FMUL.FTZ R51, R51, R12.reuse ;  /* 0x0000000c33337220 */ /* 0x080fe20000410000 */
[----:B------:R-:W-:Y:S01]  /*b9b0*/  FADD.FTZ R122, R154, R21 ;  /* 0x000000159a7a7221 */ /* 0x000fe20000010000 */
[-C--:B------:R-:W-:Y:S01]  /*b9c0*/  FMUL.FTZ R54, R54, R12.reuse ;  /* 0x0000000c36367220 */ /* 0x080fe20000410000 */
[----:B------:R-:W-:Y:S01]  /*b9d0*/  FADD.FTZ R106, R164, R13 ;  /* 0x0000000da46a7221 */ /* 0x000fe20000010000 */
[-C--:B------:R-:W-:Y:S01]  /*b9e0*/  FMUL.FTZ R55, R55, R12.reuse ;  /* 0x0000000c37377220 */ /* 0x080fe20000410000 */
[----:B------:R-:W-:Y:S01]  /*b9f0*/  FADD.FTZ R21, R187, R122 ;  /* 0x0000007abb157221 */ /* 0x000fe20000010000 */
[----:B------:R-:W-:Y:S01]  /*ba00*/  MUFU.EX2 R94, R94 ;  /* 0x0000005e005e7308 */ /* 0x000fe20000000800 */
[----:B------:R-:W-:Y:S01]  /*ba10*/  FADD.FTZ R13, R99, R106 ;  /* 0x0000006a630d7221 */ /* 0x000fe20000010000 */
[-CC-:B------:R-:W-:Y:S01]  /*ba20*/  FFMA.FTZ R106, R98, R89.reuse, -R120.reuse ;  /* 0x00000059626a7223 */ /* 0x180fe20000010878 */
[----:B------:R-:W-:Y:S01]  /*ba30*/  FADD.FTZ R126, R158, R21 ;  /* 0x000000159e7e7221 */ /* 0x000fe20000010000 */
[-C--:B------:R-:W-:Y:S01]  /*ba40*/  FMUL.FTZ R58, R58, R12.reuse ;  /* 0x0000000c3a3a7220 */ /* 0x080fe20000410000 */
[----:B------:R-:W-:Y:S01]  /*ba50*/  FADD.FTZ R122, R152, R13 ;  /* 0x0000000d987a7221 */ /* 0x000fe20000010000 */
[-C--:B------:R-:W-:Y:S01]  /*ba60*/  FFMA.FTZ R13, R196, R89.reuse, -R120 ;  /* 0x00000059c40d7223 */ /* 0x080fe20000010878 */
[----:B------:R-:W-:Y:S01]  /*ba70*/  FADD.FTZ R123, R189, R126 ;  /* 0x0000007ebd7b7221 */ /* 0x000fe20000010000 */
[----:B------:R1:W-:Y:S01]  /*ba80*/  MUFU.EX2 R98, R115 ;  /* 0x0000007300627308 */ /* 0x0003e20000000800 */
[----:B------:R-:W-:Y:S01]  /*ba90*/  FADD.FTZ R21, R97, R122 ;  /* 0x0000007a61157221 */ /* 0x000fe20000010000 */
[-C--:B------:R-:W-:Y:S01]  /*baa0*/  FMUL.FTZ R59, R59, R12.reuse ;  /* 0x0000000c3b3b7220 */ /* 0x080fe20000410000 */
[----:B------:R-:W-:Y:S01]  /*bab0*/  FADD.FTZ R126, R146, R123 ;  /* 0x0000007b927e7221 */ /* 0x000fe20000010000 */
[-C--:B------:R-:W-:Y:S01]  /*bac0*/  FMUL.FTZ R62, R62, R12.reuse ;  /* 0x0000000c3e3e7220 */ /* 0x080fe20000410000 */
[----:B------:R-:W-:Y:S01]  /*bad0*/  FADD.FTZ R122, R144, R21 ;  /* 0x00000015907a7221 */ /* 0x000fe20000010000 */
[-C--:B------:R-:W-:Y:S01]  /*bae0*/  FFMA.FTZ R21, R198, R89.reuse, -R120 ;  /* 0x00000059c6157223 */ /* 0x080fe20000010878 */
[----:B------:R-:W-:Y:S01]  /*baf0*/  FADD.FTZ R123, R191, R126 ;  /* 0x0000007ebf7b7221 */ /* 0x000fe20000010000 */
[----:B------:R-:W-:Y:S01]  /*bb00*/  MUFU.EX2 R124, R106 ;  /* 0x0000006a007c7308 */ /* 0x000fe20000000800 */
[----:B-1----:R-:W-:Y:S01]  /*bb10*/  FADD.FTZ R115, R107, R122 ;  /* 0x0000007a6b737221 */ /* 0x002fe20000010000 */
[----:B------:R-:W-:Y:S01]  /*bb20*/  FFMA.FTZ R120, R228, R89, -R120 ;  /* 0x00000059e4787223 */ /* 0x000fe20000010878 */
[----:B------:R-:W-:Y:S01]  /*bb30*/  FADD.FTZ R126, R150, R123 ;  /* 0x0000007b967e7221 */ /* 0x000fe20000010000 */
[-C--:B------:R-:W-:Y:S01]  /*bb40*/  FMUL.FTZ R63, R63, R12.reuse ;  /* 0x0000000c3f3f7220 */ /* 0x080fe20000410000 */
[----:B------:R-:W-:Y:S01]  /*bb50*/  FADD.FTZ R122, R148, R115 ;  /* 0x00000073947a7221 */ /* 0x000fe20000010000 */
[-C--:B------:R-:W-:Y:S01]  /*bb60*/  FMUL.FTZ R66, R66, R12.reuse ;  /* 0x0000000c42427220 */ /* 0x080fe20000410000 */
[----:B------:R-:W-:Y:S01]  /*bb70*/  FADD.FTZ R15, R193, R126 ;  /* 0x0000007ec10f7221 */ /* 0x000fe20000010000 */
        /* <DEDUP_REMOVED lines=24> */
[----:B------:R-:W1:Y:S01]  /*bd00*/  MUFU.EX2 R3, R186 ;  /* 0x000000ba00037308 */ /* 0x000e620000000800 */
[----:B------:R-:W-:Y:S01]  /*bd10*/  FADD.FTZ R15, R109, R112 ;  /* 0x000000706d0f7221 */ /* 0x000fe20000010000 */
[-C--:B------:R-:W-:Y:S01]  /*bd20*/  FMUL.FTZ R86, R86, R12.reuse ;  /* 0x0000000c56567220 */ /* 0x080fe20000410000 */
[----:B------:R-:W-:Y:S01]  /*bd30*/  FADD.FTZ R116, R134, R93 ;  /* 0x0000005d86747221 */ /* 0x000fe20000010000 */
[----:B------:R-:W-:Y:S01]  /*bd40*/  FMUL.FTZ R87, R87, R12 ;  /* 0x0000000c57577220 */ /* 0x000fe20000410000 */
[----:B------:R-:W-:Y:S01]  /*bd50*/  FADD.FTZ R15, R128, R15 ;  /* 0x0000000f800f7221 */ /* 0x000fe20000010000 */
[----:B------:R-:W-:Y:S01]  /*bd60*/  F2FP.BF16.F32.PACK_AB R183, R132, R183 ;  /* 0x000000b784b7723e */ /* 0x000fe200000010ff */
[----:B------:R-:W-:Y:S01]  /*bd70*/  FMUL.FTZ R24, R24, R91 ;  /* 0x0000005b18187220 */ /* 0x000fe20000410000 */
[----:B------:R-:W3:Y:S01]  /*bd80*/  MUFU.EX2 R112, R192 ;  /* 0x000000c000707308 */ /* 0x000ee20000000800 */
[----:B------:R-:W-:Y:S01]  /*bd90*/  FADD.FTZ R122, R200, R15 ;  /* 0x0000000fc87a7221 */ /* 0x000fe20000010000 */
[----:B------:R-:W-:Y:S01]  /*bda0*/  FADD.FTZ R15, R201, R116 ;  /* 0x00000074c90f7221 */ /* 0x000fe20000010000 */
[C---:B--2---:R-:W-:Y:S01]  /*bdb0*/  F2FP.BF16.F32.PACK_AB R201, R14.reuse, R201 ;  /* 0x000000c90ec9723e */ /* 0x044fe200000010ff */
[----:B------:R-:W-:Y:S01]  /*bdc0*/  FMUL.FTZ R25, R25, R91 ;  /* 0x0000005b19197220 */ /* 0x000fe20000410000 */
[----:B------:R-:W-:Y:S01]  /*bdd0*/  FADD.FTZ R93, R121, R122 ;  /* 0x0000007a795d7221 */ /* 0x000fe20000010000 */
[----:B------:R-:W-:Y:S01]  /*bde0*/  FADD.FTZ R116, R14, R15 ;  /* 0x0000000f0e747221 */ /* 0x000fe20000010000 */
[----:B------:R-:W-:Y:S01]  /*bdf0*/  F2FP.BF16.F32.PACK_AB R185, R154, R185 ;  /* 0x000000b99ab9723e */ /* 0x000fe200000010ff */
[----:B------:R-:W-:Y:S01]  /*be00*/  MUFU.EX2 R120, R120 ;  /* 0x0000007800787308 */ /* 0x000fe20000000800 */
[----:B------:R-:W-:Y:S01]  /*be10*/  FADD.FTZ R122, R202, R93 ;  /* 0x0000005dca7a7221 */ /* 0x000fe20000010000 */
[----:B------:R-:W-:Y:S01]  /*be20*/  FADD.FTZ R15, R203, R116 ;  /* 0x00000074cb0f7221 */ /* 0x000fe20000010000 */
[----:B-1----:R-:W-:Y:S01]  /*be30*/  F2FP.BF16.F32.PACK_AB R218, R3, R108 ;  /* 0x0000006c03da723e */ /* 0x002fe200000010ff */
[----:B------:R-:W-:Y:S01]  /*be40*/  FMUL.FTZ R28, R28, R91 ;  /* 0x0000005b1c1c7220 */ /* 0x000fe20000410000 */
[----:B------:R-:W-:Y:S01]  /*be50*/  FADD.FTZ R93, R125, R122 ;  /* 0x0000007a7d5d7221 */ /* 0x000fe20000010000 */
[----:B------:R-:W-:Y:S01]  /*be60*/  FADD.FTZ R116, R114, R15 ;  /* 0x0000000f72747221 */ /* 0x000fe20000010000 */
[----:B------:R-:W-:Y:S01]  /*be70*/  F2FP.BF16.F32.PACK_AB R186, R152, R99 ;  /* 0x0000006398ba723e */ /* 0x000fe200000010ff */
[----:B------:R-:W-:Y:S01]  /*be80*/  FMUL.FTZ R29, R29, R91 ;  /* 0x0000005b1d1d7220 */ /* 0x000fe20000410000 */
[----:B------:R-:W-:Y:S01]  /*be90*/  FADD.FTZ R106, R204, R93 ;  /* 0x0000005dcc6a7221 */ /* 0x000fe20000010000 */
[----:B------:R-:W-:Y:S01]  /*bea0*/  FADD.FTZ R15, R205, R116 ;  /* 0x00000074cd0f7221 */ /* 0x000fe20000010000 */
[----:B------:R-:W-:Y:S01]  /*beb0*/  F2FP.BF16.F32.PACK_AB R187, R158, R187 ;  /* 0x000000bb9ebb723e */ /* 0x000fe200000010ff */
[----:B------:R1:W2:Y:S01]  /*bec0*/  MUFU.EX2 R116, R102 ;  /* 0x0000006600747308 */ /* 0x0002a20000000800 */
[----:B------:R-:W-:Y:S01]  /*bed0*/  FADD.FTZ R93, R113, R106 ;  /* 0x0000006a715d7221 */ /* 0x000fe20000010000 */
[----:B------:R-:W-:Y:S01]  /*bee0*/  FADD.FTZ R106, R98, R15 ;  /* 0x0000000f626a7221 */ /* 0x000fe20000010000 */
[----:B------:R-:W-:Y:S01]  /*bef0*/  F2FP.BF16.F32.PACK_AB R189, R146, R189 ;  /* 0x000000bd92bd723e */ /* 0x000fe200000010ff */
        /* <DEDUP_REMOVED lines=9> */
[----:B-1----:R-:W-:Y:S01]  /*bf90*/  FADD.FTZ R102, R208, R93 ;  /* 0x0000005dd0667221 */ /* 0x002fe20000010000 */
        /* <DEDUP_REMOVED lines=12> */
[----:B---3--:R-:W-:Y:S01]  /*c060*/  FADD.FTZ R13, R112, R13 ;  /* 0x0000000d700d7221 */ /* 0x008fe20000010000 */
        /* <DEDUP_REMOVED lines=11> */
[----:B--2---:R-:W-:Y:S01]  /*c120*/  FADD.FTZ R13, R116, R13 ;  /* 0x0000000d740d7221 */ /* 0x004fe20000010000 */
[----:B------:R-:W-:Y:S01]  /*c130*/  F2FP.BF16.F32.PACK_AB R199, R134, R199 ;  /* 0x000000c786c7723e */ /* 0x000fe200000010ff */
[-C--:B------:R-:W-:Y:S01]  /*c140*/  FMUL.FTZ R49, R49, R91.reuse ;  /* 0x0000005b31317220 */ /* 0x080fe20000410000 */
[----:B------:R-:W-:Y:S01]  /*c150*/  FADD.FTZ R15, R141, R14 ;  /* 0x0000000e8d0f7221 */ /* 0x000fe20000010000 */
[----:B------:R-:W-:Y:S01]  /*c160*/  FADD.FTZ R13, R215, R13 ;  /* 0x0000000dd70d7221 */ /* 0x000fe20000010000 */
[----:B------:R-:W-:Y:S01]  /*c170*/  F2FP.BF16.F32.PACK_AB R200, R121, R200 ;  /* 0x000000c879c8723e */ /* 0x000fe200000010ff */
[-C--:B------:R-:W-:Y:S01]  /*c180*/  FMUL.FTZ R52, R52, R91.reuse ;  /* 0x0000005b34347220 */ /* 0x080fe20000410000 */
[----:B------:R-:W-:Y:S01]  /*c190*/  FADD.FTZ R14, R104, R15 ;  /* 0x0000000f680e7221 */ /* 0x000fe20000010000 */
[----:B------:R-:W-:Y:S01]  /*c1a0*/  FADD.FTZ R13, R90, R13 ;  /* 0x0000000d5a0d7221 */ /* 0x000fe20000010000 */
[----:B------:R-:W-:Y:S01]  /*c1b0*/  F2FP.BF16.F32.PACK_AB R202, R125, R202 ;  /* 0x000000ca7dca723e */ /* 0x000fe200000010ff */
[----:B------:R-:W-:Y:S01]  /*c1c0*/  FMUL.FTZ R53, R53, R91 ;  /* 0x0000005b35357220 */ /* 0x000fe20000410000 */
        /* <DEDUP_REMOVED lines=9> */
[----:B------:R-:W-:Y:S01]  /*c260*/  F2FP.BF16.F32.PACK_AB R205, R98, R205 ;  /* 0x000000cd62cd723e */ /* 0x000fe200000010ff */
[----:B------:R-:W-:Y:S01]  /*c270*/  FADD.FTZ R13, R120, R13 ;  /* 0x0000000d780d7221 */ /* 0x000fe20000010000 */
[----:B------:R-:W-:Y:S01]  /*c280*/  F2FP.BF16.F32.PACK_AB R206, R117, R206 ;  /* 0x000000ce75ce723e */ /* 0x000fe200000010ff */
[----:B------:R-:W-:Y:S01]  /*c290*/  FMUL.FTZ R60, R60, R91 ;  /* 0x0000005b3c3c7220 */ /* 0x000fe20000410000 */
[----:B------:R-:W-:Y:S01]  /*c2a0*/  F2FP.BF16.F32.PACK_AB R207, R118, R207 ;  /* 0x000000cf76cf723e */ /* 0x000fe200000010ff */
[-C--:B------:R-:W-:Y:S01]  /*c2b0*/  FMUL.FTZ R61, R61, R91.reuse ;  /* 0x0000005b3d3d7220 */ /* 0x080fe20000410000 */
        /* <DEDUP_REMOVED lines=18> */
[-C--:B------:R-:W-:Y:S01]  /*c3e0*/  FMUL.FTZ R81, R81, R91.reuse ;  /* 0x0000005b51517220 */ /* 0x080fe20000410000 */
[-C--:B------:R-:W-:Y:S01]  /*c3f0*/  FMUL.FTZ R84, R84, R91.reuse ;  /* 0x0000005b54547220 */ /* 0x080fe20000410000 */
[----:B------:R-:W-:Y:S01]  /*c400*/  FMUL.FTZ R85, R85, R91 ;  /* 0x0000005b55557220 */ /* 0x000fe20000410000 */
[----:B------:R-:W-:-:S02]  /*c410*/  IMAD.MOV.U32 R3, RZ, RZ, R92 ;  /* 0x000000ffff037224 */ /* 0x000fc400078e005c */
[----:B------:R-:W-:Y:S01]  /*c420*/  IMAD.MOV.U32 R12, RZ, RZ, R88 ;  /* 0x000000ffff0c7224 */ /* 0x000fe200078e0058 */
[----:B------:R-:W-:Y:S06]  /*c430*/  @P2 BRA `(.L_x_24) ;  /* 0xffffffa800502947 */ /* 0x000fec000383ffff */
.L_x_15:
[----:B------:R-:W-:Y:S06]  /*c440*/  BAR.ARV 0x8, 0x120 ;  /* 0x0204800000007b1d */ /* 0x000fec0000002000 */
[----:B------:R-:W-:Y:S05]  /*c450*/  @!P0 BRA `(.L_x_25) ;  /* 0x0000000000048947 */ /* 0x000fea0003800000 */
[----:B------:R-:W-:Y:S01]  /*c460*/  BPT.TRAP 0x1 ;  /* 0x000000040000795c */ /* 0x000fe20000300000 */
.L_x_25:
[----:B------:R-:W-:Y:S01]  /*c470*/  R2UR UR4, R2 ;  /* 0x00000000020472ca */ /* 0x000fe200000e0000 */
[----:B------:R-:W-:-:S12]  /*c480*/  ULEA UR7, UR38, UR39, 0x3 ;  /* 0x0000002726077291 */ /* 0x000fd8000f8e183f */
[----:B------:R-:W-:-:S05]  /*c490*/  IMAD.U32 R0, RZ, RZ, UR4 ;  /* 0x00000004ff007e24 */ /* 0x000fca000f8e00ff */
[----:B------:R-:W-:-:S04]  /*c4a0*/  SHF.L.U32 R0, R0, 0x1f, RZ ;  /* 0x0000001f00007819 */ /* 0x000fc800000006ff */
[----:B------:R1:W2:Y:S01]  /*c4b0*/  SYNCS.PHASECHK.TRANS64.TRYWAIT P2, [UR7+0x34850], R0 ;  /* 0x03485000ff0075a7 */ /* 0x0002a20008040147 */
[----:B------:R-:W-:Y:S05]  /*c4c0*/  @!P0 BRA `(.L_x_26) ;  /* 0x0000000000048947 */ /* 0x000fea0003800000 */
[----:B------:R-:W-:Y:S01]  /*c4d0*/  BPT.TRAP 0x1 ;  /* 0x000000040000795c */ /* 0x000fe20000300000 */
.L_x_26:
[----:B--2---:R-:W-:Y:S05]  /*c4e0*/  @P2 BRA `(.L_x_27) ;  /* 0x0000000000082947 */ /* 0x004fea0003800000 */
[----:B------:R-:W2:Y:S02]  /*c4f0*/  SYNCS.PHASECHK.TRANS64.TRYWAIT P0, [UR7+0x34850], R0 ;  /* 0x03485000ff0075a7 */ /* 0x000ea40008000147 */
[----:B--2---:R-:W-:Y:S05]  /*c500*/  @!P0 BRA `(.L_x_28) ;  /* 0x0000004400708947 */ /* 0x004fea0003800000 */
.L_x_27:
[----:B------:R-:W-:Y:S01]  /*c510*/  UIADD3 UR4, UR39, 0x400, URZ ;  /* 0x0000040027047890 */ /* 0x000fe2000fffe03f */
[----:B------:R-:W-:Y:S01]  /*c520*/  WARPGROUP.ARRIVE ;  /* 0x00000000000079c5 */ /* 0x000fe20000000000 */
[----:B------:R-:W-:Y:S01]  /*c530*/  UMOV UR11, 0x40000040 ;  /* 0x40000040000b7882 */ /* 0x000fe20000000000 */
[----:B--2---:R-:W2:Y:S01]  /*c540*/  SHFL.BFLY PT, R3, R14, 0x2, 0x1f ;  /* 0x0c401f000e037f89 */ /* 0x004ea200000e0000 */
[----:B------:R-:W-:Y:S01]  /*c550*/  USHF.R.U32.HI UR4, URZ, 0x4, UR4 ;  /* 0x000000043f047899 */ /* 0x000fe20008011604 */
[C---:B------:R-:W-:Y:S01]  /*c560*/  IADD3 R5, P6, R16.reuse, 0x60, RZ ;  /* 0x0000006010057810 */ /* 0x040fe20007fde0ff */
[----:B------:R-:W-:Y:S01]  /*c570*/  UIADD3 UR35, -UR36, URZ, URZ ;  /* 0x0000003f24237290 */ /* 0x000fe2000fffe13f */
[----:B------:R-:W3:Y:S01]  /*c580*/  SHFL.BFLY PT, R4, R13, 0x2, 0x1f ;  /* 0x0c401f000d047f89 */ /* 0x000ee200000e0000 */
[----:B------:R-:W-:Y:S01]  /*c590*/  ULOP3.LUT UR4, UR4, 0x3fff, URZ, 0xc0, !UPT ;  /* 0x00003fff04047892 */ /* 0x000fe2000f8ec03f */
[----:B------:R-:W-:Y:S01]  /*c5a0*/  LOP3.LUT R12, R5, 0x380, RZ, 0xc0, !PT ;  /* 0x00000380050c7812 */ /* 0x000fe200078ec0ff */
[----:B------:R-:W-:Y:S01]  /*c5b0*/  ULDC.64 UR8, c[0x0][0xb70] ;  /* 0x0002dc0000087ab9 */ /* 0x000fe20000000a00 */
[----:B------:R-:W-:Y:S01]  /*c5c0*/  IADD3 R15, P5, R16, 0x40, RZ ;  /* 0x00000040100f7810 */ /* 0x000fe20007fbe0ff */
[----:B------:R-:W-:Y:S01]  /*c5d0*/  ULOP3.LUT UR4, UR4, 0x5800000, URZ, 0xfc, !UPT ;  /* 0x0580000004047892 */ /* 0x000fe2000f8efc3f */
[----:B------:R-:W-:-:S02]  /*c5e0*/  SHF.R.U64 R12, R12, 0x3, RZ ;  /* 0x000000030c0c7819 */ /* 0x000fc400000012ff */
[----:B------:R-:W-:Y:S01]  /*c5f0*/  IADD3 R7, P3, R16, 0x4040, RZ ;  /* 0x0000404010077810 */ /* 0x000fe20007f7e0ff */
[----:B------:R-:W-:Y:S01]  /*c600*/  UIMAD UR4, UR38, 0xb00, UR4 ;  /* 0x00000b00260478a4 */ /* 0x000fe2000f8e0204 */
[----:B------:R-:W-:Y:S02]  /*c610*/  LOP3.LUT R12, R12, R5, RZ, 0x3c, !PT ;  /* 0x000000050c0c7212 */ /* 0x000fe400078e3cff */
[C---:B------:R-:W-:Y:S01]  /*c620*/  IADD3 R21, P4, R16.reuse, 0x20, RZ ;  /* 0x0000002010157810 */ /* 0x040fe20007f9e0ff */
[----:B------:R-:W-:Y:S01]  /*c630*/  UIADD3 UR6, UR4, 0x80, URZ ;  /* 0x0000008004067890 */ /* 0x000fe2000fffe03f */
[----:B------:R-:W-:Y:S02]  /*c640*/  IADD3 R11, P0, R16, 0x4000, RZ ;  /* 0x00004000100b7810 */ /* 0x000fe40007f1e0ff */
[----:B------:R-:W-:Y:S01]  /*c650*/  UMOV UR10, UR4 ;  /* 0x00000004000a7c82 */ /* 0x000fe20008000000 */
[----:B------:R-:W-:Y:S01]  /*c660*/  LOP3.LUT R6, R7, 0x380, RZ, 0xc0, !PT ;  /* 0x0000038007067812 */ /* 0x000fe200078ec0ff */
[----:B------:R-:W-:Y:S01]  /*c670*/  HGMMA.64x128x16.F32.BF16 R24, R176, gdesc[UR8].tnspB, R24, gsb0 ;  /* 0x41e00008b0187df0 */ /* 0x000fe20008001818 */
[----:B------:R-:W-:Y:S01]  /*c680*/  UMOV UR11, 0x40000040 ;  /* 0x40000040000b7882 */ /* 0x000fe20000000000 */
[----:B------:R-:W-:Y:S01]  /*c690*/  UMOV UR10, UR6 ;  /* 0x00000006000a7c82 */ /* 0x000fe20008000000 */
[----:B------:R-:W-:Y:S01]  /*c6a0*/  UIADD3 UR6, UR4, 0x100, URZ ;  /* 0x0000010004067890 */ /* 0x000fe2000fffe03f */
[----:B--2---:R-:W-:Y:S01]  /*c6b0*/  FADD.FTZ R3, R3, R14 ;  /* 0x0000000e03037221 */ /* 0x004fe20000010000 */
[----:B------:R-:W-:Y:S01]  /*c6c0*/  LOP3.LUT R14, R15, 0x380, RZ, 0xc0, !PT ;  /* 0x000003800f0e7812 */ /* 0x000fe200078ec0ff */
[----:B---3--:R-:W-:Y:S01]  /*c6d0*/  FADD.FTZ R18, R4, R13 ;  /* 0x0000000d04127221 */ /* 0x008fe20000010000 */
[----:B------:R-:W-:Y:S01]  /*c6e0*/  LOP3.LUT R20, R21, 0x380, RZ, 0xc0, !PT ;  /* 0x0000038015147812 */ /* 0x000fe200078ec0ff */
[----:B------:R-:W-:Y:S01]  /*c6f0*/  IMAD.X R13, RZ, RZ, R17, P6 ;  /* 0x000000ffff0d7224 */ /* 0x000fe200030e0611 */
[----:B-1----:R-:W1:Y:S01]  /*c700*/  SHFL.BFLY PT, R0, R3, 0x1, 0x1f ;  /* 0x0c201f0003007f89 */ /* 0x002e6200000e0000 */
[----:B------:R-:W-:-:S02]  /*c710*/  SHF.R.U64 R14, R14, 0x3, RZ ;  /* 0x000000030e0e7819 */ /* 0x000fc400000012ff */
[----:B------:R-:W-:Y:S01]  /*c720*/  IADD3 R9, P2, R16, 0x4020, RZ ;  /* 0x0000402010097810 */ /* 0x000fe20007f5e0ff */
[----:B------:R-:W2:Y:S01]  /*c730*/  SHFL.BFLY PT, R5, R18, 0x1, 0x1f ;  /* 0x0c201f0012057f89 */ /* 0x000ea200000e0000 */
[----:B------:R-:W-:Y:S02]  /*c740*/  LOP3.LUT R10, R11, 0x380, RZ, 0xc0, !PT ;  /* 0x000003800b0a7812 */ /* 0x000fe400078ec0ff */
[----:B------:R-:W-:Y:S02]  /*c750*/  SHF.R.U64 R6, R6, 0x3, RZ ;  /* 0x0000000306067819 */ /* 0x000fe400000012ff */
[----:B------:R-:W-:Y:S02]  /*c760*/  SHF.R.U64 R20, R20, 0x3, RZ ;  /* 0x0000000314147819 */ /* 0x000fe400000012ff */
[----:B------:R-:W-:Y:S01]  /*c770*/  LOP3.LUT R14, R14, R15, RZ, 0x3c, !PT ;  /* 0x0000000f0e0e7212 */ /* 0x000fe200078e3cff */
[----:B------:R-:W-:Y:S01]  /*c780*/  IMAD.X R15, RZ, RZ, R17, P5 ;  /* 0x000000ffff0f7224 */ /* 0x000fe200028e0611 */
[----:B------:R-:W-:-:S02]  /*c790*/  LOP3.LUT R91, R16, 0x380, RZ, 0xc0, !PT ;  /* 0x00000380105b7812 */ /* 0x000fc400078ec0ff */
[----:B------:R-:W-:Y:S02]  /*c7a0*/  LOP3.LUT R8, R9, 0x380, RZ, 0xc0, !PT ;  /* 0x0000038009087812 */ /* 0x000fe400078ec0ff */
[----:B------:R-:W-:Y:S02]  /*c7b0*/  SHF.R.U64 R10, R10, 0x3, RZ ;  /* 0x000000030a0a7819 */ /* 0x000fe400000012ff */
[----:B------:R-:W-:Y:S01]  /*c7c0*/  LOP3.LUT R6, R6, R7, RZ, 0x3c, !PT ;  /* 0x0000000706067212 */ /* 0x000fe200078e3cff */
[----:B------:R-:W-:Y:S01]  /*c7d0*/  IMAD.X R7, RZ, RZ, R17, P3 ;  /* 0x000000ffff077224 */ /* 0x000fe200018e0611 */
[----:B------:R-:W-:Y:S02]  /*c7e0*/  R2UR UR5, R221 ;  /* 0x00000000dd0572ca */ /* 0x000fe400000e0000 */
[----:B------:R-:W-:Y:S01]  /*c7f0*/  LOP3.LUT R20, R20, R21, RZ, 0x3c, !PT ;  /* 0x0000001514147212 */ /* 0x000fe200078e3cff */
[----:B-1----:R-:W-:Y:S01]  /*c800*/  FADD.FTZ R3, R3, R0 ;  /* 0x0000000003037221 */ /* 0x002fe20000010000 */
[----:B------:R-:W-:Y:S01]  /*c810*/  SHF.R.U64 R91, R91, 0x3, RZ ;  /* 0x000000035b5b7819 */ /* 0x000fe200000012ff */
[----:B------:R-:W-:Y:S01]  /*c820*/  IMAD.MOV.U32 R0, RZ, RZ, RZ ;  /* 0x000000ffff007224 */ /* 0x000fe200078e00ff */
[----:B------:R-:W-:Y:S01]  /*c830*/  SHF.R.U64 R8, R8, 0x3, RZ ;  /* 0x0000000308087819 */ /* 0x000fe200000012ff */
[----:B--2---:R-:W-:Y:S01]  /*c840*/  FADD.FTZ R18, R18, R5 ;  /* 0x0000000512127221 */ /* 0x004fe20000010000 */
[----:B------:R-:W-:-:S02]  /*c850*/  FSETP.NE.FTZ.AND P5, PT, R3, RZ, PT ;  /* 0x000000ff0300720b */ /* 0x000fc40003fb5000 */
[----:B------:R-:W-:Y:S02]  /*c860*/  LOP3.LUT R10, R10, R11, RZ, 0x3c, !PT ;  /* 0x0000000b0a0a7212 */ /* 0x000fe400078e3cff */
[----:B------:R-:W-:Y:S01]  /*c870*/  FSETP.NE.FTZ.AND P3, PT, R18, RZ, PT ;  /* 0x000000ff1200720b */ /* 0x000fe20003f75000 */
[----:B------:R-:W-:Y:S01]  /*c880*/  UIADD3 UR34, -UR5, URZ, URZ ;  /* 0x0000003f05227290 */ /* 0x000fe2000fffe13f */
[----:B------:R-:W-:Y:S02]  /*c890*/  IADD3.X R21, RZ, R17, RZ, P4, !PT ;  /* 0x00000011ff157210 */ /* 0x000fe400027fe4ff */
[----:B------:R-:W-:Y:S02]  /*c8a0*/  R2UR UR12, R220 ;  /* 0x00000000dc0c72ca */ /* 0x000fe400000e0000 */
[----:B------:R-:W-:Y:S02]  /*c8b0*/  IADD3 R11, P4, R16, 0x4060, RZ ;  /* 0x00004060100b7810 */ /* 0x000fe40007f9e0ff */
[----:B------:R-:W-:Y:S01]  /*c8c0*/  LOP3.LUT R90, R91, R16, RZ, 0x3c, !PT ;  /* 0x000000105b5a7212 */ /* 0x000fe200078e3cff */
[--C-:B------:R-:W-:Y:S01]  /*c8d0*/  IMAD.MOV.U32 R91, RZ, RZ, R17.reuse ;  /* 0x000000ffff5b7224 */ /* 0x100fe200078e0011 */
[----:B------:R-:W-:Y:S01]  /*c8e0*/  LOP3.LUT R8, R8, R9, RZ, 0x3c, !PT ;  /* 0x0000000908087212 */ /* 0x000fe200078e3cff */
[----:B------:R-:W-:Y:S01]  /*c8f0*/  IMAD.X R9, RZ, RZ, R17, P2 ;  /* 0x000000ffff097224 */ /* 0x000fe200010e0611 */
[----:B------:R-:W-:Y:S01]  /*c900*/  LOP3.LUT R4, R11, 0x380, RZ, 0xc0, !PT ;  /* 0x000003800b047812 */ /* 0x000fe200078ec0ff */
[----:B------:R-:W-:Y:S01]  /*c910*/  @P5 MUFU.RCP R0, R3 ;  /* 0x0000000300005308 */ /* 0x000fe20000001000 */
[----:B------:R-:W-:-:S02]  /*c920*/  MOV R98, R90 ;  /* 0x0000005a00627202 */ /* 0x000fc40000000f00 */
[----:B------:R-:W-:Y:S02]  /*c930*/  SHF.R.U64 R4, R4, 0x3, RZ ;  /* 0x0000000304047819 */ /* 0x000fe400000012ff */
[----:B------:R-:W-:Y:S01]  /*c940*/  MOV R96, R14 ;  /* 0x0000000e00607202 */ /* 0x000fe20000000f00 */
[----:B------:R-:W-:Y:S01]  /*c950*/  IMAD.MOV.U32 R14, RZ, RZ, RZ ;  /* 0x000000ffff0e7224 */ /* 0x000fe200078e00ff */
[----:B------:R-:W-:Y:S02]  /*c960*/  MOV R93, R8 ;  /* 0x00000008005d7202 */ /* 0x000fe40000000f00 */
[----:B------:R-:W1:Y:S01]  /*c970*/  @P5 MUFU.LG2 R8, R3 ;  /* 0x0000000300085308 */ /* 0x000e620000000c00 */
[----:B------:R-:W-:Y:S02]  /*c980*/  MOV R91, R6 ;  /* 0x00000006005b7202 */ /* 0x000fe40000000f00 */
[----:B------:R-:W-:Y:S02]  /*c990*/  LOP3.LUT R4, R4, R11, RZ, 0x3c, !PT ;  /* 0x0000000b04047212 */ /* 0x000fe400078e3cff */
[----:B------:R-:W-:-:S02]  /*c9a0*/  IADD3.X R5, RZ, R17, RZ, P4, !PT ;  /* 0x00000011ff057210 */ /* 0x000fc400027fe4ff */
[----:B------:R-:W-:Y:S01]  /*c9b0*/  IADD3.X R11, RZ, R17, RZ, P0, !PT ;  /* 0x00000011ff0b7210 */ /* 0x000fe200007fe4ff */
[----:B------:R-:W2:Y:S01]  /*c9c0*/  @P3 MUFU.LG2 R6, R18 ;  /* 0x0000001200063308 */ /* 0x000ea20000000c00 */
[----:B------:R-:W-:Y:S01]  /*c9d0*/  MOV R90, R4 ;  /* 0x00000004005a7202 */ /* 0x000fe20000000f00 */
[----:B------:R-:W-:Y:S01]  /*c9e0*/  IMAD.U32 R4, RZ, RZ, UR7 ;  /* 0x00000007ff047e24 */ /* 0x000fe2000f8e00ff */
[----:B------:R-:W-:Y:S01]  /*c9f0*/  MOV R94, R10 ;  /* 0x0000000a005e7202 */ /* 0x000fe20000000f00 */
[C---:B------:R-:W-:Y:S01]  /*ca00*/  @P5 FMUL.FTZ R5, R89.reuse, 0.69314718246459960938 ;  /* 0x3f31721859055820 */ /* 0x040fe20000410000 */
[----:B------:R-:W-:Y:S01]  /*ca10*/  @P3 FMUL.FTZ R10, R89, 0.69314718246459960938 ;  /* 0x3f317218590a3820 */ /* 0x000fe20000410000 */
[----:B------:R-:W-:Y:S01]  /*ca20*/  @!P1 VIADD R4, R4, 0x34860 ;  /* 0x0003486004049836 */ /* 0x000fe20000000000 */
[----:B------:R-:W-:Y:S01]  /*ca30*/  LOP3.LUT P0, RZ, R23, 0x3, RZ, 0xc0, !PT ;  /* 0x0000000317ff7812 */ /* 0x000fe2000780c0ff */
[----:B------:R-:W3:Y:S01]  /*ca40*/  @P3 MUFU.RCP R14, R18 ;  /* 0x00000012000e3308 */ /* 0x000ee20000001000 */
[----:B-1----:R-:W-:Y:S01]  /*ca50*/  @P5 FMUL.FTZ R8, R8, 0.69314718246459960938 ;  /* 0x3f31721808085820 */ /* 0x002fe20000410000 */
[----:B------:R-:W-:Y:S01]  /*ca60*/  MOV R97, R20 ;  /* 0x0000001400617202 */ /* 0x000fe20000000f00 */
[----:B------:R-:W-:Y:S01]  /*ca70*/  IMAD.MOV.U32 R3, RZ, RZ, -0x800000 ;  /* 0xff800000ff037424 */ /* 0x000fe200078e00ff */
[----:B------:R-:W-:Y:S01]  /*ca80*/  @!P1 PRMT R4, RZ, 0x654, R4 ;  /* 0x00000654ff049816 */ /* 0x000fe20000000004 */
[----:B------:R-:W-:Y:S01]  /*ca90*/  ULDC UR7, c[0x0][0xa88] ;  /* 0x0002a20000077ab9 */ /* 0x000fe20000000800 */
[----:B------:R-:W-:Y:S01]  /*caa0*/  MOV R21, 0xff800000 ;  /* 0xff80000000157802 */ /* 0x000fe20000000f00 */
[----:B------:R-:W-:Y:S01]  /*cab0*/  @P5 FFMA.FTZ R3, R5, R88, R8 ;  /* 0x0000005805035223 */ /* 0x000fe20000010008 */
[----:B------:R-:W-:Y:S01]  /*cac0*/  MOV R95, R12 ;  /* 0x0000000c005f7202 */ /* 0x000fe20000000f00 */
[----:B--2---:R-:W-:-:S04]  /*cad0*/  @P3 FMUL.FTZ R7, R6, 0.69314718246459960938 ;  /* 0x3f31721806073820 */ /* 0x004fc80000410000 */
[----:B------:R-:W-:Y:S01]  /*cae0*/  @P3 FFMA.FTZ R21, R10, R92, R7 ;  /* 0x0000005c0a153223 */ /* 0x000fe20000010007 */
[----:B------:R-:W-:Y:S02]  /*caf0*/  WARPGROUP.DEPBAR.LE gsb0, 0x0 ;  /* 0x00008000000079c5 */ /* 0x000fe40000010000 */
[----:B------:R-:W-:-:S06]  /*cb00*/  WARPGROUP.ARRIVE ;  /* 0x00000000000079c5 */ /* 0x000fcc0000000000 */
[----:B------:R-:W-:Y:S01]  /*cb10*/  HGMMA.64x128x16.F32.BF16 R24, R180, gdesc[UR8].tnspB, R24, gsb0 ;  /* 0x41e00008b4187df0 */ /* 0x000fe20008001818 */
[----:B------:R-:W-:Y:S01]  /*cb20*/  UMOV UR10, UR6 ;  /* 0x00000006000a7c82 */ /* 0x000fe20008000000 */
[----:B------:R-:W-:Y:S01]  /*cb30*/  UMOV UR11, 0x40000040 ;  /* 0x40000040000b7882 */ /* 0x000fe20000000000 */
[----:B------:R-:W-:Y:S01]  /*cb40*/  UIADD3 UR6, UR4, 0x180, URZ ;  /* 0x0000018004067890 */ /* 0x000fe2000fffe03f */
        /* <DEDUP_REMOVED lines=35> */
[----:B------:R-:W-:Y:S02]  /*cd80*/  UIADD3 UR6, UR4, 0x480, URZ ;  /* 0x0000048004067890 */ /* 0x000fe4000fffe03f */
[----:B------:R-:W-:Y:S01]  /*cd90*/  UIADD3 UR4, UR4, 0x500, URZ ;  /* 0x0000050004047890 */ /* 0x000fe2000fffe03f */
[----:B------:R-:W-:Y:S02]  /*cda0*/  WARPGROUP.DEPBAR.LE gsb0, 0x0 ;  /* 0x00008000000079c5 */ /* 0x000fe40000010000 */
[----:B------:R-:W-:-:S06]  /*cdb0*/  WARPGROUP.ARRIVE ;  /* 0x00000000000079c5 */ /* 0x000fcc0000000000 */
[----:B------:R-:W-:Y:S01]  /*cdc0*/  HGMMA.64x128x16.F32.BF16 R24, R208, gdesc[UR8].tnspB, R24, gsb0 ;  /* 0x41e00008d0187df0 */ /* 0x000fe20008001818 */
[----:B------:R-:W-:Y:S01]  /*cdd0*/  UMOV UR10, UR6 ;  /* 0x00000006000a7c82 */ /* 0x000fe20008000000 */
[----:B------:R-:W-:Y:S01]  /*cde0*/  UMOV UR11, 0x40000040 ;  /* 0x40000040000b7882 */ /* 0x000fe20000000000 */
[----:B------:R-:W-:Y:S02]  /*cdf0*/  WARPGROUP.DEPBAR.LE gsb0, 0x0 ;  /* 0x00008000000079c5 */ /* 0x000fe40000010000 */
[----:B------:R-:W-:-:S07]  /*ce00*/  WARPGROUP.ARRIVE ;  /* 0x00000000000079c5 */ /* 0x000fce0000000000 */
[----:B------:R-:W-:Y:S01]  /*ce10*/  HGMMA.64x128x16.F32.BF16 R24, R212, gdesc[UR8].tnspB, R24, gsb0 ;  /* 0x41e00008d4187df0 */ /* 0x000fe20008001818 */
[----:B------:R-:W-:Y:S01]  /*ce20*/  UMOV UR10, UR4 ;  /* 0x00000004000a7c82 */ /* 0x000fe20008000000 */
[----:B------:R-:W-:Y:S01]  /*ce30*/  UMOV UR11, 0x40000040 ;  /* 0x40000040000b7882 */ /* 0x000fe20000000000 */
[----:B------:R-:W-:Y:S02]  /*ce40*/  ULDC UR4, c[0x0][0xdb4] ;  /* 0x00036d0000047ab9 */ /* 0x000fe40000000800 */
[----:B------:R-:W-:-:S03]  /*ce50*/  UIMAD UR35, UR4, UR35, UR5 ;  /* 0x00000023042372a4 */ /* 0x000fc6000f8e0205 */
[----:B------:R-:W-:Y:S01]  /*ce60*/  ULDC UR5, c[0x0][0xda8] ;  /* 0x00036a0000057ab9 */ /* 0x000fe20000000800 */
[----:B------:R-:W-:Y:S02]  /*ce70*/  USHF.R.S32.HI UR4, URZ, 0x1f, UR35 ;  /* 0x0000001f3f047899 */ /* 0x000fe40008011423 */
[----:B------:R-:W-:Y:S02]  /*ce80*/  UIMAD UR34, UR5, UR34, UR12 ;  /* 0x00000022052272a4 */ /* 0x000fe4000f8e020c */
[----:B------:R-:W-:Y:S02]  /*ce90*/  UIMAD UR6, UR4, UR8, URZ ;  /* 0x00000008040672a4 */ /* 0x000fe4000f8e023f */
[----:B------:R-:W-:Y:S02]  /*cea0*/  USHF.L.U32 UR34, UR34, 0x7, URZ ;  /* 0x0000000722227899 */ /* 0x000fe4000800063f */
[----:B------:R-:W-:Y:S02]  /*ceb0*/  UIMAD.WIDE.U32 UR4, UR35, UR8, URZ ;  /* 0x00000008230472a5 */ /* 0x000fe4000f8e003f */
[----:B------:R-:W-:-:S02]  /*cec0*/  UIMAD UR6, UR35, UR9, UR6 ;  /* 0x00000009230672a4 */ /* 0x000fc4000f8e0206 */
[----:B------:R-:W-:Y:S01]  /*ced0*/  VIADD R99, R224, UR34 ;  /* 0x00000022e0637c36 */ /* 0x000fe20008000000 */
[----:B------:R-:W-:Y:S01]  /*cee0*/  ULDC.64 UR12, c[0x0][0x208] ;  /* 0x00008200000c7ab9 */ /* 0x000fe20000000a00 */
[----:B------:R-:W-:Y:S01]  /*cef0*/  IMAD.U32 R12, RZ, RZ, UR4 ;  /* 0x00000004ff0c7e24 */ /* 0x000fe2000f8e00ff */
[----:B------:R-:W-:Y:S01]  /*cf00*/  UIADD3 UR4, UR5, UR6, URZ ;  /* 0x0000000605047290 */ /* 0x000fe2000fffe03f */
[----:B------:R-:W-:Y:S01]  /*cf10*/  VIADD R9, R99, 0x8 ;  /* 0x0000000863097836 */ /* 0x000fe20000000000 */
[----:B------:R-:W-:-:S04]  /*cf20*/  MOV R13, UR5 ;  /* 0x00000005000d7c02 */ /* 0x000fc80008000f00 */
[----:B------:R-:W-:Y:S01]  /*cf30*/  ISETP.GE.OR P2, PT, R9, UR7, P0 ;  /* 0x0000000709007c0c */ /* 0x000fe20008746670 */
[----:B------:R-:W-:Y:S01]  /*cf40*/  IMAD.U32 R13, RZ, RZ, UR4 ;  /* 0x00000004ff0d7e24 */ /* 0x000fe2000f8e00ff */
[----:B------:R-:W-:Y:S01]  /*cf50*/  USHF.R.S32.HI UR4, URZ, 0x1f, UR36 ;  /* 0x0000001f3f047899 */ /* 0x000fe20008011424 */
[----:B------:R-:W-:Y:S01]  /*cf60*/  ISETP.GE.OR P0, PT, R99, UR7, P0 ;  /* 0x0000000763007c0c */ /* 0x000fe20008706670 */
[----:B------:R-:W-:Y:S02]  /*cf70*/  WARPGROUP.DEPBAR.LE gsb0, 0x0 ;  /* 0x00008000000079c5 */ /* 0x000fe40000010000 */
[----:B------:R-:W-:-:S06]  /*cf80*/  WARPGROUP.ARRIVE ;  /* 0x00000000000079c5 */ /* 0x000fcc0000000000 */
[----:B------:R-:W-:Y:S01]  /*cf90*/  HGMMA.64x128x16.F32.BF16 R24, R216, gdesc[UR8].tnspB, R24, gsb0 ;  /* 0x41e00008d8187df0 */ /* 0x000fe20008001818 */
[----:B------:R-:W-:Y:S02]  /*cfa0*/  R2UR UR10, R19 ;  /* 0x00000000130a72ca */ /* 0x000fe400000e0000 */
[----:B------:R-:W-:Y:S02]  /*cfb0*/  WARPGROUP.DEPBAR.LE gsb0, 0x0 ;  /* 0x00008000000079c5 */ /* 0x000fe40000010000 */
[----:B------:R1:W-:Y:S01]  /*cfc0*/  @!P1 SYNCS.ARRIVE.TRANS64.RED.A1T0 RZ, [R4+URZ], RZ ;  /* 0x000000ff04ff99a7 */ /* 0x0003e2000810043f */
[----:B------:R-:W-:Y:S01]  /*cfd0*/  FMUL.FTZ R5, R24, R0 ;  /* 0x0000000018057220 */ /* 0x000fe20000410000 */
[-C--:B---3--:R-:W-:Y:S01]  /*cfe0*/  FMUL.FTZ R6, R27, R14.reuse ;  /* 0x0000000e1b067220 */ /* 0x088fe20000410000 */
[----:B------:R-:W-:Y:S01]  /*cff0*/  FMUL.FTZ R7, R26, R14 ;  /* 0x0000000e1a077220 */ /* 0x000fe20000410000 */
[-C--:B------:R-:W-:Y:S01]  /*d000*/  FMUL.FTZ R8, R29, R0.reuse ;  /* 0x000000001d087220 */ /* 0x080fe20000410000 */
[-C--:B------:R-:W-:Y:S01]  /*d010*/  FMUL.FTZ R9, R28, R0.reuse ;  /* 0x000000001c097220 */ /* 0x080fe20000410000 */
[-C--:B------:R-:W-:Y:S01]  /*d020*/  FMUL.FTZ R10, R33, R0.reuse ;  /* 0x00000000210a7220 */ /* 0x080fe20000410000 */
[-C--:B------:R-:W-:Y:S01]  /*d030*/  FMUL.FTZ R11, R32, R0.reuse ;  /* 0x00000000200b7220 */ /* 0x080fe20000410000 */
[----:B-1----:R-:W-:Y:S01]  /*d040*/  FMUL.FTZ R4, R25, R0 ;  /* 0x0000000019047220 */ /* 0x002fe20000410000 */
[-C--:B------:R-:W-:Y:S01]  /*d050*/  FMUL.FTZ R18, R34, R14.reuse ;  /* 0x0000000e22127220 */ /* 0x080fe20000410000 */
[-C--:B------:R-:W-:Y:S01]  /*d060*/  FMUL.FTZ R19, R39, R14.reuse ;  /* 0x0000000e27137220 */ /* 0x080fe20000410000 */
[----:B------:R-:W-:Y:S01]  /*d070*/  FMUL.FTZ R24, R38, R14 ;  /* 0x0000000e26187220 */ /* 0x000fe20000410000 */
[-C--:B------:R-:W-:Y:S01]  /*d080*/  FMUL.FTZ R15, R37, R0.reuse ;  /* 0x00000000250f7220 */ /* 0x080fe20000410000 */
[----:B------:R-:W-:Y:S01]  /*d090*/  F2FP.BF16.F32.PACK_AB R4, R4, R5 ;  /* 0x000000050404723e */ /* 0x000fe200000010ff */
[-C--:B------:R-:W-:Y:S01]  /*d0a0*/  FMUL.FTZ R20, R36, R0.reuse ;  /* 0x0000000024147220 */ /* 0x080fe20000410000 */
[----:B------:R-:W-:Y:S01]  /*d0b0*/  F2FP.BF16.F32.PACK_AB R5, R6, R7 ;  /* 0x000000070605723e */ /* 0x000fe200000010ff */
[----:B------:R-:W-:Y:S01]  /*d0c0*/  FMUL.FTZ R25, R41, R0 ;  /* 0x0000000029197220 */ /* 0x000fe20000410000 */
[----:B------:R-:W-:Y:S01]  /*d0d0*/  F2FP.BF16.F32.PACK_AB R6, R8, R9 ;  /* 0x000000090806723e */ /* 0x000fe200000010ff */
[----:B------:R-:W-:Y:S01]  /*d0e0*/  FMUL.FTZ R9, R35, R14 ;  /* 0x0000000e23097220 */ /* 0x000fe20000410000 */
[----:B------:R-:W-:Y:S01]  /*d0f0*/  F2FP.BF16.F32.PACK_AB R8, R10, R11 ;  /* 0x0000000b0a08723e */ /* 0x000fe200000010ff */
[----:B------:R-:W-:Y:S01]  /*d100*/  FMUL.FTZ R26, R40, R0 ;  /* 0x00000000281a7220 */ /* 0x000fe20000410000 */
[----:B------:R-:W-:Y:S01]  /*d110*/  F2FP.BF16.F32.PACK_AB R11, R19, R24 ;  /* 0x00000018130b723e */ /* 0x000fe200000010ff */
[----:B------:R-:W-:Y:S01]  /*d120*/  FMUL.FTZ R27, R45, R0 ;  /* 0x000000002d1b7220 */ /* 0x000fe20000410000 */
[----:B------:R-:W-:Y:S01]  /*d130*/  F2FP.BF16.F32.PACK_AB R9, R9, R18 ;  /* 0x000000120909723e */ /* 0x000fe200000010ff */
[-C--:B------:R-:W-:Y:S01]  /*d140*/  FMUL.FTZ R28, R44, R0.reuse ;  /* 0x000000002c1c7220 */ /* 0x080fe20000410000 */
[----:B------:R-:W1:Y:S01]  /*d150*/  LDC.64 R18, c[0x0][0xb78] ;  /* 0x0002de00ff127b82 */ /* 0x000e620000000a00 */
[-C--:B------:R-:W-:Y:S01]  /*d160*/  FMUL.FTZ R32, R49, R0.reuse ;  /* 0x0000000031207220 */ /* 0x080fe20000410000 */
        /* <DEDUP_REMOVED lines=18> */
[----:B------:R-:W-:Y:S01]  /*d290*/  FMUL.FTZ R69, R84, R0 ;  /* 0x0000000054457220 */ /* 0x000fe20000410000 */
[-C--:B------:R-:W-:Y:S01]  /*d2a0*/  FMUL.FTZ R7, R31, R14.reuse ;  /* 0x0000000e1f077220 */ /* 0x080fe20000410000 */
[----:B------:R-:W-:Y:S01]  /*d2b0*/  FMUL.FTZ R0, R30, R14 ;  /* 0x0000000e1e007220 */ /* 0x000fe20000410000 */
[----:B------:R-:W-:Y:S01]  /*d2c0*/  F2FP.BF16.F32.PACK_AB R10, R15, R20 ;  /* 0x000000140f0a723e */ /* 0x000fe200000010ff */
[-C--:B------:R-:W-:Y:S01]  /*d2d0*/  FMUL.FTZ R20, R47, R14.reuse ;  /* 0x0000000e2f147220 */ /* 0x080fe20000410000 */
[-C--:B------:R-:W-:Y:S01]  /*d2e0*/  FMUL.FTZ R29, R46, R14.reuse ;  /* 0x0000000e2e1d7220 */ /* 0x080fe20000410000 */
[----:B------:R-:W-:Y:S01]  /*d2f0*/  FMUL.FTZ R31, R50, R14 ;  /* 0x0000000e321f7220 */ /* 0x000fe20000410000 */
[----:B------:R-:W-:Y:S01]  /*d300*/  F2FP.BF16.F32.PACK_AB R7, R7, R0 ;  /* 0x000000000707723e */ /* 0x000fe200000010ff */
[----:B------:R-:W-:Y:S01]  /*d310*/  BAR.SYNC.DEFER_BLOCKING 0x1, 0x100 ;  /* 0x0044000000007b1d */ /* 0x000fe20000010000 */
        /* <DEDUP_REMOVED lines=21> */
[----:B-1----:R-:W-:Y:S01]  /*d470*/  IMAD R14, R18, UR4, RZ ;  /* 0x00000004120e7c24 */ /* 0x002fe2000f8e02ff */
[----:B------:R-:W-:Y:S01]  /*d480*/  F2FP.BF16.F32.PACK_AB R24, R32, R33 ;  /* 0x000000212018723e */ /* 0x000fe200000010ff */
[----:B------:R1:W-:Y:S01]  /*d490*/  STSM.16.M88.4 [R98], R4 ;  /* 0x0000000462007844 */ /* 0x0003e20000000200 */
[----:B------:R-:W-:Y:S01]  /*d4a0*/  F2FP.BF16.F32.PACK_AB R40, R40, R41 ;  /* 0x000000292828723e */ /* 0x000fe200000010ff */
[----:B------:R-:W-:Y:S01]  /*d4b0*/  IMAD R70, R19, UR36, R14 ;  /* 0x0000002413467c24 */ /* 0x000fe2000f8e020e */
[----:B------:R-:W-:Y:S01]  /*d4c0*/  F2FP.BF16.F32.PACK_AB R14, R27, R28 ;  /* 0x0000001c1b0e723e */ /* 0x000fe200000010ff */
[----:B------:R-:W-:Y:S01]  /*d4d0*/  IMAD.WIDE.U32 R18, R18, UR36, R12 ;  /* 0x0000002412127c25 */ /* 0x000fe2000f8e000c */
[----:B------:R-:W-:Y:S01]  /*d4e0*/  F2FP.BF16.F32.PACK_AB R13, R0, R15 ;  /* 0x0000000f000d723e */ /* 0x000fe200000010ff */
[----:B------:R-:W-:Y:S01]  /*d4f0*/  STSM.16.M88.4 [R97], R8 ;  /* 0x0000000861007844 */ /* 0x000fe20000000200 */
[----:B------:R-:W-:Y:S01]  /*d500*/  F2FP.BF16.F32.PACK_AB R12, R25, R26 ;  /* 0x0000001a190c723e */ /* 0x000fe200000010ff */
[----:B------:R-:W-:Y:S01]  /*d510*/  ULDC.64 UR4, c[0x0][0xb40] ;  /* 0x0002d00000047ab9 */ /* 0x000fe20000000a00 */
[----:B------:R-:W-:-:S02]  /*d520*/  F2FP.BF16.F32.PACK_AB R15, R20, R29 ;  /* 0x0000001d140f723e */ /* 0x000fc400000010ff */
[----:B------:R-:W-:Y:S02]  /*d530*/  F2FP.BF16.F32.PACK_AB R25, R30, R31 ;  /* 0x0000001f1e19723e */ /* 0x000fe400000010ff */
[----:B------:R-:W-:Y:S01]  /*d540*/  F2FP.BF16.F32.PACK_AB R26, R36, R37 ;  /* 0x00000025241a723e */ /* 0x000fe200000010ff */
[----:B------:R-:W-:Y:S01]  /*d550*/  STSM.16.M88.4 [R96], R12 ;  /* 0x0000000c60007844 */ /* 0x000fe20000000200 */
[----:B------:R-:W-:Y:S02]  /*d560*/  F2FP.BF16.F32.PACK_AB R27, R34, R35 ;  /* 0x00000023221b723e */ /* 0x000fe400000010ff */
[----:B------:R-:W-:Y:S02]  /*d570*/  F2FP.BF16.F32.PACK_AB R48, R48, R49 ;  /* 0x000000313030723e */ /* 0x000fe400000010ff */
[----:B------:R-:W-:Y:S01]  /*d580*/  F2FP.BF16.F32.PACK_AB R41, R38, R39 ;  /* 0x000000272629723e */ /* 0x000fe200000010ff */
[----:B------:R-:W-:Y:S01]  /*d590*/  STSM.16.M88.4 [R95], R24 ;  /* 0x000000185f007844 */ /* 0x000fe20000000200 */
[----:B------:R-:W-:-:S02]  /*d5a0*/  F2FP.BF16.F32.PACK_AB R42, R44, R45 ;  /* 0x0000002d2c2a723e */ /* 0x000fc400000010ff */
[----:B------:R-:W-:Y:S02]  /*d5b0*/  F2FP.BF16.F32.PACK_AB R43, R43, R46 ;  /* 0x0000002e2b2b723e */ /* 0x000fe400000010ff */
[----:B------:R-:W-:Y:S02]  /*d5c0*/  F2FP.BF16.F32.PACK_AB R49, R47, R50 ;  /* 0x000000322f31723e */ /* 0x000fe400000010ff */
[----:B------:R-:W-:Y:S01]  /*d5d0*/  F2FP.BF16.F32.PACK_AB R56, R56, R57 ;  /* 0x000000393838723e */ /* 0x000fe200000010ff */
[----:B------:R-:W-:Y:S01]  /*d5e0*/  STSM.16.M88.4 [R94], R40 ;  /* 0x000000285e007844 */ /* 0x000fe20000000200 */
[----:B-1----:R-:W-:Y:S02]  /*d5f0*/  SHF.R.S32.HI R5, RZ, 0x1f, R99 ;  /* 0x0000001fff057819 */ /* 0x002fe40000011463 */
[----:B------:R-:W-:Y:S02]  /*d600*/  IADD3 R0, P1, R99, R18, RZ ;  /* 0x0000001263007210 */ /* 0x000fe40007f3e0ff */
[----:B------:R-:W-:-:S02]  /*d610*/  F2FP.BF16.F32.PACK_AB R50, R52, R53 ;  /* 0x000000353432723e */ /* 0x000fc400000010ff */
[----:B------:R-:W-:Y:S02]  /*d620*/  F2FP.BF16.F32.PACK_AB R51, R51, R54 ;  /* 0x000000363333723e */ /* 0x000fe400000010ff */
[----:B------:R-:W-:Y:S02]  /*d630*/  F2FP.BF16.F32.PACK_AB R57, R55, R58 ;  /* 0x0000003a3739723e */ /* 0x000fe400000010ff */
[----:B------:R-:W-:Y:S01]  /*d640*/  F2FP.BF16.F32.PACK_AB R64, R64, R65 ;  /* 0x000000414040723e */ /* 0x000fe200000010ff */
[----:B------:R-:W-:Y:S01]  /*d650*/  STSM.16.M88.4 [R93], R48 ;  /* 0x000000305d007844 */ /* 0x000fe20000000200 */
[----:B------:R-:W-:Y:S02]  /*d660*/  F2FP.BF16.F32.PACK_AB R58, R60, R61 ;  /* 0x0000003d3c3a723e */ /* 0x000fe400000010ff */
[----:B------:R-:W-:Y:S02]  /*d670*/  F2FP.BF16.F32.PACK_AB R59, R59, R62 ;  /* 0x0000003e3b3b723e */ /* 0x000fe400000010ff */
[----:B------:R-:W-:-:S02]  /*d680*/  F2FP.BF16.F32.PACK_AB R65, R63, R66 ;  /* 0x000000423f41723e */ /* 0x000fc400000010ff */
[----:B------:R-:W-:Y:S01]  /*d690*/  F2FP.BF16.F32.PACK_AB R66, R68, R69 ;  /* 0x000000454442723e */ /* 0x000fe200000010ff */
[----:B------:R-:W-:Y:S01]  /*d6a0*/  STSM.16.M88.4 [R91], R56 ;  /* 0x000000385b007844 */ /* 0x000fe20000000200 */
[----:B------:R-:W-:Y:S02]  /*d6b0*/  F2FP.BF16.F32.PACK_AB R67, R67, R86 ;  /* 0x000000564343723e */ /* 0x000fe400000010ff */
[----:B------:R-:W-:Y:S02]  /*d6c0*/  IADD3.X R5, R5, R19, R70, P1, !PT ;  /* 0x0000001305057210 */ /* 0x000fe40000ffe446 */
[C---:B------:R-:W-:Y:S01]  /*d6d0*/  LEA R4, P1, R0.reuse, UR4, 0x2 ;  /* 0x0000000400047c11 */ /* 0x040fe2000f8210ff */
[----:B------:R-:W-:Y:S01]  /*d6e0*/  STSM.16.M88.4 [R90], R64 ;  /* 0x000000405a007844 */ /* 0x000fe20000000200 */
[----:B------:R-:W-:Y:S02]  /*d6f0*/  ULDC UR4, c[0x0][0xc] ;  /* 0x0000030000047ab9 */ /* 0x000fe40000000800 */
[----:B------:R-:W-:Y:S01]  /*d700*/  LEA.HI.X R5, R0, UR5, R5, 0x2, P1 ;  /* 0x0000000500057c11 */ /* 0x000fe200088f1405 */
[----:B------:R-:W-:Y:S01]  /*d710*/  @!PT LDS RZ, [RZ] ;  /* 0x00000000fffff984 */ /* 0x000fe20000000800 */
[----:B------:R-:W-:Y:S01]  /*d720*/  @!PT LDS RZ, [RZ] ;  /* 0x00000000fffff984 */ /* 0x000fe20000000800 */
[----:B------:R-:W-:Y:S01]  /*d730*/  @!PT LDS RZ, [RZ] ;  /* 0x00000000fffff984 */ /* 0x000fe20000000800 */
[----:B------:R-:W-:Y:S01]  /*d740*/  @!PT LDS RZ, [RZ] ;  /* 0x00000000fffff984 */ /* 0x000fe20000000800 */
[----:B------:R1:W-:Y:S06]  /*d750*/  MEMBAR.ALL.CTA ;  /* 0x0000000000007992 */ /* 0x0003ec0000008000 */
[----:B-1----:R-:W1:Y:S01]  /*d760*/  FENCE.VIEW.ASYNC.S ;  /* 0x00000000000073c6 */ /* 0x002e620000000000 */
[----:B------:R-:W-:-:S03]  /*d770*/  UIADD3 UR10, UR4, UR10, URZ ;  /* 0x0000000a040a7290 */ /* 0x000fc6000fffe03f */
[----:B-1----:R-:W1:Y:S03]  /*d780*/  SHFL.IDX PT, R0, R223, RZ, 0x1f ;  /* 0x00001fffdf007589 */ /* 0x002e6600000e0000 */
[----:B------:R-:W-:Y:S01]  /*d790*/  IMAD.U32 R19, RZ, RZ, UR10 ;  /* 0x0000000aff137e24 */ /* 0x000fe2000f8e00ff */
[----:B------:R-:W-:Y:S06]  /*d7a0*/  BAR.ARV 0x1, 0x120 ;  /* 0x0044800000007b1d */ /* 0x000fec0000002000 */
[----:B------:R2:W-:Y:S01]  /*d7b0*/  @!P0 STG.E desc[UR12][R4.64], R3 ;  /* 0x0000000304008986 */ /* 0x0005e2000c10190c */
[----:B-1----:R-:W-:-:S03]  /*d7c0*/  ISETP.NE.AND P0, PT, R0, 0x7, PT ;  /* 0x000000070000780c */ /* 0x002fc60003f05270 */
[----:B------:R2:W-:Y:S10]  /*d7d0*/  @!P2 STG.E desc[UR12][R4.64+0x20], R21 ;  /* 0x000020150400a986 */ /* 0x0005f4000c10190c */
[----:B------:R-:W-:Y:S05]  /*d7e0*/  @P0 BRA `(.L_x_29) ;  /* 0x0000000000580947 */ /* 0x000fea0003800000 */
[----:B------:R-:W-:Y:S01]  /*d7f0*/  BAR.SYNC.DEFER_BLOCKING 0x1, 0x120 ;  /* 0x0044800000007b1d */ /* 0x000fe20000010000 */
[----:B------:R-:W-:-:S05]  /*d800*/  ELECT P0, URZ, PT ;  /* 0x00000000003f782f */ /* 0x000fca0003800000 */
[----:B------:R-:W-:Y:S08]  /*d810*/  BSSY B0, `(.L_x_29) ;  /* 0x0000013000007945 */ /* 0x000ff00003800000 */
[----:B------:R-:W-:Y:S05]  /*d820*/  @!P0 BRA `(.L_x_30) ;  /* 0x0000000000448947 */ /* 0x000fea0003800000 */
[----:B------:R-:W-:Y:S01]  /*d830*/  ULDC.64 UR6, c[0x0][0x198] ;  /* 0x0000660000067ab9 */ /* 0x000fe20000000a00 */
[----:B------:R-:W-:Y:S01]  /*d840*/  UMOV UR33, URZ ;  /* 0x0000003f00217c82 */ /* 0x000fe20008000000 */
[----:B------:R-:W-:Y:S02]  /*d850*/  UIADD3 UR4, UP0, UR6, 0x9f0, URZ ;  /* 0x000009f006047890 */ /* 0x000fe4000ff1e03f */
[----:B------:R-:W-:Y:S02]  /*d860*/  UIADD3 UR6, UR39, 0x4000, URZ ;  /* 0x0000400027067890 */ /* 0x000fe4000fffe03f */
[----:B------:R-:W-:Y:S01]  /*d870*/  UIADD3.X UR5, URZ, UR7, URZ, UP0, !UPT ;  /* 0x000000073f057290 */ /* 0x000fe200087fe43f */
[----:B------:R-:W-:Y:S01]  /*d880*/  UMOV UR37, URZ ;  /* 0x0000003f00257c82 */ /* 0x000fe20008000000 */
[----:B------:R-:W-:Y:S01]  /*d890*/  UMOV UR32, UR39 ;  /* 0x0000002700207c82 */ /* 0x000fe20008000000 */
[----:B------:R-:W-:-:S06]  /*d8a0*/  UMOV UR7, 0x40 ;  /* 0x0000004000077882 */ /* 0x000fcc0000000000 */
[----:B------:R1:W-:Y:S02]  /*d8b0*/  UTMASTG.5D [UR32], [UR4] ;  /* 0x00000020040073b5 */ /* 0x0003e40008020000 */
[----:B-1----:R-:W-:Y:S01]  /*d8c0*/  UMOV UR32, UR6 ;  /* 0x0000000600207c82 */ /* 0x002fe20008000000 */
[----:B------:R-:W-:Y:S01]  /*d8d0*/  UMOV UR33, UR7 ;  /* 0x0000000700217c82 */ /* 0x000fe20008000000 */
[----:B------:R-:W-:Y:S01]  /*d8e0*/  UIADD3 UR6, UR39, 0x34820, URZ ;  /* 0x0003482027067890 */ /* 0x000fe2000fffe03f */
[----:B------:R1:W-:Y:S03]  /*d8f0*/  UTMASTG.5D [UR32], [UR4] ;  /* 0x00000020040073b5 */ /* 0x0003e60008020000 */
[----:B------:R-:W-:Y:S01]  /*d900*/  UPRMT UR6, URZ, 0x654, UR6 ;  /* 0x000006543f067896 */ /* 0x000fe20008000006 */
[----:B------:R0:W-:Y:S01]  /*d910*/  UTMACMDFLUSH ;  /* 0x00000000000079b7 */ /* 0x0001e20000000000 */
[----:B------:R-:W-:-:S07]  /*d920*/  DEPBAR.LE SB0, 0x0 ;  /* 0x000080000000791a */ /* 0x000fce0000000000 */
[----:B-1----:R-:W-:Y:S03]  /*d930*/  SYNCS.ARRIVE.TRANS64.RED.A1T0 RZ, [UR6], RZ ;  /* 0x000000ffffff79a7 */ /* 0x002fe60008100406 */
.L_x_30:
[----:B------:R-:W-:Y:S05]  /*d940*/  BSYNC B0 ;  /* 0x0000000000007941 */ /* 0x000fea0003800000 */
.L_x_29:
[----:B------:R-:W1:Y:S01]  /*d950*/  LDC R0, c[0x0][0xda4] ;  /* 0x00036900ff007b82 */ /* 0x000e620000000800 */
[----:B------:R-:W-:Y:S01]  /*d960*/  R2UR UR4, R22 ;  /* 0x00000000160472ca */ /* 0x000fe200000e0000 */
[----:B------:R-:W-:Y:S01]  /*d970*/  UIADD3 UR38, UR38, 0x1, URZ ;  /* 0x0000000126267890 */ /* 0x000fe2000fffe03f */
[----:B------:R-:W-:Y:S02]  /*d980*/  R2UR UR6, R19 ;  /* 0x00000000130672ca */ /* 0x000fe400000e0000 */
[----:B------:R-:W-:Y:S01]  /*d990*/  R2UR UR5, R2 ;  /* 0x00000000020572ca */ /* 0x000fe200000e0000 */
[----:B------:R-:W-:-:S04]  /*d9a0*/  UISETP.NE.AND UP0, UPT, UR38, 0x2, UPT ;  /* 0x000000022600788c */ /* 0x000fc8000bf05270 */
[----:B------:R-:W-:-:S04]  /*d9b0*/  USEL UR38, UR38, URZ, UP0 ;  /* 0x0000003f26267287 */ /* 0x000fc80008000000 */
[----:B------:R-:W-:-:S06]  /*d9c0*/  UIADD3 UR4, UR4, 0x1, URZ ;  /* 0x0000000104047890 */ /* 0x000fcc000fffe03f */
[----:B------:R-:W-:Y:S01]  /*d9d0*/  MOV R22, UR4 ;  /* 0x0000000400167c02 */ /* 0x000fe20008000f00 */
[----:B------:R-:W-:Y:S01]  /*d9e0*/  USEL UR4, URZ, 0x1, UP0 ;  /* 0x000000013f047887 */ /* 0x000fe20008000000 */
[----:B-1----:R-:W-:-:S03]  /*d9f0*/  ISETP.LE.AND P0, PT, R0, UR6, PT ;  /* 0x0000000600007c0c */ /* 0x002fc6000bf03270 */
[----:B------:R-:W-:-:S06]  /*da00*/  ULOP3.LUT UR5, UR5, UR4, URZ, 0x3c, !UPT ;  /* 0x0000000405057292 */ /* 0x000fcc000f8e3c3f */
[----:B------:R-:W-:-:S04]  /*da10*/  IMAD.U32 R2, RZ, RZ, UR5 ;  /* 0x00000005ff027e24 */ /* 0x000fc8000f8e00ff */
[----:B------:R-:W-:Y:S05]  /*da20*/  @!P0 BRA `(.L_x_31) ;  /* 0xffffff3000e88947 */ /* 0x000fea000383ffff */
[----:B------:R-:W-:Y:S05]  /*da30*/  EXIT ;  /* 0x000000000000794d */ /* 0x000fea0003800000 */
.L_x_7:
[----:B------:R-:W-:-:S08]  /*da40*/  NOP ;  /* 0x0000000000007918 */ /* 0x000fd00000000000 */
[----:B-1----:R-:W1:-:S00]  /*da50*/  USETMAXREG.DEALLOC.CTAPOOL 0x18 ;  /* 0x00000018000079c8 */ /* 0x002e4000080e0500 */
[----:B-1----:R-:W-:-:S06]  /*da60*/  LOP3.LUT R0, R0, 0x3, RZ, 0xc0, !PT ;  /* 0x0000000300007812 */ /* 0x002fcc00078ec0ff */
[----:B------:R-:W1:Y:S02]  /*da70*/  SHFL.IDX PT, R0, R0, RZ, 0x1f ;  /* 0x00001fff00007589 */ /* 0x000e6400000e0000 */
[----:B-1----:R-:W-:-:S13]  /*da80*/  ISETP.NE.AND P0, PT, R0, RZ, PT ;  /* 0x000000ff0000720c */ /* 0x002fda0003f05270 */
[----:B------:R-:W-:Y:S05]  /*da90*/  @P0 EXIT ;  /* 0x000000000000094d */ /* 0x000fea0003800000 */
[----:B------:R-:W1:Y:S01]  /*daa0*/  S2UR UR4, SR_CTAID.X ;  /* 0x00000000000479c3 */ /* 0x000e620000002500 */
[----:B------:R-:W-:Y:S01]  /*dab0*/  IMAD.MOV.U32 R16, RZ, RZ, RZ ;  /* 0x000000ffff107224 */ /* 0x000fe200078e00ff */
[----:B------:R-:W-:Y:S01]  /*dac0*/  MOV R17, 0x1 ;  /* 0x0000000100117802 */ /* 0x000fe20000000f00 */
[----:B------:R-:W-:-:S05]  /*dad0*/  IMAD.MOV.U32 R2, RZ, RZ, 0x1 ;  /* 0x00000001ff027424 */ /* 0x000fca00078e00ff */
[----:B------:R-:W1:Y:S02]  /*dae0*/  LDC R0, c[0x0][0xda4] ;  /* 0x00036900ff007b82 */ /* 0x000e640000000800 */
[----:B-1----:R-:W-:-:S13]  /*daf0*/  ISETP.LE.AND P0, PT, R0, UR4, PT ;  /* 0x0000000400007c0c */ /* 0x002fda000bf03270 */
[----:B------:R-:W-:Y:S05]  /*db00*/  @P0 BRA `(.L_x_32) ;  /* 0x0000002800b80947 */ /* 0x000fea0003800000 */
[----:B------:R-:W-:Y:S01]  /*db10*/  IMAD.U32 R0, RZ, RZ, UR4 ;  /* 0x00000004ff007e24 */ /* 0x000fe2000f8e00ff */
[----:B------:R-:W-:Y:S01]  /*db20*/  ULDC.64 UR36, c[0x0][0x198] ;  /* 0x0000660000247ab9 */ /* 0x000fe20000000a00 */
[----:B------:R-:W-:Y:S01]  /*db30*/  IMAD.MOV.U32 R16, RZ, RZ, RZ ;  /* 0x000000ffff107224 */ /* 0x000fe200078e00ff */
[----:B------:R-:W-:Y:S01]  /*db40*/  ULDC UR38, c[0x0][0xc] ;  /* 0x0000030000267ab9 */ /* 0x000fe20000000800 */
[----:B------:R-:W-:Y:S01]  /*db50*/  IMAD.MOV.U32 R17, RZ, RZ, 0x1 ;  /* 0x00000001ff117424 */ /* 0x000fe200078e00ff */
[----:B------:R1:W-:Y:S04]  /*db60*/  STL [R1+0x10], R0 ;  /* 0x0000100001007387 */ /* 0x0003e80000100800 */
[----:B------:R1:W-:Y:S02]  /*db70*/  STL [R1+0x18], RZ ;  /* 0x000018ff01007387 */ /* 0x0003e40000100800 */
.L_x_75:
[----:B------:R-:W2:Y:S01]  /*db80*/  LDL R4, [R1+0x10] ;  /* 0x0000100001047983 */ /* 0x000ea20000100800 */
[----:B-1----:R-:W1:Y:S01]  /*db90*/  LDC R0, c[0x0][0xda8] ;  /* 0x00036a00ff007b82 */ /* 0x002e620000000800 */
[----:B------:R-:W-:Y:S05]  /*dba0*/  YIELD ;  /* 0x0000000000007946 */ /* 0x000fea0003800000 */
[----:B------:R-:W3:Y:S01]  /*dbb0*/  S2R R5, SR_CgaCtaId ;  /* 0x0000000000057919 */ /* 0x000ee20000008800 */
[----:B------:R-:W-:Y:S02]  /*dbc0*/  ULDC.64 UR4, c[0x0][0x3f8] ;  /* 0x0000fe0000047ab9 */ /* 0x000fe40000000a00 */
[----:B------:R-:W-:-:S03]  /*dbd0*/  UISETP.NE.U32.AND UP0, UPT, UR4, URZ, UPT ;  /* 0x0000003f0400728c */ /* 0x000fc6000bf05070 */
[----:B------:R-:W-:Y:S01]  /*dbe0*/  ULDC UR4, c[0x0][0x404] ;  /* 0x0001010000047ab9 */ /* 0x000fe20000000800 */
[----:B------:R-:W-:-:S04]  /*dbf0*/  UISETP.NE.AND.EX UP0, UPT, UR5, URZ, UPT, UP0 ;  /* 0x0000003f0500728c */ /* 0x000fc8000bf05300 */
[----:B------:R-:W-:Y:S01]  /*dc00*/  USEL UR4, UR4, 0x1, UP0 ;  /* 0x0000000104047887 */ /* 0x000fe20008000000 */
[----:B-1----:R-:W-:Y:S02]  /*dc10*/  ISETP.NE.AND P0, PT, R0, 0x1, PT ;  /* 0x000000010000780c */ /* 0x002fe40003f05270 */
[----:B------:R-:W1:Y:S11]  /*dc20*/  LDC R0, c[0x0][0xdb4] ;  /* 0x00036d00ff007b82 */ /* 0x000e760000000800 */
[----:B------:R-:W2:Y:S08]  /*dc30*/  @P0 LDC R2, c[0x0][0xdac] ;  /* 0x00036b00ff020b82 */ /* 0x000eb00000000800 */
[----:B------:R-:W4:Y:S01]  /*dc40*/  @P0 LDC R3, c[0x0][0xdb0] ;  /* 0x00036c00ff030b82 */ /* 0x000f220000000800 */
[----:B-1----:R-:W-:Y:S01]  /*dc50*/  ISETP.NE.AND P1, PT, R0, 0x1, PT ;  /* 0x000000010000780c */ /* 0x002fe20003f25270 */
[----:B--2---:R-:W-:Y:S01]  /*dc60*/  @P0 IMAD.HI.U32 R2, R4, R2, RZ ;  /* 0x0000000204020227 */ /* 0x004fe200078e00ff */
[----:B------:R-:W-:-:S05]  /*dc70*/  MOV R6, R4 ;  /* 0x0000000400067202 */ /* 0x000fca0000000f00 */
[----:B------:R-:W1:Y:S01]  /*dc80*/  LDC R4, c[0x0][0x2e0] ;  /* 0x0000b800ff047b82 */ /* 0x000e620000000800 */
[----:B----4-:R-:W-:-:S05]  /*dc90*/  @P0 SHF.R.U32.HI R6, RZ, R3, R2 ;  /* 0x00000003ff060219 */ /* 0x010fca0000011602 */
[----:B------:R-:W-:Y:S02]  /*dca0*/  IMAD.MOV.U32 R19, RZ, RZ, R6 ;  /* 0x000000ffff137224 */ /* 0x000fe400078e0006 */
[----:B------:R-:W2:Y:S01]  /*dcb0*/  @P1 LDC.64 R2, c[0x0][0xdb8] ;  /* 0x00036e00ff021b82 */ /* 0x000ea20000000a00 */
[----:B------:R4:W-:Y:S01]  /*dcc0*/  STL [R1+0x8], R6 ;  /* 0x0000080601007387 */ /* 0x0009e20000100800 */
[----:B-1----:R-:W-:-:S05]  /*dcd0*/  IMAD R8, R4, UR4, RZ ;  /* 0x0000000404087c24 */ /* 0x002fca000f8e02ff */
[----:B------:R4:W-:Y:S01]  /*dce0*/  STL [R1+0x14], R8 ;  /* 0x0000140801007387 */ /* 0x0009e20000100800 */
[----:B--2---:R-:W-:-:S05]  /*dcf0*/  @P1 IMAD.HI.U32 R2, R6, R2, RZ ;  /* 0x0000000206021227 */ /* 0x004fca00078e00ff */
[----:B------:R-:W-:Y:S02]  /*dd00*/  @P1 SHF.R.U32.HI R19, RZ, R3, R2 ;  /* 0x00000003ff131219 */ /* 0x000fe40000011602 */
[----:B------:R-:W-:Y:S02]  /*dd10*/  MOV R2, 0x400 ;  /* 0x0000040000027802 */ /* 0x000fe40000000f00 */
[----:B------:R-:W-:Y:S02]  /*dd20*/  IADD3 R3, -R19, RZ, RZ ;  /* 0x000000ff13037210 */ /* 0x000fe40007ffe1ff */
[----:B---3--:R-:W-:Y:S01]  /*dd30*/  LEA R7, R5, R2, 0x18 ;  /* 0x0000000205077211 */ /* 0x008fe200078ec0ff */
[----:B------:R-:W-:-:S04]  /*dd40*/  VIADD R2, R8, 0xaf ;  /* 0x000000af08027836 */ /* 0x000fc80000000000 */
[----:B------:R-:W-:Y:S01]  /*dd50*/  VIADD R4, R7, 0x1e400 ;  /* 0x0001e40007047836 */ /* 0x000fe20000000000 */
[----:B------:R4:W-:Y:S01]  /*dd60*/  STL [R1+0x4], R7 ;  /* 0x0000040701007387 */ /* 0x0009e20000100800 */
[----:B------:R-:W-:-:S03]  /*dd70*/  IMAD.HI R2, R2, 0x2e8ba2e9, RZ ;  /* 0x2e8ba2e902027827 */ /* 0x000fc600078e02ff */
[----:B------:R-:W-:Y:S01]  /*dd80*/  LOP3.LUT P0, RZ, R4, 0x3ff, RZ, 0xc0, !PT ;  /* 0x000003ff04ff7812 */ /* 0x000fe2000780c0ff */
[----:B------:R-:W-:Y:S01]  /*dd90*/  IMAD R4, R0, R3, R6 ;  /* 0x0000000300047224 */ /* 0x000fe200078e0206 */
[----:B------:R-:W-:-:S04]  /*dda0*/  SHF.R.U32.HI R3, RZ, 0x1f, R2 ;  /* 0x0000001fff037819 */ /* 0x000fc80000011602 */
[----:B------:R-:W-:Y:S01]  /*ddb0*/  LEA.HI.SX32 R0, R2, R3, 0x1b ;  /* 0x0000000302007211 */ /* 0x000fe200078fdaff */
[----:B------:R4:W-:Y:S04]  /*ddc0*/  STL [R1], R4 ;  /* 0x0000000401007387 */ /* 0x0009e80000100800 */
[----:B------:R4:W-:Y:S02]  /*ddd0*/  STL [R1+0xc], R0 ;  /* 0x00000c0001007387 */ /* 0x0009e40000100800 */
[----:B------:R-:W-:Y:S05]  /*dde0*/  @!P0 BRA `(.L_x_33) ;  /* 0x0000000000408947 */ /* 0x000fea0003800000 */
[----:B------:R-:W-:Y:S01]  /*ddf0*/  MOV R2, 0x0 ;  /* 0x0000000000027802 */ /* 0x000fe20000000f00 */
[----:B------:R-:W-:Y:S01]  /*de00*/  ULDC.64 UR6, c[0x4][0xa0] ;  /* 0x0100280000067ab9 */ /* 0x000fe20000000a00 */
[----:B------:R-:W-:Y:S01]  /*de10*/  ULDC.64 UR8, c[0x4][0xa8] ;  /* 0x01002a0000087ab9 */ /* 0x000fe20000000a00 */
[----:B------:R-:W-:Y:S01]  /*de20*/  ULDC.64 UR4, c[0x4][0x28] ;  /* 0x01000a0000047ab9 */ /* 0x000fe20000000a00 */
[----:B----4-:R-:W-:Y:S01]  /*de30*/  IMAD.U32 R4, RZ, RZ, UR6 ;  /* 0x00000006ff047e24 */ /* 0x010fe2000f8e00ff */
[----:B------:R-:W-:Y:S01]  /*de40*/  MOV R6, UR8 ;  /* 0x0000000800067c02 */ /* 0x000fe20008000f00 */
[----:B------:R-:W1:Y:S01]  /*de50*/  LDC.64 R2, c[0x4][R2] ;  /* 0x0100000002027b82 */ /* 0x000e620000000a00 */
[----:B------:R-:W-:Y:S01]  /*de60*/  IMAD.U32 R5, RZ, RZ, UR7 ;  /* 0x00000007ff057e24 */ /* 0x000fe2000f8e00ff */
[----:B------:R-:W-:Y:S01]  /*de70*/  MOV R11, UR5 ;  /* 0x00000005000b7c02 */ /* 0x000fe20008000f00 */
[----:B------:R-:W-:Y:S01]  /*de80*/  IMAD.U32 R7, RZ, RZ, UR9 ;  /* 0x00000009ff077e24 */ /* 0x000fe2000f8e00ff */
[----:B------:R-:W-:Y:S01]  /*de90*/  MOV R13, RZ ;  /* 0x000000ff000d7202 */ /* 0x000fe20000000f00 */
[----:B------:R-:W-:-:S02]  /*dea0*/  IMAD.U32 R10, RZ, RZ, UR4 ;  /* 0x00000004ff0a7e24 */ /* 0x000fc4000f8e00ff */
[----:B------:R-:W-:Y:S02]  /*deb0*/  IMAD.MOV.U32 R8, RZ, RZ, 0x70 ;  /* 0x00000070ff087424 */ /* 0x000fe400078e00ff */
[----:B------:R-:W-:-:S07]  /*dec0*/  IMAD.MOV.U32 R12, RZ, RZ, 0x1 ;  /* 0x00000001ff0c7424 */ /* 0x000fce00078e00ff */
[----:B------:R-:W-:-:S07]  /*ded0*/  LEPC R20, `(.L_x_33) ;  /* 0x000000001014794e */ /* 0x000fce0000000000 */
[----:B-1----:R-:W-:Y:S05]  /*dee0*/  CALL.ABS.NOINC R2 ;  /* 0x0000000002007343 */ /* 0x002fea0003c00000 */
.L_x_33:
[----:B------:R-:W4:Y:S02]  /*def0*/  LDL R2, [R1+0x4] ;  /* 0x0000040001027983 */ /* 0x000f240000100800 */
[----:B----4-:R-:W-:-:S05]  /*df00*/  VIADD R0, R2, 0x400 ;  /* 0x0000040002007836 */ /* 0x010fca0000000000 */
[----:B------:R-:W-:-:S13]  /*df10*/  LOP3.LUT P0, RZ, R0, 0x3ff, RZ, 0xc0, !PT ;  /* 0x000003ff00ff7812 */ /* 0x000fda000780c0ff */
[----:B------:R-:W-:Y:S05]  /*df20*/  @!P0 BRA `(.L_x_34) ;  /* 0x0000000000808947 */ /* 0x000fea0003800000 */
[----:B------:R-:W-:Y:S01]  /*df30*/  MOV R0, 0x0 ;  /* 0x0000000000007802 */ /* 0x000fe20000000f00 */
[----:B------:R-:W-:Y:S01]  /*df40*/  ULDC.64 UR6, c[0x4][0xa0] ;  /* 0x0100280000067ab9 */ /* 0x000fe20000000a00 */
[----:B------:R-:W-:Y:S01]  /*df50*/  ULDC.64 UR8, c[0x4][0xa8] ;  /* 0x01002a0000087ab9 */ /* 0x000fe20000000a00 */
[----:B------:R-:W-:Y:S01]  /*df60*/  ULDC.64 UR4, c[0x4][0x30] ;  /* 0x01000c0000047ab9 */ /* 0x000fe20000000a00 */
[----:B------:R1:W2:Y:S01]  /*df70*/  LDC.64 R2, c[0x4][R0] ;  /* 0x0100000000027b82 */ /* 0x0002a20000000a00 */
[----:B------:R-:W-:Y:S01]  /*df80*/  IMAD.U32 R4, RZ, RZ, UR6 ;  /* 0x00000006ff047e24 */ /* 0x000fe2000f8e00ff */
[----:B------:R-:W-:Y:S01]  /*df90*/  MOV R5, UR7 ;  /* 0x0000000700057c02 */ /* 0x000fe20008000f00 */
        /* <DEDUP_REMOVED lines=9> */
.L_x_35:
[----:B------:R-:W-:Y:S01]  /*e030*/  MOV R2, 0x0 ;  /* 0x0000000000027802 */ /* 0x000fe20000000f00 */
[----:B------:R-:W-:Y:S01]  /*e040*/  ULDC.64 UR6, c[0x4][0xa0] ;  /* 0x0100280000067ab9 */ /* 0x000fe20000000a00 */
[----:B------:R-:W-:Y:S01]  /*e050*/  ULDC.64 UR8, c[0x4][0xa8] ;  /* 0x01002a0000087ab9 */ /* 0x000fe20000000a00 */
[----:B------:R-:W-:Y:S01]  /*e060*/  ULDC.64 UR4, c[0x4][0x38] ;  /* 0x01000e0000047ab9 */ /* 0x000fe20000000a00 */
[----:B------:R-:W-:Y:S01]  /*e070*/  IMAD.U32 R4, RZ, RZ, UR6 ;  /* 0x00000006ff047e24 */ /* 0x000fe2000f8e00ff */
[----:B------:R-:W-:Y:S01]  /*e080*/  MOV R5, UR7 ;  /* 0x0000000700057c02 */ /* 0x000fe20008000f00 */
[----:B------:R-:W1:Y:S01]  /*e090*/  LDC.64 R2, c[0x4][R2] ;  /* 0x0100000002027b82 */ /* 0x000e620000000a00 */
[----:B------:R-:W-:Y:S01]  /*e0a0*/  IMAD.U32 R6, RZ, RZ, UR8 ;  /* 0x00000008ff067e24 */ /* 0x000fe2000f8e00ff */
[----:B------:R-:W-:Y:S01]  /*e0b0*/  MOV R10, UR4 ;  /* 0x00000004000a7c02 */ /* 0x000fe20008000f00 */
[----:B------:R-:W-:Y:S01]  /*e0c0*/  IMAD.U32 R7, RZ, RZ, UR9 ;  /* 0x00000009ff077e24 */ /* 0x000fe2000f8e00ff */
[----:B------:R-:W-:Y:S01]  /*e0d0*/  MOV R12, 0x1 ;  /* 0x00000001000c7802 */ /* 0x000fe20000000f00 */
[----:B------:R-:W-:-:S02]  /*e0e0*/  IMAD.U32 R11, RZ, RZ, UR5 ;  /* 0x00000005ff0b7e24 */ /* 0x000fc4000f8e00ff */
[----:B------:R-:W-:Y:S02]  /*e0f0*/  IMAD.MOV.U32 R8, RZ, RZ, 0x70 ;  /* 0x00000070ff087424 */ /* 0x000fe400078e00ff */
[----:B------:R-:W-:-:S07]  /*e100*/  IMAD.MOV.U32 R13, RZ, RZ, RZ ;  /* 0x000000ffff0d7224 */ /* 0x000fce00078e00ff */
[----:B------:R-:W-:-:S07]  /*e110*/  LEPC R20, `(.L_x_34) ;  /* 0x000000001014794e */ /* 0x000fce0000000000 */
[----:B-1----:R-:W-:Y:S05]  /*e120*/  CALL.ABS.NOINC R2 ;  /* 0x0000000002007343 */ /* 0x002fea0003c00000 */
.L_x_34:
[----:B------:R-:W2:Y:S01]  /*e130*/  LDL R4, [R1] ;  /* 0x0000000001047983 */ /* 0x000ea20000100800 */
[----:B------:R-:W1:Y:S01]  /*e140*/  LDC R0, c[0x0][0x428] ;  /* 0x00010a00ff007b82 */ /* 0x000e620000000800 */
[----:B------:R-:W-:Y:S02]  /*e150*/  ULDC.64 UR4, c[0x0][0x9f8] ;  /* 0x00027e0000047ab9 */ /* 0x000fe40000000a00 */
[----:B------:R-:W3:Y:S01]  /*e160*/  LDL.LU R6, [R1+0x8] ;  /* 0x0000080001067983 */ /* 0x000ee20000300800 */
[----:B-1----:R-:W-:-:S03]  /*e170*/  ISETP.NE.AND P1, PT, R0, 0x1, PT ;  /* 0x000000010000780c */ /* 0x002fc60003f25270 */
[----:B------:R-:W4:Y:S01]  /*e180*/  LDL R5, [R1+0x10] ;  /* 0x0000100001057983 */ /* 0x000f220000100800 */
[----:B------:R-:W-:Y:S01]  /*e190*/  ISETP.NE.U32.AND P0, PT, RZ, UR4, PT ;  /* 0x00000004ff007c0c */ /* 0x000fe2000bf05070 */
[----:B------:R-:W-:Y:S01]  /*e1a0*/  ULDC.64 UR6, c[0x0][0x208] ;  /* 0x0000820000067ab9 */ /* 0x000fe20000000a00 */
[----:B------:R-:W-:Y:S01]  /*e1b0*/  ULDC UR4, c[0x0][0xda8] ;  /* 0x00036a0000047ab9 */ /* 0x000fe20000000800 */
[----:B------:R-:W1:Y:S01]  /*e1c0*/  S2R R7, SR_TID.X ;  /* 0x0000000000077919 */ /* 0x000e620000002100 */
[----:B------:R-:W-:-:S05]  /*e1d0*/  ISETP.NE.AND.EX P0, PT, RZ, UR5, PT, P0 ;  /* 0x00000005ff007c0c */ /* 0x000fca000bf05300 */
[----:B------:R-:W2:Y:S08]  /*e1e0*/  @P1 LDC R2, c[0x0][0x42c] ;  /* 0x00010b00ff021b82 */ /* 0x000eb00000000800 */
[----:B------:R-:W2:Y:S01]  /*e1f0*/  @P1 LDC R3, c[0x0][0x430] ;  /* 0x00010c00ff031b82 */ /* 0x000ea20000000800 */
[----:B-1----:R-:W-:Y:S01]  /*e200*/  LOP3.LUT R7, R7, 0x1f, RZ, 0xc0, !PT ;  /* 0x0000001f07077812 */ /* 0x002fe200078ec0ff */
[----:B--2---:R-:W-:-:S04]  /*e210*/  @P1 IMAD.HI.U32 R2, R4, R2, RZ ;  /* 0x0000000204021227 */ /* 0x004fc800078e00ff */
[----:B------:R-:W-:Y:S01]  /*e220*/  IMAD.MOV.U32 R0, RZ, RZ, R4 ;  /* 0x000000ffff007224 */ /* 0x000fe200078e0004 */
[----:B------:R-:W-:Y:S02]  /*e230*/  @P1 SHF.R.U32.HI R0, RZ, R3, R2 ;  /* 0x00000003ff001219 */ /* 0x000fe40000011602 */
[----:B------:R-:W1:Y:S01]  /*e240*/  @P0 LDC.64 R2, c[0x0][0x9f8] ;  /* 0x00027e00ff020b82 */ /* 0x000e620000000a00 */
[----:B------:R-:W-:Y:S01]  /*e250*/  MOV R4, R19 ;  /* 0x0000001300047202 */ /* 0x000fe20000000f00 */
[----:B-1----:R-:W-:-:S05]  /*e260*/  @P0 IMAD.WIDE R2, R19, 0x4, R2 ;  /* 0x0000000413020825 */ /* 0x002fca00078e0202 */
[----:B------:R1:W5:Y:S01]  /*e270*/  @P0 LDG.E R4, desc[UR6][R2.64] ;  /* 0x0000000602040981 */ /* 0x000362000c1e1900 */
[----:B------:R-:W-:Y:S01]  /*e280*/  ISETP.NE.AND P1, PT, R7, RZ, PT ;  /* 0x000000ff0700720c */ /* 0x000fe20003f25270 */
[----:B---3--:R-:W-:-:S03]  /*e290*/  IMAD.MOV R8, RZ, RZ, -R6 ;  /* 0x000000ffff087224 */ /* 0x008fc600078e0a06 */
[----:B------:R-:W-:Y:S01]  /*e2a0*/  PLOP3.LUT P2, PT, P1, PT, PT, 0x8, 0x0 ;  /* 0x000000000000781c */ /* 0x000fe20000f4e170 */
[----:B----4-:R-:W-:-:S04]  /*e2b0*/  IMAD R8, R8, UR4, R5 ;  /* 0x0000000408087c24 */ /* 0x010fc8000f8e0205 */
[----:B------:R-:W-:-:S04]  /*e2c0*/  IMAD.SHL.U32 R8, R8, 0x80, RZ ;  /* 0x0000008008087824 */ /* 0x000fc800078e00ff */
[----:B------:R-:W-:-:S05]  /*e2d0*/  VOTEU.ALL UP1, P1 ;  /* 0x00000000003f7886 */ /* 0x000fca0000820000 */
[----:B------:R-:W-:-:S04]  /*e2e0*/  @!UP1 UIADD3 UR8, UP0, UR36, 0x270, URZ ;  /* 0x0000027024089890 */ /* 0x000fc8000ff1e03f */
[----:B------:R-:W-:-:S03]  /*e2f0*/  @!UP1 UIADD3.X UR9, URZ, UR37, URZ, UP0, !UPT ;  /* 0x000000253f099290 */ /* 0x000fc600087fe43f */
[----:B-1----:R-:W-:-:S09]  /*e300*/  VOTEU.ALL UP0, P1 ;  /* 0x00000000003f7886 */ /* 0x002fd20000800000 */
.L_x_36:
[----:B------:R-:W2:Y:S01]  /*e310*/  LDL R2, [R1] ;  /* 0x0000000001027983 */ /* 0x000ea20000100800 */
[----:B------:R-:W-:Y:S02]  /*e320*/  PLOP3.LUT P0, PT, P0, P2, PT, 0xa2, 0x0 ;  /* 0x000000000000781c */ /* 0x000fe40000705472 */
[----:B------:R-:W-:Y:S01]  /*e330*/  @P2 R2UR P0, UR7, R19 ;  /* 0x00000000130722ca */ /* 0x000fe20000000000 */
[----:B------:R-:W-:-:S07]  /*e340*/  UMOV UR4, URZ ;  /* 0x0000003f00047c82 */ /* 0x000fce0008000000 */
[----:B------:R-:W-:Y:S02]  /*e350*/  PLOP3.LUT P0, PT, P0, P2, PT, 0xa2, 0x0 ;  /* 0x000000000000781c */ /* 0x000fe40000705472 */
[----:B--2---:R-:W-:-:S08]  /*e360*/  @P2 R2UR.OR P0, UR6, R2 ;  /* 0x00000000020622ca */ /* 0x004fd00000100000 */
[----:B------:R-:W-:Y:S02]  /*e370*/  PLOP3.LUT P0, PT, P0, P2, PT, 0xa2, 0x0 ;  /* 0x000000000000781c */ /* 0x000fe40000705472 */
[----:B------:R-:W-:-:S08]  /*e380*/  @P2 R2UR.OR P0, UR5, R8 ;  /* 0x00000000080522ca */ /* 0x000fd00000100000 */
[----:B------:R-:W-:-:S05]  /*e390*/  @P2 PLOP3.LUT P2, PT, P0, PT, PT, 0x80, 0x0 ;  /* 0x000000000000281c */ /* 0x000fca000074f070 */
[----:B------:R1:W-:Y:S08]  /*e3a0*/  @!UP0 UTMAPF.L2.4D [UR4], [UR8] ;  /* 0x00000004080085b8 */ /* 0x0003f00008018000 */
[----:B-1----:R-:W-:Y:S05]  /*e3b0*/  @P2 BRA.U.ANY `(.L_x_36) ;  /* 0xfffffffd00d42947 */ /* 0x002fea000393ffff */
[----:B------:R-:W-:Y:S01]  /*e3c0*/  PLOP3.LUT P2, PT, P1, PT, PT, 0x8, 0x0 ;  /* 0x000000000000781c */ /* 0x000fe20000f4e170 */
[----:B------:R-:W-:Y:S01]  /*e3d0*/  VOTEU.ALL UP0, P1 ;  /* 0x00000000003f7886 */ /* 0x000fe20000800000 */
[----:B------:R-:W-:-:S11]  /*e3e0*/  UMOV UR4, 0x40 ;  /* 0x0000004000047882 */ /* 0x000fd60000000000 */
.L_x_37:
[----:B------:R-:W2:Y:S01]  /*e3f0*/  LDL R2, [R1] ;  /* 0x0000000001027983 */ /* 0x000ea20000100800 */
[----:B------:R-:W-:Y:S02]  /*e400*/  PLOP3.LUT P0, PT, P0, P2, PT, 0xa2, 0x0 ;  /* 0x000000000000781c */ /* 0x000fe40000705472 */
[----:B------:R-:W-:-:S08]  /*e410*/  @P2 R2UR P0, UR7, R19 ;  /* 0x00000000130722ca */ /* 0x000fd00000000000 */
[----:B------:R-:W-:Y:S02]  /*e420*/  PLOP3.LUT P0, PT, P0, P2, PT, 0xa2, 0x0 ;  /* 0x000000000000781c */ /* 0x000fe40000705472 */
[----:B--2---:R-:W-:-:S08]  /*e430*/  @P2 R2UR.OR P0, UR6, R2 ;  /* 0x00000000020622ca */ /* 0x004fd00000100000 */
[----:B------:R-:W-:Y:S02]  /*e440*/  PLOP3.LUT P0, PT, P0, P2, PT, 0xa2, 0x0 ;  /* 0x000000000000781c */ /* 0x000fe40000705472 */
[----:B------:R-:W-:-:S08]  /*e450*/  @P2 R2UR.OR P0, UR5, R8 ;  /* 0x00000000080522ca */ /* 0x000fd00000100000 */
[----:B------:R-:W-:-:S05]  /*e460*/  @P2 PLOP3.LUT P2, PT, P0, PT, PT, 0x80, 0x0 ;  /* 0x000000000000281c */ /* 0x000fca000074f070 */
[----:B------:R1:W-:Y:S08]  /*e470*/  @!UP0 UTMAPF.L2.4D [UR4], [UR8] ;  /* 0x00000004080085b8 */ /* 0x0003f00008018000 */
[----:B-1----:R-:W-:Y:S05]  /*e480*/  @P2 BRA.U.ANY `(.L_x_37) ;  /* 0xfffffffd00d82947 */ /* 0x002fea000393ffff */
[----:B------:R-:W1:Y:S01]  /*e490*/  LDC.64 R2, c[0x0][0x3f8] ;  /* 0x0000fe00ff027b82 */ /* 0x000e620000000a00 */
[----:B------:R-:W-:Y:S01]  /*e4a0*/  UMOV UR4, 0xffffffff ;  /* 0xffffffff00047882 */ /* 0x000fe20000000000 */
[----:B-1----:R-:W-:-:S04]  /*e4b0*/  ISETP.NE.U32.AND P0, PT, R2, RZ, PT ;  /* 0x000000ff0200720c */ /* 0x002fc80003f05070 */
[----:B------:R-:W-:-:S04]  /*e4c0*/  ISETP.NE.AND.EX P0, PT, R3, RZ, PT, P0 ;  /* 0x000000ff0300720c */ /* 0x000fc80003f05300 */
[----:B-----5:R-:W-:Y:S01]  /*e4d0*/  SEL R5, R4, RZ, !P0 ;  /* 0x000000ff04057207 */ /* 0x020fe20004000000 */
[----:B------:R-:W-:Y:S08]  /*e4e0*/  BRA.DIV UR4, `(.L_x_38) ;  /* 0x0000002604907947 */ /* 0x000ff0000b800000 */
.L_x_91:
[----:B------:R-:W2:Y:S01]  /*e4f0*/  LDL R6, [R1+0xc] ;  /* 0x00000c0001067983 */ /* 0x000ea20000100800 */
[----:B------:R-:W-:Y:S01]  /*e500*/  UMOV UR4, 0xffffffff ;  /* 0xffffffff00047882 */ /* 0x000fe20000000000 */
[----:B------:R-:W-:Y:S02]  /*e510*/  SHF.R.S32.HI R11, RZ, 0x1f, R4 ;  /* 0x0000001fff0b7819 */ /* 0x000fe40000011404 */
[----:B--2---:R-:W-:Y:S01]  /*e520*/  IADD3 R10, R6, -0x1, RZ ;  /* 0xffffffff060a7810 */ /* 0x004fe20007ffe0ff */
[----:B------:R-:W-:Y:S06]  /*e530*/  BRA.DIV UR4, `(.L_x_39) ;  /* 0x0000002604b07947 */ /* 0x000fec000b800000 */
[----:B------:R-:W-:-:S13]  /*e540*/  ELECT P6, URZ, PT ;  /* 0x00000000003f782f */ /* 0x000fda00038c0000 */
.L_x_94:
[----:B------:R-:W-:Y:S05]  /*e550*/  @!P6 BRA `(.L_x_40) ;  /* 0x000000040000e947 */ /* 0x000fea0003800000 */
[----:B------:R-:W-:Y:S02]  /*e560*/  IMAD.MOV.U32 R18, RZ, RZ, R10 ;  /* 0x000000ffff127224 */ /* 0x000fe400078e000a */
[----:B------:R-:W-:Y:S01]  /*e570*/  IMAD.MOV.U32 R5, RZ, RZ, R4 ;  /* 0x000000ffff057224 */ /* 0x000fe200078e0004 */
[----:B------:R-:W-:Y:S06]  /*e580*/  @!P0 BRA `(.L_x_41) ;  /* 0x00000000004c8947 */ /* 0x000fec0003800000 */
[----:B------:R-:W1:Y:S01]  /*e590*/  LDC R9, c[0x0][0x41c] ;  /* 0x00010700ff097b82 */ /* 0x000e620000000800 */
[----:B------:R-:W-:Y:S01]  /*e5a0*/  MOV R5, R10 ;  /* 0x0000000a00057202 */ /* 0x000fe20000000f00 */
[----:B------:R-:W-:Y:S01]  /*e5b0*/  ULDC.64 UR4, c[0x0][0x408] ;  /* 0x0001020000047ab9 */ /* 0x000fe20000000a00 */
[----:B------:R-:W-:Y:S01]  /*e5c0*/  ULDC.64 UR6, c[0x0][0x208] ;  /* 0x0000820000067ab9 */ /* 0x000fe20000000a00 */
[----:B-1----:R-:W-:-:S13]  /*e5d0*/  ISETP.NE.AND P1, PT, R9, 0x1, PT ;  /* 0x000000010900780c */ /* 0x002fda0003f25270 */
[----:B------:R-:W1:Y:S02]  /*e5e0*/  @P1 LDC.64 R6, c[0x0][0x420] ;  /* 0x00010800ff061b82 */ /* 0x000e640000000a00 */
[----:B-1----:R-:W-:-:S05]  /*e5f0*/  @P1 IMAD.HI.U32 R6, R10, R6, RZ ;  /* 0x000000060a061227 */ /* 0x002fca00078e00ff */
[----:B------:R-:W-:Y:S01]  /*e600*/  @P1 SHF.R.U32.HI R5, RZ, R7, R6 ;  /* 0x00000007ff051219 */ /* 0x000fe20000011606 */
[----:B------:R-:W-:-:S03]  /*e610*/  IMAD R6, R11, UR4, RZ ;  /* 0x000000040b067c24 */ /* 0x000fc6000f8e02ff */
[--C-:B------:R-:W-:Y:S01]  /*e620*/  SHF.R.S32.HI R7, RZ, 0x1f, R5.reuse ;  /* 0x0000001fff077819 */ /* 0x100fe20000011405 */
[----:B------:R-:W-:-:S04]  /*e630*/  IMAD.MOV R18, RZ, RZ, -R5 ;  /* 0x000000ffff127224 */ /* 0x000fc800078e0a05 */
[----:B------:R-:W-:Y:S02]  /*e640*/  IMAD R18, R9, R18, R10 ;  /* 0x0000001209127224 */ /* 0x000fe400078e020a */
[----:B------:R-:W-:Y:S02]  /*e650*/  IMAD R9, R4, UR5, R6 ;  /* 0x0000000504097c24 */ /* 0x000fe4000f8e0206 */
[----:B------:R-:W-:-:S04]  /*e660*/  IMAD.MOV.U32 R6, RZ, RZ, R5 ;  /* 0x000000ffff067224 */ /* 0x000fc800078e0005 */
[----:B------:R-:W-:-:S05]  /*e670*/  IMAD.WIDE.U32 R6, R4, UR4, R6 ;  /* 0x0000000404067c25 */ /* 0x000fca000f8e0006 */
[----:B------:R-:W-:Y:S02]  /*e680*/  IADD3 R5, R7, R9, RZ ;  /* 0x0000000907057210 */ /* 0x000fe40007ffe0ff */
[----:B------:R-:W-:-:S04]  /*e690*/  LEA R12, P1, R6, R2, 0x2 ;  /* 0x00000002060c7211 */ /* 0x000fc800078210ff */
[----:B------:R-:W-:-:S05]  /*e6a0*/  LEA.HI.X R13, R6, R3, R5, 0x2, P1 ;  /* 0x00000003060d7211 */ /* 0x000fca00008f1405 */
[----:B------:R1:W5:Y:S04]  /*e6b0*/  LDG.E R5, desc[UR6][R12.64] ;  /* 0x000000060c057981 */ /* 0x000368000c1e1900 */
.L_x_41:
[----:B------:R-:W2:Y:S01]  /*e6c0*/  S2R R7, SR_CgaCtaId ;  /* 0x0000000000077919 */ /* 0x000ea20000008800 */
[----:B------:R-:W-:-:S04]  /*e6d0*/  MOV R6, 0x400 ;  /* 0x0000040000067802 */ /* 0x000fc80000000f00 */
[----:B--2---:R-:W-:Y:S02]  /*e6e0*/  LEA R6, R7, R6, 0x18 ;  /* 0x0000000607067211 */ /* 0x004fe400078ec0ff */
[----:B------:R-:W-:-:S03]  /*e6f0*/  SHF.L.U32 R7, R17, 0x1f, RZ ;  /* 0x0000001f11077819 */ /* 0x000fc600000006ff */
[----:B------:R-:W-:-:S04]  /*e700*/  IMAD R6, R16, 0x8, R6 ;  /* 0x0000000810067824 */ /* 0x000fc800078e0206 */
[----:B------:R-:W2:Y:S02]  /*e710*/  SYNCS.PHASECHK.TRANS64.TRYWAIT P1, [R6+URZ+0x34840], R7 ;  /* 0x03484007060075a7 */ /* 0x000ea4000802017f */
[----:B--2---:R-:W-:Y:S05]  /*e720*/  @!P1 BRA `(.L_x_42) ;  /* 0x0000002400549947 */ /* 0x004fea0003800000 */
.L_x_95:
[----:B------:R-:W3:Y:S02]  /*e730*/  S2R R9, SR_TID.X ;  /* 0x0000000000097919 */ /* 0x000ee40000002100 */
[----:B---3--:R-:W-:-:S04]  /*e740*/  LOP3.LUT R9, R9, 0x7f, RZ, 0xc0, !PT ;  /* 0x0000007f09097812 */ /* 0x008fc800078ec0ff */
[----:B------:R-:W-:-:S13]  /*e750*/  ISETP.NE.AND P1, PT, R9, RZ, PT ;  /* 0x000000ff0900720c */ /* 0x000fda0003f25270 */
[----:B------:R-:W-:Y:S05]  /*e760*/  @P1 BRA `(.L_x_43) ;  /* 0x00000000001c1947 */ /* 0x000fea0003800000 */
[----:B------:R-:W3:Y:S01]  /*e770*/  S2R R9, SR_TID.X ;  /* 0x0000000000097919 */ /* 0x000ee20000002100 */
[----:B--2---:R-:W-:-:S04]  /*e780*/  IMAD.MOV.U32 R7, RZ, RZ, 0xb000 ;  /* 0x0000b000ff077424 */ /* 0x004fc800078e00ff */
[----:B------:R4:W-:Y:S01]  /*e790*/  SYNCS.ARRIVE.TRANS64 RZ, [R6+URZ+0x34830], R7 ;  /* 0x0348300706ff79a7 */ /* 0x0009e2000800003f */
[----:B---3--:R-:W-:-:S04]  /*e7a0*/  LOP3.LUT R9, R9, 0x1f, RZ, 0xc0, !PT ;  /* 0x0000001f09097812 */ /* 0x008fc800078ec0ff */
[----:B------:R-:W-:-:S13]  /*e7b0*/  ISETP.NE.AND P1, PT, R9, RZ, PT ;  /* 0x000000ff0900720c */ /* 0x000fda0003f25270 */
[----:B----4-:R-:W-:Y:S05]  /*e7c0*/  @!P1 BRA `(.L_x_43) ;  /* 0x0000000000049947 */ /* 0x010fea0003800000 */
[----:B------:R-:W-:Y:S01]  /*e7d0*/  BPT.TRAP 0x1 ;  /* 0x000000040000795c */ /* 0x000fe20000300000 */
.L_x_43:
[----:B------:R-:W3:Y:S01]  /*e7e0*/  S2R R9, SR_CgaCtaId ;  /* 0x0000000000097919 */ /* 0x000ee20000008800 */
[----:B--2---:R-:W-:Y:S01]  /*e7f0*/  MOV R7, 0x400 ;  /* 0x0000040000077802 */ /* 0x004fe20000000f00 */
[----:B------:R-:W-:Y:S01]  /*e800*/  UIADD3 UR4, UP0, UR36, 0x370, URZ ;  /* 0x0000037024047890 */ /* 0x000fe2000ff1e03f */
[----:B------:R-:W-:Y:S01]  /*e810*/  R2UR UR9, R6 ;  /* 0x00000000060972ca */ /* 0x000fe200000e0000 */
[----:B------:R-:W-:Y:S01]  /*e820*/  UMOV UR10, URZ ;  /* 0x0000003f000a7c82 */ /* 0x000fe20008000000 */
[----:B------:R-:W-:Y:S01]  /*e830*/  R2UR UR11, R18 ;  /* 0x00000000120b72ca */ /* 0x000fe200000e0000 */
[----:B------:R-:W-:Y:S01]  /*e840*/  UIADD3.X UR5, URZ, UR37, URZ, UP0, !UPT ;  /* 0x000000253f057290 */ /* 0x000fe200087fe43f */
[----:B------:R-:W-:Y:S01]  /*e850*/  R2UR UR12, R0 ;  /* 0x00000000000c72ca */ /* 0x000fe200000e0000 */
[----:B------:R-:W-:Y:S01]  /*e860*/  UMOV UR7, 0x14f00000 ;  /* 0x14f0000000077882 */ /* 0x000fe20000000000 */
[----:B-----5:R-:W-:Y:S01]  /*e870*/  R2UR UR13, R5 ;  /* 0x00000000050d72ca */ /* 0x020fe200000e0000 */
[----:B------:R-:W-:-:S06]  /*e880*/  UMOV UR15, 0x40 ;  /* 0x00000040000f7882 */ /* 0x000fcc0000000000 */
[----:B------:R-:W-:Y:S02]  /*e890*/  UIADD3 UR9, UR9, 0x34830, URZ ;  /* 0x0003483009097890 */ /* 0x000fe4000fffe03f */
[----:B------:R-:W-:Y:S01]  /*e8a0*/  UIMAD UR11, UR11, 0xb0, URZ ;  /* 0x000000b00b0b78a4 */ /* 0x000fe2000f8e023f */
[----:B---3--:R-:W-:-:S05]  /*e8b0*/  LEA R7, R9, R7, 0x18 ;  /* 0x0000000709077211 */ /* 0x008fca00078ec0ff */
[----:B------:R-:W-:-:S05]  /*e8c0*/  IMAD R6, R16, 0xb000, R7 ;  /* 0x0000b00010067824 */ /* 0x000fca00078e0207 */
[----:B------:R-:W-:-:S13]  /*e8d0*/  R2UR UR6, R6 ;  /* 0x00000000060672ca */ /* 0x000fda00000e0000 */
[----:B------:R-:W-:Y:S02]  /*e8e0*/  UIADD3 UR8, UR6, 0x1e400, URZ ;  /* 0x0001e40006087890 */ /* 0x000fe4000fffe03f */
[----:B------:R-:W-:-:S03]  /*e8f0*/  UIADD3 UR14, UR6, 0x23c00, URZ ;  /* 0x00023c00060e7890 */ /* 0x000fc6000fffe03f */
[----:B------:R-:W-:-:S04]  /*e900*/  UMOV UR6, 0x0 ;  /* 0x0000000000067882 */ /* 0x000fc80000000000 */
[----:B------:R2:W-:Y:S02]  /*e910*/  UTMALDG.4D [UR8], [UR4], desc[UR6] ;  /* 0x00000608040075b4 */ /* 0x0005e40008019000 */
[----:B--2---:R-:W-:Y:S01]  /*e920*/  UMOV UR8, UR14 ;  /* 0x0000000e00087c82 */ /* 0x004fe20008000000 */
[----:B------:R-:W-:Y:S02]  /*e930*/  UMOV UR10, UR15 ;  /* 0x0000000f000a7c82 */ /* 0x000fe40008000000 */
[----:B------:R2:W-:Y:S02]  /*e940*/  UTMALDG.4D [UR8], [UR4], desc[UR6] ;  /* 0x00000608040075b4 */ /* 0x0005e40008019000 */
[----:B--2---:R-:W-:Y:S01]  /*e950*/  NOP ;  /* 0x0000000000007918 */ /* 0x004fe20000000000 */
.L_x_40:
[----:B------:R-:W2:Y:S04]  /*e960*/  LDL.LU R14, [R1] ;  /* 0x00000000010e7983 */ /* 0x000ea80000300800 */
[----:B-1----:R-:W3:Y:S01]  /*e970*/  LDL R13, [R1+0x18] ;  /* 0x00001800010d7983 */ /* 0x002ee20000100800 */
[----:B------:R-:W-:-:S03]  /*e980*/  MOV R9, 0x400 ;  /* 0x0000040000097802 */ /* 0x000fc60000000f00 */
[----:B------:R-:W4:Y:S01]  /*e990*/  LDL.LU R7, [R1+0x14] ;  /* 0x0000140001077983 */ /* 0x000f220000300800 */
[----:B------:R-:W1:Y:S01]  /*e9a0*/  S2R R12, SR_CgaCtaId ;  /* 0x00000000000c7919 */ /* 0x000e620000008800 */
[----:B------:R-:W-:Y:S05]  /*e9b0*/  WARPSYNC.ALL ;  /* 0x0000000000007948 */ /* 0x000fea0003800000 */
[----:B------:R-:W-:-:S13]  /*e9c0*/  ELECT P1, URZ, PT ;  /* 0x00000000003f782f */ /* 0x000fda0003820000 */
[C---:B------:R-:W-:Y:S01]  /*e9d0*/  @P1 R2UR UR13, R19.reuse ;  /* 0x00000000130d12ca */ /* 0x040fe200000e0000 */
[----:B------:R-:W-:Y:S01]  /*e9e0*/  UIADD3 UR4, UP0, UR36, 0x270, URZ ;  /* 0x0000027024047890 */ /* 0x000fe2000ff1e03f */
[C---:B------:R-:W-:Y:S02]  /*e9f0*/  @P1 R2UR UR11, R8.reuse ;  /* 0x00000000080b12ca */ /* 0x040fe400000e0000 */
[----:B------:R-:W-:Y:S02]  /*ea00*/  @P1 R2UR UR21, R19 ;  /* 0x00000000131512ca */ /* 0x000fe400000e0000 */
[----:B------:R-:W-:Y:S01]  /*ea10*/  @P1 R2UR UR19, R8 ;  /* 0x00000000081312ca */ /* 0x000fe200000e0000 */
[----:B------:R-:W-:Y:S01]  /*ea20*/  UIADD3.X UR5, URZ, UR37, URZ, UP0, !UPT ;  /* 0x000000253f057290 */ /* 0x000fe200087fe43f */
[----:B-1----:R-:W-:-:S04]  /*ea30*/  LEA R9, R12, R9, 0x18 ;  /* 0x000000090c097211 */ /* 0x002fc800078ec0ff */
[----:B------:R-:W-:Y:S02]  /*ea40*/  R2UR UR16, R9 ;  /* 0x00000000091072ca */ /* 0x000fe400000e0000 */
[----:B------:R-:W-:Y:S01]  /*ea50*/  @P1 MOV R6, 0x8000 ;  /* 0x0000800000061802 */ /* 0x000fe20000000f00 */
[----:B------:R-:W-:Y:S10]  /*ea60*/  BAR.SYNC.DEFER_BLOCKING 0x8, 0x120 ;  /* 0x0204800000007b1d */ /* 0x000ff40000010000 */
[----:B------:R-:W-:-:S02]  /*ea70*/  UIADD3 UR8, UR16, 0x16400, URZ ;  /* 0x0001640010087890 */ /* 0x000fc4000fffe03f */
[----:B------:R-:W-:Y:S02]  /*ea80*/  UIADD3 UR9, UR16, 0x34800, URZ ;  /* 0x0003480010097890 */ /* 0x000fe4000fffe03f */
[----:B------:R-:W-:Y:S01]  /*ea90*/  UIADD3 UR16, UR16, 0x1a400, URZ ;  /* 0x0001a40010107890 */ /* 0x000fe2000fffe03f */
[----:B------:R-:W-:Y:S01]  /*eaa0*/  UMOV UR6, 0x0 ;  /* 0x0000000000067882 */ /* 0x000fe20000000000 */
[----:B------:R-:W-:Y:S01]  /*eab0*/  UMOV UR7, 0x12f00000 ;  /* 0x12f0000000077882 */ /* 0x000fe20000000000 */
[----:B------:R-:W-:Y:S01]  /*eac0*/  UMOV UR10, URZ ;  /* 0x0000003f000a7c82 */ /* 0x000fe20008000000 */
[----:B------:R3:W-:Y:S01]  /*ead0*/  @P1 SYNCS.ARRIVE.TRANS64 RZ, [R9+URZ+0x34800], R6 ;  /* 0x0348000609ff19a7 */ /* 0x0007e2000800003f */
[----:B------:R-:W-:Y:S01]  /*eae0*/  UMOV UR14, 0x0 ;  /* 0x00000000000e7882 */ /* 0x000fe20000000000 */
[----:B------:R-:W-:Y:S01]  /*eaf0*/  UMOV UR15, 0x12f00000 ;  /* 0x12f00000000f7882 */ /* 0x000fe20000000000 */
[----:B------:R-:W-:Y:S01]  /*eb00*/  UMOV UR18, 0x40 ;  /* 0x0000004000127882 */ /* 0x000fe20000000000 */
[----:B------:R-:W-:Y:S01]  /*eb10*/  UMOV UR17, UR9 ;  /* 0x0000000900117c82 */ /* 0x000fe20008000000 */
[----:B------:R-:W-:Y:S01]  /*eb20*/  BSSY B0, `(.L_x_44) ;  /* 0x000000a000007945 */ /* 0x000fe20003800000 */
[----:B--2---:R-:W-:-:S02]  /*eb30*/  @P1 R2UR UR12, R14 ;  /* 0x000000000e0c12ca */ /* 0x004fc400000e0000 */
[----:B------:R-:W-:Y:S02]  /*eb40*/  @P1 R2UR UR20, R14 ;  /* 0x000000000e1412ca */ /* 0x000fe400000e0000 */
[----:B---3--:R-:W-:-:S04]  /*eb50*/  LOP3.LUT R6, R13, 0x1, RZ, 0xc, !PT ;  /* 0x000000010d067812 */ /* 0x008fc800078e0cff */
[----:B------:R-:W-:-:S05]  /*eb60*/  SHF.L.U32 R6, R6, 0x1f, RZ ;  /* 0x0000001f06067819 */ /* 0x000fca00000006ff */
[----:B------:R1:W-:Y:S02]  /*eb70*/  UTMALDG.4D [UR8], [UR4], desc[UR6] ;  /* 0x00000608040075b4 */ /* 0x0003e40008019000 */
[----:B------:R1:W-:Y:S01]  /*eb80*/  UTMALDG.4D [UR16], [UR4], desc[UR14] ;  /* 0x00000e10040075b4 */ /* 0x0003e20008019000 */
[----:B------:R-:W2:Y:S01]  /*eb90*/  SYNCS.PHASECHK.TRANS64.TRYWAIT P1, [R9+URZ+0x34820], R6 ;  /* 0x03482006090075a7 */ /* 0x000ea2000802017f */
[----:B----4-:R-:W-:Y:S01]  /*eba0*/  ISETP.GE.AND P2, PT, R7, 0xb1, PT ;  /* 0x000000b10700780c */ /* 0x010fe20003f46270 */
[----:B-12---:R-:W-:-:S12]  /*ebb0*/  @!P1 BRA `(.L_x_45) ;  /* 0x0000002000449947 */ /* 0x006fd80003800000 */
.L_x_96:
[----:B------:R-:W-:Y:S05]  /*ebc0*/  BSYNC B0 ;  /* 0x0000000000007941 */ /* 0x000fea0003800000 */
.L_x_44:
[----:B------:R-:W-:Y:S05]  /*ebd0*/  @!P2 BRA `(.L_x_46) ;  /* 0x000000140094a947 */ /* 0x000fea0003800000 */
[----:B-1----:R-:W2:Y:S01]  /*ebe0*/  LDL R7, [R1+0xc] ;  /* 0x00000c0001077983 */ /* 0x002ea20000100800 */
[----:B------:R-:W-:Y:S02]  /*ebf0*/  IMAD.MOV.U32 R6, RZ, RZ, 0x1 ;  /* 0x00000001ff067424 */ /* 0x000fe400078e00ff */
[----:B--2---:R-:W-:-:S05]  /*ec00*/  IMAD.MOV R13, RZ, RZ, -R7 ;  /* 0x000000ffff0d7224 */ /* 0x004fca00078e0a07 */
[----:B------:R-:W-:-:S04]  /*ec10*/  VIADDMNMX R13, R13, R6, 0xffffffff, !PT ;  /* 0xffffffff0d0d7446 */ /* 0x000fc80007800106 */
[----:B------:R-:W-:-:S04]  /*ec20*/  IADD3 R6, R7, R13, RZ ;  /* 0x0000000d07067210 */ /* 0x000fc80007ffe0ff */
[----:B------:R-:W-:-:S04]  /*ec30*/  LOP3.LUT R6, R6, 0x1, RZ, 0xc0, !PT ;  /* 0x0000000106067812 */ /* 0x000fc800078ec0ff */
[----:B------:R-:W-:Y:S01]  /*ec40*/  ISETP.NE.U32.AND P1, PT, R6, 0x1, PT ;  /* 0x000000010600780c */ /* 0x000fe20003f25070 */
[----:B------:R-:W-:-:S12]  /*ec50*/  VIADD R6, R7, 0xfffffffe ;  /* 0xfffffffe07067836 */ /* 0x000fd80000000000 */
[----:B------:R-:W-:Y:S05]  /*ec60*/  @P1 BRA `(.L_x_47) ;  /* 0x0000000400d81947 */ /* 0x000fea0003800000 */
[----:B------:R-:W-:Y:S01]  /*ec70*/  VIADD R7, R16, 0x1 ;  /* 0x0000000110077836 */ /* 0x000fe20000000000 */
[----:B------:R-:W-:Y:S04]  /*ec80*/  BSSY B0, `(.L_x_48) ;  /* 0x0000070000007945 */ /* 0x000fe80003800000 */
[----:B------:R-:W-:-:S04]  /*ec90*/  ISETP.NE.AND P1, PT, R7, 0x2, PT ;  /* 0x000000020700780c */ /* 0x000fc80003f25270 */
[----:B------:R-:W-:Y:S02]  /*eca0*/  SEL R12, RZ, 0x1, P1 ;  /* 0x00000001ff0c7807 */ /* 0x000fe40000800000 */
[----:B------:R-:W-:Y:S02]  /*ecb0*/  SEL R7, R7, RZ, P1 ;  /* 0x000000ff07077207 */ /* 0x000fe40000800000 */
[----:B------:R-:W-:Y:S01]  /*ecc0*/  LOP3.LUT R12, R17, R12, RZ, 0x3c, !PT ;  /* 0x0000000c110c7212 */ /* 0x000fe200078e3cff */
[----:B------:R-:W-:Y:S06]  /*ecd0*/  @!P6 BRA `(.L_x_49) ;  /* 0x0000000400a8e947 */ /* 0x000fec0003800000 */
[----:B------:R-:W-:Y:S01]  /*ece0*/  MOV R8, R5 ;  /* 0x0000000500087202 */ /* 0x000fe20000000f00 */
[----:B------:R-:W-:Y:S06]  /*ecf0*/  @!P0 BRA `(.L_x_50) ;  /* 0x0000000000488947 */ /* 0x000fec0003800000 */
[----:B------:R-:W1:Y:S01]  /*ed00*/  LDC R15, c[0x0][0x41c] ;  /* 0x00010700ff0f7b82 */ /* 0x000e620000000800 */
[----:B------:R-:W-:Y:S01]  /*ed10*/  ULDC.64 UR4, c[0x0][0x408] ;  /* 0x0001020000047ab9 */ /* 0x000fe20000000a00 */
[----:B------:R-:W-:Y:S01]  /*ed20*/  ULDC.64 UR6, c[0x0][0x208] ;  /* 0x0000820000067ab9 */ /* 0x000fe20000000a00 */
[----:B-1----:R-:W-:-:S13]  /*ed30*/  ISETP.NE.AND P1, PT, R15, 0x1, PT ;  /* 0x000000010f00780c */ /* 0x002fda0003f25270 */
[----:B------:R-:W1:Y:S02]  /*ed40*/  @P1 LDC.64 R8, c[0x0][0x420] ;  /* 0x00010800ff081b82 */ /* 0x000e640000000a00 */
[----:B-1----:R-:W-:-:S04]  /*ed50*/  @P1 IMAD.HI.U32 R14, R6, R8, RZ ;  /* 0x00000008060e1227 */ /* 0x002fc800078e00ff */
[----:B------:R-:W-:Y:S01]  /*ed60*/  IMAD.MOV.U32 R8, RZ, RZ, R6 ;  /* 0x000000ffff087224 */ /* 0x000fe200078e0006 */
[----:B------:R-:W-:Y:S01]  /*ed70*/  @P1 SHF.R.U32.HI R8, RZ, R9, R14 ;  /* 0x00000009ff081219 */ /* 0x000fe2000001160e */
[----:B------:R-:W-:-:S04]  /*ed80*/  IMAD R14, R11, UR4, RZ ;  /* 0x000000040b0e7c24 */ /* 0x000fc8000f8e02ff */
[----:B------:R-:W-:Y:S02]  /*ed90*/  IMAD.MOV R9, RZ, RZ, -R8 ;  /* 0x000000ffff097224 */ /* 0x000fe400078e0a08 */
[----:B------:R-:W-:Y:S02]  /*eda0*/  IMAD R14, R4, UR5, R14 ;  /* 0x00000005040e7c24 */ /* 0x000fe4000f8e020e */
[----:B------:R-:W-:Y:S01]  /*edb0*/  IMAD R6, R15, R9, R6 ;  /* 0x000000090f067224 */ /* 0x000fe200078e0206 */
[----:B------:R-:W-:-:S03]  /*edc0*/  SHF.R.S32.HI R9, RZ, 0x1f, R8 ;  /* 0x0000001fff097819 */ /* 0x000fc60000011408 */
[----:B------:R-:W-:-:S03]  /*edd0*/  IMAD.WIDE.U32 R8, R4, UR4, R8 ;  /* 0x0000000404087c25 */ /* 0x000fc6000f8e0008 */
[----:B------:R-:W-:Y:S02]  /*ede0*/  LEA R2, P1, R8, R2, 0x2 ;  /* 0x0000000208027211 */ /* 0x000fe400078210ff */
[----:B------:R-:W-:-:S04]  /*edf0*/  IADD3 R9, R14, R9, RZ ;  /* 0x000000090e097210 */ /* 0x000fc80007ffe0ff */
[----:B------:R-:W-:-:S05]  /*ee00*/  LEA.HI.X R3, R8, R3, R9, 0x2, P1 ;  /* 0x0000000308037211 */ /* 0x000fca00008f1409 */
[----:B------:R1:W5:Y:S02]  /*ee10*/  LDG.E R8, desc[UR6][R2.64] ;  /* 0x0000000602087981 */ /* 0x000364000c1e1900 */
.L_x_50:
[----:B-1----:R-:W1:Y:S01]  /*ee20*/  S2R R3, SR_CgaCtaId ;  /* 0x0000000000037919 */ /* 0x002e620000008800 */
[----:B------:R-:W-:-:S04]  /*ee30*/  MOV R2, 0x400 ;  /* 0x0000040000027802 */ /* 0x000fc80000000f00 */
[----:B-1----:R-:W-:Y:S02]  /*ee40*/  LEA R2, R3, R2, 0x18 ;  /* 0x0000000203027211 */ /* 0x002fe400078ec0ff */
[----:B------:R-:W-:-:S03]  /*ee50*/  SHF.L.U32 R3, R12, 0x1f, RZ ;  /* 0x0000001f0c037819 */ /* 0x000fc600000006ff */
[----:B------:R-:W-:-:S04]  /*ee60*/  IMAD R2, R7, 0x8, R2 ;  /* 0x0000000807027824 */ /* 0x000fc800078e0202 */
[----:B------:R-:W1:Y:S02]  /*ee70*/  SYNCS.PHASECHK.TRANS64.TRYWAIT P1, [R2+URZ+0x34840], R3 ;  /* 0x03484003020075a7 */ /* 0x000e64000802017f */
[----:B-1----:R-:W-:Y:S05]  /*ee80*/  @!P1 BRA `(.L_x_51) ;  /* 0x0000001c00b09947 */ /* 0x002fea0003800000 */
.L_x_97:
[----:B------:R-:W2:Y:S02]  /*ee90*/  S2R R9, SR_TID.X ;  /* 0x0000000000097919 */ /* 0x000ea40000002100 */
[----:B--2---:R-:W-:-:S04]  /*eea0*/  LOP3.LUT R9, R9, 0x7f, RZ, 0xc0, !PT ;  /* 0x0000007f09097812 */ /* 0x004fc800078ec0ff */
[----:B------:R-:W-:-:S13]  /*eeb0*/  ISETP.NE.AND P2, PT, R9, RZ, PT ;  /* 0x000000ff0900720c */ /* 0x000fda0003f45270 */
[----:B------:R-:W-:Y:S05]  /*eec0*/  @P2 BRA `(.L_x_52) ;  /* 0x00000000001c2947 */ /* 0x000fea0003800000 */
[----:B------:R-:W2:Y:S01]  /*eed0*/  S2R R9, SR_TID.X ;  /* 0x0000000000097919 */ /* 0x000ea20000002100 */
[----:B-1----:R-:W-:-:S04]  /*eee0*/  IMAD.MOV.U32 R3, RZ, RZ, 0xb000 ;  /* 0x0000b000ff037424 */ /* 0x002fc800078e00ff */
[----:B------:R3:W-:Y:S01]  /*eef0*/  SYNCS.ARRIVE.TRANS64 RZ, [R2+URZ+0x34830], R3 ;  /* 0x0348300302ff79a7 */ /* 0x0007e2000800003f */
[----:B--2---:R-:W-:-:S04]  /*ef00*/  LOP3.LUT R9, R9, 0x1f, RZ, 0xc0, !PT ;  /* 0x0000001f09097812 */ /* 0x004fc800078ec0ff */
[----:B------:R-:W-:-:S13]  /*ef10*/  ISETP.NE.AND P1, PT, R9, RZ, PT ;  /* 0x000000ff0900720c */ /* 0x000fda0003f25270 */
[----:B---3--:R-:W-:Y:S05]  /*ef20*/  @!P1 BRA `(.L_x_52) ;  /* 0x0000000000049947 */ /* 0x008fea0003800000 */
[----:B------:R-:W-:Y:S01]  /*ef30*/  BPT.TRAP 0x1 ;  /* 0x000000040000795c */ /* 0x000fe20000300000 */
.L_x_52:
[----:B------:R-:W2:Y:S01]  /*ef40*/  S2R R9, SR_CgaCtaId ;  /* 0x0000000000097919 */ /* 0x000ea20000008800 */
[----:B-1----:R-:W-:Y:S01]  /*ef50*/  MOV R3, 0x400 ;  /* 0x0000040000037802 */ /* 0x002fe20000000f00 */
        /* <DEDUP_REMOVED lines=8> */
[----:B------:R-:W-:Y:S01]  /*efe0*/  UMOV UR7, 0x14f00000 ;  /* 0x14f0000000077882 */ /* 0x000fe20000000000 */
[----:B------:R-:W-:-:S05]  /*eff0*/  UMOV UR16, 0x40 ;  /* 0x0000004000107882 */ /* 0x000fca0000000000 */
[----:B------:R-:W-:Y:S02]  /*f000*/  UIADD3 UR9, UR9, 0x34830, URZ ;  /* 0x0003483009097890 */ /* 0x000fe4000fffe03f */
[----:B------:R-:W-:Y:S01]  /*f010*/  UIMAD UR11, UR11, 0xb0, URZ ;  /* 0x000000b00b0b78a4 */ /* 0x000fe2000f8e023f */
[----:B--2---:R-:W-:-:S05]  /*f020*/  LEA R3, R9, R3, 0x18 ;  /* 0x0000000309037211 */ /* 0x004fca00078ec0ff */
[----:B------:R-:W-:-:S05]  /*f030*/  IMAD R2, R7, 0xb000, R3 ;  /* 0x0000b00007027824 */ /* 0x000fca00078e0203 */
[----:B------:R-:W-:Y:S02]  /*f040*/  R2UR UR8, R2 ;  /* 0x00000000020872ca */ /* 0x000fe400000e0000 */
[----:B------:R-:W-:Y:S02]  /*f050*/  IADD3 R2, R3, 0x34800, RZ ;  /* 0x0003480003027810 */ /* 0x000fe40007ffe0ff */
[----:B------:R-:W-:-:S03]  /*f060*/  SHF.L.U32 R3, R17, 0x1f, RZ ;  /* 0x0000001f11037819 */ /* 0x000fc600000006ff */
[----:B------:R-:W-:-:S06]  /*f070*/  IMAD R2, R16, 0x8, R2 ;  /* 0x0000000810027824 */ /* 0x000fcc00078e0202 */
[----:B------:R-:W-:Y:S02]  /*f080*/  UIADD3 UR14, UR8, 0x1e400, URZ ;  /* 0x0001e400080e7890 */ /* 0x000fe4000fffe03f */
[----:B------:R-:W-:-:S05]  /*f090*/  UIADD3 UR15, UR8, 0x23c00, URZ ;  /* 0x00023c00080f7890 */ /* 0x000fca000fffe03f */
[----:B------:R-:W-:Y:S02]  /*f0a0*/  UMOV UR8, UR14 ;  /* 0x0000000e00087c82 */ /* 0x000fe40008000000 */
[----:B------:R1:W-:Y:S02]  /*f0b0*/  UTMALDG.4D [UR8], [UR4], desc[UR6] ;  /* 0x00000608040075b4 */ /* 0x0003e40008019000 */
[----:B-1----:R-:W-:Y:S01]  /*f0c0*/  UMOV UR8, UR15 ;  /* 0x0000000f00087c82 */ /* 0x002fe20008000000 */
[----:B------:R-:W-:Y:S02]  /*f0d0*/  UMOV UR10, UR16 ;  /* 0x00000010000a7c82 */ /* 0x000fe40008000000 */
[----:B------:R1:W-:Y:S01]  /*f0e0*/  UTMALDG.4D [UR8], [UR4], desc[UR6] ;  /* 0x00000608040075b4 */ /* 0x0003e20008019000 */
[----:B------:R-:W2:Y:S02]  /*f0f0*/  SYNCS.PHASECHK.TRANS64.TRYWAIT P1, [R2+URZ+0x60], R3 ;  /* 0x00006003020075a7 */ /* 0x000ea4000802017f */
[----:B-12---:R-:W-:Y:S05]  /*f100*/  @!P1 BRA `(.L_x_53) ;  /* 0x0000001c00249947 */ /* 0x006fea0003800000 */
.L_x_98:
[----:B------:R-:W-:Y:S05]  /*f110*/  @P2 BRA `(.L_x_54) ;  /* 0x00000000002c2947 */ /* 0x000fea0003800000 */
[----:B------:R-:W2:Y:S01]  /*f120*/  S2R R9, SR_TID.X ;  /* 0x0000000000097919 */ /* 0x000ea20000002100 */
[----:B------:R-:W-:Y:S02]  /*f130*/  MOV R14, 0x400 ;  /* 0x00000400000e7802 */ /* 0x000fe40000000f00 */
[----:B-1----:R-:W-:Y:S01]  /*f140*/  MOV R3, 0xb000 ;  /* 0x0000b00000037802 */ /* 0x002fe20000000f00 */
[----:B------:R-:W1:Y:S01]  /*f150*/  S2R R15, SR_CgaCtaId ;  /* 0x00000000000f7919 */ /* 0x000e620000008800 */
[----:B--2---:R-:W-:-:S04]  /*f160*/  LOP3.LUT R9, R9, 0x1f, RZ, 0xc0, !PT ;  /* 0x0000001f09097812 */ /* 0x004fc800078ec0ff */
[----:B------:R-:W-:Y:S02]  /*f170*/  ISETP.NE.AND P1, PT, R9, RZ, PT ;  /* 0x000000ff0900720c */ /* 0x000fe40003f25270 */
[----:B-1----:R-:W-:-:S05]  /*f180*/  LEA R14, R15, R14, 0x18 ;  /* 0x0000000e0f0e7211 */ /* 0x002fca00078ec0ff */
[----:B------:R-:W-:-:S04]  /*f190*/  IMAD R2, R16, 0x8, R14 ;  /* 0x0000000810027824 */ /* 0x000fc800078e020e */
[----:B------:R2:W-:Y:S02]  /*f1a0*/  SYNCS.ARRIVE.TRANS64 RZ, [R2+URZ+0x34850], R3 ;  /* 0x0348500302ff79a7 */ /* 0x0005e4000800003f */
[----:B------:R-:W-:Y:S05]  /*f1b0*/  @!P1 BRA `(.L_x_54) ;  /* 0x0000000000049947 */ /* 0x000fea0003800000 */
[----:B------:R-:W-:Y:S01]  /*f1c0*/  BPT.TRAP 0x1 ;  /* 0x000000040000795c */ /* 0x000fe20000300000 */
.L_x_54:
[----:B------:R-:W3:Y:S01]  /*f1d0*/  S2R R9, SR_CgaCtaId ;  /* 0x0000000000097919 */ /* 0x000ee20000008800 */
[----:B-12---:R-:W-:Y:S01]  /*f1e0*/  MOV R3, 0x400 ;  /* 0x0000040000037802 */ /* 0x006fe20000000f00 */
[----:B------:R-:W-:Y:S01]  /*f1f0*/  UIADD3 UR4, UP0, UR36, 0x470, URZ ;  /* 0x0000047024047890 */ /* 0x000fe2000ff1e03f */
[----:B------:R-:W-:Y:S01]  /*f200*/  R2UR UR11, R18 ;  /* 0x00000000120b72ca */ /* 0x000fe200000e0000 */
[----:B------:R-:W-:Y:S01]  /*f210*/  UMOV UR10, URZ ;  /* 0x0000003f000a7c82 */ /* 0x000fe20008000000 */
[----:B------:R-:W-:Y:S01]  /*f220*/  R2UR UR13, R5 ;  /* 0x00000000050d72ca */ /* 0x000fe200000e0000 */
[----:B------:R-:W-:Y:S01]  /*f230*/  UIADD3.X UR5, URZ, UR37, URZ, UP0, !UPT ;  /* 0x000000253f057290 */ /* 0x000fe200087fe43f */
[----:B------:R-:W-:Y:S01]  /*f240*/  R2UR UR12, R0 ;  /* 0x00000000000c72ca */ /* 0x000fe200000e0000 */
[----:B------:R-:W-:Y:S01]  /*f250*/  UMOV UR6, 0x0 ;  /* 0x0000000000067882 */ /* 0x000fe20000000000 */
[----:B------:R-:W-:Y:S01]  /*f260*/  UMOV UR7, 0x14f00000 ;  /* 0x14f0000000077882 */ /* 0x000fe20000000000 */
[----:B------:R-:W-:Y:S01]  /*f270*/  UMOV UR15, 0x40 ;  /* 0x00000040000f7882 */ /* 0x000fe20000000000 */
[----:B------:R-:W-:Y:S01]  /*f280*/  IMAD.MOV.U32 R5, RZ, RZ, R8 ;  /* 0x000000ffff057224 */ /* 0x000fe200078e0008 */
[----:B------:R-:W-:-:S04]  /*f290*/  MOV R18, R6 ;  /* 0x0000000600127202 */ /* 0x000fc80000000f00 */
[----:B------:R-:W-:Y:S01]  /*f2a0*/  UIMAD UR11, UR11, 0xb0, URZ ;  /* 0x000000b00b0b78a4 */ /* 0x000fe2000f8e023f */
[----:B---3--:R-:W-:-:S05]  /*f2b0*/  LEA R3, R9, R3, 0x18 ;  /* 0x0000000309037211 */ /* 0x008fca00078ec0ff */
[----:B------:R-:W-:-:S05]  /*f2c0*/  IMAD R2, R16, 0x8, R3 ;  /* 0x0000000810027824 */ /* 0x000fca00078e0203 */
[----:B------:R-:W-:Y:S01]  /*f2d0*/  R2UR UR9, R2 ;  /* 0x00000000020972ca */ /* 0x000fe200000e0000 */
[----:B------:R-:W-:-:S05]  /*f2e0*/  IMAD R2, R16, 0xb000, R3 ;  /* 0x0000b00010027824 */ /* 0x000fca00078e0203 */
[----:B------:R-:W-:-:S07]  /*f2f0*/  R2UR UR14, R2 ;  /* 0x00000000020e72ca */ /* 0x000fce00000e0000 */
[----:B------:R-:W-:-:S06]  /*f300*/  UIADD3 UR9, UR9, 0x34850, URZ ;  /* 0x0003485009097890 */ /* 0x000fcc000fffe03f */
[----:B------:R-:W-:Y:S02]  /*f310*/  UIADD3 UR8, UR14, 0x400, URZ ;  /* 0x000004000e087890 */ /* 0x000fe4000fffe03f */
[----:B------:R-:W-:-:S07]  /*f320*/  UIADD3 UR14, UR14, 0x5c00, URZ ;  /* 0x00005c000e0e7890 */ /* 0x000fce000fffe03f */
[----:B------:R1:W-:Y:S02]  /*f330*/  UTMALDG.4D [UR8], [UR4], desc[UR6] ;  /* 0x00000608040075b4 */ /* 0x0003e40008019000 */
[----:B-1----:R-:W-:Y:S01]  /*f340*/  UMOV UR8, UR14 ;  /* 0x0000000e00087c82 */ /* 0x002fe20008000000 */
[----:B------:R-:W-:Y:S02]  /*f350*/  UMOV UR10, UR15 ;  /* 0x0000000f000a7c82 */ /* 0x000fe40008000000 */
[----:B------:R1:W-:Y:S02]  /*f360*/  UTMALDG.4D [UR8], [UR4], desc[UR6] ;  /* 0x00000608040075b4 */ /* 0x0003e40008019000 */
[----:B-1----:R-:W-:Y:S01]  /*f370*/  NOP ;  /* 0x0000000000007918 */ /* 0x002fe20000000000 */
.L_x_49:
[----:B------:R-:W-:Y:S05]  /*f380*/  BSYNC B0 ;  /* 0x0000000000007941 */ /* 0x000fea0003800000 */
.L_x_48:
[----:B------:R-:W2:Y:S01]  /*f390*/  LDL.LU R2, [R1+0xc] ;  /* 0x00000c0001027983 */ /* 0x000ea20000300800 */
[----:B------:R-:W-:Y:S01]  /*f3a0*/  IMAD.MOV.U32 R16, RZ, RZ, R7 ;  /* 0x000000ffff107224 */ /* 0x000fe200078e0007 */
[----:B------:R-:W-:Y:S01]  /*f3b0*/  MOV R17, R12 ;  /* 0x0000000c00117202 */ /* 0x000fe20000000f00 */
[----:B--2---:R-:W-:-:S07]  /*f3c0*/  VIADD R6, R2, 0xfffffffd ;  /* 0xfffffffd02067836 */ /* 0x004fce0000000000 */
.L_x_47:
[----:B------:R-:W-:Y:S01]  /*f3d0*/  IMAD.MOV R13, RZ, RZ, -R13 ;  /* 0x000000ffff0d7224 */ /* 0x000fe200078e0a0d */
[----:B------:R-:W-:Y:S04]  /*f3e0*/  BSSY B0, `(.L_x_46) ;  /* 0x00000e4000007945 */ /* 0x000fe80003800000 */
[----:B------:R-:W-:-:S13]  /*f3f0*/  ISETP.NE.AND P1, PT, R10, R13, PT ;  /* 0x0000000d0a00720c */ /* 0x000fda0003f25270 */
[----:B------:R-:W-:Y:S05]  /*f400*/  @!P1 BRA `(.L_x_55) ;  /* 0x0000000c00849947 */ /* 0x000fea0003800000 */
[----:B------:R-:W-:-:S07]  /*f410*/  IMAD.MOV.U32 R8, RZ, RZ, R5 ;  /* 0x000000ffff087224 */ /* 0x000fce00078e0005 */
.L_x_70:
[----:B------:R-:W-:Y:S01]  /*f420*/  IADD3 R7, R16, 0x1, RZ ;  /* 0x0000000110077810 */ /* 0x000fe20007ffe0ff */
[----:B------:R-:W-:Y:S03]  /*f430*/  BSSY B1, `(.L_x_56) ;  /* 0x000006c000017945 */ /* 0x000fe60003800000 */
[----:B------:R-:W-:-:S04]  /*f440*/  ISETP.NE.AND P1, PT, R7, 0x2, PT ;  /* 0x000000020700780c */ /* 0x000fc80003f25270 */
[----:B------:R-:W-:Y:S02]  /*f450*/  SEL R10, RZ, 0x1, P1 ;  /* 0x00000001ff0a7807 */ /* 0x000fe40000800000 */
[----:B------:R-:W-:Y:S02]  /*f460*/  SEL R7, R7, RZ, P1 ;  /* 0x000000ff07077207 */ /* 0x000fe40000800000 */
[----:B------:R-:W-:Y:S01]  /*f470*/  LOP3.LUT R10, R17, R10, RZ, 0x3c, !PT ;  /* 0x0000000a110a7212 */ /* 0x000fe200078e3cff */
[----:B------:R-:W-:Y:S06]  /*f480*/  @!P6 BRA `(.L_x_57) ;  /* 0x000000040098e947 */ /* 0x000fec0003800000 */
[----:B------:R-:W-:Y:S01]  /*f490*/  IMAD.MOV.U32 R12, RZ, RZ, R6 ;  /* 0x000000ffff0c7224 */ /* 0x000fe200078e0006 */
[----:B------:R-:W-:Y:S06]  /*f4a0*/  @!P0 BRA `(.L_x_58) ;  /* 0x00000000004c8947 */ /* 0x000fec0003800000 */
[----:B------:R-:W1:Y:S01]  /*f4b0*/  LDC R9, c[0x0][0x41c] ;  /* 0x00010700ff097b82 */ /* 0x000e620000000800 */
[----:B------:R-:W-:Y:S01]  /*f4c0*/  ULDC.64 UR4, c[0x0][0x408] ;  /* 0x0001020000047ab9 */ /* 0x000fe20000000a00 */
[----:B------:R-:W-:Y:S01]  /*f4d0*/  ULDC.64 UR6, c[0x0][0x208] ;  /* 0x0000820000067ab9 */ /* 0x000fe20000000a00 */
[----:B------:R-:W-:-:S04]  /*f4e0*/  IMAD R13, R11, UR4, RZ ;  /* 0x000000040b0d7c24 */ /* 0x000fc8000f8e02ff */
[----:B------:R-:W-:Y:S01]  /*f4f0*/  IMAD R13, R4, UR5, R13 ;  /* 0x00000005040d7c24 */ /* 0x000fe2000f8e020d */
[----:B-1----:R-:W-:-:S13]  /*f500*/  ISETP.NE.AND P1, PT, R9, 0x1, PT ;  /* 0x000000010900780c */ /* 0x002fda0003f25270 */
[----:B------:R-:W1:Y:S02]  /*f510*/  @P1 LDC.64 R2, c[0x0][0x420] ;  /* 0x00010800ff021b82 */ /* 0x000e640000000a00 */
[----:B-1----:R-:W-:-:S04]  /*f520*/  @P1 IMAD.HI.U32 R8, R6, R2, RZ ;  /* 0x0000000206081227 */ /* 0x002fc800078e00ff */
[----:B------:R-:W-:Y:S01]  /*f530*/  IMAD.MOV.U32 R2, RZ, RZ, R6 ;  /* 0x000000ffff027224 */ /* 0x000fe200078e0006 */
[----:B------:R-:W-:-:S04]  /*f540*/  @P1 SHF.R.U32.HI R2, RZ, R3, R8 ;  /* 0x00000003ff021219 */ /* 0x000fc80000011608 */
[----:B------:R-:W-:Y:S02]  /*f550*/  IADD3 R12, -R2, RZ, RZ ;  /* 0x000000ff020c7210 */ /* 0x000fe40007ffe1ff */
[----:B------:R-:W-:-:S03]  /*f560*/  SHF.R.S32.HI R3, RZ, 0x1f, R2 ;  /* 0x0000001fff037819 */ /* 0x000fc60000011402 */
[----:B------:R-:W-:Y:S02]  /*f570*/  IMAD R12, R9, R12, R6 ;  /* 0x0000000c090c7224 */ /* 0x000fe400078e0206 */
[----:B------:R-:W1:Y:S01]  /*f580*/  LDC.64 R8, c[0x0][0x3f8] ;  /* 0x0000fe00ff087b82 */ /* 0x000e620000000a00 */
[----:B------:R-:W-:-:S04]  /*f590*/  IMAD.WIDE.U32 R2, R4, UR4, R2 ;  /* 0x0000000404027c25 */ /* 0x000fc8000f8e0002 */
[----:B------:R-:W-:Y:S01]  /*f5a0*/  IMAD.IADD R13, R13, 0x1, R3 ;  /* 0x000000010d0d7824 */ /* 0x000fe200078e0203 */
[----:B-1----:R-:W-:-:S04]  /*f5b0*/  LEA R8, P1, R2, R8, 0x2 ;  /* 0x0000000802087211 */ /* 0x002fc800078210ff */
[----:B------:R-:W-:-:S05]  /*f5c0*/  LEA.HI.X R9, R2, R9, R13, 0x2, P1 ;  /* 0x0000000902097211 */ /* 0x000fca00008f140d */
[----:B------:R1:W5:Y:S04]  /*f5d0*/  LDG.E R8, desc[UR6][R8.64] ;  /* 0x0000000608087981 */ /* 0x000368000c1e1900 */
.L_x_58:
[----:B------:R-:W2:Y:S01]  /*f5e0*/  S2R R3, SR_CgaCtaId ;  /* 0x0000000000037919 */ /* 0x000ea20000008800 */
[----:B------:R-:W-:-:S04]  /*f5f0*/  MOV R2, 0x400 ;  /* 0x0000040000027802 */ /* 0x000fc80000000f00 */
[----:B--2---:R-:W-:Y:S02]  /*f600*/  LEA R2, R3, R2, 0x18 ;  /* 0x0000000203027211 */ /* 0x004fe400078ec0ff */
[----:B------:R-:W-:-:S03]  /*f610*/  SHF.L.U32 R3, R10, 0x1f, RZ ;  /* 0x0000001f0a037819 */ /* 0x000fc600000006ff */
[----:B------:R-:W-:-:S04]  /*f620*/  IMAD R2, R7, 0x8, R2 ;  /* 0x0000000807027824 */ /* 0x000fc800078e0202 */
[----:B------:R-:W2:Y:S02]  /*f630*/  SYNCS.PHASECHK.TRANS64.TRYWAIT P1, [R2+URZ+0x34840], R3 ;  /* 0x03484003020075a7 */ /* 0x000ea4000802017f */
[----:B--2---:R-:W-:Y:S05]  /*f640*/  @!P1 BRA `(.L_x_59) ;  /* 0x0000001400e89947 */ /* 0x004fea0003800000 */
.L_x_99:
[----:B-1----:R-:W1:Y:S02]  /*f650*/  S2R R9, SR_TID.X ;  /* 0x0000000000097919 */ /* 0x002e640000002100 */
[----:B-1----:R-:W-:-:S04]  /*f660*/  LOP3.LUT R9, R9, 0x7f, RZ, 0xc0, !PT ;  /* 0x0000007f09097812 */ /* 0x002fc800078ec0ff */
[----:B------:R-:W-:-:S13]  /*f670*/  ISETP.NE.AND P2, PT, R9, RZ, PT ;  /* 0x000000ff0900720c */ /* 0x000fda0003f45270 */
[----:B------:R-:W-:Y:S05]  /*f680*/  @P2 BRA `(.L_x_60) ;  /* 0x00000000001c2947 */ /* 0x000fea0003800000 */
[----:B------:R-:W1:Y:S01]  /*f690*/  S2R R9, SR_TID.X ;  /* 0x0000000000097919 */ /* 0x000e620000002100 */
[----:B--2---:R-:W-:-:S04]  /*f6a0*/  MOV R3, 0xb000 ;  /* 0x0000b00000037802 */ /* 0x004fc80000000f00 */
[----:B------:R3:W-:Y:S01]  /*f6b0*/  SYNCS.ARRIVE.TRANS64 RZ, [R2+URZ+0x34830], R3 ;  /* 0x0348300302ff79a7 */ /* 0x0007e2000800003f */
[----:B-1----:R-:W-:-:S04]  /*f6c0*/  LOP3.LUT R9, R9, 0x1f, RZ, 0xc0, !PT ;  /* 0x0000001f09097812 */ /* 0x002fc800078ec0ff */
[----:B------:R-:W-:-:S13]  /*f6d0*/  ISETP.NE.AND P1, PT, R9, RZ, PT ;  /* 0x000000ff0900720c */ /* 0x000fda0003f25270 */
[----:B---3--:R-:W-:Y:S05]  /*f6e0*/  @!P1 BRA `(.L_x_60) ;  /* 0x0000000000049947 */ /* 0x008fea0003800000 */
[----:B------:R-:W-:Y:S01]  /*f6f0*/  BPT.TRAP 0x1 ;  /* 0x000000040000795c */ /* 0x000fe20000300000 */
.L_x_60:
[----:B------:R-:W1:Y:S01]  /*f700*/  S2R R9, SR_CgaCtaId ;  /* 0x0000000000097919 */ /* 0x000e620000008800 */
        /* <DEDUP_REMOVED lines=10> */
[----:B------:R-:W-:Y:S01]  /*f7b0*/  UMOV UR16, 0x40 ;  /* 0x0000004000107882 */ /* 0x000fe20000000000 */
[----:B------:R-:W-:-:S04]  /*f7c0*/  SHF.L.U32 R17, R17, 0x1f, RZ ;  /* 0x0000001f11117819 */ /* 0x000fc800000006ff */
[----:B------:R-:W-:Y:S02]  /*f7d0*/  UIADD3 UR9, UR9, 0x34830, URZ ;  /* 0x0003483009097890 */ /* 0x000fe4000fffe03f */
[----:B------:R-:W-:Y:S01]  /*f7e0*/  UIMAD UR11, UR11, 0xb0, URZ ;  /* 0x000000b00b0b78a4 */ /* 0x000fe2000f8e023f */
[----:B-1----:R-:W-:-:S05]  /*f7f0*/  LEA R3, R9, R3, 0x18 ;  /* 0x0000000309037211 */ /* 0x002fca00078ec0ff */
[----:B------:R-:W-:Y:S02]  /*f800*/  IMAD R2, R7, 0xb000, R3 ;  /* 0x0000b00007027824 */ /* 0x000fe400078e0203 */
[----:B------:R-:W-:-:S03]  /*f810*/  VIADD R3, R3, 0x34800 ;  /* 0x0003480003037836 */ /* 0x000fc60000000000 */
[----:B------:R-:W-:Y:S01]  /*f820*/  R2UR UR8, R2 ;  /* 0x00000000020872ca */ /* 0x000fe200000e0000 */
[----:B------:R-:W-:-:S12]  /*f830*/  IMAD R2, R16, 0x8, R3 ;  /* 0x0000000810027824 */ /* 0x000fd800078e0203 */
        /* <DEDUP_REMOVED lines=9> */
.L_x_100:
[----:B------:R-:W-:Y:S05]  /*f8d0*/  @P2 BRA `(.L_x_62) ;  /* 0x00000000001c2947 */ /* 0x000fea0003800000 */
[----:B------:R-:W2:Y:S01]  /*f8e0*/  S2R R9, SR_TID.X ;  /* 0x0000000000097919 */ /* 0x000ea20000002100 */
[----:B------:R-:W-:-:S04]  /*f8f0*/  MOV R3, 0xb000 ;  /* 0x0000b00000037802 */ /* 0x000fc80000000f00 */
[----:B------:R3:W-:Y:S01]  /*f900*/  SYNCS.ARRIVE.TRANS64 RZ, [R2+URZ+0x50], R3 ;  /* 0x0000500302ff79a7 */ /* 0x0007e2000800003f */
[----:B--2---:R-:W-:-:S04]  /*f910*/  LOP3.LUT R9, R9, 0x1f, RZ, 0xc0, !PT ;  /* 0x0000001f09097812 */ /* 0x004fc800078ec0ff */
[----:B------:R-:W-:-:S13]  /*f920*/  ISETP.NE.AND P1, PT, R9, RZ, PT ;  /* 0x000000ff0900720c */ /* 0x000fda0003f25270 */
[----:B---3--:R-:W-:Y:S05]  /*f930*/  @!P1 BRA `(.L_x_62) ;  /* 0x0000000000049947 */ /* 0x008fea0003800000 */
[----:B------:R-:W-:Y:S01]  /*f940*/  BPT.TRAP 0x1 ;  /* 0x000000040000795c */ /* 0x000fe20000300000 */
.L_x_62:
[----:B------:R-:W2:Y:S01]  /*f950*/  S2R R9, SR_CgaCtaId ;  /* 0x0000000000097919 */ /* 0x000ea20000008800 */
[----:B------:R-:W-:Y:S01]  /*f960*/  MOV R3, 0x400 ;  /* 0x0000040000037802 */ /* 0x000fe20000000f00 */
[----:B------:R-:W-:Y:S01]  /*f970*/  UIADD3 UR4, UP0, UR36, 0x470, URZ ;  /* 0x0000047024047890 */ /* 0x000fe2000ff1e03f */
[----:B------:R-:W-:Y:S01]  /*f980*/  R2UR UR11, R18 ;  /* 0x00000000120b72ca */ /* 0x000fe200000e0000 */
[----:B------:R-:W-:Y:S01]  /*f990*/  UMOV UR10, URZ ;  /* 0x0000003f000a7c82 */ /* 0x000fe20008000000 */
[----:B------:R-:W-:Y:S01]  /*f9a0*/  R2UR UR9, R2 ;  /* 0x00000000020972ca */ /* 0x000fe200000e0000 */
[----:B------:R-:W-:Y:S01]  /*f9b0*/  UIADD3.X UR5, URZ, UR37, URZ, UP0, !UPT ;  /* 0x000000253f057290 */ /* 0x000fe200087fe43f */
[----:B------:R-:W-:Y:S01]  /*f9c0*/  R2UR UR13, R5 ;  /* 0x00000000050d72ca */ /* 0x000fe200000e0000 */
[----:B------:R-:W-:Y:S01]  /*f9d0*/  UMOV UR7, 0x14f00000 ;  /* 0x14f0000000077882 */ /* 0x000fe20000000000 */
[----:B------:R-:W-:Y:S01]  /*f9e0*/  R2UR UR12, R0 ;  /* 0x00000000000c72ca */ /* 0x000fe200000e0000 */
[----:B------:R-:W-:Y:S01]  /*f9f0*/  UMOV UR15, 0x40 ;  /* 0x00000040000f7882 */ /* 0x000fe20000000000 */
[----:B------:R-:W-:-:S02]  /*fa00*/  IMAD.MOV.U32 R18, RZ, RZ, R12 ;  /* 0x000000ffff127224 */ /* 0x000fc400078e000c */
[----:B------:R-:W-:-:S03]  /*fa10*/  IMAD.MOV.U32 R5, RZ, RZ, R8 ;  /* 0x000000ffff057224 */ /* 0x000fc600078e0008 */
[----:B------:R-:W-:Y:S02]  /*fa20*/  UIMAD UR11, UR11, 0xb0, URZ ;  /* 0x000000b00b0b78a4 */ /* 0x000fe4000f8e023f */
[----:B------:R-:W-:Y:S01]  /*fa30*/  UIADD3 UR9, UR9, 0x50, URZ ;  /* 0x0000005009097890 */ /* 0x000fe2000fffe03f */
[----:B--2---:R-:W-:-:S05]  /*fa40*/  LEA R3, R9, R3, 0x18 ;  /* 0x0000000309037211 */ /* 0x004fca00078ec0ff */
        /* <DEDUP_REMOVED lines=10> */
.L_x_57:
[----:B------:R-:W-:Y:S05]  /*faf0*/  BSYNC B1 ;  /* 0x0000000000017941 */ /* 0x000fea0003800000 */
.L_x_56:
[----:B------:R-:W-:Y:S01]  /*fb00*/  IADD3 R16, R7, 0x1, RZ ;  /* 0x0000000107107810 */ /* 0x000fe20007ffe0ff */
[----:B------:R-:W-:Y:S03]  /*fb10*/  BSSY B1, `(.L_x_63) ;  /* 0x000006d000017945 */ /* 0x000fe60003800000 */
[----:B------:R-:W-:-:S04]  /*fb20*/  ISETP.NE.AND P1, PT, R16, 0x2, PT ;  /* 0x000000021000780c */ /* 0x000fc80003f25270 */
[----:B-1----:R-:W-:Y:S02]  /*fb30*/  SEL R17, RZ, 0x1, P1 ;  /* 0x00000001ff117807 */ /* 0x002fe40000800000 */
[----:B------:R-:W-:Y:S02]  /*fb40*/  SEL R16, R16, RZ, P1 ;  /* 0x000000ff10107207 */ /* 0x000fe40000800000 */
[----:B------:R-:W-:Y:S01]  /*fb50*/  LOP3.LUT R17, R10, R17, RZ, 0x3c, !PT ;  /* 0x000000110a117212 */ /* 0x000fe200078e3cff */
[----:B------:R-:W-:Y:S06]  /*fb60*/  @!P6 BRA `(.L_x_64) ;  /* 0x00000004009ce947 */ /* 0x000fec0003800000 */
[----:B------:R-:W-:Y:S01]  /*fb70*/  VIADD R12, R6, 0xffffffff ;  /* 0xffffffff060c7836 */ /* 0x000fe20000000000 */
        /* <DEDUP_REMOVED lines=11> */
[----:B------:R-:W-:-:S05]  /*fc30*/  IADD3 R3, -R2, RZ, RZ ;  /* 0x000000ff02037210 */ /* 0x000fca0007ffe1ff */
[----:B------:R-:W-:Y:S01]  /*fc40*/  IMAD R12, R8, R3, R12 ;  /* 0x00000003080c7224 */ /* 0x000fe200078e020c */
[--C-:B------:R-:W-:Y:S01]  /*fc50*/  SHF.R.S32.HI R3, RZ, 0x1f, R2.reuse ;  /* 0x0000001fff037819 */ /* 0x100fe20000011402 */
[----:B------:R-:W1:Y:S02]  /*fc60*/  LDC.64 R8, c[0x0][0x3f8] ;  /* 0x0000fe00ff087b82 */ /* 0x000e640000000a00 */
[----:B------:R-:W-:-:S04]  /*fc70*/  IMAD.WIDE.U32 R2, R4, UR4, R2 ;  /* 0x0000000404027c25 */ /* 0x000fc8000f8e0002 */
[----:B------:R-:W-:Y:S01]  /*fc80*/  IMAD.IADD R13, R13, 0x1, R3 ;  /* 0x000000010d0d7824 */ /* 0x000fe200078e0203 */
[----:B-1----:R-:W-:-:S04]  /*fc90*/  LEA R8, P1, R2, R8, 0x2 ;  /* 0x0000000802087211 */ /* 0x002fc800078210ff */
[----:B------:R-:W-:-:S05]  /*fca0*/  LEA.HI.X R9, R2, R9, R13, 0x2, P1 ;  /* 0x0000000902097211 */ /* 0x000fca00008f140d */
[----:B------:R1:W5:Y:S04]  /*fcb0*/  LDG.E R8, desc[UR6][R8.64] ;  /* 0x0000000608087981 */ /* 0x000368000c1e1900 */
.L_x_65:
[----:B------:R-:W2:Y:S01]  /*fcc0*/  S2R R3, SR_CgaCtaId ;  /* 0x0000000000037919 */ /* 0x000ea20000008800 */
[----:B------:R-:W-:-:S04]  /*fcd0*/  MOV R2, 0x400 ;  /* 0x0000040000027802 */ /* 0x000fc80000000f00 */
[----:B--2---:R-:W-:Y:S02]  /*fce0*/  LEA R2, R3, R2, 0x18 ;  /* 0x0000000203027211 */ /* 0x004fe400078ec0ff */
[----:B------:R-:W-:-:S03]  /*fcf0*/  SHF.L.U32 R3, R17, 0x1f, RZ ;  /* 0x0000001f11037819 */ /* 0x000fc600000006ff */
[----:B------:R-:W-:-:S04]  /*fd00*/  IMAD R2, R16, 0x8, R2 ;  /* 0x0000000810027824 */ /* 0x000fc800078e0202 */
[----:B------:R-:W2:Y:S02]  /*fd10*/  SYNCS.PHASECHK.TRANS64.TRYWAIT P1, [R2+URZ+0x34840], R3 ;  /* 0x03484003020075a7 */ /* 0x000ea4000802017f */
[----:B--2---:R-:W-:Y:S05]  /*fd20*/  @!P1 BRA `(.L_x_66) ;  /* 0x0000001000589947 */ /* 0x004fea0003800000 */
.L_x_101:
        /* <DEDUP_REMOVED lines=11> */
.L_x_67:
[----:B------:R-:W1:Y:S01]  /*fde0*/  S2R R13, SR_CgaCtaId ;  /* 0x00000000000d7919 */ /* 0x000e620000008800 */
[----:B------:R-:W-:Y:S01]  /*fdf0*/  MOV R9, 0x400 ;  /* 0x0000040000097802 */ /* 0x000fe20000000f00 */
[----:B------:R-:W-:Y:S01]  /*fe00*/  UIADD3 UR4, UP0, UR36, 0x370, URZ ;  /* 0x0000037024047890 */ /* 0x000fe2000ff1e03f */
[----:B------:R-:W-:Y:S01]  /*fe10*/  R2UR UR11, R12 ;  /* 0x000000000c0b72ca */ /* 0x000fe200000e0000 */
[----:B------:R-:W-:Y:S01]  /*fe20*/  UMOV UR10, URZ ;  /* 0x0000003f000a7c82 */ /* 0x000fe20008000000 */
[----:B------:R-:W-:Y:S01]  /*fe30*/  R2UR UR12, R0 ;  /* 0x00000000000c72ca */ /* 0x000fe200000e0000 */
[----:B------:R-:W-:Y:S01]  /*fe40*/  UIADD3.X UR5, URZ, UR37, URZ, UP0, !UPT ;  /* 0x000000253f057290 */ /* 0x000fe200087fe43f */
[----:B-----5:R-:W-:Y:S01]  /*fe50*/  R2UR UR13, R8 ;  /* 0x00000000080d72ca */ /* 0x020fe200000e0000 */
[----:B------:R-:W-:Y:S01]  /*fe60*/  UMOV UR6, 0x0 ;  /* 0x0000000000067882 */ /* 0x000fe20000000000 */
[----:B------:R-:W-:Y:S01]  /*fe70*/  UMOV UR7, 0x14f00000 ;  /* 0x14f0000000077882 */ /* 0x000fe20000000000 */
[----:B------:R-:W-:-:S06]  /*fe80*/  UMOV UR16, 0x40 ;  /* 0x0000004000107882 */ /* 0x000fcc0000000000 */
[----:B------:R-:W-:Y:S01]  /*fe90*/  UIMAD UR11, UR11, 0xb0, URZ ;  /* 0x000000b00b0b78a4 */ /* 0x000fe2000f8e023f */
[----:B-1----:R-:W-:-:S05]  /*fea0*/  LEA R9, R13, R9, 0x18 ;  /* 0x000000090d097211 */ /* 0x002fca00078ec0ff */
[----:B--2---:R-:W-:-:S04]  /*feb0*/  VIADD R2, R9, 0x34800 ;  /* 0x0003480009027836 */ /* 0x004fc80000000000 */
[----:B------:R-:W-:Y:S01]  /*fec0*/  IMAD R3, R16, 0x8, R2 ;  /* 0x0000000810037824 */ /* 0x000fe200078e0202 */
[----:B------:R-:W-:-:S04]  /*fed0*/  LEA R2, R7, R2, 0x3 ;  /* 0x0000000207027211 */ /* 0x000fc800078e18ff */
[----:B------:R-:W-:Y:S01]  /*fee0*/  R2UR UR9, R3 ;  /* 0x00000000030972ca */ /* 0x000fe200000e0000 */
[----:B------:R-:W-:-:S05]  /*fef0*/  IMAD R3, R16, 0xb000, R9 ;  /* 0x0000b00010037824 */ /* 0x000fca00078e0209 */
[----:B------:R-:W-:Y:S02]  /*ff00*/  R2UR UR8, R3 ;  /* 0x00000000030872ca */ /* 0x000fe400000e0000 */
[----:B------:R-:W-:-:S05]  /*ff10*/  SHF.L.U32 R3, R10, 0x1f, RZ ;  /* 0x0000001f0a037819 */ /* 0x000fca00000006ff */
[----:B------:R-:W-:-:S06]  /*ff20*/  UIADD3 UR9, UR9, 0x30, URZ ;  /* 0x0000003009097890 */ /* 0x000fcc000fffe03f */
        /* <DEDUP_REMOVED lines=9> */
.L_x_102:
        /* <DEDUP_REMOVED lines=8> */
.L_x_69:
        /* <DEDUP_REMOVED lines=11> */
[----:B------:R-:W-:Y:S01]  /*100f0*/  UMOV UR15, 0x40 ;  /* 0x00000040000f7882 */ /* 0x000fe20000000000 */
[----:B------:R-:W-:Y:S01]  /*10100*/  IMAD.MOV.U32 R18, RZ, RZ, R12 ;  /* 0x000000ffff127224 */ /* 0x000fe200078e000c */
[----:B------:R-:W-:-:S03]  /*10110*/  MOV R5, R8 ;  /* 0x0000000800057202 */ /* 0x000fc60000000f00 */
[----:B------:R-:W-:Y:S02]  /*10120*/  UIMAD UR11, UR11, 0xb0, URZ ;  /* 0x000000b00b0b78a4 */ /* 0x000fe4000f8e023f */
[----:B------:R-:W-:Y:S01]  /*10130*/  UIADD3 UR9, UR9, 0x50, URZ ;  /* 0x0000005009097890 */ /* 0x000fe2000fffe03f */
[----:B--2---:R-:W-:-:S05]  /*10140*/  LEA R3, R9, R3, 0x18 ;  /* 0x0000000309037211 */ /* 0x004fca00078ec0ff */
[----:B------:R-:W-:-:S05]  /*10150*/  IMAD R7, R7, 0xb000, R3 ;  /* 0x0000b00007077824 */ /* 0x000fca00078e0203 */
[----:B------:R-:W-:-:S13]  /*10160*/  R2UR UR14, R7 ;  /* 0x00000000070e72ca */ /* 0x000fda00000e0000 */
[----:B------:R-:W-:Y:S02]  /*10170*/  UIADD3 UR8, UR14, 0x400, URZ ;  /* 0x000004000e087890 */ /* 0x000fe4000fffe03f */
[----:B------:R-:W-:-:S07]  /*10180*/  UIADD3 UR14, UR14, 0x5c00, URZ ;  /* 0x00005c000e0e7890 */ /* 0x000fce000fffe03f */
[----:B------:R1:W-:Y:S02]  /*10190*/  UTMALDG.4D [UR8], [UR4], desc[UR6] ;  /* 0x00000608040075b4 */ /* 0x0003e40008019000 */
[----:B-1----:R-:W-:Y:S01]  /*101a0*/  UMOV UR8, UR14 ;  /* 0x0000000e00087c82 */ /* 0x002fe20008000000 */
[----:B------:R-:W-:Y:S02]  /*101b0*/  UMOV UR10, UR15 ;  /* 0x0000000f000a7c82 */ /* 0x000fe40008000000 */
[----:B------:R1:W-:Y:S02]  /*101c0*/  UTMALDG.4D [UR8], [UR4], desc[UR6] ;  /* 0x00000608040075b4 */ /* 0x0003e40008019000 */
[----:B-1----:R-:W-:Y:S01]  /*101d0*/  NOP ;  /* 0x0000000000007918 */ /* 0x002fe20000000000 */
.L_x_64:
[----:B------:R-:W-:Y:S05]  /*101e0*/  BSYNC B1 ;  /* 0x0000000000017941 */ /* 0x000fea0003800000 */
.L_x_63:
[C---:B------:R-:W-:Y:S01]  /*101f0*/  ISETP.GT.AND P1, PT, R6.reuse, 0x1, PT ;  /* 0x000000010600780c */ /* 0x040fe20003f24270 */
[----:B------:R-:W-:-:S12]  /*10200*/  VIADD R6, R6, 0xfffffffe ;  /* 0xfffffffe06067836 */ /* 0x000fd80000000000 */
[----:B------:R-:W-:Y:S05]  /*10210*/  @P1 BRA `(.L_x_70) ;  /* 0xfffffff000801947 */ /* 0x000fea000383ffff */
.L_x_55:
[----:B------:R-:W-:Y:S05]  /*10220*/  BSYNC B0 ;  /* 0x0000000000007941 */ /* 0x000fea0003800000 */
.L_x_46:
[----:B------:R-:W-:Y:S04]  /*10230*/  BSSY B0, `(.L_x_71) ;  /* 0x000002c000007945 */ /* 0x000fe80003800000 */
[----:B------:R-:W-:Y:S05]  /*10240*/  @!P6 BRA `(.L_x_72) ;  /* 0x0000000000a8e947 */ /* 0x000fea0003800000 */
[----:B------:R-:W2:Y:S01]  /*10250*/  S2R R3, SR_CgaCtaId ;  /* 0x0000000000037919 */ /* 0x000ea20000008800 */
[----:B------:R-:W-:Y:S01]  /*10260*/  MOV R2, 0x400 ;  /* 0x0000040000027802 */ /* 0x000fe20000000f00 */
[----:B------:R-:W3:Y:S03]  /*10270*/  S2R R4, SR_TID.X ;  /* 0x0000000000047919 */ /* 0x000ee60000002100 */
[----:B--2---:R-:W-:Y:S02]  /*10280*/  LEA R2, R3, R2, 0x18 ;  /* 0x0000000203027211 */ /* 0x004fe400078ec0ff */
[----:B---3--:R-:W-:-:S03]  /*10290*/  LOP3.LUT R4, R4, 0x7f, RZ, 0xc0, !PT ;  /* 0x0000007f04047812 */ /* 0x008fc600078ec0ff */
[----:B------:R-:W-:Y:S01]  /*102a0*/  IMAD R3, R16, 0x8, R2 ;  /* 0x0000000810037824 */ /* 0x000fe200078e0202 */
[----:B------:R-:W-:Y:S02]  /*102b0*/  SHF.L.U32 R2, R17, 0x1f, RZ ;  /* 0x0000001f11027819 */ /* 0x000fe400000006ff */
[----:B------:R-:W-:Y:S02]  /*102c0*/  ISETP.NE.AND P1, PT, R4, RZ, PT ;  /* 0x000000ff0400720c */ /* 0x000fe40003f25270 */
[----:B------:R-:W2:Y:S02]  /*102d0*/  SYNCS.PHASECHK.TRANS64.TRYWAIT P0, [R3+URZ+0x34860], R2 ;  /* 0x03486002030075a7 */ /* 0x000ea4000800017f */
[----:B--2---:R-:W-:Y:S09]  /*102e0*/  @!P0 BRA `(.L_x_73) ;  /* 0x0000000c00108947 */ /* 0x004ff20003800000 */
.L_x_103:
[----:B------:R-:W-:Y:S05]  /*102f0*/  @P1 BRA `(.L_x_74) ;  /* 0x00000000001c1947 */ /* 0x000fea0003800000 */
[----:B------:R-:W3:Y:S01]  /*10300*/  S2R R4, SR_TID.X ;  /* 0x0000000000047919 */ /* 0x000ee20000002100 */
[----:B--2---:R-:W-:-:S04]  /*10310*/  MOV R2, 0xb000 ;  /* 0x0000b00000027802 */ /* 0x004fc80000000f00 */
[----:B------:R4:W-:Y:S01]  /*10320*/  SYNCS.ARRIVE.TRANS64 RZ, [R3+URZ+0x34850], R2 ;  /* 0x0348500203ff79a7 */ /* 0x0009e2000800003f */
[----:B---3--:R-:W-:-:S04]  /*10330*/  LOP3.LUT R4, R4, 0x1f, RZ, 0xc0, !PT ;  /* 0x0000001f04047812 */ /* 0x008fc800078ec0ff */
[----:B------:R-:W-:-:S13]  /*10340*/  ISETP.NE.AND P0, PT, R4, RZ, PT ;  /* 0x000000ff0400720c */ /* 0x000fda0003f05270 */
[----:B----4-:R-:W-:Y:S05]  /*10350*/  @!P0 BRA `(.L_x_74) ;  /* 0x0000000000048947 */ /* 0x010fea0003800000 */
[----:B------:R-:W-:Y:S01]  /*10360*/  BPT.TRAP 0x1 ;  /* 0x000000040000795c */ /* 0x000fe20000300000 */
.L_x_74:
        /* <DEDUP_REMOVED lines=24> */
.L_x_72:
[----:B------:R-:W-:Y:S05]  /*104f0*/  BSYNC B0 ;  /* 0x0000000000007941 */ /* 0x000fea0003800000 */
.L_x_71:
[----:B------:R-:W2:Y:S01]  /*10500*/  LDL.LU R0, [R1+0x10] ;  /* 0x0000100001007983 */ /* 0x000ea20000300800 */
[----:B------:R-:W-:-:S03]  /*10510*/  ULDC UR4, c[0x0][0xda4] ;  /* 0x0003690000047ab9 */ /* 0x000fc60000000800 */
[----:B------:R-:W3:Y:S01]  /*10520*/  LDL.LU R2, [R1+0x18] ;  /* 0x0000180001027983 */ /* 0x000ee20000300800 */
[----:B------:R-:W-:-:S05]  /*10530*/  VIADD R16, R16, 0x1 ;  /* 0x0000000110107836 */ /* 0x000fca0000000000 */
[----:B------:R-:W-:-:S04]  /*10540*/  ISETP.NE.AND P0, PT, R16, 0x2, PT ;  /* 0x000000021000780c */ /* 0x000fc80003f05270 */
[----:B------:R-:W-:Y:S01]  /*10550*/  SEL R16, R16, RZ, P0 ;  /* 0x000000ff10107207 */ /* 0x000fe20000000000 */
[----:B--2---:R-:W-:Y:S01]  /*10560*/  VIADD R0, R0, UR38 ;  /* 0x0000002600007c36 */ /* 0x004fe20008000000 */
[----:B---3--:R-:W-:-:S04]  /*10570*/  IADD3 R2, R2, 0x1, RZ ;  /* 0x0000000102027810 */ /* 0x008fc80007ffe0ff */
[----:B------:R2:W-:Y:S01]  /*10580*/  STL [R1+0x10], R0 ;  /* 0x0000100001007387 */ /* 0x0005e20000100800 */
[----:B------:R-:W-:-:S03]  /*10590*/  ISETP.GE.AND P1, PT, R0, UR4, PT ;  /* 0x0000000400007c0c */ /* 0x000fc6000bf26270 */
[----:B------:R3:W-:Y:S01]  /*105a0*/  STL [R1+0x18], R2 ;  /* 0x0000180201007387 */ /* 0x0007e20000100800 */
[----:B--2---:R-:W-:-:S04]  /*105b0*/  SEL R0, RZ, 0x1, P0 ;  /* 0x00000001ff007807 */ /* 0x004fc80000000000 */
[----:B------:R-:W-:-:S05]  /*105c0*/  LOP3.LUT R17, R17, R0, RZ, 0x3c, !PT ;  /* 0x0000000011117212 */ /* 0x000fca00078e3cff */
[----:B---3--:R-:W-:Y:S05]  /*105d0*/  @!P1 BRA `(.L_x_75) ;  /* 0xffffffd400689947 */ /* 0x008fea000383ffff */
[----:B------:R-:W-:-:S07]  /*105e0*/  LOP3.LUT R2, R2, 0x1, RZ, 0xc, !PT ;  /* 0x0000000102027812 */ /* 0x000fce00078e0cff */
.L_x_32:
[----:B------:R-:W2:Y:S01]  /*105f0*/  S2R R3, SR_CgaCtaId ;  /* 0x0000000000037919 */ /* 0x000ea20000008800 */
[----:B------:R-:W-:Y:S01]  /*10600*/  MOV R0, 0x400 ;  /* 0x0000040000007802 */ /* 0x000fe20000000f00 */
[----:B------:R-:W-:Y:S03]  /*10610*/  BSSY B0, `(.L_x_76) ;  /* 0x0000005000007945 */ /* 0x000fe60003800000 */
[----:B--2---:R-:W-:Y:S02]  /*10620*/  LEA R0, R3, R0, 0x18 ;  /* 0x0000000003007211 */ /* 0x004fe400078ec0ff */
[----:B------:R-:W-:-:S04]  /*10630*/  SHF.L.U32 R3, R2, 0x1f, RZ ;  /* 0x0000001f02037819 */ /* 0x000fc800000006ff */
[----:B------:R-:W2:Y:S02]  /*10640*/  SYNCS.PHASECHK.TRANS64.TRYWAIT P0, [R0+URZ+0x34820], R3 ;  /* 0x03482003000075a7 */ /* 0x000ea4000800017f */
[----:B--2---:R-:W-:Y:S05]  /*10650*/  @!P0 BRA `(.L_x_77) ;  /* 0x0000000800488947 */ /* 0x004fea0003800000 */
.L_x_104:
[----:B------:R-:W-:Y:S05]  /*10660*/  BSYNC B0 ;  /* 0x0000000000007941 */ /* 0x000fea0003800000 */
.L_x_76:
[----:B------:R-:W-:-:S03]  /*10670*/  UMOV UR4, 0xffffffff ;  /* 0xffffffff00047882 */ /* 0x000fc60000000000 */
[----:B------:R-:W-:Y:S05]  /*10680*/  BRA.DIV UR4, `(.L_x_78) ;  /* 0x0000000a04507947 */ /* 0x000fea000b800000 */
[----:B------:R-:W3:Y:S02]  /*10690*/  S2R R2, SR_TID.X ;  /* 0x0000000000027919 */ /* 0x000ee40000002100 */
[----:B---3--:R-:W-:-:S04]  /*106a0*/  SHF.R.U32.HI R2, RZ, 0x5, R2 ;  /* 0x00000005ff027819 */ /* 0x008fc80000011602 */
[----:B------:R-:W-:-:S05]  /*106b0*/  LOP3.LUT R2, R2, 0x3, RZ, 0xc0, !PT ;  /* 0x0000000302027812 */ /* 0x000fca00078ec0ff */
[----:B------:R3:W4:Y:S02]  /*106c0*/  SHFL.IDX PT, R14, R2, RZ, 0x1f ;  /* 0x00001fff020e7589 */ /* 0x00072400000e0000 */
.L_x_107:
[----:B----4-:R-:W-:Y:S01]  /*106d0*/  ISETP.NE.AND P0, PT, R14, RZ, PT ;  /* 0x000000ff0e00720c */ /* 0x010fe20003f05270 */
[----:B------:R-:W-:-:S12]  /*106e0*/  BSSY B0, `(.L_x_79) ;  /* 0x0000026000007945 */ /* 0x000fd80003800000 */
[----:B------:R-:W-:Y:S05]  /*106f0*/  @P0 BRA `(.L_x_80) ;  /* 0x0000000000900947 */ /* 0x000fea0003800000 */
[----:B------:R-:W-:-:S03]  /*10700*/  UMOV UR4, 0xffffffff ;  /* 0xffffffff00047882 */ /* 0x000fc60000000000 */
[----:B------:R-:W-:Y:S05]  /*10710*/  BRA.DIV UR4, `(.L_x_81) ;  /* 0x0000000a04607947 */ /* 0x000fea000b800000 */
[----:B------:R-:W-:-:S13]  /*10720*/  ELECT P6, URZ, PT ;  /* 0x00000000003f782f */ /* 0x000fda00038c0000 */
.L_x_110:
[----:B------:R-:W-:Y:S05]  /*10730*/  @!P6 BRA `(.L_x_80) ;  /* 0x000000000080e947 */ /* 0x000fea0003800000 */
[----:B---3--:R-:W3:Y:S02]  /*10740*/  LDL R2, [R1+0x1c] ;  /* 0x00001c0001027983 */ /* 0x008ee40000100800 */
[----:B---3--:R-:W-:-:S13]  /*10750*/  R2UR UR4, R2 ;  /* 0x00000000020472ca */ /* 0x008fda00000e0000 */
[----:B------:R-:W-:-:S06]  /*10760*/  ULOP3.LUT UR4, UR4, 0x2, URZ, 0xfc, !UPT ;  /* 0x0000000204047892 */ /* 0x000fcc000f8efc3f */
[----:B------:R-:W-:-:S05]  /*10770*/  IMAD.U32 R2, RZ, RZ, UR4 ;  /* 0x00000004ff027e24 */ /* 0x000fca000f8e00ff */
[----:B------:R-:W-:-:S13]  /*10780*/  ISETP.NE.AND P2, PT, R2, 0x3, PT ;  /* 0x000000030200780c */ /* 0x000fda0003f45270 */
[----:B------:R-:W-:Y:S05]  /*10790*/  @!P2 BRA `(.L_x_82) ;  /* 0x000000000004a947 */ /* 0x000fea0003800000 */
[----:B------:R-:W-:Y:S01]  /*107a0*/  BPT.TRAP 0x1 ;  /* 0x000000040000795c */ /* 0x000fe20000300000 */
.L_x_82:
[----:B--2---:R-:W-:Y:S01]  /*107b0*/  VIADD R3, R0, 0x34840 ;  /* 0x0003484000037836 */ /* 0x004fe20000000000 */
[----:B------:R-:W-:Y:S01]  /*107c0*/  SHF.L.U32 R5, R17, 0x1f, RZ ;  /* 0x0000001f11057819 */ /* 0x000fe200000006ff */
[----:B------:R-:W-:-:S03]  /*107d0*/  VIADD R2, R16, 0x1 ;  /* 0x0000000110027836 */ /* 0x000fc60000000000 */
[----:B-1----:R-:W-:Y:S02]  /*107e0*/  LEA R6, R16, R3, 0x3 ;  /* 0x0000000310067211 */ /* 0x002fe400078e18ff */
[----:B------:R-:W-:Y:S02]  /*107f0*/  ISETP.NE.AND P1, PT, R2, 0x2, PT ;  /* 0x000000020200780c */ /* 0x000fe40003f25270 */
[----:B------:R-:W1:Y:S02]  /*10800*/  SYNCS.PHASECHK.TRANS64.TRYWAIT P0, [R6+URZ], R5 ;  /* 0x00000005060075a7 */ /* 0x000e64000800017f */
[----:B------:R-:W-:-:S04]  /*10810*/  SEL R4, RZ, 0x1, P1 ;  /* 0x00000001ff047807 */ /* 0x000fc80000800000 */
[----:B------:R-:W-:Y:S02]  /*10820*/  LOP3.LUT R17, R17, R4, RZ, 0x3c, !PT ;  /* 0x0000000411117212 */ /* 0x000fe400078e3cff */
[----:B------:R-:W-:Y:S02]  /*10830*/  SEL R4, R2, RZ, P1 ;  /* 0x000000ff02047207 */ /* 0x000fe40000800000 */
[----:B------:R-:W-:-:S03]  /*10840*/  SHF.L.U32 R2, R17, 0x1f, RZ ;  /* 0x0000001f11027819 */ /* 0x000fc600000006ff */
[----:B------:R-:W-:Y:S01]  /*10850*/  IMAD R3, R4, 0x8, R3 ;  /* 0x0000000804037824 */ /* 0x000fe200078e0203 */
[----:B-1----:R-:W-:Y:S06]  /*10860*/  @!P0 BRA `(.L_x_83) ;  /* 0x00000008002c8947 */ /* 0x002fec0003800000 */
.L_x_111:
[----:B------:R-:W2:Y:S02]  /*10870*/  SYNCS.PHASECHK.TRANS64.TRYWAIT P0, [R3+URZ], R2 ;  /* 0x00000002030075a7 */ /* 0x000ea4000800017f */
[----:B--2---:R-:W-:Y:S05]  /*10880*/  @!P0 BRA `(.L_x_84) ;  /* 0x0000000800388947 */ /* 0x004fea0003800000 */
.L_x_112:
[----:B------:R-:W-:Y:S05]  /*10890*/  @!P2 BRA `(.L_x_85) ;  /* 0x000000000004a947 */ /* 0x000fea0003800000 */
[----:B------:R-:W-:Y:S01]  /*108a0*/  BPT.TRAP 0x1 ;  /* 0x000000040000795c */ /* 0x000fe20000300000 */
.L_x_85:
[----:B--2---:R-:W-:-:S05]  /*108b0*/  IADD3 R3, R0, 0x34860, RZ ;  /* 0x0003486000037810 */ /* 0x004fca0007ffe0ff */
[----:B------:R-:W-:-:S04]  /*108c0*/  IMAD R16, R16, 0x8, R3 ;  /* 0x0000000810107824 */ /* 0x000fc800078e0203 */
[----:B------:R-:W2:Y:S02]  /*108d0*/  SYNCS.PHASECHK.TRANS64.TRYWAIT P0, [R16+URZ], R5 ;  /* 0x00000005100075a7 */ /* 0x000ea4000800017f */
[----:B--2---:R-:W-:Y:S05]  /*108e0*/  @!P0 BRA `(.L_x_86) ;  /* 0x0000000800348947 */ /* 0x004fea0003800000 */
.L_x_113:
[----:B------:R-:W-:-:S07]  /*108f0*/  IMAD R3, R4, 0x8, R3 ;  /* 0x0000000804037824 */ /* 0x000fce00078e0203 */
.L_x_87:
[----:B---3--:R3:W4:Y:S02]  /*10900*/  SYNCS.PHASECHK.TRANS64.TRYWAIT P0, [R3+URZ], R2 ;  /* 0x00000002030075a7 */ /* 0x008724000800017f */
[----:B----4-:R-:W-:Y:S05]  /*10910*/  @!P0 NANOSLEEP.SYNCS 0x989680 ;  /* 0x009896800000895d */ /* 0x010fea0003900000 */
[----:B------:R-:W4:Y:S02]  /*10920*/  @!P0 SYNCS.PHASECHK.TRANS64 P0, [R3+URZ], R2 ;  /* 0x00000002030085a7 */ /* 0x000f24000800007f */
[----:B----4-:R-:W-:Y:S05]  /*10930*/  @!P0 BRA `(.L_x_87) ;  /* 0xfffffffc00f08947 */ /* 0x010fea000383ffff */
.L_x_80:
[----:B------:R-:W-:Y:S05]  /*10940*/  BSYNC B0 ;  /* 0x0000000000007941 */ /* 0x000fea0003800000 */
.L_x_79:
[----:B------:R-:W-:Y:S05]  /*10950*/  EXIT ;  /* 0x000000000000794d */ /* 0x000fea0003800000 */
.L_x_10:
[----:B-1----:R-:W-:-:S04]  /*10960*/  MOV R3, UR39 ;  /* 0x0000002700037c02 */ /* 0x002fc80008000f00 */
[----:B------:R1:W2:Y:S03]  /*10970*/  SYNCS.PHASECHK.TRANS64.TRYWAIT P1, [R3+URZ+0x34800], R0 ;  /* 0x03480000030075a7 */ /* 0x0002a6000802017f */
[----:B--2---:R-:W-:Y:S05]  /*10980*/  @!P1 NANOSLEEP.SYNCS 0x989680 ;  /* 0x009896800000995d */ /* 0x004fea0003900000 */
[----:B------:R-:W2:Y:S02]  /*10990*/  @!P1 SYNCS.PHASECHK.TRANS64 P1, [R3+URZ+0x34800], R0 ;  /* 0x03480000030095a7 */ /* 0x000ea4000802007f */
[----:B--2---:R-:W-:Y:S05]  /*109a0*/  @!P1 BRA `(.L_x_10) ;  /* 0xfffffffc00ec9947 */ /* 0x004fea000383ffff */
[----:B------:R-:W-:Y:S05]  /*109b0*/  BRA `(.L_x_88) ;  /* 0xffffff08000c7947 */ /* 0x000fea000383ffff */
.L_x_14:
[----:B--2---:R2:W3:Y:S02]  /*109c0*/  SYNCS.PHASECHK.TRANS64.TRYWAIT P2, [R3+URZ+0x34830], R0 ;  /* 0x03483000030075a7 */ /* 0x0044e4000804017f */
[----:B---3--:R-:W-:Y:S05]  /*109d0*/  @!P2 NANOSLEEP.SYNCS 0x989680 ;  /* 0x009896800000a95d */ /* 0x008fea0003900000 */
[----:B------:R-:W3:Y:S02]  /*109e0*/  @!P2 SYNCS.PHASECHK.TRANS64 P2, [R3+URZ+0x34830], R0 ;  /* 0x034830000300a5a7 */ /* 0x000ee4000804007f */
[----:B---3--:R-:W-:Y:S05]  /*109f0*/  @!P2 BRA `(.L_x_14) ;  /* 0xfffffffc00f0a947 */ /* 0x008fea000383ffff */
[----:B------:R-:W-:Y:S05]  /*10a00*/  BRA `(.L_x_13) ;  /* 0xffffff08003c7947 */ /* 0x000fea000383ffff */
.L_x_19:
[----:B--2---:R-:W-:-:S04]  /*10a10*/  IMAD.U32 R20, RZ, RZ, UR6 ;  /* 0x00000006ff147e24 */ /* 0x004fc8000f8e00ff */
[----:B------:R2:W3:Y:S03]  /*10a20*/  SYNCS.PHASECHK.TRANS64.TRYWAIT P2, [R20+URZ+0x34830], R15 ;  /* 0x0348300f140075a7 */ /* 0x0004e6000804017f */
[----:B---3--:R-:W-:Y:S05]  /*10a30*/  @!P2 NANOSLEEP.SYNCS 0x989680 ;  /* 0x009896800000a95d */ /* 0x008fea0003900000 */
[----:B------:R-:W3:Y:S02]  /*10a40*/  @!P2 SYNCS.PHASECHK.TRANS64 P2, [R20+URZ+0x34830], R15 ;  /* 0x0348300f1400a5a7 */ /* 0x000ee4000804007f */
[----:B---3--:R-:W-:Y:S05]  /*10a50*/  @!P2 BRA `(.L_x_19) ;  /* 0xfffffffc00eca947 */ /* 0x008fea000383ffff */
[----:B------:R-:W-:Y:S05]  /*10a60*/  BRA `(.L_x_16) ;  /* 0xffffff6400187947 */ /* 0x000fea000383ffff */
.L_x_23:
[----:B--2---:R-:W-:-:S04]  /*10a70*/  IMAD.U32 R20, RZ, RZ, UR6 ;  /* 0x00000006ff147e24 */ /* 0x004fc8000f8e00ff */
[----:B------:R2:W3:Y:S03]  /*10a80*/  SYNCS.PHASECHK.TRANS64.TRYWAIT P2, [R20+URZ+0x34850], R15 ;  /* 0x0348500f140075a7 */ /* 0x0004e6000804017f */
[----:B---3--:R-:W-:Y:S05]  /*10a90*/  @!P2 NANOSLEEP.SYNCS 0x989680 ;  /* 0x009896800000a95d */ /* 0x008fea0003900000 */
[----:B------:R-:W3:Y:S02]  /*10aa0*/  @!P2 SYNCS.PHASECHK.TRANS64 P2, [R20+URZ+0x34850], R15 ;  /* 0x0348500f1400a5a7 */ /* 0x000ee4000804007f */
[----:B---3--:R-:W-:Y:S05]  /*10ab0*/  @!P2 BRA `(.L_x_23) ;  /* 0xfffffffc00eca947 */ /* 0x008fea000383ffff */
[----:B------:R-:W-:Y:S05]  /*10ac0*/  BRA `(.L_x_20) ;  /* 0xffffff8800e07947 */ /* 0x000fea000383ffff */
.L_x_28:
[----:B--2---:R-:W-:-:S04]  /*10ad0*/  MOV R3, UR7 ;  /* 0x0000000700037c02 */ /* 0x004fc80008000f00 */
[----:B------:R2:W3:Y:S03]  /*10ae0*/  SYNCS.PHASECHK.TRANS64.TRYWAIT P0, [R3+URZ+0x34850], R0 ;  /* 0x03485000030075a7 */ /* 0x0004e6000800017f */
[----:B---3--:R-:W-:Y:S05]  /*10af0*/  @!P0 NANOSLEEP.SYNCS 0x989680 ;  /* 0x009896800000895d */ /* 0x008fea0003900000 */
[----:B------:R-:W3:Y:S02]  /*10b00*/  @!P0 SYNCS.PHASECHK.TRANS64 P0, [R3+URZ+0x34850], R0 ;  /* 0x03485000030085a7 */ /* 0x000ee4000800007f */
[----:B---3--:R-:W-:Y:S05]  /*10b10*/  @!P0 BRA `(.L_x_28) ;  /* 0xfffffffc00ec8947 */ /* 0x008fea000383ffff */
[----:B------:R-:W-:Y:S05]  /*10b20*/  BRA `(.L_x_27) ;  /* 0xffffffb800787947 */ /* 0x000fea000383ffff */
.L_x_38:
[----:B------:R-:W1:Y:S01]  /*10b30*/  S2R R6, SR_TID.X ;  /* 0x0000000000067919 */ /* 0x000e620000002100 */
[----:B------:R-:W-:Y:S01]  /*10b40*/  BSSY B0, `(.L_x_89) ;  /* 0x000000a000007945 */ /* 0x000fe20003800000 */
[----:B------:R-:W-:Y:S01]  /*10b50*/  IMAD.MOV.U32 R12, RZ, RZ, RZ ;  /* 0x000000ffff0c7224 */ /* 0x000fe200078e00ff */
[----:B------:R-:W-:Y:S01]  /*10b60*/  MOV R11, 0x1f ;  /* 0x0000001f000b7802 */ /* 0x000fe20000000f00 */
[----:B------:R-:W-:Y:S01]  /*10b70*/  IMAD.MOV.U32 R15, RZ, RZ, -0x1 ;  /* 0xffffffffff0f7424 */ /* 0x000fe200078e00ff */
[----:B-1----:R-:W-:-:S04]  /*10b80*/  SHF.R.U32.HI R6, RZ, 0x5, R6 ;  /* 0x00000005ff067819 */ /* 0x002fc80000011606 */
[----:B------:R-:W-:-:S05]  /*10b90*/  LOP3.LUT R6, R6, 0x3, RZ, 0xc0, !PT ;  /* 0x0000000306067812 */ /* 0x000fca00078ec0ff */
[----:B------:R-:W-:-:S07]  /*10ba0*/  IMAD.MOV.U32 R13, RZ, RZ, R6 ;  /* 0x000000ffff0d7224 */ /* 0x000fce00078e0006 */
[----:B------:R-:W-:Y:S05]  /*10bb0*/  WARPSYNC.COLLECTIVE R15, `(.L_x_90) ;  /* 0x000000000f087348 */ /* 0x000fea0003c00000 */
[----:B------:R1:W2:Y:S02]  /*10bc0*/  SHFL.IDX P6, R14, R13, R12, R11 ;  /* 0x0000000c0d0e7389 */ /* 0x0002a400000c000b */
[----:B-12---:R-:W-:Y:S01]  /*10bd0*/  ENDCOLLECTIVE ;  /* 0x000000000000791b */ /* 0x006fe20003800000 */
.L_x_90:
[----:B------:R-:W-:Y:S05]  /*10be0*/  BSYNC B0 ;  /* 0x0000000000007941 */ /* 0x000fea0003800000 */
.L_x_89:
[----:B------:R-:W-:Y:S05]  /*10bf0*/  BRA `(.L_x_91) ;  /* 0xffffffd8003c7947 */ /* 0x000fea000383ffff */
.L_x_39:
[----:B------:R-:W-:Y:S01]  /*10c00*/  BSSY B0, `(.L_x_92) ;  /* 0x0000006000007945 */ /* 0x000fe20003800000 */
[----:B------:R-:W-:-:S07]  /*10c10*/  IMAD.MOV.U32 R15, RZ, RZ, -0x1 ;  /* 0xffffffffff0f7424 */ /* 0x000fce00078e00ff */
[----:B------:R-:W-:Y:S05]  /*10c20*/  WARPSYNC.COLLECTIVE R15, `(.L_x_93) ;  /* 0x000000000f0c7348 */ /* 0x000fea0003c00000 */
[----:B------:R-:W-:Y:S02]  /*10c30*/  ELECT P6, UR62, PT ;  /* 0x00000000003e782f */ /* 0x000fe400038c0000 */
[----:B------:R-:W-:Y:S01]  /*10c40*/  MOV R14, UR62 ;  /* 0x0000003e000e7c02 */ /* 0x000fe20008000f00 */
[----:B------:R-:W-:Y:S10]  /*10c50*/  ENDCOLLECTIVE ;  /* 0x000000000000791b */ /* 0x000ff40003800000 */
.L_x_93:
[----:B------:R-:W-:Y:S05]  /*10c60*/  BSYNC B0 ;  /* 0x0000000000007941 */ /* 0x000fea0003800000 */
.L_x_92:
[----:B------:R-:W-:Y:S05]  /*10c70*/  BRA `(.L_x_94) ;  /* 0xffffffd800347947 */ /* 0x000fea000383ffff */
.L_x_42:
[----:B--2---:R2:W3:Y:S02]  /*10c80*/  SYNCS.PHASECHK.TRANS64.TRYWAIT P1, [R6+URZ+0x34840], R7 ;  /* 0x03484007060075a7 */ /* 0x0044e4000802017f */
[----:B---3--:R-:W-:Y:S05]  /*10c90*/  @!P1 NANOSLEEP.SYNCS 0x989680 ;  /* 0x009896800000995d */ /* 0x008fea0003900000 */
[----:B------:R-:W3:Y:S02]  /*10ca0*/  @!P1 SYNCS.PHASECHK.TRANS64 P1, [R6+URZ+0x34840], R7 ;  /* 0x03484007060095a7 */ /* 0x000ee4000802007f */
[----:B---3--:R-:W-:Y:S05]  /*10cb0*/  @!P1 BRA `(.L_x_42) ;  /* 0xfffffffc00f09947 */ /* 0x008fea000383ffff */
[----:B------:R-:W-:Y:S05]  /*10cc0*/  BRA `(.L_x_95) ;  /* 0xffffffd800987947 */ /* 0x000fea000383ffff */
.L_x_45:
[----:B-1----:R-:W1:Y:S01]  /*10cd0*/  S2R R8, SR_CgaCtaId ;  /* 0x0000000000087919 */ /* 0x002e620000008800 */
[----:B------:R-:W-:-:S04]  /*10ce0*/  MOV R7, 0x400 ;  /* 0x0000040000077802 */ /* 0x000fc80000000f00 */
[----:B-1----:R-:W-:-:S04]  /*10cf0*/  LEA R7, R8, R7, 0x18 ;  /* 0x0000000708077211 */ /* 0x002fc800078ec0ff */
[----:B------:R1:W2:Y:S03]  /*10d00*/  SYNCS.PHASECHK.TRANS64.TRYWAIT P1, [R7+URZ+0x34820], R6 ;  /* 0x03482006070075a7 */ /* 0x0002a6000802017f */
[----:B--2---:R-:W-:Y:S05]  /*10d10*/  @!P1 NANOSLEEP.SYNCS 0x989680 ;  /* 0x009896800000995d */ /* 0x004fea0003900000 */
[----:B------:R-:W2:Y:S02]  /*10d20*/  @!P1 SYNCS.PHASECHK.TRANS64 P1, [R7+URZ+0x34820], R6 ;  /* 0x03482006070095a7 */ /* 0x000ea4000802007f */
[----:B--2---:R-:W-:Y:S05]  /*10d30*/  @!P1 BRA `(.L_x_45) ;  /* 0xfffffffc00e49947 */ /* 0x004fea000383ffff */
[----:B------:R-:W-:Y:S05]  /*10d40*/  BRA `(.L_x_96) ;  /* 0xffffffdc009c7947 */ /* 0x000fea000383ffff */
.L_x_51:
[----:B-1----:R1:W2:Y:S02]  /*10d50*/  SYNCS.PHASECHK.TRANS64.TRYWAIT P1, [R2+URZ+0x34840], R3 ;  /* 0x03484003020075a7 */ /* 0x0022a4000802017f */
[----:B--2---:R-:W-:Y:S05]  /*10d60*/  @!P1 NANOSLEEP.SYNCS 0x989680 ;  /* 0x009896800000995d */ /* 0x004fea0003900000 */
[----:B------:R-:W2:Y:S02]  /*10d70*/  @!P1 SYNCS.PHASECHK.TRANS64 P1, [R2+URZ+0x34840], R3 ;  /* 0x03484003020095a7 */ /* 0x000ea4000802007f */
[----:B--2---:R-:W-:Y:S05]  /*10d80*/  @!P1 BRA `(.L_x_51) ;  /* 0xfffffffc00f09947 */ /* 0x004fea000383ffff */
[----:B------:R-:W-:Y:S05]  /*10d90*/  BRA `(.L_x_97) ;  /* 0xffffffe0003c7947 */ /* 0x000fea000383ffff */
.L_x_53:
[----:B-1----:R1:W2:Y:S02]  /*10da0*/  SYNCS.PHASECHK.TRANS64.TRYWAIT P1, [R2+URZ+0x60], R3 ;  /* 0x00006003020075a7 */ /* 0x0022a4000802017f */
[----:B--2---:R-:W-:Y:S05]  /*10db0*/  @!P1 NANOSLEEP.SYNCS 0x989680 ;  /* 0x009896800000995d */ /* 0x004fea0003900000 */
[----:B------:R-:W2:Y:S02]  /*10dc0*/  @!P1 SYNCS.PHASECHK.TRANS64 P1, [R2+URZ+0x60], R3 ;  /* 0x00006003020095a7 */ /* 0x000ea4000802007f */
[----:B--2---:R-:W-:Y:S05]  /*10dd0*/  @!P1 BRA `(.L_x_53) ;  /* 0xfffffffc00f09947 */ /* 0x004fea000383ffff */
[----:B------:R-:W-:Y:S05]  /*10de0*/  BRA `(.L_x_98) ;  /* 0xffffffe000c87947 */ /* 0x000fea000383ffff */
.L_x_59:
[----:B--2---:R2:W3:Y:S02]  /*10df0*/  SYNCS.PHASECHK.TRANS64.TRYWAIT P1, [R2+URZ+0x34840], R3 ;  /* 0x03484003020075a7 */ /* 0x0044e4000802017f */
[----:B---3--:R-:W-:Y:S05]  /*10e00*/  @!P1 NANOSLEEP.SYNCS 0x989680 ;  /* 0x009896800000995d */ /* 0x008fea0003900000 */
[----:B------:R-:W3:Y:S02]  /*10e10*/  @!P1 SYNCS.PHASECHK.TRANS64 P1, [R2+URZ+0x34840], R3 ;  /* 0x03484003020095a7 */ /* 0x000ee4000802007f */
[----:B---3--:R-:W-:Y:S05]  /*10e20*/  @!P1 BRA `(.L_x_59) ;  /* 0xfffffffc00f09947 */ /* 0x008fea000383ffff */
[----:B------:R-:W-:Y:S05]  /*10e30*/  BRA `(.L_x_99) ;  /* 0xffffffe800047947 */ /* 0x000fea000383ffff */
.L_x_61:
[----:B-1----:R1:W2:Y:S02]  /*10e40*/  SYNCS.PHASECHK.TRANS64.TRYWAIT P1, [R2+URZ+0x60], R17 ;  /* 0x00006011020075a7 */ /* 0x0022a4000802017f */
[----:B--2---:R-:W-:Y:S05]  /*10e50*/  @!P1 NANOSLEEP.SYNCS 0x989680 ;  /* 0x009896800000995d */ /* 0x004fea0003900000 */
[----:B------:R-:W2:Y:S02]  /*10e60*/  @!P1 SYNCS.PHASECHK.TRANS64 P1, [R2+URZ+0x60], R17 ;  /* 0x00006011020095a7 */ /* 0x000ea4000802007f */
[----:B--2---:R-:W-:Y:S05]  /*10e70*/  @!P1 BRA `(.L_x_61) ;  /* 0xfffffffc00f09947 */ /* 0x004fea000383ffff */
[----:B------:R-:W-:Y:S05]  /*10e80*/  BRA `(.L_x_100) ;  /* 0xffffffe800907947 */ /* 0x000fea000383ffff */
.L_x_66:
[----:B--2---:R2:W3:Y:S02]  /*10e90*/  SYNCS.PHASECHK.TRANS64.TRYWAIT P1, [R2+URZ+0x34840], R3 ;  /* 0x03484003020075a7 */ /* 0x0044e4000802017f */
[----:B---3--:R-:W-:Y:S05]  /*10ea0*/  @!P1 NANOSLEEP.SYNCS 0x989680 ;  /* 0x009896800000995d */ /* 0x008fea0003900000 */
[----:B------:R-:W3:Y:S02]  /*10eb0*/  @!P1 SYNCS.PHASECHK.TRANS64 P1, [R2+URZ+0x34840], R3 ;  /* 0x03484003020095a7 */ /* 0x000ee4000802007f */
[----:B---3--:R-:W-:Y:S05]  /*10ec0*/  @!P1 BRA `(.L_x_66) ;  /* 0xfffffffc00f09947 */ /* 0x008fea000383ffff */
[----:B------:R-:W-:Y:S05]  /*10ed0*/  BRA `(.L_x_101) ;  /* 0xffffffec00947947 */ /* 0x000fea000383ffff */
.L_x_68:
[----:B-1----:R1:W2:Y:S02]  /*10ee0*/  SYNCS.PHASECHK.TRANS64.TRYWAIT P1, [R2+URZ+0x60], R3 ;  /* 0x00006003020075a7 */ /* 0x0022a4000802017f */
[----:B--2---:R-:W-:Y:S05]  /*10ef0*/  @!P1 NANOSLEEP.SYNCS 0x989680 ;  /* 0x009896800000995d */ /* 0x004fea0003900000 */
[----:B------:R-:W2:Y:S02]  /*10f00*/  @!P1 SYNCS.PHASECHK.TRANS64 P1, [R2+URZ+0x60], R3 ;  /* 0x00006003020095a7 */ /* 0x000ea4000802007f */
[----:B--2---:R-:W-:Y:S05]  /*10f10*/  @!P1 BRA `(.L_x_68) ;  /* 0xfffffffc00f09947 */ /* 0x004fea000383ffff */
[----:B------:R-:W-:Y:S05]  /*10f20*/  BRA `(.L_x_102) ;  /* 0xfffffff000247947 */ /* 0x000fea000383ffff */
.L_x_73:
[----:B--2---:R2:W3:Y:S02]  /*10f30*/  SYNCS.PHASECHK.TRANS64.TRYWAIT P0, [R3+URZ+0x34860], R2 ;  /* 0x03486002030075a7 */ /* 0x0044e4000800017f */
[----:B---3--:R-:W-:Y:S05]  /*10f40*/  @!P0 NANOSLEEP.SYNCS 0x989680 ;  /* 0x009896800000895d */ /* 0x008fea0003900000 */
[----:B------:R-:W3:Y:S02]  /*10f50*/  @!P0 SYNCS.PHASECHK.TRANS64 P0, [R3+URZ+0x34860], R2 ;  /* 0x03486002030085a7 */ /* 0x000ee4000800007f */
[----:B---3--:R-:W-:Y:S05]  /*10f60*/  @!P0 BRA `(.L_x_73) ;  /* 0xfffffffc00f08947 */ /* 0x008fea000383ffff */
[----:B------:R-:W-:Y:S05]  /*10f70*/  BRA `(.L_x_103) ;  /* 0xfffffff000dc7947 */ /* 0x000fea000383ffff */
.L_x_77:
[----:B--2---:R2:W3:Y:S02]  /*10f80*/  SYNCS.PHASECHK.TRANS64.TRYWAIT P0, [R0+URZ+0x34820], R3 ;  /* 0x03482003000075a7 */ /* 0x0044e4000800017f */
[----:B---3--:R-:W-:Y:S05]  /*10f90*/  @!P0 NANOSLEEP.SYNCS 0x989680 ;  /* 0x009896800000895d */ /* 0x008fea0003900000 */
[----:B------:R-:W3:Y:S02]  /*10fa0*/  @!P0 SYNCS.PHASECHK.TRANS64 P0, [R0+URZ+0x34820], R3 ;  /* 0x03482003000085a7 */ /* 0x000ee4000800007f */
[----:B---3--:R-:W-:Y:S05]  /*10fb0*/  @!P0 BRA `(.L_x_77) ;  /* 0xfffffffc00f08947 */ /* 0x008fea000383ffff */
[----:B------:R-:W-:Y:S05]  /*10fc0*/  BRA `(.L_x_104) ;  /* 0xfffffff400a47947 */ /* 0x000fea000383ffff */
.L_x_78:
[----:B------:R-:W3:Y:S01]  /*10fd0*/  S2R R2, SR_TID.X ;  /* 0x0000000000027919 */ /* 0x000ee20000002100 */
[----:B------:R-:W-:Y:S01]  /*10fe0*/  BSSY B0, `(.L_x_105) ;  /* 0x000000a000007945 */ /* 0x000fe20003800000 */
[----:B------:R-:W-:Y:S01]  /*10ff0*/  IMAD.MOV.U32 R12, RZ, RZ, RZ ;  /* 0x000000ffff0c7224 */ /* 0x000fe200078e00ff */
[----:B------:R-:W-:Y:S01]  /*11000*/  MOV R15, 0xffffffff ;  /* 0xffffffff000f7802 */ /* 0x000fe20000000f00 */
[----:B------:R-:W-:Y:S01]  /*11010*/  IMAD.MOV.U32 R11, RZ, RZ, 0x1f ;  /* 0x0000001fff0b7424 */ /* 0x000fe200078e00ff */
[----:B---3--:R-:W-:-:S04]  /*11020*/  SHF.R.U32.HI R2, RZ, 0x5, R2 ;  /* 0x00000005ff027819 */ /* 0x008fc80000011602 */
[----:B------:R-:W-:-:S04]  /*11030*/  LOP3.LUT R2, R2, 0x3, RZ, 0xc0, !PT ;  /* 0x0000000302027812 */ /* 0x000fc800078ec0ff */
[----:B------:R-:W-:-:S07]  /*11040*/  MOV R13, R2 ;  /* 0x00000002000d7202 */ /* 0x000fce0000000f00 */
[----:B-12---:R-:W-:Y:S05]  /*11050*/  WARPSYNC.COLLECTIVE R15, `(.L_x_106) ;  /* 0x000000000f087348 */ /* 0x006fea0003c00000 */
[----:B------:R3:W4:Y:S02]  /*11060*/  SHFL.IDX P6, R14, R13, R12, R11 ;  /* 0x0000000c0d0e7389 */ /* 0x00072400000c000b */
[----:B-1234-:R-:W-:Y:S01]  /*11070*/  ENDCOLLECTIVE ;  /* 0x000000000000791b */ /* 0x01efe20003800000 */
.L_x_106:
[----:B------:R-:W-:Y:S05]  /*11080*/  BSYNC B0 ;  /* 0x0000000000007941 */ /* 0x000fea0003800000 */
.L_x_105:
[----:B------:R-:W-:Y:S05]  /*11090*/  BRA `(.L_x_107) ;  /* 0xfffffff4008c7947 */ /* 0x000fea000383ffff */
.L_x_81:
[----:B------:R-:W-:Y:S01]  /*110a0*/  BSSY B1, `(.L_x_108) ;  /* 0x0000006000017945 */ /* 0x000fe20003800000 */
[----:B------:R-:W-:-:S07]  /*110b0*/  IMAD.MOV.U32 R15, RZ, RZ, -0x1 ;  /* 0xffffffffff0f7424 */ /* 0x000fce00078e00ff */
[----:B-123--:R-:W-:Y:S05]  /*110c0*/  WARPSYNC.COLLECTIVE R15, `(.L_x_109) ;  /* 0x000000000f0c7348 */ /* 0x00efea0003c00000 */
[----:B------:R-:W-:Y:S02]  /*110d0*/  ELECT P6, UR62, PT ;  /* 0x00000000003e782f */ /* 0x000fe400038c0000 */
[----:B------:R-:W-:Y:S01]  /*110e0*/  MOV R14, UR62 ;  /* 0x0000003e000e7c02 */ /* 0x000fe20008000f00 */
[----:B-123--:R-:W-:Y:S10]  /*110f0*/  ENDCOLLECTIVE ;  /* 0x000000000000791b */ /* 0x00eff40003800000 */
.L_x_109:
[----:B------:R-:W-:Y:S05]  /*11100*/  BSYNC B1 ;  /* 0x0000000000017941 */ /* 0x000fea0003800000 */
.L_x_108:
[----:B------:R-:W-:Y:S05]  /*11110*/  BRA `(.L_x_110) ;  /* 0xfffffff400847947 */ /* 0x000fea000383ffff */
.L_x_83:
[----:B-1----:R1:W2:Y:S02]  /*11120*/  SYNCS.PHASECHK.TRANS64.TRYWAIT P0, [R6+URZ], R5 ;  /* 0x00000005060075a7 */ /* 0x0022a4000800017f */
[----:B--2---:R-:W-:Y:S05]  /*11130*/  @!P0 NANOSLEEP.SYNCS 0x989680 ;  /* 0x009896800000895d */ /* 0x004fea0003900000 */
[----:B------:R-:W2:Y:S02]  /*11140*/  @!P0 SYNCS.PHASECHK.TRANS64 P0, [R6+URZ], R5 ;  /* 0x00000005060085a7 */ /* 0x000ea4000800007f */
[----:B--2---:R-:W-:Y:S05]  /*11150*/  @!P0 BRA `(.L_x_83) ;  /* 0xfffffffc00f08947 */ /* 0x004fea000383ffff */
[----:B------:R-:W-:Y:S05]  /*11160*/  BRA `(.L_x_111) ;  /* 0xfffffff400c07947 */ /* 0x000fea000383ffff */
.L_x_84:
[----:B--2---:R2:W3:Y:S02]  /*11170*/  SYNCS.PHASECHK.TRANS64.TRYWAIT P0, [R3+URZ], R2 ;  /* 0x00000002030075a7 */ /* 0x0044e4000800017f */
[----:B---3--:R-:W-:Y:S05]  /*11180*/  @!P0 NANOSLEEP.SYNCS 0x989680 ;  /* 0x009896800000895d */ /* 0x008fea0003900000 */
[----:B------:R-:W3:Y:S02]  /*11190*/  @!P0 SYNCS.PHASECHK.TRANS64 P0, [R3+URZ], R2 ;  /* 0x00000002030085a7 */ /* 0x000ee4000800007f */
[----:B---3--:R-:W-:Y:S05]  /*111a0*/  @!P0 BRA `(.L_x_84) ;  /* 0xfffffffc00f08947 */ /* 0x008fea000383ffff */
[----:B------:R-:W-:Y:S05]  /*111b0*/  BRA `(.L_x_112) ;  /* 0xfffffff400b47947 */ /* 0x000fea000383ffff */
.L_x_86:
[----:B--2---:R2:W3:Y:S02]  /*111c0*/  SYNCS.PHASECHK.TRANS64.TRYWAIT P0, [R16+URZ], R5 ;  /* 0x00000005100075a7 */ /* 0x0044e4000800017f */
[----:B---3--:R-:W-:Y:S05]  /*111d0*/  @!P0 NANOSLEEP.SYNCS 0x989680 ;  /* 0x009896800000895d */ /* 0x008fea0003900000 */
[----:B------:R-:W3:Y:S02]  /*111e0*/  @!P0 SYNCS.PHASECHK.TRANS64 P0, [R16+URZ], R5 ;  /* 0x00000005100085a7 */ /* 0x000ee4000800007f */
[----:B---3--:R-:W-:Y:S05]  /*111f0*/  @!P0 BRA `(.L_x_86) ;  /* 0xfffffffc00f08947 */ /* 0x008fea000383ffff */
[----:B------:R-:W-:Y:S05]  /*11200*/  BRA `(.L_x_113) ;  /* 0xfffffff400b87947 */ /* 0x000fea000383ffff */
.L_x_114:
[----:B------:R-:W-:-:S00]  /*11210*/  BRA `(.L_x_114) ;  /* 0xfffffffc00fc7947 */ /* 0x000fc0000383ffff */
[----:B------:R-:W-:-:S00]  /*11220*/  NOP ;  /* 0x0000000000007918 */ /* 0x000fc00000000000 */
        /* <DEDUP_REMOVED lines=13> */
.L_x_2726:


//--------------------- .text._ZN7cutlass13device_kernelIN5flash11enable_sm90INS1_16FlashAttnFwdSm90INS1_25CollectiveMainloopFwdSm90ILi2EN4cute5tupleIJNS5_1CILi2EEENS7_ILi1EEES9_EEENS6_IJNS7_ILi128EEENS7_ILi176EEESB_EEELi128ENS_10bfloat16_tEfNS_4arch4Sm90ELb0ELb0ELb1ELb0ELb0ELb0ELb0ELb1ELb1ELb0ELb0ELb0EEENS1_21CollectiveEpilogueFwdINS6_IJSB_SB_SC_EEESA_SE_SG_Li256ELb0ELb0ELb0ELb0EEENS1_29StaticPersistentTileSchedulerILb0EEEEEEEEEvNT_6ParamsE --------------------------
	.section	.text._ZN7cutlass13device_kernelIN5flash11enable_sm90INS1_16FlashAttnFwdSm90INS1_25CollectiveMainloopFwdSm90ILi2EN4cute5tupleIJNS5_1CILi2EEENS7_ILi1EEES9_EEENS6_IJNS7_ILi128EEENS7_ILi176EEESB_EEELi128ENS_10bfloat16_tEfNS_4arch4Sm90ELb0ELb0ELb1ELb0ELb0ELb0ELb0ELb1ELb1ELb0ELb0ELb0EEENS1_21CollectiveEpilogueFwdINS6_IJSB_SB_SC_EEESA_SE_SG_Li256ELb0ELb0ELb0ELb0EEENS1_29StaticPersistentTileSchedulerILb0EEEEEEEEEvNT_6ParamsE,"ax",@progbits
	.align	128
.text._ZN7cutlass13device_kernelIN5flash11enable_sm90INS1_16FlashAttnFwdSm90INS1_25CollectiveMainloopFwdSm90ILi2EN4cute5tupleIJNS5_1CILi2EEENS7_ILi1EEES9_EEENS6_IJNS7_ILi128EEENS7_ILi176EEESB_EEELi128ENS_10bfloat16_tEfNS_4arch4Sm90ELb0ELb0ELb1ELb0ELb0ELb0ELb0ELb1ELb1ELb0ELb0ELb0EEENS1_21CollectiveEpilogueFwdINS6_IJSB_SB_SC_EEESA_SE_SG_Li256ELb0ELb0ELb0ELb0EEENS1_29StaticPersistentTileSchedulerILb0EEEEEEEEEvNT_6ParamsE:
        .type           _ZN7cutlass13device_kernelIN5flash11enable_sm90INS1_16FlashAttnFwdSm90INS1_25CollectiveMainloopFwdSm90ILi2EN4cute5tupleIJNS5_1CILi2EEENS7_ILi1EEES9_EEENS6_IJNS7_ILi128EEENS7_ILi176EEESB_EEELi128ENS_10bfloat16_tEfNS_4arch4Sm90ELb0ELb0ELb1ELb0ELb0ELb0ELb0ELb1ELb1ELb0ELb0ELb0EEENS1_21CollectiveEpilogueFwdINS6_IJSB_SB_SC_EEESA_SE_SG_Li256ELb0ELb0ELb0ELb0EEENS1_29StaticPersistentTileSchedulerILb0EEEEEEEEEvNT_6ParamsE,@function
        .size           _ZN7cutlass13device_kernelIN5flash11enable_sm90INS1_16FlashAttnFwdSm90INS1_25CollectiveMainloopFwdSm90ILi2EN4cute5tupleIJNS5_1CILi2EEENS7_ILi1EEES9_EEENS6_IJNS7_ILi128EEENS7_ILi176EEESB_EEELi128ENS_10bfloat16_tEfNS_4arch4Sm90ELb0ELb0ELb1ELb0ELb0ELb0ELb0ELb1ELb1ELb0ELb0ELb0EEENS1_21CollectiveEpilogueFwdINS6_IJSB_SB_SC_EEESA_SE_SG_Li256ELb0ELb0ELb0ELb0EEENS1_29StaticPersistentTileSchedulerILb0EEEEEEEEEvNT_6ParamsE,(.L_x_2727 - _ZN7cutlass13device_kernelIN5flash11enable_sm90INS1_16FlashAttnFwdSm90INS1_25CollectiveMainloopFwdSm90ILi2EN4cute5tupleIJNS5_1CILi2EEENS7_ILi1EEES9_EEENS6_IJNS7_ILi128EEENS7_ILi176EEESB_EEELi128ENS_10bfloat16_tEfNS_4arch4Sm90ELb0ELb0ELb1ELb0ELb0ELb0ELb0ELb1ELb1ELb0ELb0ELb0EEENS1_21CollectiveEpilogueFwdINS6_IJSB_SB_SC_EEESA_SE_SG_Li256ELb0ELb0ELb0ELb0EEENS1_29StaticPersistentTileSchedulerILb0EEEEEEEEEvNT_6ParamsE)
        .other          _ZN7cutlass13device_kernelIN5flash11enable_sm90INS1_16FlashAttnFwdSm90INS1_25CollectiveMainloopFwdSm90ILi2EN4cute5tupleIJNS5_1CILi2EEENS7_ILi1EEES9_EEENS6_IJNS7_ILi128EEENS7_ILi176EEESB_EEELi128ENS_10bfloat16_tEfNS_4arch4Sm90ELb0ELb0ELb1ELb0ELb0ELb0ELb0ELb1ELb1ELb0ELb0ELb0EEENS1_21CollectiveEpilogueFwdINS6_IJSB_SB_SC_EEESA_SE_SG_Li256ELb0ELb0ELb0ELb0EEENS1_29StaticPersistentTileSchedulerILb0EEEEEEEEEvNT_6ParamsE,@"STO_CUDA_ENTRY STV_DEFAULT"
_ZN7cutlass13device_kernelIN5flash11enable_sm90INS1_16FlashAttnFwdSm90INS1_25CollectiveMainloopFwdSm90ILi2EN4cute5tupleIJNS5_1CILi2EEENS7_ILi1EEES9_EEENS6_IJNS7_ILi128EEENS7_ILi176EEESB_EEELi128ENS_10bfloat16_tEfNS_4arch4Sm90ELb0ELb0ELb1ELb0ELb0ELb0ELb0ELb1ELb1ELb0ELb0ELb0EEENS1_21CollectiveEpilogueFwdINS6_IJSB_SB_SC_EEESA_SE_SG_Li256ELb0ELb0ELb0ELb0EEENS1_29StaticPersistentTileSchedulerILb0EEEEEEEEEvNT_6ParamsE:
[----:B------:R-:W1:Y:S02]  /*0000*/  LDC R1, c[0x0][0x28] ;  /* 0x00000a00ff017b82 */ /* 0x000e640000000800 */
[----:B-1----:R-:W-:Y:S01]  /*0010*/  VIADD R1, R1, 0xffffffd0 ;  /* 0xffffffd001017836 */ /* 0x002fe20000000000 */
[----:B------:R-:W1:Y:S01]  /*0020*/  S2R R10, SR_TID.X ;  /* 0x00000000000a7919 */ /* 0x000e620000002100 */
[----:B------:R-:W-:Y:S01]  /*0030*/  ELECT P0, URZ, PT ;  /* 0x00000000003f782f */ /* 0x000fe20003800000 */
[----:B------:R-:W-:Y:S01]  /*0040*/  BSSY B0, `(.L_x_115) ;  /* 0x0000013000007945 */ /* 0x000fe20003800000 */
[----:B-1----:R-:W-:-:S05]  /*0050*/  SHF.R.U32.HI R0, RZ, 0x5, R10 ;  /* 0x00000005ff007819 */ /* 0x002fca000001160a */
        /* <DEDUP_REMOVED lines=17> */
.L_x_116:
[----:B------:R-:W-:Y:S05]  /*0170*/  BSYNC B0 ;  /* 0x0000000000007941 */ /* 0x000fea0003800000 */
.L_x_115:
[----:B------:R-:W-:Y:S01]  /*0180*/  VOTEU.ANY UP0, P0 ;  /* 0x00000000003f7886 */ /* 0x000fe20000000100 */
[----:B------:R-:W1:Y:S01]  /*0190*/  SHFL.IDX PT, R2, R0, RZ, 0x1f ;  /* 0x00001fff00027589 */ /* 0x000e6200000e0000 */
[----:B------:R-:W-:Y:S01]  /*01a0*/  UMOV UR4, 0x1 ;  /* 0x0000000100047882 */ /* 0x000fe20000000000 */
[----:B------:R-:W-:Y:S01]  /*01b0*/  UMOV UR7, 0x2 ;  /* 0x0000000200077882 */ /* 0x000fe20000000000 */
[----:B------:R-:W-:Y:S01]  /*01c0*/  SHF.R.U32.HI R3, RZ, 0x7, R10 ;  /* 0x00000007ff037819 */ /* 0x000fe2000001160a */
[----:B------:R-:W2:Y:S01]  /*01d0*/  @UP0 S2UR UR8, SR_CgaCtaId ;  /* 0x00000000000809c3 */ /* 0x000ea20000008800 */
[----:B------:R-:W-:Y:S01]  /*01e0*/  @UP0 UMOV UR6, 0x400 ;  /* 0x0000040000060882 */ /* 0x000fe20000000000 */
[----:B------:R-:W-:-:S04]  /*01f0*/  @UP0 UIADD3 UR4, -UR4, 0x100000, URZ ;  /* 0x0010000004040890 */ /* 0x000fc8000fffe13f */
[----:B------:R-:W-:Y:S02]  /*0200*/  @UP0 USHF.L.U32 UR5, UR4, 0xb, URZ ;  /* 0x0000000b04050899 */ /* 0x000fe4000800063f */
[----:B------:R-:W-:Y:S01]  /*0210*/  @UP0 USHF.L.U32 UR4, UR4, 0x1, URZ ;  /* 0x0000000104040899 */ /* 0x000fe2000800063f */
[----:B------:R-:W-:Y:S01]  /*0220*/  VOTEU.ANY UP1, P0 ;  /* 0x00000000003f7886 */ /* 0x000fe20000020100 */
[----:B------:R3:W4:Y:S01]  /*0230*/  SHFL.IDX PT, R12, R3, RZ, 0x1f ;  /* 0x00001fff030c7589 */ /* 0x00072200000e0000 */
[----:B-1----:R-:W-:Y:S01]  /*0240*/  ISETP.NE.AND P1, PT, R2, RZ, PT ;  /* 0x000000ff0200720c */ /* 0x002fe20003f25270 */
[----:B--2---:R-:W-:Y:S02]  /*0250*/  @UP0 ULEA UR8, UR8, UR6, 0x18 ;  /* 0x0000000608080291 */ /* 0x004fe4000f8ec03f */
[----:B------:R-:W-:-:S04]  /*0260*/  @UP0 UIADD3 UR6, -UR7, 0x100000, URZ ;  /* 0x0010000007060890 */ /* 0x000fc8000fffe13f */
[----:B------:R-:W-:Y:S02]  /*0270*/  @UP0 USHF.L.U32 UR7, UR6, 0xb, URZ ;  /* 0x0000000b06070899 */ /* 0x000fe4000800063f */
[----:B------:R-:W-:Y:S01]  /*0280*/  @UP0 USHF.L.U32 UR6, UR6, 0x1, URZ ;  /* 0x0000000106060899 */ /* 0x000fe2000800063f */
[----:B------:R-:W-:Y:S01]  /*0290*/  VOTEU.ANY UP0, P0 ;  /* 0x00000000003f7886 */ /* 0x000fe20000000100 */
[----:B------:R-:W1:Y:S04]  /*02a0*/  FENCE.VIEW.ASYNC.S ;  /* 0x00000000000073c6 */ /* 0x000e680000000000 */
[----:B-1----:R3:W1:Y:S06]  /*02b0*/  @UP0 SYNCS.EXCH.64 URZ, [UR8+0x34800], UR4 ;  /* 0x03480004083f05b2 */ /* 0x00266c0008000100 */
[----:B------:R3:W2:Y:S02]  /*02c0*/  @UP1 SYNCS.EXCH.64 URZ, [UR8+0x34820], UR6 ;  /* 0x03482006083f15b2 */ /* 0x0006a40008000100 */
[----:B---34-:R-:W-:Y:S05]  /*02d0*/  @P1 BRA `(.L_x_117) ;  /* 0x0000000000481947 */ /* 0x018fea0003800000 */
[----:B------:R-:W3:Y:S01]  /*02e0*/  S2UR UR5, SR_CgaCtaId ;  /* 0x00000000000579c3 */ /* 0x000ee20000008800 */
[----:B------:R-:W-:Y:S01]  /*02f0*/  UMOV UR4, 0x400 ;  /* 0x0000040000047882 */ /* 0x000fe20000000000 */
[----:B------:R-:W-:Y:S01]  /*0300*/  UMOV UR6, 0x1 ;  /* 0x0000000100067882 */ /* 0x000fe20000000000 */
[----:B------:R-:W-:Y:S01]  /*0310*/  UMOV UR9, 0x4 ;  /* 0x0000000400097882 */ /* 0x000fe20000000000 */
[----:B------:R-:W-:-:S04]  /*0320*/  UIADD3 UR6, -UR6, 0x100000, URZ ;  /* 0x0010000006067890 */ /* 0x000fc8000fffe13f */
[----:B------:R-:W-:Y:S02]  /*0330*/  USHF.L.U32 UR7, UR6, 0xb, URZ ;  /* 0x0000000b06077899 */ /* 0x000fe4000800063f */
[----:B------:R-:W-:Y:S01]  /*0340*/  USHF.L.U32 UR6, UR6, 0x1, URZ ;  /* 0x0000000106067899 */ /* 0x000fe2000800063f */
[----:B------:R-:W-:Y:S01]  /*0350*/  ELECT P0, URZ, PT ;  /* 0x00000000003f782f */ /* 0x000fe20003800000 */
[----:B---3--:R-:W-:Y:S02]  /*0360*/  ULEA UR8, UR5, UR4, 0x18 ;  /* 0x0000000405087291 */ /* 0x008fe4000f8ec03f */
[----:B------:R-:W-:-:S04]  /*0370*/  UIADD3 UR4, -UR9, 0x100000, URZ ;  /* 0x0010000009047890 */ /* 0x000fc8000fffe13f */
[----:B------:R-:W-:Y:S02]  /*0380*/  USHF.L.U32 UR5, UR4, 0xb, URZ ;  /* 0x0000000b04057899 */ /* 0x000fe4000800063f */
[----:B------:R-:W-:Y:S01]  /*0390*/  USHF.L.U32 UR4, UR4, 0x1, URZ ;  /* 0x0000000104047899 */ /* 0x000fe2000800063f */
[----:B------:R-:W3:Y:S03]  /*03a0*/  FENCE.VIEW.ASYNC.S ;  /* 0x00000000000073c6 */ /* 0x000ee60000000000 */
[----:B---3--:R3:W4:Y:S08]  /*03b0*/  SYNCS.EXCH.64 URZ, [UR8+0x34830], UR6 ;  /* 0x03483006083f75b2 */ /* 0x0087300008000100 */
[----:B------:R3:W1:Y:S01]  /*03c0*/  SYNCS.EXCH.64 URZ, [UR8+0x34840], UR4 ;  /* 0x03484004083f75b2 */ /* 0x0006620008000100 */
[----:B------:R3:W1:Y:S01]  /*03d0*/  SYNCS.EXCH.64 URZ, [UR8+0x34838], UR6 ;  /* 0x03483806083f75b2 */ /* 0x0006620008000100 */
[----:B------:R3:W1:Y:S01]  /*03e0*/  SYNCS.EXCH.64 URZ, [UR8+0x34848], UR4 ;  /* 0x03484804083f75b2 */ /* 0x0006620008000100 */
[----:B------:R-:W-:Y:S01]  /*03f0*/  NOP ;  /* 0x0000000000007918 */ /* 0x000fe20000000000 */
.L_x_117:
[----:B---3--:R-:W3:Y:S01]  /*0400*/  S2UR UR4, SR_CTAID.Y ;  /* 0x00000000000479c3 */ /* 0x008ee20000002600 */
[----:B------:R-:W5:Y:S01]  /*0410*/  SHFL.IDX PT, R6, R0, RZ, 0x1f ;  /* 0x00001fff00067589 */ /* 0x000f6200000e0000 */
[----:B------:R-:W-:Y:S01]  /*0420*/  ULDC UR5, c[0x0][0x154] ;  /* 0x0000550000057ab9 */ /* 0x000fe20000000800 */
[----:B------:R-:W-:-:S05]  /*0430*/  NOP ;  /* 0x0000000000007918 */ /* 0x000fca0000000000 */
[----:B------:R-:W4:Y:S08]  /*0440*/  S2UR UR6, SR_CTAID.X ;  /* 0x00000000000679c3 */ /* 0x000f300000002500 */
[----:B------:R-:W2:Y:S01]  /*0450*/  LDC R7, c[0x0][0x148] ;  /* 0x00005200ff077b82 */ /* 0x000ea20000000800 */
[----:B---3--:R-:W-:Y:S02]  /*0460*/  I2FP.F32.U32 R3, UR4 ;  /* 0x0000000400037c45 */ /* 0x008fe40008201000 */
[----:B-----5:R-:W-:-:S03]  /*0470*/  ISETP.NE.AND P0, PT, R6, RZ, PT ;  /* 0x000000ff0600720c */ /* 0x020fc60003f05270 */
[----:B------:R-:W-:Y:S01]  /*0480*/  FMUL R5, R3, UR5 ;  /* 0x0000000503057c20 */ /* 0x000fe20008400000 */
[----:B------:R-:W-:Y:S02]  /*0490*/  SHF.R.S32.HI R3, RZ, 0x1f, R10 ;  /* 0x0000001fff037819 */ /* 0x000fe4000001140a */
[----:B----4-:R-:W-:Y:S02]  /*04a0*/  I2FP.F32.U32 R4, UR6 ;  /* 0x0000000600047c45 */ /* 0x010fe40008201000 */
[----:B------:R-:W-:Y:S01]  /*04b0*/  LEA.HI R3, R3, R10, RZ, 0x7 ;  /* 0x0000000a03037211 */ /* 0x000fe200078f38ff */
[----:B------:R-:W3:Y:S02]  /*04c0*/  F2I.U32.TRUNC.NTZ R5, R5 ;  /* 0x0000000500057305 */ /* 0x000ee4000020f000 */
[----:B---3--:R-:W-:-:S04]  /*04d0*/  IMAD.MOV R8, RZ, RZ, -R5 ;  /* 0x000000ffff087224 */ /* 0x008fc800078e0a05 */
[----:B--2---:R-:W-:Y:S01]  /*04e0*/  IMAD R11, R7, R8, UR4 ;  /* 0x00000004070b7e24 */ /* 0x004fe2000f8e0208 */
[----:B------:R-:W-:Y:S02]  /*04f0*/  ULDC UR4, c[0x0][0x150] ;  /* 0x0000540000047ab9 */ /* 0x000fe40000000800 */
[----:B------:R-:W-:Y:S01]  /*0500*/  FMUL R8, R4, UR4 ;  /* 0x0000000404087c20 */ /* 0x000fe20008400000 */
[----:B------:R-:W-:Y:S06]  /*0510*/  @P0 BRA `(.L_x_118) ;  /* 0x0000000000480947 */ /* 0x000fec0003800000 */
[----:B------:R-:W2:Y:S01]  /*0520*/  S2UR UR5, SR_CgaCtaId ;  /* 0x00000000000579c3 */ /* 0x000ea20000008800 */
[----:B------:R-:W-:Y:S01]  /*0530*/  UMOV UR4, 0x400 ;  /* 0x0000040000047882 */ /* 0x000fe20000000000 */
[----:B------:R-:W-:Y:S01]  /*0540*/  UMOV UR6, 0x1 ;  /* 0x0000000100067882 */ /* 0x000fe20000000000 */
[----:B------:R-:W-:Y:S01]  /*0550*/  UMOV UR7, 0x4 ;  /* 0x0000000400077882 */ /* 0x000fe20000000000 */
[----:B------:R-:W-:Y:S01]  /*0560*/  ELECT P0, URZ, PT ;  /* 0x00000000003f782f */ /* 0x000fe20003800000 */
[----:B--2---:R-:W-:Y:S02]  /*0570*/  ULEA UR8, UR5, UR4, 0x18 ;  /* 0x0000000405087291 */ /* 0x004fe4000f8ec03f */
[----:B------:R-:W-:-:S04]  /*0580*/  UIADD3 UR4, -UR6, 0x100000, URZ ;  /* 0x0010000006047890 */ /* 0x000fc8000fffe13f */
[----:B------:R-:W-:Y:S02]  /*0590*/  USHF.L.U32 UR5, UR4, 0xb, URZ ;  /* 0x0000000b04057899 */ /* 0x000fe4000800063f */
[----:B------:R-:W-:Y:S02]  /*05a0*/  USHF.L.U32 UR4, UR4, 0x1, URZ ;  /* 0x0000000104047899 */ /* 0x000fe4000800063f */
[----:B------:R-:W-:-:S04]  /*05b0*/  UIADD3 UR6, -UR7, 0x100000, URZ ;  /* 0x0010000007067890 */ /* 0x000fc8000fffe13f */
[----:B------:R-:W-:Y:S02]  /*05c0*/  USHF.L.U32 UR7, UR6, 0xb, URZ ;  /* 0x0000000b06077899 */ /* 0x000fe4000800063f */
[----:B------:R-:W-:Y:S01]  /*05d0*/  USHF.L.U32 UR6, UR6, 0x1, URZ ;  /* 0x0000000106067899 */ /* 0x000fe2000800063f */
[----:B------:R-:W2:Y:S03]  /*05e0*/  FENCE.VIEW.ASYNC.S ;  /* 0x00000000000073c6 */ /* 0x000ea60000000000 */
[----:B--2---:R2:W3:Y:S08]  /*05f0*/  SYNCS.EXCH.64 URZ, [UR8+0x34850], UR4 ;  /* 0x03485004083f75b2 */ /* 0x0044f00008000100 */
[----:B------:R2:W4:Y:S01]  /*0600*/  SYNCS.EXCH.64 URZ, [UR8+0x34860], UR6 ;  /* 0x03486006083f75b2 */ /* 0x0005220008000100 */
[----:B------:R2:W1:Y:S01]  /*0610*/  SYNCS.EXCH.64 URZ, [UR8+0x34858], UR4 ;  /* 0x03485804083f75b2 */ /* 0x0004620008000100 */
[----:B------:R2:W1:Y:S01]  /*0620*/  SYNCS.EXCH.64 URZ, [UR8+0x34868], UR6 ;  /* 0x03486806083f75b2 */ /* 0x0004620008000100 */
[----:B------:R-:W-:Y:S01]  /*0630*/  NOP ;  /* 0x0000000000007918 */ /* 0x000fe20000000000 */
.L_x_118:
[----:B------:R-:W5:Y:S01]  /*0640*/  SHFL.IDX PT, R9, R0, RZ, 0x1f ;  /* 0x00001fff00097589 */ /* 0x000f6200000e0000 */
[----:B------:R-:W-:Y:S01]  /*0650*/  LOP3.LUT R3, R3, 0xffffff80, RZ, 0xc0, !PT ;  /* 0xffffff8003037812 */ /* 0x000fe200078ec0ff */
[----:B------:R-:W1:Y:S01]  /*0660*/  F2I.U32.TRUNC.NTZ R8, R8 ;  /* 0x0000000800087305 */ /* 0x000e62000020f000 */
[----:B------:R-:W-:Y:S01]  /*0670*/  SHF.R.S32.HI R7, RZ, 0x1f, R2 ;  /* 0x0000001fff077819 */ /* 0x000fe20000011402 */
[----:B------:R-:W-:Y:S02]  /*0680*/  NOP ;  /* 0x0000000000007918 */ /* 0x000fe40000000000 */
[----:B------:R-:W-:Y:S01]  /*0690*/  IMAD.IADD R3, R10, 0x1, -R3 ;  /* 0x000000010a037824 */ /* 0x000fe200078e0a03 */
[----:B------:R-:W-:Y:S01]  /*06a0*/  LEA.HI R7, R7, R2, RZ, 0x2 ;  /* 0x0000000207077211 */ /* 0x000fe200078f10ff */
[----:B------:R-:W1:Y:S03]  /*06b0*/  LDC R10, c[0x0][0x144] ;  /* 0x00005100ff0a7b82 */ /* 0x000e660000000800 */
[----:B------:R-:W-:-:S02]  /*06c0*/  SHF.R.S32.HI R4, RZ, 0x1f, R3 ;  /* 0x0000001fff047819 */ /* 0x000fc40000011403 */
[----:B------:R-:W-:Y:S02]  /*06d0*/  LOP3.LUT R7, R7, 0x3ffffffc, RZ, 0xc0, !PT ;  /* 0x3ffffffc07077812 */ /* 0x000fe400078ec0ff */
[----:B------:R-:W-:-:S04]  /*06e0*/  LEA.HI R4, R4, R3, RZ, 0x3 ;  /* 0x0000000304047211 */ /* 0x000fc800078f18ff */
[--C-:B------:R-:W-:Y:S02]  /*06f0*/  SHF.R.S32.HI R5, RZ, 0x3, R4.reuse ;  /* 0x00000003ff057819 */ /* 0x100fe40000011404 */
[----:B------:R-:W-:Y:S02]  /*0700*/  SHF.R.S32.HI R4, RZ, 0x1f, R4 ;  /* 0x0000001fff047819 */ /* 0x000fe40000011404 */
[----:B-----5:R-:W-:Y:S02]  /*0710*/  ISETP.NE.AND P0, PT, R9, RZ, PT ;  /* 0x000000ff0900720c */ /* 0x020fe40003f05270 */
[----:B------:R-:W-:Y:S02]  /*0720*/  LEA.HI R4, R4, R5, RZ, 0x2 ;  /* 0x0000000504047211 */ /* 0x000fe400078f10ff */
[----:B------:R-:W-:Y:S02]  /*0730*/  SHF.R.S32.HI R9, RZ, 0x1f, R6 ;  /* 0x0000001fff097819 */ /* 0x000fe40000011406 */
[----:B------:R-:W-:-:S02]  /*0740*/  LOP3.LUT R4, R4, 0xfffffffc, RZ, 0xc0, !PT ;  /* 0xfffffffc04047812 */ /* 0x000fc400078ec0ff */
[----:B------:R-:W-:-:S05]  /*0750*/  LEA.HI R9, R9, R6, RZ, 0x2 ;  /* 0x0000000609097211 */ /* 0x000fca00078f10ff */
[----:B------:R-:W-:Y:S05]  /*0760*/  @P0 BRA `(.L_x_119) ;  /* 0x0000000000480947 */ /* 0x000fea0003800000 */
[----:B--2---:R-:W2:Y:S01]  /*0770*/  S2UR UR5, SR_CgaCtaId ;  /* 0x00000000000579c3 */ /* 0x004ea20000008800 */
        /* <DEDUP_REMOVED lines=12> */
[----:B--2---:R2:W1:Y:S08]  /*0840*/  SYNCS.EXCH.64 URZ, [UR8+0x34870], UR4 ;  /* 0x03487004083f75b2 */ /* 0x0044700008000100 */
[----:B------:R2:W1:Y:S01]  /*0850*/  SYNCS.EXCH.64 URZ, [UR8+0x34880], UR6 ;  /* 0x03488006083f75b2 */ /* 0x0004620008000100 */
[----:B------:R2:W1:Y:S01]  /*0860*/  SYNCS.EXCH.64 URZ, [UR8+0x34878], UR4 ;  /* 0x03487804083f75b2 */ /* 0x0004620008000100 */
[----:B------:R2:W1:Y:S01]  /*0870*/  SYNCS.EXCH.64 URZ, [UR8+0x34888], UR6 ;  /* 0x03488806083f75b2 */ /* 0x0004620008000100 */
[----:B------:R-:W-:Y:S01]  /*0880*/  NOP ;  /* 0x0000000000007918 */ /* 0x000fe20000000000 */
.L_x_119:
[----:B------:R-:W5:Y:S01]  /*0890*/  SHFL.IDX PT, R13, R0, RZ, 0x1f ;  /* 0x00001fff000d7589 */ /* 0x000f6200000e0000 */
[----:B--2---:R-:W2:Y:S01]  /*08a0*/  S2UR UR4, SR_CTAID.X ;  /* 0x00000000000479c3 */ /* 0x004ea20000002500 */
[----:B------:R-:W-:Y:S01]  /*08b0*/  LOP3.LUT R9, R9, 0x3ffffffc, RZ, 0xc0, !PT ;  /* 0x3ffffffc09097812 */ /* 0x000fe200078ec0ff */
[----:B------:R-:W-:Y:S01]  /*08c0*/  IMAD.IADD R4, R5, 0x1, -R4 ;  /* 0x0000000105047824 */ /* 0x000fe200078e0a04 */
[----:B------:R-:W-:Y:S01]  /*08d0*/  NOP ;  /* 0x0000000000007918 */ /* 0x000fe20000000000 */
[----:B------:R-:W-:Y:S02]  /*08e0*/  IMAD.IADD R7, R2, 0x1, -R7 ;  /* 0x0000000102077824 */ /* 0x000fe400078e0a07 */
[----:B------:R-:W-:Y:S02]  /*08f0*/  IMAD.IADD R9, R6, 0x1, -R9 ;  /* 0x0000000106097824 */ /* 0x000fe400078e0a09 */
[----:B------:R-:W3:Y:S01]  /*0900*/  LDC R6, c[0x0][0x140] ;  /* 0x00005000ff067b82 */ /* 0x000ee20000000800 */
[----:B------:R-:W-:Y:S01]  /*0910*/  LEA R7, R7, R4, 0x2 ;  /* 0x0000000407077211 */ /* 0x000fe200078e10ff */
[----:B------:R-:W-:-:S02]  /*0920*/  IMAD R9, R9, 0x4, R4 ;  /* 0x0000000409097824 */ /* 0x000fc400078e0204 */
[----:B-1----:R-:W-:Y:S01]  /*0930*/  IMAD.MOV R5, RZ, RZ, -R8 ;  /* 0x000000ffff057224 */ /* 0x002fe200078e0a08 */
[----:B------:R-:W-:Y:S02]  /*0940*/  LEA.HI R2, R7, R7, RZ, 0x1 ;  /* 0x0000000707027211 */ /* 0x000fe400078f08ff */
[----:B------:R-:W-:Y:S02]  /*0950*/  LEA.HI R4, R9, R9, RZ, 0x1 ;  /* 0x0000000909047211 */ /* 0x000fe400078f08ff */
[----:B------:R-:W-:Y:S02]  /*0960*/  LOP3.LUT R2, R2, 0xfffffffe, RZ, 0xc0, !PT ;  /* 0xfffffffe02027812 */ /* 0x000fe400078ec0ff */
[----:B------:R-:W-:-:S03]  /*0970*/  LOP3.LUT R4, R4, 0xfffffffe, RZ, 0xc0, !PT ;  /* 0xfffffffe04047812 */ /* 0x000fc600078ec0ff */
[----:B------:R-:W-:Y:S01]  /*0980*/  IMAD.IADD R2, R7, 0x1, -R2 ;  /* 0x0000000107027824 */ /* 0x000fe200078e0a02 */
[----:B-----5:R-:W-:Y:S01]  /*0990*/  ISETP.NE.AND P0, PT, R13, RZ, PT ;  /* 0x000000ff0d00720c */ /* 0x020fe20003f05270 */
[----:B--2---:R-:W-:Y:S02]  /*09a0*/  IMAD R5, R10, R5, UR4 ;  /* 0x000000040a057e24 */ /* 0x004fe4000f8e0205 */
[----:B------:R-:W-:-:S03]  /*09b0*/  IMAD.IADD R4, R9, 0x1, -R4 ;  /* 0x0000000109047824 */ /* 0x000fc600078e0a04 */
[-C--:B------:R-:W-:Y:S02]  /*09c0*/  ISETP.NE.AND P3, PT, R2, R5.reuse, PT ;  /* 0x000000050200720c */ /* 0x080fe40003f65270 */
[----:B------:R-:W-:-:S05]  /*09d0*/  ISETP.NE.AND P5, PT, R4, R5, PT ;  /* 0x000000050400720c */ /* 0x000fca0003fa5270 */
[----:B------:R-:W-:Y:S08]  /*09e0*/  @P0 BRA `(.L_x_120) ;  /* 0x0000000000480947 */ /* 0x000ff00003800000 */
[----:B------:R-:W1:Y:S01]  /*09f0*/  S2UR UR5, SR_CgaCtaId ;  /* 0x00000000000579c3 */ /* 0x000e620000008800 */
        /* <DEDUP_REMOVED lines=12> */
[----:B-1----:R1:W2:Y:S08]  /*0ac0*/  SYNCS.EXCH.64 URZ, [UR8+0x34890], UR4 ;  /* 0x03489004083f75b2 */ /* 0x0022b00008000100 */
[----:B------:R1:W1:Y:S01]  /*0ad0*/  SYNCS.EXCH.64 URZ, [UR8+0x348a0], UR6 ;  /* 0x0348a006083f75b2 */ /* 0x0002620008000100 */
[----:B------:R1:W1:Y:S01]  /*0ae0*/  SYNCS.EXCH.64 URZ, [UR8+0x34898], UR4 ;  /* 0x03489804083f75b2 */ /* 0x0002620008000100 */
[----:B------:R1:W1:Y:S01]  /*0af0*/  SYNCS.EXCH.64 URZ, [UR8+0x348a8], UR6 ;  /* 0x0348a806083f75b2 */ /* 0x0002620008000100 */
[----:B------:R-:W-:Y:S01]  /*0b00*/  NOP ;  /* 0x0000000000007918 */ /* 0x000fe20000000000 */
.L_x_120:
[----:B------:R-:W5:Y:S01]  /*0b10*/  SHFL.IDX PT, R5, R0, RZ, 0x1f ;  /* 0x00001fff00057589 */ /* 0x000f6200000e0000 */
[----:B------:R-:W-:Y:S01]  /*0b20*/  IMAD.SHL.U32 R2, R7, 0x4, RZ ;  /* 0x0000000407027824 */ /* 0x000fe200078e00ff */
[----:B------:R-:W-:Y:S01]  /*0b30*/  MOV R23, 0x1 ;  /* 0x0000000100177802 */ /* 0x000fe20000000f00 */
[----:B------:R-:W-:Y:S01]  /*0b40*/  IMAD.SHL.U32 R4, R9, 0x4, RZ ;  /* 0x0000000409047824 */ /* 0x000fe200078e00ff */
[----:B------:R-:W-:Y:S01]  /*0b50*/  LOP3.LUT P0, RZ, R3, 0x7, RZ, 0xc0, !PT ;  /* 0x0000000703ff7812 */ /* 0x000fe2000780c0ff */
[----:B------:R-:W-:Y:S01]  /*0b60*/  IMAD.MOV.U32 R22, RZ, RZ, 0x1 ;  /* 0x00000001ff167424 */ /* 0x000fe200078e00ff */
[----:B------:R-:W-:Y:S01]  /*0b70*/  LOP3.LUT R10, R7, 0xc, R2, 0x78, !PT ;  /* 0x0000000c070a7812 */ /* 0x000fe200078e7802 */
[----:B------:R-:W-:Y:S01]  /*0b80*/  NOP ;  /* 0x0000000000007918 */ /* 0x000fe20000000000 */
[----:B------:R-:W-:Y:S02]  /*0b90*/  LOP3.LUT R8, R9, 0xc, R4, 0x78, !PT ;  /* 0x0000000c09087812 */ /* 0x000fe400078e7804 */
[----:B------:R-:W-:Y:S01]  /*0ba0*/  @P3 LEA.HI R2, R10, R10, RZ, 0x1 ;  /* 0x0000000a0a023211 */ /* 0x000fe200078f08ff */
[----:B------:R1:W-:Y:S01]  /*0bb0*/  STL [R1+0x4], R10 ;  /* 0x0000040a01007387 */ /* 0x0003e20000100800 */
[----:B------:R-:W-:-:S02]  /*0bc0*/  @P5 LEA.HI R4, R8, R8, RZ, 0x1 ;  /* 0x0000000808045211 */ /* 0x000fc400078f08ff */
[----:B------:R-:W-:Y:S01]  /*0bd0*/  @P3 SHF.R.S32.HI R2, RZ, 0x1, R2 ;  /* 0x00000001ff023819 */ /* 0x000fe20000011402 */
[----:B------:R1:W-:Y:S01]  /*0be0*/  STL [R1], R8 ;  /* 0x0000000801007387 */ /* 0x0003e20000100800 */
[----:B------:R-:W-:Y:S02]  /*0bf0*/  @P5 SHF.R.S32.HI R4, RZ, 0x1, R4 ;  /* 0x00000001ff045819 */ /* 0x000fe40000011404 */
[-C--:B------:R-:W-:Y:S02]  /*0c00*/  @P3 ISETP.NE.AND P6, PT, R2, R11.reuse, PT ;  /* 0x0000000b0200320c */ /* 0x080fe40003fc5270 */
[----:B------:R-:W-:Y:S02]  /*0c10*/  @P5 ISETP.NE.AND P4, PT, R4, R11, PT ;  /* 0x0000000b0400520c */ /* 0x000fe40003f85270 */
[----:B------:R-:W-:Y:S02]  /*0c20*/  @P3 SEL R23, RZ, 0x1, P6 ;  /* 0x00000001ff173807 */ /* 0x000fe40003000000 */
[----:B-----5:R-:W-:-:S02]  /*0c30*/  ISETP.NE.AND P3, PT, R5, RZ, PT ;  /* 0x000000ff0500720c */ /* 0x020fc40003f65270 */
[----:B------:R-:W-:Y:S02]  /*0c40*/  ISETP.LT.U32.AND P6, PT, R10, 0x2, !P0 ;  /* 0x000000020a00780c */ /* 0x000fe400047c1070 */
[----:B------:R-:W-:Y:S02]  /*0c50*/  ISETP.LT.U32.AND P0, PT, R8, 0x2, !P0 ;  /* 0x000000020800780c */ /* 0x000fe40004701070 */
[----:B---3--:R-:W-:Y:S02]  /*0c60*/  ISETP.EQ.U32.AND P1, PT, R6, 0x1, PT ;  /* 0x000000010600780c */ /* 0x008fe40003f22070 */
[----:B------:R-:W-:Y:S02]  /*0c70*/  ISETP.NE.AND P2, PT, R12, RZ, PT ;  /* 0x000000ff0c00720c */ /* 0x000fe40003f45270 */
[----:B------:R-:W-:Y:S02]  /*0c80*/  SEL R2, RZ, 0x1, !P6 ;  /* 0x00000001ff027807 */ /* 0x000fe40007000000 */
[----:B------:R-:W-:-:S02]  /*0c90*/  SEL R3, RZ, 0x1, !P0 ;  /* 0x00000001ff037807 */ /* 0x000fc40004000000 */
[----:B------:R-:W-:Y:S01]  /*0ca0*/  @P5 SEL R22, RZ, 0x1, P4 ;  /* 0x00000001ff165807 */ /* 0x000fe20002000000 */
[----:B-1----:R-:W-:Y:S06]  /*0cb0*/  @P3 BRA `(.L_x_121) ;  /* 0x0000000000483947 */ /* 0x002fec0003800000 */
        /* <DEDUP_REMOVED lines=13> */
[----:B-1----:R1:W3:Y:S08]  /*0d90*/  SYNCS.EXCH.64 URZ, [UR8+0x348b0], UR4 ;  /* 0x0348b004083f75b2 */ /* 0x0022f00008000100 */
[----:B------:R1:W1:Y:S01]  /*0da0*/  SYNCS.EXCH.64 URZ, [UR8+0x348c0], UR6 ;  /* 0x0348c006083f75b2 */ /* 0x0002620008000100 */
[----:B------:R1:W1:Y:S01]  /*0db0*/  SYNCS.EXCH.64 URZ, [UR8+0x348b8], UR4 ;  /* 0x0348b804083f75b2 */ /* 0x0002620008000100 */
[----:B------:R1:W1:Y:S01]  /*0dc0*/  SYNCS.EXCH.64 URZ, [UR8+0x348c8], UR6 ;  /* 0x0348c806083f75b2 */ /* 0x0002620008000100 */
[----:B------:R-:W-:Y:S01]  /*0dd0*/  NOP ;  /* 0x0000000000007918 */ /* 0x000fe20000000000 */
.L_x_121:
[----:B------:R-:W-:Y:S01]  /*0de0*/  LOP3.LUT R23, R23, R2, RZ, 0xc0, !PT ;  /* 0x0000000217177212 */ /* 0x000fe200078ec0ff */
[----:B------:R-:W-:Y:S01]  /*0df0*/  NOP ;  /* 0x0000000000007918 */ /* 0x000fe20000000000 */
[----:B------:R-:W-:Y:S01]  /*0e00*/  LOP3.LUT R22, R22, R3, RZ, 0xc0, !PT ;  /* 0x0000000316167212 */ /* 0x000fe200078ec0ff */
[----:B------:R-:W-:Y:S06]  /*0e10*/  @!P1 BRA `(.L_x_122) ;  /* 0x0000000000089947 */ /* 0x000fec0003800000 */
[----:B-1234-:R-:W-:Y:S01]  /*0e20*/  UCGABAR_ARV ;  /* 0x00000000000079c7 */ /* 0x01efe20008000000 */
[----:B------:R-:W-:Y:S05]  /*0e30*/  BRA `(.L_x_123) ;  /* 0x0000000000047947 */ /* 0x000fea0003800000 */
.L_x_122:
[----:B-1234-:R-:W-:Y:S01]  /*0e40*/  NOP ;  /* 0x0000000000007918 */ /* 0x01efe20000000000 */
.L_x_123:
[----:B------:R-:W-:Y:S05]  /*0e50*/  @!P1 BRA `(.L_x_124) ;  /* 0x00000000000c9947 */ /* 0x000fea0003800000 */
[----:B------:R-:W-:Y:S01]  /*0e60*/  UCGABAR_WAIT ;  /* 0x0000000000007dc7 */ /* 0x000fe20008000000 */
[----:B------:R-:W-:Y:S01]  /*0e70*/  CCTL.IVALL ;  /* 0x00000000ff00798f */ /* 0x000fe20002000000 */
[----:B------:R-:W-:Y:S05]  /*0e80*/  BRA `(.L_x_125) ;  /* 0x0000000000047947 */ /* 0x000fea0003800000 */
.L_x_124:
[----:B------:R-:W-:Y:S06]  /*0e90*/  BAR.SYNC.DEFER_BLOCKING 0x0 ;  /* 0x0000000000007b1d */ /* 0x000fec0000010000 */
.L_x_125:
[----:B------:R-:W-:-:S05]  /*0ea0*/  IMAD.MOV.U32 R2, RZ, RZ, 0x1 ;  /* 0x00000001ff027424 */ /* 0x000fca00078e00ff */
[----:B------:R-:W-:-:S05]  /*0eb0*/  SEL R2, R2, 0x2, !P2 ;  /* 0x0000000202027807 */ /* 0x000fca0005000000 */
[----:B------:R1:W-:Y:S01]  /*0ec0*/  STL [R1+0x1c], R2 ;  /* 0x00001c0201007387 */ /* 0x0003e20000100800 */
[----:B------:R-:W-:Y:S05]  /*0ed0*/  @!P2 BRA `(.L_x_126) ;  /* 0x000000cc0054a947 */ /* 0x000fea0003800000 */
.L_x_127:
[----:B------:R-:W-:-:S08]  /*0ee0*/  NOP ;  /* 0x0000000000007918 */ /* 0x000fd00000000000 */
[----:B------:R-:W2:Y:S02]  /*0ef0*/  USETMAXREG.TRY_ALLOC.CTAPOOL UP0, 0xf0 ;  /* 0x000000f0000079c8 */ /* 0x000ea40008000600 */
[----:B--2---:R-:W-:-:S13]  /*0f00*/  PLOP3.LUT P0, PT, PT, PT, UP0, 0x80, 0x0 ;  /* 0x000000000000781c */ /* 0x004fda0003f0f008 */
[----:B------:R-:W-:Y:S05]  /*0f10*/  @!P0 BRA `(.L_x_127) ;  /* 0xfffffffc00f08947 */ /* 0x000fea000383ffff */
[----:B-1----:R-:W1:Y:S01]  /*0f20*/  S2R R2, SR_TID.X ;  /* 0x0000000000027919 */ /* 0x002e620000002100 */
[----:B------:R-:W2:Y:S08]  /*0f30*/  S2UR UR7, SR_CTAID.X ;  /* 0x00000000000779c3 */ /* 0x000eb00000002500 */
[----:B------:R-:W-:Y:S06]  /*0f40*/  BAR.ARV 0x8, 0x120 ;  /* 0x0204800000007b1d */ /* 0x000fec0000002000 */
[----:B-1----:R-:W-:-:S04]  /*0f50*/  LOP3.LUT R0, R2, 0xffffff80, RZ, 0xc0, !PT ;  /* 0xffffff8002007812 */ /* 0x002fc800078ec0ff */
[----:B------:R-:W-:Y:S02]  /*0f60*/  ISETP.NE.AND P0, PT, R0, 0x80, PT ;  /* 0x000000800000780c */ /* 0x000fe40003f05270 */
[----:B------:R-:W2:Y:S11]  /*0f70*/  LDC R0, c[0x0][0xda4] ;  /* 0x00036900ff007b82 */ /* 0x000eb60000000800 */
[----:B------:R-:W-:Y:S06]  /*0f80*/  @!P0 BAR.ARV 0x9, 0x100 ;  /* 0x0244000000008b1d */ /* 0x000fec0000002000 */
[----:B--2---:R-:W-:-:S13]  /*0f90*/  ISETP.LE.AND P0, PT, R0, UR7, PT ;  /* 0x0000000700007c0c */ /* 0x004fda000bf03270 */
[----:B------:R-:W-:Y:S05]  /*0fa0*/  @P0 EXIT ;  /* 0x000000000000094d */ /* 0x000fea0003800000 */
[----:B------:R-:W2:Y:S01]  /*0fb0*/  LDL.LU R8, [R1+0x1c] ;  /* 0x00001c0001087983 */ /* 0x000ea20000300800 */
[----:B------:R-:W-:-:S05]  /*0fc0*/  VIADD R0, R2, 0xffffff80 ;  /* 0xffffff8002007836 */ /* 0x000fca0000000000 */
[----:B------:R-:W-:-:S04]  /*0fd0*/  SHF.R.S32.HI R3, RZ, 0x1f, R0 ;  /* 0x0000001fff037819 */ /* 0x000fc80000011400 */
[----:B------:R-:W-:-:S04]  /*0fe0*/  LEA.HI R2, R3, R0, RZ, 0x7 ;  /* 0x0000000003027211 */ /* 0x000fc800078f38ff */
[----:B------:R-:W-:Y:S01]  /*0ff0*/  LOP3.LUT R5, R2, 0xffffff80, RZ, 0xc0, !PT ;  /* 0xffffff8002057812 */ /* 0x000fe200078ec0ff */
[----:B------:R-:W1:Y:S01]  /*1000*/  S2UR UR4, SR_CgaCtaId ;  /* 0x00000000000479c3 */ /* 0x000e620000008800 */
[----:B------:R-:W-:-:S03]  /*1010*/  LEA.HI R6, R3, R0, RZ, 0x4 ;  /* 0x0000000003067211 */ /* 0x000fc600078f20ff */
[----:B------:R-:W-:Y:S01]  /*1020*/  IMAD.IADD R222, R0, 0x1, -R5 ;  /* 0x0000000100de7824 */ /* 0x000fe200078e0a05 */
[----:B------:R-:W-:-:S03]  /*1030*/  LOP3.LUT R7, R6, 0x3fffff0, RZ, 0xc0, !PT ;  /* 0x03fffff006077812 */ /* 0x000fc600078ec0ff */
[----:B------:R-:W3:Y:S01]  /*1040*/  S2UR UR6, SR_SWINHI ;  /* 0x00000000000679c3 */ /* 0x000ee20000002f00 */
[----:B------:R-:W-:Y:S02]  /*1050*/  SHF.R.S32.HI R5, RZ, 0x1f, R222 ;  /* 0x0000001fff057819 */ /* 0x000fe400000114de */
[----:B------:R-:W-:Y:S02]  /*1060*/  SHF.R.S32.HI R9, RZ, 0x4, R6 ;  /* 0x00000004ff097819 */ /* 0x000fe40000011406 */
[----:B------:R-:W-:Y:S01]  /*1070*/  LEA.HI R4, R5, R222, RZ, 0x2 ;  /* 0x000000de05047211 */ /* 0x000fe200078f10ff */
[----:B------:R-:W-:Y:S01]  /*1080*/  IMAD.IADD R7, R0, 0x1, -R7 ;  /* 0x0000000100077824 */ /* 0x000fe200078e0a07 */
[----:B------:R-:W-:Y:S02]  /*1090*/  LEA.HI R226, R3, R0, RZ, 0x5 ;  /* 0x0000000003e27211 */ /* 0x000fe400078f28ff */
[----:B------:R-:W-:Y:S02]  /*10a0*/  LEA.HI R6, R6, R9, RZ, 0x1 ;  /* 0x0000000906067211 */ /* 0x000fe400078f08ff */
[----:B------:R-:W-:-:S02]  /*10b0*/  SHF.R.S32.HI R0, RZ, 0x2, R4 ;  /* 0x00000002ff007819 */ /* 0x000fc40000011404 */
[----:B------:R-:W-:Y:S02]  /*10c0*/  SHF.R.S32.HI R3, RZ, 0x1f, R4 ;  /* 0x0000001fff037819 */ /* 0x000fe40000011404 */
[----:B------:R-:W-:Y:S02]  /*10d0*/  LOP3.LUT R6, R6, 0x1ffffffe, RZ, 0xc0, !PT ;  /* 0x1ffffffe06067812 */ /* 0x000fe400078ec0ff */
[----:B------:R-:W-:Y:S02]  /*10e0*/  SHF.R.S32.HI R226, RZ, 0x5, R226 ;  /* 0x00000005ffe27819 */ /* 0x000fe400000114e2 */
[----:B------:R-:W-:Y:S02]  /*10f0*/  LEA.HI R3, R3, R0, RZ, 0x3 ;  /* 0x0000000003037211 */ /* 0x000fe400078f18ff */
[----:B------:R-:W-:Y:S01]  /*1100*/  SHF.R.S32.HI R225, RZ, 0x7, R2 ;  /* 0x00000007ffe17819 */ /* 0x000fe20000011402 */
[----:B------:R-:W-:Y:S01]  /*1110*/  UMOV UR39, 0x400 ;  /* 0x0000040000277882 */ /* 0x000fe20000000000 */
[----:B------:R-:W-:Y:S01]  /*1120*/  LEA R7, R226, R7, 0x4 ;  /* 0x00000007e2077211 */ /* 0x000fe200078e20ff */
[----:B------:R-:W-:Y:S01]  /*1130*/  IMAD.IADD R6, R9, 0x1, -R6 ;  /* 0x0000000109067824 */ /* 0x000fe200078e0a06 */
[----:B------:R-:W-:Y:S01]  /*1140*/  LOP3.LUT R3, R3, 0xfffffff8, RZ, 0xc0, !PT ;  /* 0xfffffff803037812 */ /* 0x000fe200078ec0ff */
[----:B-1----:R-:W-:Y:S01]  /*1150*/  ULEA UR39, UR4, UR39, 0x18 ;  /* 0x0000002704277291 */ /* 0x002fe2000f8ec03f */
[----:B------:R-:W-:-:S02]  /*1160*/  LEA.HI R5, R5, R222, RZ, 0x5 ;  /* 0x000000de05057211 */ /* 0x000fc400078f28ff */
[----:B------:R-:W-:Y:S01]  /*1170*/  LEA.HI R2, R2, R225, RZ, 0x1 ;  /* 0x000000e102027211 */ /* 0x000fe200078f08ff */
[----:B------:R-:W-:Y:S02]  /*1180*/  IMAD R6, R7, 0x8, R6 ;  /* 0x0000000807067824 */ /* 0x000fe400078e0206 */
[----:B------:R-:W-:Y:S01]  /*1190*/  IMAD.IADD R7, R0, 0x1, -R3 ;  /* 0x0000000100077824 */ /* 0x000fe200078e0a03 */
[----:B------:R-:W-:Y:S02]  /*11a0*/  LOP3.LUT R3, R4, 0x7ffffffc, RZ, 0xc0, !PT ;  /* 0x7ffffffc04037812 */ /* 0x000fe400078ec0ff */
[----:B------:R-:W-:Y:S02]  /*11b0*/  SHF.R.S32.HI R0, RZ, 0x5, R5 ;  /* 0x00000005ff007819 */ /* 0x000fe40000011405 */
[----:B------:R-:W-:Y:S01]  /*11c0*/  LOP3.LUT R2, R2, 0x3fffffe, RZ, 0xc0, !PT ;  /* 0x03fffffe02027812 */ /* 0x000fe200078ec0ff */
[----:B------:R-:W-:Y:S01]  /*11d0*/  UMOV UR4, UR39 ;  /* 0x0000002700047c82 */ /* 0x000fe20008000000 */
[----:B---3--:R-:W-:Y:S01]  /*11e0*/  UMOV UR5, UR6 ;  /* 0x0000000600057c82 */ /* 0x008fe20008000000 */
[----:B------:R-:W-:Y:S01]  /*11f0*/  SHF.L.U32 R5, R6, 0x3, RZ ;  /* 0x0000000306057819 */ /* 0x000fe200000006ff */
[----:B------:R-:W-:-:S02]  /*1200*/  IMAD.MOV.U32 R228, RZ, RZ, -0x2 ;  /* 0xfffffffeffe47424 */ /* 0x000fc400078e00ff */
[----:B------:R-:W-:Y:S02]  /*1210*/  IMAD.U32 R16, RZ, RZ, UR4 ;  /* 0x00000004ff107e24 */ /* 0x000fe4000f8e00ff */
[----:B------:R-:W-:Y:S02]  /*1220*/  IMAD.U32 R17, RZ, RZ, UR5 ;  /* 0x00000005ff117e24 */ /* 0x000fe4000f8e00ff */
[----:B------:R-:W-:Y:S02]  /*1230*/  IMAD.IADD R3, R222, 0x1, -R3 ;  /* 0x00000001de037824 */ /* 0x000fe400078e0a03 */
[----:B------:R-:W-:Y:S02]  /*1240*/  IMAD R7, R0, 0x10, R7 ;  /* 0x0000001000077824 */ /* 0x000fe400078e0207 */
[----:B------:R-:W-:Y:S02]  /*1250*/  IMAD.IADD R2, R225, 0x1, -R2 ;  /* 0x00000001e1027824 */ /* 0x000fe400078e0a02 */
[----:B------:R-:W-:-:S02]  /*1260*/  IMAD R228, R3, R228, 0xb0 ;  /* 0x000000b003e47424 */ /* 0x000fc400078e02e4 */
[----:B------:R-:W-:Y:S01]  /*1270*/  IMAD.WIDE R16, R5, 0x2, R16 ;  /* 0x0000000205107825 */ /* 0x000fe200078e0210 */
[----:B------:R-:W-:-:S03]  /*1280*/  UMOV UR61, URZ ;  /* 0x0000003f003d7c82 */ /* 0x000fc60008000000 */
[----:B------:R-:W-:Y:S02]  /*1290*/  IMAD R227, R2, 0x40, R7 ;  /* 0x0000004002e37824 */ /* 0x000fe400078e0207 */
[----:B------:R-:W-:Y:S02]  /*12a0*/  IMAD.U32 R220, RZ, RZ, UR7 ;  /* 0x00000007ffdc7e24 */ /* 0x000fe4000f8e00ff */
[----:B------:R-:W-:Y:S01]  /*12b0*/  IMAD.MOV.U32 R221, RZ, RZ, RZ ;  /* 0x000000ffffdd7224 */ /* 0x000fe200078e00ff */
[----:B------:R-:W-:Y:S01]  /*12c0*/  UMOV UR38, URZ ;  /* 0x0000003f00267c82 */ /* 0x000fe20008000000 */
[----:B--2---:R-:W-:-:S07]  /*12d0*/  LOP3.LUT R18, R8, 0x1, RZ, 0xfc, !PT ;  /* 0x0000000108127812 */ /* 0x004fce00078efcff */
.L_x_154:
[----:B------:R-:W1:Y:S01]  /*12e0*/  SHFL.IDX PT, R0, R225, RZ, 0x1f ;  /* 0x00001fffe1007589 */ /* 0x000e6200000e0000 */
[----:B------:R-:W2:Y:S01]  /*12f0*/  LDC R113, c[0x0][0x2e0] ;  /* 0x0000b800ff717b82 */ /* 0x000ea20000000800 */
[----:B------:R-:W-:Y:S01]  /*1300*/  ULDC UR4, c[0x0][0xda8] ;  /* 0x00036a0000047ab9 */ /* 0x000fe20000000800 */
[----:B------:R-:W-:Y:S01]  /*1310*/  ULDC.64 UR6, c[0x0][0x3f8] ;  /* 0x0000fe0000067ab9 */ /* 0x000fe20000000a00 */
[----:B------:R-:W-:Y:S01]  /*1320*/  R2UR UR10, R220 ;  /* 0x00000000dc0a72ca */ /* 0x000fe200000e0000 */
[----:B------:R-:W-:Y:S02]  /*1330*/  UISETP.NE.AND UP1, UPT, UR4, 0x1, UPT ;  /* 0x000000010400788c */ /* 0x000fe4000bf25270 */
[----:B------:R-:W-:Y:S01]  /*1340*/  UISETP.NE.U32.AND UP0, UPT, UR6, URZ, UPT ;  /* 0x0000003f0600728c */ /* 0x000fe2000bf05070 */
[----:B------:R-:W-:Y:S02]  /*1350*/  ULDC UR5, c[0x0][0xdb4] ;  /* 0x00036d0000057ab9 */ /* 0x000fe40000000800 */
[----:B------:R-:W-:Y:S01]  /*1360*/  ULDC UR6, c[0x0][0x404] ;  /* 0x0001010000067ab9 */ /* 0x000fe20000000800 */
[----:B------:R-:W-:-:S02]  /*1370*/  UISETP.NE.AND.EX UP0, UPT, UR7, URZ, UPT, UP0 ;  /* 0x0000003f0700728c */ /* 0x000fc4000bf05300 */
[----:B------:R-:W-:Y:S02]  /*1380*/  UIADD3 UR8, UR39, 0x16400, URZ ;  /* 0x0001640027087890 */ /* 0x000fe4000fffe03f */
[----:B------:R-:W-:Y:S02]  /*1390*/  UISETP.NE.AND UP2, UPT, UR5, 0x1, UPT ;  /* 0x000000010500788c */ /* 0x000fe4000bf45270 */
[----:B------:R-:W-:Y:S01]  /*13a0*/  USEL UR6, UR6, 0x1, UP0 ;  /* 0x0000000106067887 */ /* 0x000fe20008000000 */
[----:B------:R-:W-:Y:S01]  /*13b0*/  @UP1 ULDC UR5, c[0x0][0xdac] ;  /* 0x00036b0000051ab9 */ /* 0x000fe20000000800 */
[----:B------:R-:W-:Y:S01]  /*13c0*/  ULOP3.LUT UP0, URZ, UR8, 0x9f, URZ, 0xc0, !UPT ;  /* 0x0000009f083f7892 */ /* 0x000fe2000f80c03f */
[----:B------:R-:W-:Y:S01]  /*13d0*/  UMOV UR11, UR10 ;  /* 0x0000000a000b7c82 */ /* 0x000fe20008000000 */
[----:B-1----:R-:W-:Y:S02]  /*13e0*/  R2UR UR9, R0 ;  /* 0x00000000000972ca */ /* 0x002fe400000e0000 */
[----:B--2---:R-:W-:Y:S01]  /*13f0*/  IMAD R113, R113, UR6, RZ ;  /* 0x0000000671717c24 */ /* 0x004fe2000f8e02ff */
[----:B------:R-:W-:Y:S01]  /*1400*/  @UP1 ULDC UR6, c[0x0][0xdb0] ;  /* 0x00036c0000061ab9 */ /* 0x000fe20000000800 */
[----:B------:R-:W-:-:S03]  /*1410*/  PLOP3.LUT P0, PT, PT, PT, UP0, 0x80, 0x0 ;  /* 0x000000000000781c */ /* 0x000fc60003f0f008 */
[----:B------:R-:W-:-:S05]  /*1420*/  IADD3 R0, R113, 0xaf, RZ ;  /* 0x000000af71007810 */ /* 0x000fca0007ffe0ff */
[----:B------:R-:W-:Y:S01]  /*1430*/  IMAD.HI R0, R0, 0x2e8ba2e9, RZ ;  /* 0x2e8ba2e900007827 */ /* 0x000fe200078e02ff */
[----:B------:R-:W-:-:S03]  /*1440*/  ULEA.HI UR4, UR9, UR9, URZ, 0x1 ;  /* 0x0000000909047291 */ /* 0x000fc6000f8f083f */
[----:B------:R-:W-:Y:S01]  /*1450*/  IMAD.U32 R19, RZ, RZ, UR9 ;  /* 0x00000009ff137e24 */ /* 0x000fe2000f8e00ff */
[----:B------:R-:W-:Y:S01]  /*1460*/  SHF.R.U32.HI R3, RZ, 0x1f, R0 ;  /* 0x0000001fff037819 */ /* 0x000fe20000011600 */
[----:B------:R-:W-:Y:S02]  /*1470*/  ULOP3.LUT UR7, UR4, 0x1e, URZ, 0xc0, !UPT ;  /* 0x0000001e04077892 */ /* 0x000fe4000f8ec03f */
[----:B------:R-:W-:Y:S01]  /*1480*/  UIMAD.WIDE.U32 UR4, UR10, UR5, URZ ;  /* 0x000000050a0472a5 */ /* 0x000fe2000f8e003f */
[----:B------:R-:W-:Y:S01]  /*1490*/  LEA.HI.SX32 R112, R0, R3, 0x1b ;  /* 0x0000000300707211 */ /* 0x000fe200078fdaff */
[----:B------:R-:W-:Y:S02]  /*14a0*/  UIADD3 UR7, UR9, -UR7, URZ ;  /* 0x8000000709077290 */ /* 0x000fe4000fffe03f */
[----:B------:R-:W-:Y:S02]  /*14b0*/  @UP1 USHF.R.U32.HI UR11, URZ, UR6, UR5 ;  /* 0x000000063f0b1299 */ /* 0x000fe40008011605 */
[----:B------:R-:W-:-:S03]  /*14c0*/  ULEA UR7, UR7, UR8, 0xd ;  /* 0x0000000807077291 */ /* 0x000fc6000f8e683f */
[----:B------:R-:W-:Y:S01]  /*14d0*/  @UP2 ULDC.64 UR8, c[0x0][0xdb8] ;  /* 0x00036e0000082ab9 */ /* 0x000fe20000000a00 */
[----:B------:R-:W-:Y:S01]  /*14e0*/  USHF.R.U32.HI UR7, URZ, 0x4, UR7 ;  /* 0x000000043f077899 */ /* 0x000fe20008011607 */
[----:B------:R-:W-:Y:S01]  /*14f0*/  IMAD.U32 R224, RZ, RZ, UR11 ;  /* 0x0000000bffe07e24 */ /* 0x000fe2000f8e00ff */
[----:B------:R-:W-:Y:S02]  /*1500*/  UIMAD.WIDE.U32 UR4, UR11, UR8, URZ ;  /* 0x000000080b0472a5 */ /* 0x000fe4000f8e003f */
[----:B------:R-:W-:Y:S01]  /*1510*/  UMOV UR36, UR11 ;  /* 0x0000000b00247c82 */ /* 0x000fe20008000000 */
[----:B------:R-:W-:Y:S02]  /*1520*/  ULOP3.LUT UR48, UR7, 0x3fff, URZ, 0xc0, !UPT ;  /* 0x00003fff07307892 */ /* 0x000fe4000f8ec03f */
[----:B------:R-:W-:Y:S02]  /*1530*/  @UP2 USHF.R.U32.HI UR36, URZ, UR9, UR5 ;  /* 0x000000093f242299 */ /* 0x000fe40008011605 */
[----:B------:R-:W-:-:S02]  /*1540*/  UMOV UR4, UR10 ;  /* 0x0000000a00047c82 */ /* 0x000fc40008000000 */
[----:B------:R-:W-:Y:S01]  /*1550*/  IMAD.U32 R223, RZ, RZ, UR4 ;  /* 0x00000004ffdf7e24 */ /* 0x000fe2000f8e00ff */
[----:B------:R-:W-:Y:S07]  /*1560*/  @!P0 BRA `(.L_x_128) ;  /* 0x0000000000408947 */ /* 0x000fee0003800000 */
[----:B------:R-:W-:Y:S01]  /*1570*/  MOV R0, 0x0 ;  /* 0x0000000000007802 */ /* 0x000fe20000000f00 */
[----:B------:R-:W-:Y:S01]  /*1580*/  ULDC.64 UR4, c[0x4][0xa0] ;  /* 0x0100280000047ab9 */ /* 0x000fe20000000a00 */
[----:B------:R-:W-:Y:S01]  /*1590*/  ULDC.64 UR6, c[0x4][0x40] ;  /* 0x0100100000067ab9 */ /* 0x000fe20000000a00 */
[----:B------:R-:W-:Y:S01]  /*15a0*/  IMAD.U32 R4, RZ, RZ, UR4 ;  /* 0x00000004ff047e24 */ /* 0x000fe2000f8e00ff */
[----:B------:R1:W2:Y:S01]  /*15b0*/  LDC.64 R2, c[0x4][R0] ;  /* 0x0100000000027b82 */ /* 0x0002a20000000a00 */
[----:B------:R-:W-:Y:S01]  /*15c0*/  IMAD.U32 R5, RZ, RZ, UR5 ;  /* 0x00000005ff057e24 */ /* 0x000fe2000f8e00ff */
[----:B------:R-:W-:Y:S01]  /*15d0*/  ULDC.64 UR4, c[0x4][0xa8] ;  /* 0x01002a0000047ab9 */ /* 0x000fe20000000a00 */
[----:B------:R-:W-:Y:S01]  /*15e0*/  MOV R10, UR6 ;  /* 0x00000006000a7c02 */ /* 0x000fe20008000f00 */
[----:B------:R-:W-:Y:S02]  /*15f0*/  IMAD.U32 R6, RZ, RZ, UR4 ;  /* 0x00000004ff067e24 */ /* 0x000fe4000f8e00ff */
[----:B------:R-:W-:-:S02]  /*1600*/  IMAD.U32 R7, RZ, RZ, UR5 ;  /* 0x00000005ff077e24 */ /* 0x000fc4000f8e00ff */
[----:B------:R-:W-:Y:S02]  /*1610*/  IMAD.U32 R11, RZ, RZ, UR7 ;  /* 0x00000007ff0b7e24 */ /* 0x000fe4000f8e00ff */
[----:B------:R-:W-:Y:S02]  /*1620*/  IMAD.MOV.U32 R8, RZ, RZ, 0x70 ;  /* 0x00000070ff087424 */ /* 0x000fe400078e00ff */
[----:B------:R-:W-:Y:S02]  /*1630*/  IMAD.MOV.U32 R12, RZ, RZ, 0x1 ;  /* 0x00000001ff0c7424 */ /* 0x000fe400078e00ff */
[----:B-1----:R-:W-:-:S07]  /*1640*/  IMAD.MOV.U32 R13, RZ, RZ, RZ ;  /* 0x000000ffff0d7224 */ /* 0x002fce00078e00ff */
[----:B------:R-:W-:-:S07]  /*1650*/  LEPC R20, `(.L_x_128) ;  /* 0x000000001014794e */ /* 0x000fce0000000000 */
[----:B--2---:R-:W-:Y:S05]  /*1660*/  CALL.ABS.NOINC R2 ;  /* 0x0000000002007343 */ /* 0x004fea0003c00000 */
.L_x_128:
[----:B------:R-:W-:Y:S02]  /*1670*/  LOP3.LUT R0, R221, 0x1, RZ, 0xc0, !PT ;  /* 0x00000001dd007812 */ /* 0x000fe400078ec0ff */
[----:B------:R-:W-:Y:S02]  /*1680*/  ISETP.NE.AND P0, PT, R18, 0x3, PT ;  /* 0x000000031200780c */ /* 0x000fe40003f05270 */
[----:B------:R-:W-:-:S04]  /*1690*/  SHF.L.U32 R0, R0, 0x1f, RZ ;  /* 0x0000001f00007819 */ /* 0x000fc800000006ff */
[----:B------:R-:W1:Y:S02]  /*16a0*/  SYNCS.PHASECHK.TRANS64.TRYWAIT P1, [UR39+0x34800], R0 ;  /* 0x03480000ff0075a7 */ /* 0x000e640008020167 */
[----:B-1----:R-:W-:Y:S05]  /*16b0*/  @!P1 BRA `(.L_x_129) ;  /* 0x000000f400c49947 */ /* 0x002fea0003800000 */
.L_x_219:
[----:B------:R-:W-:Y:S05]  /*16c0*/  @!P0 BRA `(.L_x_130) ;  /* 0x0000000000048947 */ /* 0x000fea0003800000 */
[----:B------:R-:W-:Y:S01]  /*16d0*/  BPT.TRAP 0x1 ;  /* 0x000000040000795c */ /* 0x000fe20000300000 */
.L_x_130:
[----:B------:R-:W-:Y:S02]  /*16e0*/  IMAD.U32 R10, RZ, RZ, UR38 ;  /* 0x00000026ff0a7e24 */ /* 0x000fe4000f8e00ff */
[----:B-1----:R-:W-:-:S03]  /*16f0*/  IMAD.U32 R3, RZ, RZ, UR61 ;  /* 0x0000003dff037e24 */ /* 0x002fc6000f8e00ff */
[----:B------:R-:W-:Y:S02]  /*1700*/  LEA R10, R10, UR39, 0x3 ;  /* 0x000000270a0a7c11 */ /* 0x000fe4000f8e18ff */
[----:B------:R-:W-:-:S04]  /*1710*/  SHF.L.U32 R3, R3, 0x1f, RZ ;  /* 0x0000001f03037819 */ /* 0x000fc800000006ff */
[----:B------:R1:W2:Y:S01]  /*1720*/  SYNCS.PHASECHK.TRANS64.TRYWAIT P1, [R10+URZ+0x34830], R3 ;  /* 0x034830030a0075a7 */ /* 0x0002a2000802017f */
[----:B------:R-:W-:Y:S05]  /*1730*/  @!P0 BRA `(.L_x_131) ;  /* 0x0000000000048947 */ /* 0x000fea0003800000 */
[----:B------:R-:W-:Y:S01]  /*1740*/  BPT.TRAP 0x1 ;  /* 0x000000040000795c */ /* 0x000fe20000300000 */
.L_x_131:
[----:B--2---:R-:W-:Y:S05]  /*1750*/  @P1 BRA `(.L_x_132) ;  /* 0x0000000000081947 */ /* 0x004fea0003800000 */
[----:B------:R-:W2:Y:S02]  /*1760*/  SYNCS.PHASECHK.TRANS64.TRYWAIT P1, [R10+URZ+0x34830], R3 ;  /* 0x034830030a0075a7 */ /* 0x000ea4000802017f */
[----:B--2---:R-:W-:Y:S05]  /*1770*/  @!P1 BRA `(.L_x_133) ;  /* 0x000000f400ac9947 */ /* 0x004fea0003800000 */
.L_x_132:
[----:B------:R-:W-:Y:S05]  /*1780*/  WARPSYNC.ALL ;  /* 0x0000000000007948 */ /* 0x000fea0003800000 */
[----:B------:R-:W-:Y:S01]  /*1790*/  UIADD3 UR4, UR39, 0x1e400, URZ ;  /* 0x0001e40027047890 */ /* 0x000fe2000fffe03f */
[----:B------:R-:W-:Y:S01]  /*17a0*/  WARPGROUP.ARRIVE ;  /* 0x00000000000079c5 */ /* 0x000fe20000000000 */
[----:B------:R-:W-:Y:S02]  /*17b0*/  ULOP3.LUT UR48, UR48, 0x10000, URZ, 0xfc, !UPT ;  /* 0x0001000030307892 */ /* 0x000fe4000f8efc3f */
[----:B------:R-:W-:Y:S01]  /*17c0*/  USHF.R.U32.HI UR4, URZ, 0x4, UR4 ;  /* 0x000000043f047899 */ /* 0x000fe20008011604 */
[----:B------:R-:W-:Y:S01]  /*17d0*/  UMOV UR41, 0x40000040 ;  /* 0x4000004000297882 */ /* 0x000fe20000000000 */
[----:B------:R-:W-:-:S02]  /*17e0*/  UMOV UR43, 0x40000040 ;  /* 0x40000040002b7882 */ /* 0x000fc40000000000 */
[----:B------:R-:W-:Y:S01]  /*17f0*/  ULOP3.LUT UR6, UR4, 0x3fff, URZ, 0xc0, !UPT ;  /* 0x00003fff04067892 */ /* 0x000fe2000f8ec03f */
[----:B------:R-:W-:Y:S01]  /*1800*/  IMAD.U32 R9, RZ, RZ, UR41 ;  /* 0x00000029ff097e24 */ /* 0x000fe2000f8e00ff */
[----:B------:R-:W-:Y:S01]  /*1810*/  UMOV UR40, UR48 ;  /* 0x0000003000287c82 */ /* 0x000fe20008000000 */
[----:B------:R-:W-:Y:S01]  /*1820*/  UMOV UR5, UR41 ;  /* 0x0000002900057c82 */ /* 0x000fe20008000000 */
[----:B------:R-:W-:Y:S01]  /*1830*/  ULOP3.LUT UR7, UR6, 0x10000, URZ, 0xfc, !UPT ;  /* 0x0001000006077892 */ /* 0x000fe2000f8efc3f */
[----:B------:R-:W-:Y:S01]  /*1840*/  MOV R8, UR40 ;  /* 0x0000002800087c02 */ /* 0x000fe20008000f00 */
[----:B------:R-:W-:Y:S01]  /*1850*/  UMOV UR4, UR40 ;  /* 0x0000002800047c82 */ /* 0x000fe20008000000 */
[----:B------:R-:W-:Y:S01]  /*1860*/  UMOV UR8, UR40 ;  /* 0x0000002800087c82 */ /* 0x000fe20008000000 */
[----:B------:R-:W-:Y:S02]  /*1870*/  UIMAD UR37, UR38, 0xb00, UR7 ;  /* 0x00000b00262578a4 */ /* 0x000fe4000f8e0207 */
[----:B------:R-:W-:Y:S01]  /*1880*/  IMAD.U32 R0, RZ, RZ, UR7 ;  /* 0x00000007ff007e24 */ /* 0x000fe2000f8e00ff */
[----:B------:R-:W-:Y:S01]  /*1890*/  UMOV UR7, 0x40000040 ;  /* 0x4000004000077882 */ /* 0x000fe20000000000 */
[----:B------:R-:W-:-:S02]  /*18a0*/  UIADD3 UR6, UR37, 0x80, URZ ;  /* 0x0000008025067890 */ /* 0x000fc4000fffe03f */
[----:B------:R-:W-:Y:S02]  /*18b0*/  UIADD3 UR10, UR37, 0x100, URZ ;  /* 0x00000100250a7890 */ /* 0x000fe4000fffe03f */
[----:B------:R-:W-:Y:S01]  /*18c0*/  UMOV UR42, UR37 ;  /* 0x00000025002a7c82 */ /* 0x000fe20008000000 */
[----:B------:R-:W-:Y:S01]  /*18d0*/  UMOV UR9, UR41 ;  /* 0x0000002900097c82 */ /* 0x000fe20008000000 */
[----:B------:R-:W-:Y:S01]  /*18e0*/  HGMMA.64x16x16.F32.BF16 R104, gdesc[UR40], RZ, !UPT, gsb0 ;  /* 0x00200000286879f0 */ /* 0x000fe2000c0018ff */
        /* <DEDUP_REMOVED lines=25> */
[----:B------:R-:W-:Y:S01]  /*1a80*/  UMOV UR43, 0x40000040 ;  /* 0x40000040002b7882 */ /* 0x000fe20000000000 */
[----:B------:R-:W-:Y:S01]  /*1a90*/  UIADD3 UR46, UR37, 0x604, URZ ;  /* 0x00000604252e7890 */ /* 0x000fe2000fffe03f */
[----:B------:R-:W-:Y:S01]  /*1aa0*/  UMOV UR47, 0x40000040 ;  /* 0x40000040002f7882 */ /* 0x000fe20000000000 */
[----:B------:R-:W-:Y:S01]  /*1ab0*/  UIADD3 UR50, UR37, 0x606, URZ ;  /* 0x0000060625327890 */ /* 0x000fe2000fffe03f */
[----:B------:R-:W-:Y:S01]  /*1ac0*/  UMOV UR51, 0x40000040 ;  /* 0x4000004000337882 */ /* 0x000fe20000000000 */
        /* <DEDUP_REMOVED lines=50> */
[----:B------:R-:W-:Y:S02]  /*1df0*/  UMOV UR41, 0x40000040 ;  /* 0x4000004000297882 */ /* 0x000fe40000000000 */
[----:B------:R-:W-:Y:S01]  /*1e00*/  UMOV UR9, UR41 ;  /* 0x0000002900097c82 */ /* 0x000fe20008000000 */
[----:B------:R-:W-:Y:S01]  /*1e10*/  UMOV UR13, UR41 ;  /* 0x00000029000d7c82 */ /* 0x000fe20008000000 */
[----:B------:R-:W-:Y:S01]  /*1e20*/  UMOV UR17, UR41 ;  /* 0x0000002900117c82 */ /* 0x000fe20008000000 */
[----:B------:R-:W-:Y:S01]  /*1e30*/  UMOV UR21, UR41 ;  /* 0x0000002900157c82 */ /* 0x000fe20008000000 */
[----:B------:R-:W-:Y:S01]  /*1e40*/  UMOV UR25, UR41 ;  /* 0x0000002900197c82 */ /* 0x000fe20008000000 */
[----:B------:R-:W-:Y:S01]  /*1e50*/  UMOV UR29, UR41 ;  /* 0x00000029001d7c82 */ /* 0x000fe20008000000 */
[----:B------:R-:W-:Y:S01]  /*1e60*/  UMOV UR33, UR41 ;  /* 0x0000002900217c82 */ /* 0x000fe20008000000 */
[----:B------:R-:W-:Y:S01]  /*1e70*/  IMAD.U32 R7, RZ, RZ, UR41 ;  /* 0x00000029ff077e24 */ /* 0x000fe2000f8e00ff */
[----:B------:R-:W-:-:S02]  /*1e80*/  WARPGROUP.DEPBAR.LE gsb0, 0x0 ;  /* 0x00008000000079c5 */ /* 0x000fc40000010000 */
[----:B------:R-:W-:-:S06]  /*1e90*/  WARPGROUP.ARRIVE ;  /* 0x00000000000079c5 */ /* 0x000fcc0000000000 */
[----:B------:R-:W-:Y:S01]  /*1ea0*/  HGMMA.64x16x16.F32.BF16 R24, gdesc[UR4], RZ, !UPT, gsb0 ;  /* 0x00200000041879f0 */ /* 0x000fe2000c0018ff */
[----:B------:R-:W-:Y:S02]  /*1eb0*/  UIADD3 UR4, UR48, 0x2, URZ ;  /* 0x0000000230047890 */ /* 0x000fe4000fffe03f */
[----:B------:R-:W-:Y:S01]  /*1ec0*/  UIADD3 UR6, UR37, 0x2, URZ ;  /* 0x0000000225067890 */ /* 0x000fe2000fffe03f */
[----:B------:R-:W-:Y:S01]  /*1ed0*/  UMOV UR5, UR41 ;  /* 0x0000002900057c82 */ /* 0x000fe20008000000 */
[----:B------:R-:W-:-:S03]  /*1ee0*/  UMOV UR7, 0x40000040 ;  /* 0x4000004000077882 */ /* 0x000fc60000000000 */
[----:B------:R-:W-:Y:S02]  /*1ef0*/  UMOV UR40, UR4 ;  /* 0x0000000400287c82 */ /* 0x000fe40008000000 */
        /* <DEDUP_REMOVED lines=15> */
[----:B------:R-:W-:Y:S01]  /*1ff0*/  HGMMA.64x16x16.F32.BF16 R104, gdesc[UR40], R104, gsb0 ;  /* 0x00200000286879f0 */ /* 0x000fe20008001868 */
[----:B------:R-:W-:Y:S02]  /*2000*/  UMOV UR43, 0x40000040 ;  /* 0x40000040002b7882 */ /* 0x000fe40000000000 */
[----:B------:R-:W-:Y:S02]  /*2010*/  WARPGROUP.DEPBAR.LE gsb0, 0x0 ;  /* 0x00008000000079c5 */ /* 0x000fe40000010000 */
[----:B------:R-:W-:-:S06]  /*2020*/  WARPGROUP.ARRIVE ;  /* 0x00000000000079c5 */ /* 0x000fcc0000000000 */
[----:B------:R-:W-:Y:S01]  /*2030*/  HGMMA.64x16x16.F32.BF16 R96, gdesc[UR4], R96, gsb0 ;  /* 0x00200000046079f0 */ /* 0x000fe20008001860 */
[----:B------:R-:W-:Y:S02]  /*2040*/  UIADD3 UR4, UR37, 0x202, URZ ;  /* 0x0000020225047890 */ /* 0x000fe4000fffe03f */
[----:B------:R-:W-:Y:S01]  /*2050*/  UIADD3 UR6, UR37, 0x482, URZ ;  /* 0x0000048225067890 */ /* 0x000fe2000fffe03f */
[----:B------:R-:W-:Y:S01]  /*2060*/  UMOV UR5, UR41 ;  /* 0x0000002900057c82 */ /* 0x000fe20008000000 */
[----:B------:R-:W-:-:S03]  /*2070*/  UMOV UR7, 0x40000040 ;  /* 0x4000004000077882 */ /* 0x000fc60000000000 */
[----:B------:R-:W-:Y:S01]  /*2080*/  UMOV UR18, UR4 ;  /* 0x0000000400127c82 */ /* 0x000fe20008000000 */
[----:B------:R-:W-:Y:S01]  /*2090*/  UMOV UR4, UR40 ;  /* 0x0000002800047c82 */ /* 0x000fe20008000000 */
        /* <DEDUP_REMOVED lines=137> */
[----:B-12---:R-:W-:Y:S01]  /*2930*/  IMAD.U32 R3, RZ, RZ, UR41 ;  /* 0x00000029ff037e24 */ /* 0x006fe2000f8e00ff */
        /* <DEDUP_REMOVED lines=20> */
[----:B------:R-:W-:Y:S01]  /*2a80*/  MOV R2, UR40 ;  /* 0x0000002800027c02 */ /* 0x000fe20008000f00 */
        /* <DEDUP_REMOVED lines=63> */
[----:B------:R-:W-:Y:S01]  /*2e80*/  UMOV UR7, 0x40000040 ;  /* 0x4000004000077882 */ /* 0x000fe20000000000 */
        /* <DEDUP_REMOVED lines=17> */
[----:B------:R-:W-:Y:S01]  /*2fa0*/  UMOV UR6, UR10 ;  /* 0x0000000a00067c82 */ /* 0x000fe20008000000 */
[----:B------:R-:W-:Y:S01]  /*2fb0*/  UMOV UR7, 0x40000040 ;  /* 0x4000004000077882 */ /* 0x000fe20000000000 */
[----:B------:R-:W-:Y:S01]  /*2fc0*/  UMOV UR10, UR14 ;  /* 0x0000000e000a7c82 */ /* 0x000fe20008000000 */
[----:B------:R-:W-:Y:S01]  /*2fd0*/  UMOV UR14, UR18 ;  /* 0x00000012000e7c82 */ /* 0x000fe20008000000 */
        /* <DEDUP_REMOVED lines=9> */
[----:B------:R-:W-:-:S06]  /*3070*/  UMOV UR7, 0x40000040 ;  /* 0x4000004000077882 */ /* 0x000fcc0000000000 */
[----:B------:R-:W-:Y:S01]  /*3080*/  UMOV UR18, UR6 ;  /* 0x0000000600127c82 */ /* 0x000fe20008000000 */
[----:B------:R-:W-:Y:S01]  /*3090*/  UIADD3 UR6, UR37, 0xa00, URZ ;  /* 0x00000a0025067890 */ /* 0x000fe2000fffe03f */
[----:B------:R-:W-:Y:S02]  /*30a0*/  WARPGROUP.DEPBAR.LE gsb0, 0x0 ;  /* 0x00008000000079c5 */ /* 0x000fe40000010000 */
[----:B------:R-:W-:-:S06]  /*30b0*/  WARPGROUP.ARRIVE ;  /* 0x00000000000079c5 */ /* 0x000fcc0000000000 */
[----:B------:R-:W-:Y:S01]  /*30c0*/  HGMMA.64x16x16.F32.BF16 R80, gdesc[UR8], R80, gsb0 ;  /* 0x00200000085079f0 */ /* 0x000fe20008001850 */
[----:B------:R-:W-:Y:S02]  /*30d0*/  UIADD3 UR8, UR37, 0xa80, URZ ;  /* 0x00000a8025087890 */ /* 0x000fe4000fffe03f */
[----:B------:R-:W-:Y:S01]  /*30e0*/  UIADD3 UR10, UR37, 0x582, URZ ;  /* 0x00000582250a7890 */ /* 0x000fe2000fffe03f */
[----:B------:R-:W-:Y:S01]  /*30f0*/  UMOV UR9, 0x40000040 ;  /* 0x4000004000097882 */ /* 0x000fe20000000000 */
[----:B------:R-:W-:Y:S01]  /*3100*/  UMOV UR11, 0x40000040 ;  /* 0x40000040000b7882 */ /* 0x000fe20000000000 */
[----:B------:R-:W-:Y:S01]  /*3110*/  UMOV UR41, UR9 ;  /* 0x0000000900297c82 */ /* 0x000fe20008000000 */
[----:B------:R-:W-:Y:S01]  /*3120*/  UMOV UR33, UR9 ;  /* 0x0000000900217c82 */ /* 0x000fe20008000000 */
[----:B------:R-:W-:Y:S02]  /*3130*/  WARPGROUP.DEPBAR.LE gsb0, 0x0 ;  /* 0x00008000000079c5 */ /* 0x000fe40000010000 */
[----:B------:R-:W-:-:S06]  /*3140*/  WARPGROUP.ARRIVE ;  /* 0x00000000000079c5 */ /* 0x000fcc0000000000 */
[----:B------:R-:W-:Y:S01]  /*3150*/  HGMMA.64x16x16.F32.BF16 R72, gdesc[UR12], R72, gsb0 ;  /* 0x002000000c4879f0 */ /* 0x000fe20008001848 */
[----:B------:R-:W-:Y:S01]  /*3160*/  UIADD3 UR14, UR37, 0x782, URZ ;  /* 0x00000782250e7890 */ /* 0x000fe2000fffe03f */
[----:B------:R-:W-:Y:S01]  /*3170*/  UMOV UR13, UR9 ;  /* 0x00000009000d7c82 */ /* 0x000fe20008000000 */
[----:B------:R-:W-:Y:S01]  /*3180*/  UMOV UR15, 0x40000040 ;  /* 0x40000040000f7882 */ /* 0x000fe20000000000 */
        /* <DEDUP_REMOVED lines=27> */
[----:B------:R-:W-:Y:S01]  /*3340*/  UMOV UR6, UR8 ;  /* 0x0000000800067c82 */ /* 0x000fe20008000000 */
[----:B------:R-:W-:Y:S01]  /*3350*/  UMOV UR7, 0x40000040 ;  /* 0x4000004000077882 */ /* 0x000fe20000000000 */
[----:B------:R-:W-:-:S07]  /*3360*/  UIADD3 UR8, UR48, 0x402, URZ ;  /* 0x0000040230087890 */ /* 0x000fce000fffe03f */
[----:B------:R-:W-:Y:S01]  /*3370*/  UMOV UR40, UR8 ;  /* 0x0000000800287c82 */ /* 0x000fe20008000000 */
[----:B------:R-:W-:Y:S01]  /*3380*/  UMOV UR32, UR8 ;  /* 0x0000000800207c82 */ /* 0x000fe20008000000 */
[----:B------:R-:W-:Y:S01]  /*3390*/  UMOV UR12, UR8 ;  /* 0x00000008000c7c82 */ /* 0x000fe20008000000 */
[----:B------:R-:W-:Y:S01]  /*33a0*/  UMOV UR16, UR8 ;  /* 0x0000000800107c82 */ /* 0x000fe20008000000 */
[----:B------:R-:W-:Y:S01]  /*33b0*/  UMOV UR20, UR8 ;  /* 0x0000000800147c82 */ /* 0x000fe20008000000 */
[----:B------:R-:W-:Y:S01]  /*33c0*/  UMOV UR24, UR8 ;  /* 0x0000000800187c82 */ /* 0x000fe20008000000 */
[----:B------:R-:W-:Y:S01]  /*33d0*/  UMOV UR28, UR8 ;  /* 0x00000008001c7c82 */ /* 0x000fe20008000000 */
        /* <DEDUP_REMOVED lines=185> */
[----:B------:R-:W-:Y:S05]  /*3f70*/  @!P0 BRA `(.L_x_134) ;  /* 0x0000000000048947 */ /* 0x000fea0003800000 */
[----:B------:R-:W-:Y:S01]  /*3f80*/  BPT.TRAP 0x1 ;  /* 0x000000040000795c */ /* 0x000fe20000300000 */
.L_x_134:
[----:B------:R-:W-:Y:S01]  /*3f90*/  ULDC UR6, c[0x0][0x9d8] ;  /* 0x0002760000067ab9 */ /* 0x000fe20000000800 */
[----:B------:R-:W-:Y:S01]  /*3fa0*/  ULDC UR7, c[0x0][0x988] ;  /* 0x0002620000077ab9 */ /* 0x000fe20000000800 */
[----:B------:R-:W-:Y:S01]  /*3fb0*/  FMUL.FTZ R13, R104, UR6 ;  /* 0x00000006680d7c20 */ /* 0x000fe20008410000 */
[----:B------:R-:W-:Y:S01]  /*3fc0*/  FMUL.FTZ R14, R105, UR6 ;  /* 0x00000006690e7c20 */ /* 0x000fe20008410000 */
[----:B------:R-:W-:Y:S01]  /*3fd0*/  FMUL.FTZ R21, R108, UR6 ;  /* 0x000000066c157c20 */ /* 0x000fe20008410000 */
[----:B------:R-:W-:Y:S01]  /*3fe0*/  FMUL.FTZ R104, R109, UR6 ;  /* 0x000000066d687c20 */ /* 0x000fe20008410000 */
[----:B------:R-:W2:Y:S01]  /*3ff0*/  LDL R134, [R1+0x4] ;  /* 0x0000040001867983 */ /* 0x000ea20000100800 */
[----:B------:R-:W-:Y:S01]  /*4000*/  FMUL.FTZ R122, R33, UR6 ;  /* 0x00000006217a7c20 */ /* 0x000fe20008410000 */
[----:B------:R-:W1:Y:S01]  /*4010*/  MUFU.TANH R13, R13 ;  /* 0x0000000d000d7308 */ /* 0x000e620000002400 */
[----:B------:R-:W-:Y:S02]  /*4020*/  IMAD.IADD R33, R228, 0x1, R113 ;  /* 0x00000001e4217824 */ /* 0x000fe400078e0271 */
[----:B------:R-:W-:Y:S01]  /*4030*/  FMUL.FTZ R105, R96, UR6 ;  /* 0x0000000660697c20 */ /* 0x000fe20008410000 */
[----:B------:R-:W-:Y:S01]  /*4040*/  FMUL.FTZ R126, R36, UR6 ;  /* 0x00000006247e7c20 */ /* 0x000fe20008410000 */
[----:B------:R-:W-:Y:S01]  /*4050*/  FMUL.FTZ R11, R106, UR6 ;  /* 0x000000066a0b7c20 */ /* 0x000fe20008410000 */
[----:B------:R-:W-:-:S02]  /*4060*/  IMAD R36, R112, -0xb0, R33 ;  /* 0xffffff5070247824 */ /* 0x000fc400078e0221 */
[----:B------:R-:W-:Y:S01]  /*4070*/  FMUL.FTZ R106, R97, UR6 ;  /* 0x00000006616a7c20 */ /* 0x000fe20008410000 */
[----:B------:R-:W-:Y:S01]  /*4080*/  FMUL.FTZ R12, R107, UR6 ;  /* 0x000000066b0c7c20 */ /* 0x000fe20008410000 */
[----:B------:R-:W3:Y:S01]  /*4090*/  MUFU.TANH R14, R14 ;  /* 0x0000000e000e7308 */ /* 0x000ee20000002400 */
[----:B------:R-:W-:Y:S01]  /*40a0*/  FMUL.FTZ R107, R100, UR6 ;  /* 0x00000006646b7c20 */ /* 0x000fe20008410000 */
[----:B------:R-:W-:Y:S01]  /*40b0*/  ISETP.GT.AND P2, PT, R36, RZ, PT ;  /* 0x000000ff2400720c */ /* 0x000fe20003f44270 */
[----:B------:R-:W-:Y:S01]  /*40c0*/  FMUL.FTZ R128, R24, UR6 ;  /* 0x0000000618807c20 */ /* 0x000fe20008410000 */
[----:B------:R-:W-:Y:S01]  /*40d0*/  ISETP.GT.AND P1, PT, R36, 0x1, PT ;  /* 0x000000012400780c */ /* 0x000fe20003f24270 */
[----:B------:R-:W-:Y:S01]  /*40e0*/  FMUL.FTZ R20, R110, UR6 ;  /* 0x000000066e147c20 */ /* 0x000fe20008410000 */
[----:B------:R-:W-:Y:S01]  /*40f0*/  ISETP.GT.AND P6, PT, R36, 0x8, PT ;  /* 0x000000082400780c */ /* 0x000fe20003fc4270 */
[----:B------:R-:W-:Y:S01]  /*4100*/  FMUL.FTZ R100, R101, UR6 ;  /* 0x0000000665647c20 */ /* 0x000fe20008410000 */
[----:B------:R-:W4:Y:S01]  /*4110*/  MUFU.TANH R21, R21 ;  /* 0x0000001500157308 */ /* 0x000f220000002400 */
[----:B-1----:R-:W-:Y:S01]  /*4120*/  FSEL R24, R13, -INF , P2 ;  /* 0xff8000000d187808 */ /* 0x002fe20001000000 */
[----:B------:R-:W-:Y:S01]  /*4130*/  FMUL.FTZ R15, R111, UR6 ;  /* 0x000000066f0f7c20 */ /* 0x000fe20008410000 */
[----:B------:R-:W-:Y:S01]  /*4140*/  FMUL.FTZ R97, R98, UR6 ;  /* 0x0000000662617c20 */ /* 0x000fe20008410000 */
[----:B------:R-:W-:Y:S01]  /*4150*/  FMUL.FTZ R98, R102, UR6 ;  /* 0x0000000666627c20 */ /* 0x000fe20008410000 */
[----:B------:R-:W-:Y:S01]  /*4160*/  ISETP.GT.AND P5, PT, R36, 0x9, PT ;  /* 0x000000092400780c */ /* 0x000fe20003fa4270 */
[----:B------:R-:W-:Y:S01]  /*4170*/  FMUL.FTZ R102, R88, UR6 ;  /* 0x0000000658667c20 */ /* 0x000fe20008410000 */
[----:B------:R-:W-:Y:S01]  /*4180*/  ISETP.GT.AND P4, PT, R36, 0x10, PT ;  /* 0x000000102400780c */ /* 0x000fe20003f84270 */
[----:B------:R-:W1:Y:S01]  /*4190*/  MUFU.TANH R104, R104 ;  /* 0x0000006800687308 */ /* 0x000e620000002400 */
[----:B---3--:R-:W-:Y:S01]  /*41a0*/  FSEL R109, R14, -INF , P1 ;  /* 0xff8000000e6d7808 */ /* 0x008fe20000800000 */
[----:B------:R-:W-:Y:S01]  /*41b0*/  FMUL.FTZ R101, R89, UR6 ;  /* 0x0000000659657c20 */ /* 0x000fe20008410000 */
[----:B------:R-:W-:Y:S01]  /*41c0*/  FMUL.FTZ R96, R99, UR6 ;  /* 0x0000000663607c20 */ /* 0x000fe20008410000 */
[----:B------:R-:W-:Y:S01]  /*41d0*/  FMUL.FTZ R99, R103, UR6 ;  /* 0x0000000667637c20 */ /* 0x000fe20008410000 */
[----:B------:R-:W-:Y:S01]  /*41e0*/  FMNMX.FTZ R132, R24, R109, !PT ;  /* 0x0000006d18847209 */ /* 0x000fe20007810000 */
[----:B------:R-:W-:Y:S01]  /*41f0*/  FMUL.FTZ R103, R92, UR6 ;  /* 0x000000065c677c20 */ /* 0x000fe20008410000 */
[----:B------:R-:W-:Y:S01]  /*4200*/  ISETP.GT.AND P3, PT, R36, 0x11, PT ;  /* 0x000000112400780c */ /* 0x000fe20003f64270 */
[----:B------:R-:W3:Y:S01]  /*4210*/  MUFU.TANH R105, R105 ;  /* 0x0000006900697308 */ /* 0x000ee20000002400 */
[----:B----4-:R-:W-:Y:S01]  /*4220*/  FSEL R111, R21, -INF , P6 ;  /* 0xff800000156f7808 */ /* 0x010fe20003000000 */
[----:B------:R-:W-:Y:S01]  /*4230*/  FMUL.FTZ R92, R93, UR6 ;  /* 0x000000065d5c7c20 */ /* 0x000fe20008410000 */
[----:B------:R-:W-:Y:S01]  /*4240*/  FMUL.FTZ R88, R90, UR6 ;  /* 0x000000065a587c20 */ /* 0x000fe20008410000 */
[----:B------:R-:W-:Y:S01]  /*4250*/  FMUL.FTZ R90, R94, UR6 ;  /* 0x000000065e5a7c20 */ /* 0x000fe20008410000 */
[----:B------:R-:W-:Y:S01]  /*4260*/  FMNMX.FTZ R132, R111, R132, !PT ;  /* 0x000000846f847209 */ /* 0x000fe20007810000 */
[----:B------:R-:W-:Y:S01]  /*4270*/  FMUL.FTZ R94, R80, UR6 ;  /* 0x00000006505e7c20 */ /* 0x000fe20008410000 */
[----:B------:R-:W-:Y:S01]  /*4280*/  FMUL.FTZ R93, R81, UR6 ;  /* 0x00000006515d7c20 */ /* 0x000fe20008410000 */
[----:B------:R-:W4:Y:S01]  /*4290*/  MUFU.TANH R11, R11 ;  /* 0x0000000b000b7308 */ /* 0x000f220000002400 */
[----:B-1----:R-:W-:Y:S01]  /*42a0*/  FSEL R115, R104, -INF , P5 ;  /* 0xff80000068737808 */ /* 0x002fe20002800000 */
[----:B------:R-:W-:Y:S01]  /*42b0*/  FMUL.FTZ R89, R91, UR6 ;  /* 0x000000065b597c20 */ /* 0x000fe20008410000 */
[----:B------:R-:W-:Y:S01]  /*42c0*/  FMUL.FTZ R91, R95, UR6 ;  /* 0x000000065f5b7c20 */ /* 0x000fe20008410000 */
[----:B------:R-:W-:Y:S01]  /*42d0*/  FMUL.FTZ R95, R84, UR6 ;  /* 0x00000006545f7c20 */ /* 0x000fe20008410000 */
[----:B------:R-:W-:Y:S01]  /*42e0*/  FMNMX.FTZ R132, R115, R132, !PT ;  /* 0x0000008473847209 */ /* 0x000fe20007810000 */
[----:B------:R-:W-:Y:S01]  /*42f0*/  FMUL.FTZ R84, R85, UR6 ;  /* 0x0000000655547c20 */ /* 0x000fe20008410000 */
[----:B------:R-:W-:Y:S01]  /*4300*/  FMUL.FTZ R130, R25, UR6 ;  /* 0x0000000619827c20 */ /* 0x000fe20008410000 */
[----:B------:R-:W1:Y:S01]  /*4310*/  MUFU.TANH R106, R106 ;  /* 0x0000006a006a7308 */ /* 0x000e620000002400 */
[----:B---3--:R-:W-:Y:S01]  /*4320*/  FSEL R105, R105, -INF , P4 ;  /* 0xff80000069697808 */ /* 0x008fe20002000000 */
[----:B------:R-:W-:Y:S01]  /*4330*/  FMUL.FTZ R29, R29, UR6 ;  /* 0x000000061d1d7c20 */ /* 0x000fe20008410000 */
[----:B------:R-:W-:Y:S01]  /*4340*/  FMUL.FTZ R80, R82, UR6 ;  /* 0x0000000652507c20 */ /* 0x000fe20008410000 */
[----:B------:R-:W-:Y:S01]  /*4350*/  FMUL.FTZ R82, R86, UR6 ;  /* 0x0000000656527c20 */ /* 0x000fe20008410000 */
[----:B------:R-:W-:Y:S01]  /*4360*/  FMNMX.FTZ R132, R105, R132, !PT ;  /* 0x0000008469847209 */ /* 0x000fe20007810000 */
[----:B------:R-:W-:Y:S01]  /*4370*/  FMUL.FTZ R86, R72, UR6 ;  /* 0x0000000648567c20 */ /* 0x000fe20008410000 */
[----:B------:R-:W-:Y:S01]  /*4380*/  FMUL.FTZ R85, R73, UR6 ;  /* 0x0000000649557c20 */ /* 0x000fe20008410000 */
[----:B------:R-:W3:Y:S01]  /*4390*/  MUFU.TANH R12, R12 ;  /* 0x0000000c000c7308 */ /* 0x000ee20000002400 */
[----:B----4-:R-:W-:Y:S01]  /*43a0*/  FSEL R11, R11, -INF , P2 ;  /* 0xff8000000b0b7808 */ /* 0x010fe20001000000 */
[----:B------:R-:W-:Y:S01]  /*43b0*/  FMUL.FTZ R81, R83, UR6 ;  /* 0x0000000653517c20 */ /* 0x000fe20008410000 */
[----:B------:R-:W-:Y:S01]  /*43c0*/  ISETP.GT.AND P2, PT, R36, 0x18, PT ;  /* 0x000000182400780c */ /* 0x000fe20003f44270 */
[----:B------:R-:W-:Y:S01]  /*43d0*/  FMUL.FTZ R83, R87, UR6 ;  /* 0x0000000657537c20 */ /* 0x000fe20008410000 */
[----:B------:R-:W-:Y:S01]  /*43e0*/  FMUL.FTZ R87, R76, UR6 ;  /* 0x000000064c577c20 */ /* 0x000fe20008410000 */
        /* <DEDUP_REMOVED lines=13> */
[----:B------:R-:W-:Y:S01]  /*44c0*/  ISETP.GT.AND P1, PT, R36, 0x19, PT ;  /* 0x000000192400780c */ /* 0x000fe20003f24270 */
[----:B------:R-:W-:Y:S01]  /*44d0*/  FMUL.FTZ R114, R41, UR6 ;  /* 0x0000000629727c20 */ /* 0x000fe20008410000 */
[----:B------:R-:W-:Y:S01]  /*44e0*/  FMUL.FTZ R52, R54, UR6 ;  /* 0x0000000636347c20 */ /* 0x000fe20008410000 */
[----:B------:R-:W-:Y:S01]  /*44f0*/  FMUL.FTZ R54, R40, UR6 ;  /* 0x0000000628367c20 */ /* 0x000fe20008410000 */
[----:B------:R-:W-:Y:S01]  /*4500*/  FMUL.FTZ R77, R65, UR6 ;  /* 0x00000006414d7c20 */ /* 0x000fe20008410000 */
        /* <DEDUP_REMOVED lines=11> */
[----:B------:R-:W-:Y:S01]  /*45c0*/  ISETP.GT.AND P6, PT, R36, 0x20, PT ;  /* 0x000000202400780c */ /* 0x000fe20003fc4270 */
[----:B------:R-:W-:Y:S01]  /*45d0*/  FMUL.FTZ R68, R69, UR6 ;  /* 0x0000000645447c20 */ /* 0x000fe20008410000 */
[----:B------:R-:W-:Y:S01]  /*45e0*/  FMUL.FTZ R69, R56, UR6 ;  /* 0x0000000638457c20 */ /* 0x000fe20008410000 */
        /* <DEDUP_REMOVED lines=37> */
[----:B------:R-:W-:Y:S01]  /*4840*/  P2R R116, PR, RZ, 0x1 ;  /* 0x00000001ff747803 */ /* 0x000fe20000000000 */
[----:B------:R-:W-:Y:S01]  /*4850*/  FMUL.FTZ R39, R39, UR6 ;  /* 0x0000000627277c20 */ /* 0x000fe20008410000 */
[----:B------:R-:W-:Y:S01]  /*4860*/  FMNMX.FTZ R132, R151, R132, !PT ;  /* 0x0000008497847209 */ /* 0x000fe20007810000 */
[----:B------:R-:W-:Y:S01]  /*4870*/  FMUL.FTZ R26, R26, UR6 ;  /* 0x000000061a1a7c20 */ /* 0x000fe20008410000 */
[----:B------:R-:W-:Y:S01]  /*4880*/  FMUL.FTZ R30, R30, UR6 ;  /* 0x000000061e1e7c20 */ /* 0x000fe20008410000 */
[----:B------:R-:W-:Y:S01]  /*4890*/  MUFU.TANH R98, R98 ;  /* 0x0000006200627308 */ /* 0x000fe20000002400 */
[----:B-1----:R-:W-:-:S02]  /*48a0*/  FSEL R25, R96, -INF , P3 ;  /* 0xff80000060197808 */ /* 0x002fc40001800000 */
[----:B------:R-:W-:-:S05]  /*48b0*/  ISETP.GT.AND P3, PT, R36, 0x29, PT ;  /* 0x000000292400780c */ /* 0x000fca0003f64270 */
[----:B------:R-:W1:Y:S01]  /*48c0*/  MUFU.TANH R92, R92 ;  /* 0x0000005c005c7308 */ /* 0x000e620000002400 */
[----:B---3--:R-:W-:-:S04]  /*48d0*/  FSEL R149, R103, -INF , P4 ;  /* 0xff80000067957808 */ /* 0x008fc80002000000 */
[----:B------:R-:W-:-:S03]  /*48e0*/  FMNMX.FTZ R132, R149, R132, !PT ;  /* 0x0000008495847209 */ /* 0x000fc60007810000 */
[----:B------:R-:W3:Y:S08]  /*48f0*/  MUFU.TANH R99, R99 ;  /* 0x0000006300637308 */ /* 0x000ef00000002400 */
[----:B------:R-:W-:Y:S01]  /*4900*/  MUFU.TANH R94, R94 ;  /* 0x0000005e005e7308 */ /* 0x000fe20000002400 */
[----:B-1----:R-:W-:-:S04]  /*4910*/  FSEL R103, R92, -INF , P3 ;  /* 0xff8000005c677808 */ /* 0x002fc80001800000 */
[----:B------:R-:W-:-:S03]  /*4920*/  FMNMX.FTZ R132, R103, R132, !PT ;  /* 0x0000008467847209 */ /* 0x000fc60007810000 */
[----:B------:R-:W1:Y:S01]  /*4930*/  MUFU.TANH R88, R88 ;  /* 0x0000005800587308 */ /* 0x000e620000002400 */
[----:B---3--:R-:W-:Y:S02]  /*4940*/  FSEL R33, R99, -INF , P1 ;  /* 0xff80000063217808 */ /* 0x008fe40000800000 */
[----:B------:R-:W-:-:S05]  /*4950*/  ISETP.GT.AND P1, PT, R36, 0x31, PT ;  /* 0x000000312400780c */ /* 0x000fca0003f24270 */
[----:B------:R-:W3:Y:S08]  /*4960*/  MUFU.TANH R93, R93 ;  /* 0x0000005d005d7308 */ /* 0x000ef00000002400 */
[----:B------:R-:W4:Y:S01]  /*4970*/  MUFU.TANH R89, R89 ;  /* 0x0000005900597308 */ /* 0x000f220000002400 */
[----:B-1----:R-:W-:Y:S01]  /*4980*/  FSEL R35, R88, -INF , P6 ;  /* 0xff80000058237808 */ /* 0x002fe20003000000 */
[----:B------:R-:W-:Y:S01]  /*4990*/  IMAD.U32 R88, RZ, RZ, UR7 ;  /* 0x00000007ff587e24 */ /* 0x000fe2000f8e00ff */
[----:B------:R-:W-:-:S05]  /*49a0*/  ISETP.GT.AND P6, PT, R36, 0x38, PT ;  /* 0x000000382400780c */ /* 0x000fca0003fc4270 */
[----:B------:R-:W1:Y:S01]  /*49b0*/  MUFU.TANH R95, R95 ;  /* 0x0000005f005f7308 */ /* 0x000e620000002400 */
[----:B---3--:R-:W-:-:S07]  /*49c0*/  FSEL R131, R93, -INF , P1 ;  /* 0xff8000005d837808 */ /* 0x008fce0000800000 */
[----:B------:R-:W3:Y:S01]  /*49d0*/  MUFU.TANH R90, R90 ;  /* 0x0000005a005a7308 */ /* 0x000ee20000002400 */
[----:B----4-:R-:W-:Y:S02]  /*49e0*/  FSEL R37, R89, -INF , P5 ;  /* 0xff80000059257808 */ /* 0x010fe40002800000 */
[----:B------:R-:W-:-:S05]  /*49f0*/  ISETP.GT.AND P5, PT, R36, 0x39, PT ;  /* 0x000000392400780c */ /* 0x000fca0003fa4270 */
[----:B------:R4:W-:Y:S01]  /*4a00*/  MUFU.TANH R185, R29 ;  /* 0x0000001d00b97308 */ /* 0x0009e20000002400 */
[----:B-1----:R-:W-:-:S07]  /*4a10*/  FSEL R145, R95, -INF , P6 ;  /* 0xff8000005f917808 */ /* 0x002fce0003000000 */
[----:B------:R-:W1:Y:S01]  /*4a20*/  MUFU.TANH R84, R84 ;  /* 0x0000005400547308 */ /* 0x000e620000002400 */
[----:B----4-:R-:W-:Y:S02]  /*4a30*/  FSEL R29, R98, -INF , P2 ;  /* 0xff800000621d7808 */ /* 0x010fe40001000000 */
[----:B------:R-:W-:Y:S02]  /*4a40*/  ISETP.GT.AND P2, PT, R36, 0x30, PT ;  /* 0x000000302400780c */ /* 0x000fe40003f44270 */
[----:B---3--:R-:W-:Y:S02]  /*4a50*/  FSEL R41, R90, -INF , P4 ;  /* 0xff8000005a297808 */ /* 0x008fe40002000000 */
[----:B------:R-:W-:Y:S01]  /*4a60*/  FSEL R147, R94, -INF , P2 ;  /* 0xff8000005e937808 */ /* 0x000fe20001000000 */
[----:B------:R-:W3:Y:S01]  /*4a70*/  MUFU.TANH R91, R91 ;  /* 0x0000005b005b7308 */ /* 0x000ee20000002400 */
[----:B------:R-:W-:Y:S02]  /*4a80*/  ISETP.GT.AND P4, PT, R36, 0x40, PT ;  /* 0x000000402400780c */ /* 0x000fe40003f84270 */
[----:B------:R-:W-:-:S04]  /*4a90*/  FMNMX.FTZ R132, R147, R132, !PT ;  /* 0x0000008493847209 */ /* 0x000fc80007810000 */
[----:B------:R-:W-:Y:S01]  /*4aa0*/  FMNMX.FTZ R132, R131, R132, !PT ;  /* 0x0000008483847209 */ /* 0x000fe20007810000 */
[----:B------:R-:W4:Y:S01]  /*4ab0*/  MUFU.TANH R86, R86 ;  /* 0x0000005600567308 */ /* 0x000f220000002400 */
[----:B-1----:R-:W-:Y:S02]  /*4ac0*/  FSEL R101, R84, -INF , P5 ;  /* 0xff80000054657808 */ /* 0x002fe40002800000 */
[----:B------:R-:W-:-:S04]  /*4ad0*/  FMNMX.FTZ R132, R145, R132, !PT ;  /* 0x0000008491847209 */ /* 0x000fc80007810000 */
[----:B------:R-:W-:Y:S01]  /*4ae0*/  FMNMX.FTZ R132, R101, R132, !PT ;  /* 0x0000008465847209 */ /* 0x000fe20007810000 */
[----:B------:R-:W1:Y:S01]  /*4af0*/  MUFU.TANH R80, R80 ;  /* 0x0000005000507308 */ /* 0x000e620000002400 */
[----:B---3--:R-:W-:Y:S02]  /*4b00*/  FSEL R43, R91, -INF , P3 ;  /* 0xff8000005b2b7808 */ /* 0x008fe40001800000 */
[----:B------:R-:W-:-:S05]  /*4b10*/  ISETP.GT.AND P3, PT, R36, 0x41, PT ;  /* 0x000000412400780c */ /* 0x000fca0003f64270 */
[----:B------:R-:W3:Y:S01]  /*4b20*/  MUFU.TANH R85, R85 ;  /* 0x0000005500557308 */ /* 0x000ee20000002400 */
[----:B----4-:R-:W-:-:S04]  /*4b30*/  FSEL R143, R86, -INF , P4 ;  /* 0xff800000568f7808 */ /* 0x010fc80002000000 */
[----:B------:R-:W-:-:S03]  /*4b40*/  FMNMX.FTZ R132, R143, R132, !PT ;  /* 0x000000848f847209 */ /* 0x000fc60007810000 */
[----:B------:R-:W4:Y:S01]  /*4b50*/  MUFU.TANH R81, R81 ;  /* 0x0000005100517308 */ /* 0x000f220000002400 */
[----:B-1----:R-:W-:Y:S02]  /*4b60*/  FSEL R45, R80, -INF , P2 ;  /* 0xff800000502d7808 */ /* 0x002fe40001000000 */
[----:B------:R-:W-:-:S05]  /*4b70*/  ISETP.GT.AND P2, PT, R36, 0x48, PT ;  /* 0x000000482400780c */ /* 0x000fca0003f44270 */
[----:B------:R-:W1:Y:S01]  /*4b80*/  MUFU.TANH R87, R87 ;  /* 0x0000005700577308 */ /* 0x000e620000002400 */
[----:B---3--:R-:W-:-:S04]  /*4b90*/  FSEL R125, R85, -INF , P3 ;  /* 0xff800000557d7808 */ /* 0x008fc80001800000 */
[----:B------:R-:W-:-:S03]  /*4ba0*/  FMNMX.FTZ R132, R125, R132, !PT ;  /* 0x000000847d847209 */ /* 0x000fc60007810000 */
[----:B------:R-:W3:Y:S01]  /*4bb0*/  MUFU.TANH R82, R82 ;  /* 0x0000005200527308 */ /* 0x000ee20000002400 */
[----:B----4-:R-:W-:Y:S02]  /*4bc0*/  FSEL R81, R81, -INF , P1 ;  /* 0xff80000051517808 */ /* 0x010fe40000800000 */
[----:B------:R-:W-:-:S05]  /*4bd0*/  ISETP.GT.AND P1, PT, R36, 0x49, PT ;  /* 0x000000492400780c */ /* 0x000fca0003f24270 */
[----:B------:R-:W4:Y:S01]  /*4be0*/  MUFU.TANH R76, R76 ;  /* 0x0000004c004c7308 */ /* 0x000f220000002400 */
[----:B-1----:R-:W-:-:S04]  /*4bf0*/  FSEL R141, R87, -INF , P2 ;  /* 0xff800000578d7808 */ /* 0x002fc80001000000 */
[----:B------:R-:W-:-:S03]  /*4c00*/  FMNMX.FTZ R132, R141, R132, !PT ;  /* 0x000000848d847209 */ /* 0x000fc60007810000 */
        /* <DEDUP_REMOVED lines=139> */
[----:B----4-:R-:W-:Y:S01]  /*54c0*/  FSEL R99, R32, -INF , P1 ;  /* 0xff80000020637808 */ /* 0x010fe20000800000 */
[----:B------:R-:W-:Y:S01]  /*54d0*/  FMUL.FTZ R32, R31, UR6 ;  /* 0x000000061f207c20 */ /* 0x000fe20008410000 */
[----:B------:R-:W-:-:S04]  /*54e0*/  ISETP.GT.AND P1, PT, R36, 0xa9, PT ;  /* 0x000000a92400780c */ /* 0x000fc80003f24270 */
[----:B------:R-:W-:Y:S01]  /*54f0*/  FSEL R185, R185, -INF , P1 ;  /* 0xff800000b9b97808 */ /* 0x000fe20000800000 */
[----:B------:R-:W4:Y:S01]  /*5500*/  MUFU.TANH R20, R39 ;  /* 0x0000002700147308 */ /* 0x000f220000002400 */
[----:B-1----:R-:W-:-:S04]  /*5510*/  FSEL R183, R14, -INF , P2 ;  /* 0xff8000000eb77808 */ /* 0x002fc80001000000 */
[----:B------:R-:W-:-:S03]  /*5520*/  FMNMX.FTZ R132, R183, R132, !PT ;  /* 0x00000084b7847209 */ /* 0x000fc60007810000 */
[----:B------:R-:W1:Y:S01]  /*5530*/  MUFU.TANH R26, R26 ;  /* 0x0000001a001a7308 */ /* 0x000e620000002400 */
[----:B------:R-:W-:-:S05]  /*5540*/  FMNMX.FTZ R132, R185, R132, !PT ;  /* 0x00000084b9847209 */ /* 0x000fca0007810000 */
[----:B------:R-:W5:Y:S02]  /*5550*/  SHFL.BFLY PT, R89, R132, 0x2, 0x1f ;  /* 0x0c401f0084597f89 */ /* 0x000f6400000e0000 */
[----:B------:R-:W-:Y:S08]  /*5560*/  MUFU.TANH R30, R30 ;  /* 0x0000001e001e7308 */ /* 0x000ff00000002400 */
[----:B------:R-:W-:Y:S01]  /*5570*/  MUFU.TANH R32, R32 ;  /* 0x0000002000207308 */ /* 0x000fe20000002400 */
[----:B-----5:R-:W-:-:S05]  /*5580*/  FMNMX.FTZ R28, R132, R89, !PT ;  /* 0x00000059841c7209 */ /* 0x020fca0007810000 */
[----:B------:R-:W5:Y:S02]  /*5590*/  SHFL.BFLY PT, R89, R28, 0x1, 0x1f ;  /* 0x0c201f001c597f89 */ /* 0x000f6400000e0000 */
[----:B-----5:R-:W-:Y:S01]  /*55a0*/  FMNMX.FTZ R89, R28, R89, !PT ;  /* 0x000000591c597209 */ /* 0x020fe20007810000 */
[----:B------:R-:W-:-:S03]  /*55b0*/  FMUL.FTZ R28, R27, UR6 ;  /* 0x000000061b1c7c20 */ /* 0x000fc60008410000 */
[C---:B------:R-:W-:Y:S01]  /*55c0*/  FSETP.NEU.FTZ.AND P0, PT, R89.reuse, -INF , PT ;  /* 0xff8000005900780b */ /* 0x040fe20003f1d000 */
[----:B------:R-:W-:Y:S02]  /*55d0*/  FMUL.FTZ R14, R89, R88 ;  /* 0x00000058590e7220 */ /* 0x000fe40000410000 */
[----:B------:R-:W5:Y:S03]  /*55e0*/  MUFU.TANH R28, R28 ;  /* 0x0000001c001c7308 */ /* 0x000f660000002400 */
[----:B------:R-:W-:Y:S02]  /*55f0*/  FSEL R14, R14, RZ, P0 ;  /* 0x000000ff0e0e7208 */ /* 0x000fe40000000000 */
[----:B------:R-:W-:-:S03]  /*5600*/  ISETP.NE.AND P0, PT, R116, RZ, PT ;  /* 0x000000ff7400720c */ /* 0x000fc60003f05270 */
[--C-:B------:R-:W-:Y:S01]  /*5610*/  FFMA.FTZ R176, R24, R88, -R14.reuse ;  /* 0x0000005818b07223 */ /* 0x100fe2000001080e */
[----:B------:R-:W-:Y:S01]  /*5620*/  FMNMX.FTZ R24, R11, R12, !PT ;  /* 0x0000000c0b187209 */ /* 0x000fe20007810000 */
[-CC-:B------:R-:W-:Y:S01]  /*5630*/  FFMA.FTZ R180, R105, R88.reuse, -R14.reuse ;  /* 0x0000005869b47223 */ /* 0x180fe2000001080e */
[-CC-:B------:R-:W-:Y:S01]  /*5640*/  FFMA.FTZ R105, R121, R88.reuse, -R14.reuse ;  /* 0x0000005879697223 */ /* 0x180fe2000001080e */
[--C-:B------:R-:W-:Y:S01]  /*5650*/  FFMA.FTZ R121, R127, R88, -R14.reuse ;  /* 0x000000587f797223 */ /* 0x100fe2000001080e */
[----:B------:R-:W-:Y:S01]  /*5660*/  FMNMX.FTZ R24, R13, R24, !PT ;  /* 0x000000180d187209 */ /* 0x000fe20007810000 */
[-CC-:B------:R-:W-:Y:S01]  /*5670*/  FFMA.FTZ R27, R109, R88.reuse, -R14.reuse ;  /* 0x000000586d1b7223 */ /* 0x180fe2000001080e */
[----:B---3--:R-:W-:Y:S01]  /*5680*/  FSEL R127, R38, -INF , P6 ;  /* 0xff800000267f7808 */ /* 0x008fe20003000000 */
[--C-:B------:R-:W-:Y:S01]  /*5690*/  FFMA.FTZ R109, R131, R88, -R14.reuse ;  /* 0x00000058836d7223 */ /* 0x100fe2000001080e */
[----:B------:R-:W-:Y:S01]  /*56a0*/  FMNMX.FTZ R24, R15, R24, !PT ;  /* 0x000000180f187209 */ /* 0x000fe20007810000 */
[-CC-:B------:R-:W-:Y:S01]  /*56b0*/  FFMA.FTZ R31, R115, R88.reuse, -R14.reuse ;  /* 0x00000058731f7223 */ /* 0x180fe2000001080e */
[----:B----4-:R-:W-:Y:S01]  /*56c0*/  FSEL R131, R20, -INF , P5 ;  /* 0xff80000014837808 */ /* 0x010fe20002800000 */
[--C-:B------:R-:W-:Y:S01]  /*56d0*/  FFMA.FTZ R115, R133, R88, -R14.reuse ;  /* 0x0000005885737223 */ /* 0x100fe2000001080e */
[----:B------:R-:W-:Y:S01]  /*56e0*/  FMNMX.FTZ R24, R21, R24, !PT ;  /* 0x0000001815187209 */ /* 0x000fe20007810000 */
[-CC-:B------:R-:W-:Y:S01]  /*56f0*/  FFMA.FTZ R196, R139, R88.reuse, -R14.reuse ;  /* 0x000000588bc47223 */ /* 0x180fe2000001080e */
[----:B-1----:R-:W-:Y:S01]  /*5700*/  FSEL R133, R26, -INF , P4 ;  /* 0xff8000001a857808 */ /* 0x002fe20002000000 */
[--C-:B------:R-:W-:Y:S01]  /*5710*/  FFMA.FTZ R194, R141, R88, -R14.reuse ;  /* 0x000000588dc27223 */ /* 0x100fe2000001080e */
[----:B------:R-:W-:Y:S01]  /*5720*/  FMNMX.FTZ R24, R25, R24, !PT ;  /* 0x0000001819187209 */ /* 0x000fe20007810000 */
[-CC-:B------:R-:W-:Y:S01]  /*5730*/  FFMA.FTZ R188, R147, R88.reuse, -R14.reuse ;  /* 0x0000005893bc7223 */ /* 0x180fe2000001080e */
[----:B-----5:R-:W-:Y:S01]  /*5740*/  FSEL R139, R28, -INF , P3 ;  /* 0xff8000001c8b7808 */ /* 0x020fe20001800000 */
[--C-:B------:R-:W-:Y:S01]  /*5750*/  FFMA.FTZ R39, R117, R88, -R14.reuse ;  /* 0x0000005875277223 */ /* 0x100fe2000001080e */
[----:B------:R-:W-:Y:S01]  /*5760*/  FMNMX.FTZ R24, R29, R24, !PT ;  /* 0x000000181d187209 */ /* 0x000fe20007810000 */
[-CC-:B------:R-:W-:Y:S01]  /*5770*/  FFMA.FTZ R117, R91, R88.reuse, -R14.reuse ;  /* 0x000000585b757223 */ /* 0x180fe2000001080e */
[----:B------:R-:W-:Y:S01]  /*5780*/  FSEL R141, R30, -INF , P2 ;  /* 0xff8000001e8d7808 */ /* 0x000fe20001000000 */
[--C-:B------:R-:W-:Y:S01]  /*5790*/  FFMA.FTZ R178, R111, R88, -R14.reuse ;  /* 0x000000586fb27223 */ /* 0x100fe2000001080e */
[----:B------:R-:W-:Y:S01]  /*57a0*/  FMNMX.FTZ R24, R33, R24, !PT ;  /* 0x0000001821187209 */ /* 0x000fe20007810000 */
[----:B------:R-:W-:Y:S01]  /*57b0*/  MUFU.EX2 R176, R176 ;  /* 0x000000b000b07308 */ /* 0x000fe20000000800 */
[----:B------:R-:W-:Y:S01]  /*57c0*/  FSEL R147, R32, -INF , P1 ;  /* 0xff80000020937808 */ /* 0x000fe20000800000 */
[--C-:B------:R-:W-:Y:S01]  /*57d0*/  FFMA.FTZ R182, R107, R88, -R14.reuse ;  /* 0x000000586bb67223 */ /* 0x100fe2000001080e */
[----:B------:R-:W-:Y:S01]  /*57e0*/  FMNMX.FTZ R24, R35, R24, !PT ;  /* 0x0000001823187209 */ /* 0x000fe20007810000 */
[-CC-:B------:R-:W-:Y:S01]  /*57f0*/  FFMA.FTZ R190, R145, R88.reuse, -R14.reuse ;  /* 0x0000005891be7223 */ /* 0x180fe2000001080e */
[-CC-:B------:R-:W-:Y:S01]  /*5800*/  FFMA.FTZ R145, R177, R88.reuse, -R14.reuse ;  /* 0x00000058b1917223 */ /* 0x180fe2000001080e */
[--C-:B------:R-:W-:Y:S01]  /*5810*/  FFMA.FTZ R184, R123, R88, -R14.reuse ;  /* 0x000000587bb87223 */ /* 0x100fe2000001080e */
[----:B------:R-:W-:Y:S01]  /*5820*/  FMNMX.FTZ R24, R37, R24, !PT ;  /* 0x0000001825187209 */ /* 0x000fe20007810000 */
[----:B------:R-:W1:Y:S01]  /*5830*/  MUFU.EX2 R27, R27 ;  /* 0x0000001b001b7308 */ /* 0x000e620000000800 */
[-CC-:B------:R-:W-:Y:S01]  /*5840*/  FFMA.FTZ R216, R179, R88.reuse, -R14.reuse ;  /* 0x00000058b3d87223 */ /* 0x180fe2000001080e */
[--C-:B------:R-:W-:Y:S01]  /*5850*/  FFMA.FTZ R107, R151, R88, -R14.reuse ;  /* 0x00000058976b7223 */ /* 0x100fe2000001080e */
[----:B------:R-:W-:Y:S01]  /*5860*/  FMNMX.FTZ R24, R41, R24, !PT ;  /* 0x0000001829187209 */ /* 0x000fe20007810000 */
[-CC-:B------:R-:W-:Y:S01]  /*5870*/  FFMA.FTZ R186, R149, R88.reuse, -R14.reuse ;  /* 0x0000005895ba7223 */ /* 0x180fe2000001080e */
[-CC-:B------:R-:W-:Y:S01]  /*5880*/  FFMA.FTZ R192, R143, R88.reuse, -R14.reuse ;  /* 0x000000588fc07223 */ /* 0x180fe2000001080e */
[--C-:B------:R-:W-:Y:S01]  /*5890*/  FFMA.FTZ R111, R125, R88, -R14.reuse ;  /* 0x000000587d6f7223 */ /* 0x100fe2000001080e */
[----:B------:R-:W-:Y:S01]  /*58a0*/  FMNMX.FTZ R24, R43, R24, !PT ;  /* 0x000000182b187209 */ /* 0x000fe20007810000 */
[----:B------:R-:W3:Y:S01]  /*58b0*/  MUFU.EX2 R178, R178 ;  /* 0x000000b200b27308 */ /* 0x000ee20000000800 */
[-CC-:B------:R-:W-:Y:S01]  /*58c0*/  FFMA.FTZ R198, R137, R88.reuse, -R14.reuse ;  /* 0x0000005889c67223 */ /* 0x180fe2000001080e */
[--C-:B------:R-:W-:Y:S01]  /*58d0*/  FFMA.FTZ R200, R135, R88, -R14.reuse ;  /* 0x0000005887c87223 */ /* 0x100fe2000001080e */
[----:B------:R-:W-:Y:S01]  /*58e0*/  FMNMX.FTZ R24, R45, R24, !PT ;  /* 0x000000182d187209 */ /* 0x000fe20007810000 */
[-CC-:B------:R-:W-:Y:S01]  /*58f0*/  FFMA.FTZ R123, R129, R88.reuse, -R14.reuse ;  /* 0x00000058817b7223 */ /* 0x180fe2000001080e */
[-CC-:B------:R-:W-:Y:S01]  /*5900*/  FFMA.FTZ R103, R103, R88.reuse, -R14.reuse ;  /* 0x0000005867677223 */ /* 0x180fe2000001080e */
[--C-:B------:R-:W-:Y:S01]  /*5910*/  FFMA.FTZ R101, R101, R88, -R14.reuse ;  /* 0x0000005865657223 */ /* 0x100fe2000001080e */
[----:B------:R-:W-:Y:S01]  /*5920*/  FMNMX.FTZ R24, R81, R24, !PT ;  /* 0x0000001851187209 */ /* 0x000fe20007810000 */
[----:B------:R-:W4:Y:S01]  /*5930*/  MUFU.EX2 R31, R31 ;  /* 0x0000001f001f7308 */ /* 0x000f220000000800 */
[-CC-:B------:R-:W-:Y:S01]  /*5940*/  FFMA.FTZ R202, R153, R88.reuse, -R14.reuse ;  /* 0x0000005899ca7223 */ /* 0x180fe2000001080e */
[--C-:B------:R-:W-:Y:S01]  /*5950*/  FFMA.FTZ R125, R159, R88, -R14.reuse ;  /* 0x000000589f7d7223 */ /* 0x100fe2000001080e */
[----:B------:R-:W-:Y:S01]  /*5960*/  FMNMX.FTZ R24, R47, R24, !PT ;  /* 0x000000182f187209 */ /* 0x000fe20007810000 */
[-CC-:B------:R-:W-:Y:S01]  /*5970*/  FFMA.FTZ R204, R157, R88.reuse, -R14.reuse ;  /* 0x000000589dcc7223 */ /* 0x180fe2000001080e */
[-CC-:B------:R-:W-:Y:S01]  /*5980*/  FFMA.FTZ R129, R155, R88.reuse, -R14.reuse ;  /* 0x000000589b817223 */ /* 0x180fe2000001080e */
[--C-:B------:R-:W-:Y:S01]  /*5990*/  FFMA.FTZ R206, R161, R88, -R14.reuse ;  /* 0x00000058a1ce7223 */ /* 0x100fe2000001080e */
[----:B------:R-:W-:Y:S01]  /*59a0*/  FMNMX.FTZ R24, R83, R24, !PT ;  /* 0x0000001853187209 */ /* 0x000fe20007810000 */
[----:B------:R-:W5:Y:S01]  /*59b0*/  MUFU.EX2 R180, R180 ;  /* 0x000000b400b47308 */ /* 0x000f620000000800 */
[-CC-:B------:R-:W-:Y:S01]  /*59c0*/  FFMA.FTZ R135, R163, R88.reuse, -R14.reuse ;  /* 0x00000058a3877223 */ /* 0x180fe2000001080e */
[--C-:B------:R-:W-:Y:S01]  /*59d0*/  FFMA.FTZ R208, R165, R88, -R14.reuse ;  /* 0x00000058a5d07223 */ /* 0x100fe2000001080e */
[----:B------:R-:W-:Y:S01]  /*59e0*/  FMNMX.FTZ R24, R49, R24, !PT ;  /* 0x0000001831187209 */ /* 0x000fe20007810000 */
[-CC-:B------:R-:W-:Y:S01]  /*59f0*/  FFMA.FTZ R137, R167, R88.reuse, -R14.reuse ;  /* 0x00000058a7897223 */ /* 0x180fe2000001080e */
[-CC-:B------:R-:W-:Y:S01]  /*5a00*/  FFMA.FTZ R210, R169, R88.reuse, -R14.reuse ;  /* 0x00000058a9d27223 */ /* 0x180fe2000001080e */
[--C-:B------:R-:W-:Y:S01]  /*5a10*/  FFMA.FTZ R119, R119, R88, -R14.reuse ;  /* 0x0000005877777223 */ /* 0x100fe2000001080e */
[----:B------:R-:W-:Y:S01]  /*5a20*/  FMNMX.FTZ R24, R73, R24, !PT ;  /* 0x0000001849187209 */ /* 0x000fe20007810000 */
[----:B------:R-:W2:Y:S01]  /*5a30*/  MUFU.EX2 R39, R39 ;  /* 0x0000002700277308 */ /* 0x000ea20000000800 */
        /* <DEDUP_REMOVED lines=8> */
[----:B------:R-:W-:Y:S01]  /*5ac0*/  FFMA.FTZ R151, R185, R88, -R14 ;  /* 0x00000058b9977223 */ /* 0x000fe2000001080e */
[----:B------:R-:W-:-:S02]  /*5ad0*/  ISETP.GE.AND P2, PT, R113, 0xb1, PT ;  /* 0x000000b17100780c */ /* 0x000fc40003f46270 */
[----:B------:R-:W-:-:S04]  /*5ae0*/  FMNMX.FTZ R24, R53, R24, !PT ;  /* 0x0000001835187209 */ /* 0x000fc80007810000 */
[----:B------:R-:W-:Y:S01]  /*5af0*/  FMNMX.FTZ R24, R65, R24, !PT ;  /* 0x0000001841187209 */ /* 0x000fe20007810000 */
[----:B------:R-:W2:Y:S03]  /*5b00*/  MUFU.EX2 R105, R105 ;  /* 0x0000006900697308 */ /* 0x000ea60000000800 */
[----:B------:R-:W-:-:S04]  /*5b10*/  FMNMX.FTZ R24, R67, R24, !PT ;  /* 0x0000001843187209 */ /* 0x000fc80007810000 */
[----:B------:R-:W-:Y:S01]  /*5b20*/  FMNMX.FTZ R24, R55, R24, !PT ;  /* 0x0000001837187209 */ /* 0x000fe20007810000 */
[----:B------:R-:W2:Y:S03]  /*5b30*/  MUFU.EX2 R184, R184 ;  /* 0x000000b800b87308 */ /* 0x000ea60000000800 */
[----:B------:R-:W-:-:S04]  /*5b40*/  FMNMX.FTZ R24, R57, R24, !PT ;  /* 0x0000001839187209 */ /* 0x000fc80007810000 */
[----:B------:R-:W-:Y:S01]  /*5b50*/  FMNMX.FTZ R24, R59, R24, !PT ;  /* 0x000000183b187209 */ /* 0x000fe20007810000 */
[----:B------:R-:W-:Y:S03]  /*5b60*/  MUFU.EX2 R107, R107 ;  /* 0x0000006b006b7308 */ /* 0x000fe60000000800 */
        /* <DEDUP_REMOVED lines=26> */
[----:B------:R-:W-:Y:S04]  /*5d10*/  MUFU.EX2 R194, R194 ;  /* 0x000000c200c27308 */ /* 0x000fe80000000800 */
[----:B------:R-:W1:Y:S04]  /*5d20*/  SHFL.BFLY PT, R91, R24, 0x2, 0x1f ;  /* 0x0c401f00185b7f89 */ /* 0x000e6800000e0000 */
[----:B------:R-:W-:Y:S08]  /*5d30*/  MUFU.EX2 R115, R115 ;  /* 0x0000007300737308 */ /* 0x000ff00000000800 */
[----:B------:R-:W-:Y:S08]  /*5d40*/  MUFU.EX2 R196, R196 ;  /* 0x000000c400c47308 */ /* 0x000ff00000000800 */
[----:B------:R-:W-:Y:S01]  /*5d50*/  MUFU.EX2 R117, R117 ;  /* 0x0000007500757308 */ /* 0x000fe20000000800 */
[----:B-1----:R-:W-:-:S07]  /*5d60*/  FMNMX.FTZ R20, R24, R91, !PT ;  /* 0x0000005b18147209 */ /* 0x002fce0007810000 */
[----:B------:R-:W-:Y:S01]  /*5d70*/  MUFU.EX2 R198, R198 ;  /* 0x000000c600c67308 */ /* 0x000fe20000000800 */
[----:B------:R-:W1:Y:S07]  /*5d80*/  SHFL.BFLY PT, R91, R20, 0x1, 0x1f ;  /* 0x0c201f00145b7f89 */ /* 0x000e6e00000e0000 */
[----:B------:R-:W-:Y:S08]  /*5d90*/  MUFU.EX2 R121, R121 ;  /* 0x0000007900797308 */ /* 0x000ff00000000800 */
[----:B------:R-:W-:Y:S08]  /*5da0*/  MUFU.EX2 R200, R200 ;  /* 0x000000c800c87308 */ /* 0x000ff00000000800 */
[----:B------:R-:W-:Y:S01]  /*5db0*/  MUFU.EX2 R123, R123 ;  /* 0x0000007b007b7308 */ /* 0x000fe20000000800 */
[----:B-1----:R-:W-:-:S04]  /*5dc0*/  FMNMX.FTZ R91, R20, R91, !PT ;  /* 0x0000005b145b7209 */ /* 0x002fc80007810000 */
[C---:B------:R-:W-:Y:S01]  /*5dd0*/  FSETP.NEU.FTZ.AND P1, PT, R91.reuse, -INF , PT ;  /* 0xff8000005b00780b */ /* 0x040fe20003f3d000 */
[----:B------:R-:W-:Y:S02]  /*5de0*/  FMUL.FTZ R38, R91, R88 ;  /* 0x000000585b267220 */ /* 0x000fe40000410000 */
[----:B------:R-:W-:Y:S03]  /*5df0*/  MUFU.EX2 R202, R202 ;  /* 0x000000ca00ca7308 */ /* 0x000fe60000000800 */
[----:B------:R-:W-:Y:S02]  /*5e00*/  FSEL R38, R38, RZ, P1 ;  /* 0x000000ff26267208 */ /* 0x000fe40000800000 */
[----:B------:R-:W-:-:S03]  /*5e10*/  ISETP.NE.AND P1, PT, R23, RZ, PT ;  /* 0x000000ff1700720c */ /* 0x000fc60003f25270 */
[-CC-:B------:R-:W-:Y:S01]  /*5e20*/  FFMA.FTZ R177, R11, R88.reuse, -R38.reuse ;  /* 0x000000580bb17223 */ /* 0x180fe20000010826 */
[----:B------:R-:W-:Y:S01]  /*5e30*/  FADD.FTZ R11, R176, R27 ;  /* 0x0000001bb00b7221 */ /* 0x000fe20000010000 */
[-CC-:B------:R-:W-:Y:S01]  /*5e40*/  FFMA.FTZ R12, R12, R88.reuse, -R38.reuse ;  /* 0x000000580c0c7223 */ /* 0x180fe20000010826 */
[-CC-:B------:R-:W-:Y:S01]  /*5e50*/  FFMA.FTZ R179, R13, R88.reuse, -R38.reuse ;  /* 0x000000580db37223 */ /* 0x180fe20000010826 */
[-CC-:B------:R-:W-:Y:S01]  /*5e60*/  FFMA.FTZ R14, R15, R88.reuse, -R38.reuse ;  /* 0x000000580f0e7223 */ /* 0x180fe20000010826 */
[----:B---3--:R-:W-:Y:S01]  /*5e70*/  FADD.FTZ R42, R178, R11 ;  /* 0x0000000bb22a7221 */ /* 0x008fe20000010000 */
[----:B------:R-:W-:Y:S01]  /*5e80*/  MUFU.EX2 R177, R177 ;  /* 0x000000b100b17308 */ /* 0x000fe20000000800 */
[-CC-:B------:R-:W-:Y:S01]  /*5e90*/  FFMA.FTZ R181, R21, R88.reuse, -R38.reuse ;  /* 0x0000005815b57223 */ /* 0x180fe20000010826 */
[-C--:B------:R-:W-:Y:S01]  /*5ea0*/  FFMA.FTZ R20, R25, R88.reuse, -R38 ;  /* 0x0000005819147223 */ /* 0x080fe20000010826 */
[----:B----4-:R-:W-:Y:S01]  /*5eb0*/  FADD.FTZ R11, R31, R42 ;  /* 0x0000002a1f0b7221 */ /* 0x010fe20000010000 */
[-CC-:B------:R-:W-:Y:S01]  /*5ec0*/  FFMA.FTZ R183, R29, R88.reuse, -R38.reuse ;  /* 0x000000581db77223 */ /* 0x180fe20000010826 */
[-CC-:B------:R-:W-:Y:S01]  /*5ed0*/  FFMA.FTZ R24, R33, R88.reuse, -R38.reuse ;  /* 0x0000005821187223 */ /* 0x180fe20000010826 */
[-CC-:B------:R-:W-:Y:S01]  /*5ee0*/  FFMA.FTZ R185, R35, R88.reuse, -R38.reuse ;  /* 0x0000005823b97223 */ /* 0x180fe20000010826 */
[----:B-----5:R-:W-:Y:S01]  /*5ef0*/  FADD.FTZ R42, R180, R11 ;  /* 0x0000000bb42a7221 */ /* 0x020fe20000010000 */
[----:B------:R-:W1:Y:S01]  /*5f00*/  MUFU.EX2 R12, R12 ;  /* 0x0000000c000c7308 */ /* 0x000e620000000800 */
[-CC-:B------:R-:W-:Y:S01]  /*5f10*/  FFMA.FTZ R26, R37, R88.reuse, -R38.reuse ;  /* 0x00000058251a7223 */ /* 0x180fe20000010826 */
[-C--:B------:R-:W-:Y:S01]  /*5f20*/  FFMA.FTZ R187, R41, R88.reuse, -R38 ;  /* 0x0000005829bb7223 */ /* 0x080fe20000010826 */
[----:B--2---:R-:W-:Y:S01]  /*5f30*/  FADD.FTZ R11, R39, R42 ;  /* 0x0000002a270b7221 */ /* 0x004fe20000010000 */
[-CC-:B------:R-:W-:Y:S01]  /*5f40*/  FFMA.FTZ R28, R43, R88.reuse, -R38.reuse ;  /* 0x000000582b1c7223 */ /* 0x180fe20000010826 */
[-CC-:B------:R-:W-:Y:S01]  /*5f50*/  FFMA.FTZ R189, R45, R88.reuse, -R38.reuse ;  /* 0x000000582dbd7223 */ /* 0x180fe20000010826 */
[-CC-:B------:R-:W-:Y:S01]  /*5f60*/  FFMA.FTZ R30, R81, R88.reuse, -R38.reuse ;  /* 0x00000058511e7223 */ /* 0x180fe20000010826 */
[----:B------:R-:W-:Y:S01]  /*5f70*/  FADD.FTZ R44, R182, R11 ;  /* 0x0000000bb62c7221 */ /* 0x000fe20000010000 */
[----:B------:R-:W2:Y:S01]  /*5f80*/  MUFU.EX2 R179, R179 ;  /* 0x000000b300b37308 */ /* 0x000ea20000000800 */
[-CC-:B------:R-:W-:Y:S01]  /*5f90*/  FFMA.FTZ R191, R47, R88.reuse, -R38.reuse ;  /* 0x000000582fbf7223 */ /* 0x180fe20000010826 */
[-C--:B------:R-:W-:Y:S01]  /*5fa0*/  FFMA.FTZ R32, R83, R88.reuse, -R38 ;  /* 0x0000005853207223 */ /* 0x080fe20000010826 */
[----:B------:R-:W-:Y:S01]  /*5fb0*/  FADD.FTZ R11, R105, R44 ;  /* 0x0000002c690b7221 */ /* 0x000fe20000010000 */
[----:B------:R-:W-:Y:S01]  /*5fc0*/  FFMA.FTZ R193, R49, R88, -R38 ;  /* 0x0000005831c17223 */ /* 0x000fe20000010826 */
[----:B------:R-:W-:-:S02]  /*5fd0*/  @P1 VIADD R10, R10, 0x34840 ;  /* 0x000348400a0a1836 */ /* 0x000fc40000000000 */
[-C--:B------:R-:W-:Y:S01]  /*5fe0*/  FFMA.FTZ R34, R73, R88.reuse, -R38 ;  /* 0x0000005849227223 */ /* 0x080fe20000010826 */
[----:B------:R-:W-:Y:S01]  /*5ff0*/  FADD.FTZ R44, R184, R11 ;  /* 0x0000000bb82c7221 */ /* 0x000fe20000010000 */
[----:B------:R-:W3:Y:S01]  /*6000*/  MUFU.EX2 R14, R14 ;  /* 0x0000000e000e7308 */ /* 0x000ee20000000800 */
[----:B-1----:R-:W-:Y:S01]  /*6010*/  FADD.FTZ R46, R177, R12 ;  /* 0x0000000cb12e7221 */ /* 0x002fe20000010000 */
[----:B------:R-:W-:Y:S01]  /*6020*/  @P1 PRMT R10, R134, 0x654, R10 ;  /* 0x00000654860a1816 */ /* 0x000fe2000000000a */
[----:B------:R-:W-:Y:S01]  /*6030*/  FADD.FTZ R13, R107, R44 ;  /* 0x0000002c6b0d7221 */ /* 0x000fe20000010000 */
[-CC-:B------:R-:W-:Y:S01]  /*6040*/  FFMA.FTZ R195, R51, R88.reuse, -R38.reuse ;  /* 0x0000005833c37223 */ /* 0x180fe20000010826 */
[-C--:B------:R-:W-:Y:S01]  /*6050*/  FFMA.FTZ R36, R75, R88.reuse, -R38 ;  /* 0x000000584b247223 */ /* 0x080fe20000010826 */
[----:B------:R1:W-:Y:S01]  /*6060*/  @P1 SYNCS.ARRIVE.TRANS64.RED.A1T0 RZ, [R10+URZ], RZ ;  /* 0x000000ff0aff19a7 */ /* 0x0003e2000810043f */
[----:B------:R-:W-:Y:S01]  /*6070*/  FADD.FTZ R48, R186, R13 ;  /* 0x0000000dba307221 */ /* 0x000fe20000010000 */
[----:B------:R-:W4:Y:S01]  /*6080*/  MUFU.EX2 R181, R181 ;  /* 0x000000b500b57308 */ /* 0x000f220000000800 */
[----:B--2---:R-:W-:Y:S01]  /*6090*/  FADD.FTZ R11, R179, R46 ;  /* 0x0000002eb30b7221 */ /* 0x004fe20000010000 */
[-C--:B------:R-:W-:Y:S01]  /*60a0*/  FFMA.FTZ R197, R53, R88.reuse, -R38 ;  /* 0x0000005835c57223 */ /* 0x080fe20000010826 */
[----:B------:R-:W-:Y:S01]  /*60b0*/  FADD.FTZ R13, R103, R48 ;  /* 0x00000030670d7221 */ /* 0x000fe20000010000 */
[-CC-:B------:R-:W-:Y:S01]  /*60c0*/  FFMA.FTZ R40, R65, R88.reuse, -R38.reuse ;  /* 0x0000005841287223 */ /* 0x180fe20000010826 */
[-CC-:B------:R-:W-:Y:S01]  /*60d0*/  FFMA.FTZ R199, R67, R88.reuse, -R38.reuse ;  /* 0x0000005843c77223 */ /* 0x180fe20000010826 */
[-CC-:B------:R-:W-:Y:S01]  /*60e0*/  FFMA.FTZ R42, R55, R88.reuse, -R38.reuse ;  /* 0x00000058372a7223 */ /* 0x180fe20000010826 */
[-CC-:B------:R-:W-:Y:S01]  /*60f0*/  FFMA.FTZ R201, R57, R88.reuse, -R38.reuse ;  /* 0x0000005839c97223 */ /* 0x180fe20000010826 */
[----:B------:R-:W2:Y:S01]  /*6100*/  MUFU.EX2 R20, R20 ;  /* 0x0000001400147308 */ /* 0x000ea20000000800 */
[----:B---3--:R-:W-:Y:S01]  /*6110*/  FADD.FTZ R46, R14, R11 ;  /* 0x0000000b0e2e7221 */ /* 0x008fe20000010000 */
[-CC-:B------:R-:W-:Y:S01]  /*6120*/  FFMA.FTZ R44, R59, R88.reuse, -R38.reuse ;  /* 0x000000583b2c7223 */ /* 0x180fe20000010826 */
[-CC-:B------:R-:W-:Y:S01]  /*6130*/  FFMA.FTZ R203, R61, R88.reuse, -R38.reuse ;  /* 0x000000583dcb7223 */ /* 0x180fe20000010826 */
[-CC-:B------:R-:W-:Y:S01]  /*6140*/  FFMA.FTZ R205, R71, R88.reuse, -R38.reuse ;  /* 0x0000005847cd7223 */ /* 0x180fe20000010826 */
[-CC-:B------:R-:W-:Y:S01]  /*6150*/  FFMA.FTZ R77, R77, R88.reuse, -R38.reuse ;  /* 0x000000584d4d7223 */ /* 0x180fe20000010826 */
[-CC-:B------:R-:W-:Y:S01]  /*6160*/  FFMA.FTZ R79, R79, R88.reuse, -R38.reuse ;  /* 0x000000584f4f7223 */ /* 0x180fe20000010826 */
[-C--:B------:R-:W-:Y:S01]  /*6170*/  FFMA.FTZ R85, R85, R88.reuse, -R38 ;  /* 0x0000005855557223 */ /* 0x080fe20000010826 */
[----:B------:R-:W3:Y:S01]  /*6180*/  MUFU.EX2 R183, R183 ;  /* 0x000000b700b77308 */ /* 0x000ee20000000800 */
[----:B----4-:R-:W-:Y:S01]  /*6190*/  FADD.FTZ R11, R181, R46 ;  /* 0x0000002eb50b7221 */ /* 0x010fe20000010000 */
[----:B------:R-:W-:Y:S01]  /*61a0*/  FADD.FTZ R46, R188, R13 ;  /* 0x0000000dbc2e7221 */ /* 0x000fe20000010000 */
[-CC-:B------:R-:W-:Y:S01]  /*61b0*/  FFMA.FTZ R87, R87, R88.reuse, -R38.reuse ;  /* 0x0000005857577223 */ /* 0x180fe20000010826 */
[-CC-:B------:R-:W-:Y:S01]  /*61c0*/  FFMA.FTZ R93, R93, R88.reuse, -R38.reuse ;  /* 0x000000585d5d7223 */ /* 0x180fe20000010826 */
[-C--:B------:R-:W-:Y:S01]  /*61d0*/  FFMA.FTZ R95, R95, R88.reuse, -R38 ;  /* 0x000000585f5f7223 */ /* 0x080fe20000010826 */
[----:B------:R-:W-:Y:S01]  /*61e0*/  FADD.FTZ R13, R109, R46 ;  /* 0x0000002e6d0d7221 */ /* 0x000fe20000010000 */
[-CC-:B------:R-:W-:Y:S01]  /*61f0*/  FFMA.FTZ R46, R63, R88.reuse, -R38.reuse ;  /* 0x000000583f2e7223 */ /* 0x180fe20000010826 */
[----:B------:R-:W4:Y:S01]  /*6200*/  MUFU.EX2 R24, R24 ;  /* 0x0000001800187308 */ /* 0x000f220000000800 */
[----:B--2---:R-:W-:Y:S01]  /*6210*/  FADD.FTZ R48, R20, R11 ;  /* 0x0000000b14307221 */ /* 0x004fe20000010000 */
[----:B------:R-:W-:Y:S01]  /*6220*/  FADD.FTZ R50, R190, R13 ;  /* 0x0000000dbe327221 */ /* 0x000fe20000010000 */
[-CC-:B------:R-:W-:Y:S01]  /*6230*/  FFMA.FTZ R97, R97, R88.reuse, -R38.reuse ;  /* 0x0000005861617223 */ /* 0x180fe20000010826 */
[-CC-:B------:R-:W-:Y:S01]  /*6240*/  FFMA.FTZ R99, R99, R88.reuse, -R38.reuse ;  /* 0x0000005863637223 */ /* 0x180fe20000010826 */
[-C--:B------:R-:W-:Y:S01]  /*6250*/  FFMA.FTZ R127, R127, R88.reuse, -R38 ;  /* 0x000000587f7f7223 */ /* 0x080fe20000010826 */
[----:B------:R-:W-:Y:S01]  /*6260*/  FADD.FTZ R13, R101, R50 ;  /* 0x00000032650d7221 */ /* 0x000fe20000010000 */
[-C--:B------:R-:W-:Y:S01]  /*6270*/  FFMA.FTZ R131, R131, R88.reuse, -R38 ;  /* 0x0000005883837223 */ /* 0x080fe20000010826 */
[----:B------:R-:W2:Y:S01]  /*6280*/  MUFU.EX2 R185, R185 ;  /* 0x000000b900b97308 */ /* 0x000ea20000000800 */
[----:B---3--:R-:W-:Y:S01]  /*6290*/  FADD.FTZ R11, R183, R48 ;  /* 0x00000030b70b7221 */ /* 0x008fe20000010000 */
[-CC-:B------:R-:W-:Y:S01]  /*62a0*/  FFMA.FTZ R133, R133, R88.reuse, -R38.reuse ;  /* 0x0000005885857223 */ /* 0x180fe20000010826 */
[-CC-:B------:R-:W-:Y:S01]  /*62b0*/  FFMA.FTZ R139, R139, R88.reuse, -R38.reuse ;  /* 0x000000588b8b7223 */ /* 0x180fe20000010826 */
[-CC-:B------:R-:W-:Y:S01]  /*62c0*/  FFMA.FTZ R141, R141, R88.reuse, -R38.reuse ;  /* 0x000000588d8d7223 */ /* 0x180fe20000010826 */
[----:B------:R-:W-:Y:S01]  /*62d0*/  FFMA.FTZ R147, R147, R88, -R38 ;  /* 0x0000005893937223 */ /* 0x000fe20000010826 */
[----:B------:R-:W-:-:S02]  /*62e0*/  F2FP.BF16.F32.PACK_AB R177, R12, R177 ;  /* 0x000000b10cb1723e */ /* 0x000fc400000010ff */
[----:B------:R-:W-:Y:S01]  /*62f0*/  CS2R R82, SRZ ;  /* 0x0000000000527805 */ /* 0x000fe2000001ff00 */
[----:B------:R-:W3:Y:S01]  /*6300*/  MUFU.EX2 R26, R26 ;  /* 0x0000001a001a7308 */ /* 0x000ee20000000800 */
[----:B----4-:R-:W-:Y:S01]  /*6310*/  FADD.FTZ R48, R24, R11 ;  /* 0x0000000b18307221 */ /* 0x010fe20000010000 */
[----:B------:R-:W-:Y:S02]  /*6320*/  F2FP.BF16.F32.PACK_AB R179, R14, R179 ;  /* 0x000000b30eb3723e */ /* 0x000fe400000010ff */
[----:B------:R-:W-:Y:S02]  /*6330*/  CS2R R80, SRZ ;  /* 0x0000000000507805 */ /* 0x000fe4000001ff00 */
[----:B------:R-:W-:Y:S02]  /*6340*/  F2FP.BF16.F32.PACK_AB R176, R27, R176 ;  /* 0x000000b01bb0723e */ /* 0x000fe400000010ff */
[----:B------:R-:W-:Y:S02]  /*6350*/  CS2R R74, SRZ ;  /* 0x00000000004a7805 */ /* 0x000fe4000001ff00 */
[----:B------:R-:W-:-:S02]  /*6360*/  F2FP.BF16.F32.PACK_AB R178, R31, R178 ;  /* 0x000000b21fb2723e */ /* 0x000fc400000010ff */
[----:B------:R-:W-:Y:S01]  /*6370*/  CS2R R72, SRZ ;  /* 0x0000000000487805 */ /* 0x000fe2000001ff00 */
[----:B------:R-:W4:Y:S01]  /*6380*/  MUFU.EX2 R187, R187 ;  /* 0x000000bb00bb7308 */ /* 0x000f220000000800 */
[----:B--2---:R-:W-:Y:S01]  /*6390*/  FADD.FTZ R11, R185, R48 ;  /* 0x00000030b90b7221 */ /* 0x004fe20000010000 */
[----:B------:R-:W-:Y:S01]  /*63a0*/  FADD.FTZ R48, R192, R13 ;  /* 0x0000000dc0307221 */ /* 0x000fe20000010000 */
[----:B------:R-:W-:Y:S02]  /*63b0*/  F2FP.BF16.F32.PACK_AB R180, R39, R180 ;  /* 0x000000b427b4723e */ /* 0x000fe400000010ff */
[----:B------:R-:W-:Y:S02]  /*63c0*/  CS2R R70, SRZ ;  /* 0x0000000000467805 */ /* 0x000fe4000001ff00 */
[----:B------:R-:W-:Y:S01]  /*63d0*/  F2FP.BF16.F32.PACK_AB R183, R24, R183 ;  /* 0x000000b718b7723e */ /* 0x000fe200000010ff */
[----:B------:R-:W-:Y:S01]  /*63e0*/  FADD.FTZ R13, R111, R48 ;  /* 0x000000306f0d7221 */ /* 0x000fe20000010000 */
[----:B------:R-:W-:Y:S01]  /*63f0*/  FFMA.FTZ R48, R69, R88, -R38 ;  /* 0x0000005845307223 */ /* 0x000fe20000010826 */
[----:B------:R-:W2:Y:S01]  /*6400*/  MUFU.EX2 R28, R28 ;  /* 0x0000001c001c7308 */ /* 0x000ea20000000800 */
[----:B---3--:R-:W-:Y:S01]  /*6410*/  FADD.FTZ R50, R26, R11 ;  /* 0x0000000b1a327221 */ /* 0x008fe20000010000 */
[----:B------:R-:W-:Y:S01]  /*6420*/  FADD.FTZ R52, R194, R13 ;  /* 0x0000000dc2347221 */ /* 0x000fe20000010000 */
[----:B------:R-:W-:-:S02]  /*6430*/  F2FP.BF16.F32.PACK_AB R185, R26, R185 ;  /* 0x000000b91ab9723e */ /* 0x000fc400000010ff */
[----:B------:R-:W-:Y:S02]  /*6440*/  CS2R R68, SRZ ;  /* 0x0000000000447805 */ /* 0x000fe4000001ff00 */
[----:B------:R-:W-:Y:S01]  /*6450*/  F2FP.BF16.F32.PACK_AB R182, R105, R182 ;  /* 0x000000b669b6723e */ /* 0x000fe200000010ff */
[----:B------:R-:W-:Y:S01]  /*6460*/  FADD.FTZ R13, R115, R52 ;  /* 0x00000034730d7221 */ /* 0x000fe20000010000 */
[----:B------:R-:W-:Y:S01]  /*6470*/  F2FP.BF16.F32.PACK_AB R184, R107, R184 ;  /* 0x000000b86bb8723e */ /* 0x000fe200000010ff */
[----:B------:R-:W3:Y:S01]  /*6480*/  MUFU.EX2 R189, R189 ;  /* 0x000000bd00bd7308 */ /* 0x000ee20000000800 */
[----:B----4-:R-:W-:Y:S01]  /*6490*/  FADD.FTZ R11, R187, R50 ;  /* 0x00000032bb0b7221 */ /* 0x010fe20000010000 */
[----:B------:R-:W-:Y:S02]  /*64a0*/  F2FP.BF16.F32.PACK_AB R186, R103, R186 ;  /* 0x000000ba67ba723e */ /* 0x000fe400000010ff */
[----:B------:R-:W-:Y:S02]  /*64b0*/  CS2R R66, SRZ ;  /* 0x0000000000427805 */ /* 0x000fe4000001ff00 */
[----:B------:R-:W-:-:S02]  /*64c0*/  F2FP.BF16.F32.PACK_AB R188, R109, R188 ;  /* 0x000000bc6dbc723e */ /* 0x000fc400000010ff */
[----:B------:R-:W-:Y:S02]  /*64d0*/  CS2R R64, SRZ ;  /* 0x0000000000407805 */ /* 0x000fe4000001ff00 */
[----:B------:R-:W-:Y:S02]  /*64e0*/  F2FP.BF16.F32.PACK_AB R190, R101, R190 ;  /* 0x000000be65be723e */ /* 0x000fe400000010ff */
[----:B------:R-:W-:Y:S01]  /*64f0*/  CS2R R62, SRZ ;  /* 0x00000000003e7805 */ /* 0x000fe2000001ff00 */
[----:B------:R-:W1:Y:S01]  /*6500*/  MUFU.EX2 R30, R30 ;  /* 0x0000001e001e7308 */ /* 0x000e620000000800 */
[C---:B--2---:R-:W-:Y:S01]  /*6510*/  FADD.FTZ R50, R28.reuse, R11 ;  /* 0x0000000b1c327221 */ /* 0x044fe20000010000 */
[----:B------:R-:W-:Y:S02]  /*6520*/  F2FP.BF16.F32.PACK_AB R187, R28, R187 ;  /* 0x000000bb1cbb723e */ /* 0x000fe400000010ff */
[----:B------:R-:W-:Y:S02]  /*6530*/  CS2R R28, SRZ ;  /* 0x00000000001c7805 */ /* 0x000fe4000001ff00 */
[----:B------:R-:W-:-:S02]  /*6540*/  F2FP.BF16.F32.PACK_AB R192, R111, R192 ;  /* 0x000000c06fc0723e */ /* 0x000fc400000010ff */
[----:B------:R-:W-:Y:S02]  /*6550*/  CS2R R26, SRZ ;  /* 0x00000000001a7805 */ /* 0x000fe4000001ff00 */
[----:B------:R-:W-:Y:S02]  /*6560*/  F2FP.BF16.F32.PACK_AB R194, R115, R194 ;  /* 0x000000c273c2723e */ /* 0x000fe400000010ff */
[----:B------:R-:W-:Y:S01]  /*6570*/  CS2R R24, SRZ ;  /* 0x0000000000187805 */ /* 0x000fe2000001ff00 */
[----:B------:R-:W2:Y:S01]  /*6580*/  MUFU.EX2 R191, R191 ;  /* 0x000000bf00bf7308 */ /* 0x000ea20000000800 */
[----:B---3--:R-:W-:Y:S01]  /*6590*/  FADD.FTZ R11, R189, R50 ;  /* 0x00000032bd0b7221 */ /* 0x008fe20000010000 */
[----:B------:R-:W-:Y:S01]  /*65a0*/  FADD.FTZ R50, R196, R13 ;  /* 0x0000000dc4327221 */ /* 0x000fe20000010000 */
[C---:B------:R-:W-:Y:S02]  /*65b0*/  F2FP.BF16.F32.PACK_AB R196, R117.reuse, R196 ;  /* 0x000000c475c4723e */ /* 0x040fe400000010ff */
[----:B------:R-:W-:Y:S01]  /*65c0*/  F2FP.BF16.F32.PACK_AB R181, R20, R181 ;  /* 0x000000b514b5723e */ /* 0x000fe200000010ff */
[----:B------:R-:W-:-:S02]  /*65d0*/  FADD.FTZ R13, R117, R50 ;  /* 0x00000032750d7221 */ /* 0x000fc40000010000 */
[----:B------:R-:W3:Y:S01]  /*65e0*/  MUFU.EX2 R32, R32 ;  /* 0x0000002000207308 */ /* 0x000ee20000000800 */
[----:B-1----:R-:W-:Y:S01]  /*65f0*/  FADD.FTZ R10, R30, R11 ;  /* 0x0000000b1e0a7221 */ /* 0x002fe20000010000 */
[----:B------:R-:W-:Y:S01]  /*6600*/  FADD.FTZ R52, R198, R13 ;  /* 0x0000000dc6347221 */ /* 0x000fe20000010000 */
[----:B------:R-:W-:Y:S02]  /*6610*/  F2FP.BF16.F32.PACK_AB R189, R30, R189 ;  /* 0x000000bd1ebd723e */ /* 0x000fe400000010ff */
[----:B------:R-:W-:Y:S02]  /*6620*/  CS2R R30, SRZ ;  /* 0x00000000001e7805 */ /* 0x000fe4000001ff00 */
[C---:B------:R-:W-:Y:S01]  /*6630*/  F2FP.BF16.F32.PACK_AB R198, R121.reuse, R198 ;  /* 0x000000c679c6723e */ /* 0x040fe200000010ff */
[----:B------:R-:W-:Y:S01]  /*6640*/  FADD.FTZ R13, R121, R52 ;  /* 0x00000034790d7221 */ /* 0x000fe20000010000 */
[----:B------:R-:W1:Y:S01]  /*6650*/  MUFU.EX2 R193, R193 ;  /* 0x000000c100c17308 */ /* 0x000e620000000800 */
[----:B--2---:R-:W-:-:S02]  /*6660*/  FADD.FTZ R11, R191, R10 ;  /* 0x0000000abf0b7221 */ /* 0x004fc40000010000 */
[----:B------:R-:W-:Y:S01]  /*6670*/  FADD.FTZ R52, R200, R13 ;  /* 0x0000000dc8347221 */ /* 0x000fe20000010000 */
[----:B------:R-:W-:-:S03]  /*6680*/  F2FP.BF16.F32.PACK_AB R200, R123, R200 ;  /* 0x000000c87bc8723e */ /* 0x000fc600000010ff */
[----:B------:R-:W-:Y:S01]  /*6690*/  FADD.FTZ R13, R123, R52 ;  /* 0x000000347b0d7221 */ /* 0x000fe20000010000 */
[----:B------:R-:W2:Y:S01]  /*66a0*/  MUFU.EX2 R34, R34 ;  /* 0x0000002200227308 */ /* 0x000ea20000000800 */
[----:B---3--:R-:W-:Y:S02]  /*66b0*/  FADD.FTZ R10, R32, R11 ;  /* 0x0000000b200a7221 */ /* 0x008fe40000010000 */
[----:B------:R-:W-:Y:S01]  /*66c0*/  FADD.FTZ R54, R202, R13 ;  /* 0x0000000dca367221 */ /* 0x000fe20000010000 */
[----:B------:R-:W-:Y:S02]  /*66d0*/  F2FP.BF16.F32.PACK_AB R191, R32, R191 ;  /* 0x000000bf20bf723e */ /* 0x000fe400000010ff */
[----:B------:R-:W-:Y:S02]  /*66e0*/  CS2R R32, SRZ ;  /* 0x0000000000207805 */ /* 0x000fe4000001ff00 */
[----:B------:R-:W3:Y:S01]  /*66f0*/  MUFU.EX2 R195, R195 ;  /* 0x000000c300c37308 */ /* 0x000ee20000000800 */
[----:B-1----:R-:W-:-:S07]  /*6700*/  FADD.FTZ R11, R193, R10 ;  /* 0x0000000ac10b7221 */ /* 0x002fce0000010000 */
[----:B------:R-:W1:Y:S01]  /*6710*/  MUFU.EX2 R36, R36 ;  /* 0x0000002400247308 */ /* 0x000e620000000800 */
[C---:B--2---:R-:W-:Y:S01]  /*6720*/  FADD.FTZ R10, R34.reuse, R11 ;  /* 0x0000000b220a7221 */ /* 0x044fe20000010000 */
[----:B------:R-:W-:Y:S02]  /*6730*/  F2FP.BF16.F32.PACK_AB R193, R34, R193 ;  /* 0x000000c122c1723e */ /* 0x000fe400000010ff */
[----:B------:R-:W-:-:S04]  /*6740*/  CS2R R34, SRZ ;  /* 0x0000000000227805 */ /* 0x000fc8000001ff00 */
[----:B------:R-:W2:Y:S01]  /*6750*/  MUFU.EX2 R197, R197 ;  /* 0x000000c500c57308 */ /* 0x000ea20000000800 */
[----:B---3--:R-:W-:-:S07]  /*6760*/  FADD.FTZ R11, R195, R10 ;  /* 0x0000000ac30b7221 */ /* 0x008fce0000010000 */
[----:B------:R-:W3:Y:S01]  /*6770*/  MUFU.EX2 R40, R40 ;  /* 0x0000002800287308 */ /* 0x000ee20000000800 */
[C---:B-1----:R-:W-:Y:S01]  /*6780*/  FADD.FTZ R10, R36.reuse, R11 ;  /* 0x0000000b240a7221 */ /* 0x042fe20000010000 */
[----:B------:R-:W-:Y:S02]  /*6790*/  F2FP.BF16.F32.PACK_AB R195, R36, R195 ;  /* 0x000000c324c3723e */ /* 0x000fe400000010ff */
[----:B------:R-:W-:-:S04]  /*67a0*/  CS2R R36, SRZ ;  /* 0x0000000000247805 */ /* 0x000fc8000001ff00 */
[----:B------:R-:W1:Y:S01]  /*67b0*/  MUFU.EX2 R199, R199 ;  /* 0x000000c700c77308 */ /* 0x000e620000000800 */
[----:B--2---:R-:W-:-:S07]  /*67c0*/  FADD.FTZ R11, R197, R10 ;  /* 0x0000000ac50b7221 */ /* 0x004fce0000010000 */
[----:B------:R-:W2:Y:S01]  /*67d0*/  MUFU.EX2 R125, R125 ;  /* 0x0000007d007d7308 */ /* 0x000ea20000000800 */
[C---:B---3--:R-:W-:Y:S01]  /*67e0*/  FADD.FTZ R10, R40.reuse, R11 ;  /* 0x0000000b280a7221 */ /* 0x048fe20000010000 */
[----:B------:R-:W-:Y:S02]  /*67f0*/  F2FP.BF16.F32.PACK_AB R197, R40, R197 ;  /* 0x000000c528c5723e */ /* 0x000fe400000010ff */
[----:B------:R-:W-:-:S04]  /*6800*/  CS2R R40, SRZ ;  /* 0x0000000000287805 */ /* 0x000fc8000001ff00 */
[----:B------:R-:W3:Y:S01]  /*6810*/  MUFU.EX2 R42, R42 ;  /* 0x0000002a002a7308 */ /* 0x000ee20000000800 */
[----:B-1----:R-:W-:-:S07]  /*6820*/  FADD.FTZ R11, R199, R10 ;  /* 0x0000000ac70b7221 */ /* 0x002fce0000010000 */
[----:B------:R-:W1:Y:S01]  /*6830*/  MUFU.EX2 R204, R204 ;  /* 0x000000cc00cc7308 */ /* 0x000e620000000800 */
[C---:B--2---:R-:W-:Y:S01]  /*6840*/  FADD.FTZ R13, R125.reuse, R54 ;  /* 0x000000367d0d7221 */ /* 0x044fe20000010000 */
[----:B------:R-:W-:-:S06]  /*6850*/  F2FP.BF16.F32.PACK_AB R202, R125, R202 ;  /* 0x000000ca7dca723e */ /* 0x000fcc00000010ff */
[----:B------:R-:W2:Y:S01]  /*6860*/  MUFU.EX2 R201, R201 ;  /* 0x000000c900c97308 */ /* 0x000ea20000000800 */
[C---:B---3--:R-:W-:Y:S01]  /*6870*/  FADD.FTZ R10, R42.reuse, R11 ;  /* 0x0000000b2a0a7221 */ /* 0x048fe20000010000 */
[----:B------:R-:W-:Y:S02]  /*6880*/  F2FP.BF16.F32.PACK_AB R199, R42, R199 ;  /* 0x000000c72ac7723e */ /* 0x000fe400000010ff */
[----:B------:R-:W-:-:S04]  /*6890*/  CS2R R42, SRZ ;  /* 0x00000000002a7805 */ /* 0x000fc8000001ff00 */
[----:B------:R-:W3:Y:S01]  /*68a0*/  MUFU.EX2 R129, R129 ;  /* 0x0000008100817308 */ /* 0x000ee20000000800 */
[----:B-1----:R-:W-:-:S07]  /*68b0*/  FADD.FTZ R54, R204, R13 ;  /* 0x0000000dcc367221 */ /* 0x002fce0000010000 */
[----:B------:R-:W1:Y:S01]  /*68c0*/  MUFU.EX2 R44, R44 ;  /* 0x0000002c002c7308 */ /* 0x000e620000000800 */
[----:B--2---:R-:W-:-:S07]  /*68d0*/  FADD.FTZ R11, R201, R10 ;  /* 0x0000000ac90b7221 */ /* 0x004fce0000010000 */
[----:B------:R-:W2:Y:S01]  /*68e0*/  MUFU.EX2 R206, R206 ;  /* 0x000000ce00ce7308 */ /* 0x000ea20000000800 */
[C---:B---3--:R-:W-:Y:S01]  /*68f0*/  FADD.FTZ R13, R129.reuse, R54 ;  /* 0x00000036810d7221 */ /* 0x048fe20000010000 */
[----:B------:R-:W-:-:S06]  /*6900*/  F2FP.BF16.F32.PACK_AB R204, R129, R204 ;  /* 0x000000cc81cc723e */ /* 0x000fcc00000010ff */
[----:B------:R-:W3:Y:S01]  /*6910*/  MUFU.EX2 R203, R203 ;  /* 0x000000cb00cb7308 */ /* 0x000ee20000000800 */
[C---:B-1----:R-:W-:Y:S01]  /*6920*/  FADD.FTZ R10, R44.reuse, R11 ;  /* 0x0000000b2c0a7221 */ /* 0x042fe20000010000 */
[----:B------:R-:W-:Y:S02]  /*6930*/  F2FP.BF16.F32.PACK_AB R201, R44, R201 ;  /* 0x000000c92cc9723e */ /* 0x000fe400000010ff */
[----:B------:R-:W-:-:S04]  /*6940*/  CS2R R44, SRZ ;  /* 0x00000000002c7805 */ /* 0x000fc8000001ff00 */
[----:B------:R-:W1:Y:S01]  /*6950*/  MUFU.EX2 R135, R135 ;  /* 0x0000008700877308 */ /* 0x000e620000000800 */
[----:B--2---:R-:W-:-:S07]  /*6960*/  FADD.FTZ R54, R206, R13 ;  /* 0x0000000dce367221 */ /* 0x004fce0000010000 */
[----:B------:R-:W2:Y:S01]  /*6970*/  MUFU.EX2 R46, R46 ;  /* 0x0000002e002e7308 */ /* 0x000ea20000000800 */
[----:B---3--:R-:W-:-:S07]  /*6980*/  FADD.FTZ R11, R203, R10 ;  /* 0x0000000acb0b7221 */ /* 0x008fce0000010000 */
[----:B------:R-:W3:Y:S01]  /*6990*/  MUFU.EX2 R208, R208 ;  /* 0x000000d000d07308 */ /* 0x000ee20000000800 */
[C---:B-1----:R-:W-:Y:S01]  /*69a0*/  FADD.FTZ R13, R135.reuse, R54 ;  /* 0x00000036870d7221 */ /* 0x042fe20000010000 */
[----:B------:R-:W-:-:S06]  /*69b0*/  F2FP.BF16.F32.PACK_AB R206, R135, R206 ;  /* 0x000000ce87ce723e */ /* 0x000fcc00000010ff */
[----:B------:R-:W1:Y:S01]  /*69c0*/  MUFU.EX2 R205, R205 ;  /* 0x000000cd00cd7308 */ /* 0x000e620000000800 */
[C---:B--2---:R-:W-:Y:S01]  /*69d0*/  FADD.FTZ R10, R46.reuse, R11 ;  /* 0x0000000b2e0a7221 */ /* 0x044fe20000010000 */
[----:B------:R-:W-:Y:S02]  /*69e0*/  F2FP.BF16.F32.PACK_AB R203, R46, R203 ;  /* 0x000000cb2ecb723e */ /* 0x000fe400000010ff */
[----:B------:R-:W-:-:S04]  /*69f0*/  CS2R R46, SRZ ;  /* 0x00000000002e7805 */ /* 0x000fc8000001ff00 */
[----:B------:R-:W2:Y:S01]  /*6a00*/  MUFU.EX2 R137, R137 ;  /* 0x0000008900897308 */ /* 0x000ea20000000800 */
[----:B---3--:R-:W-:-:S07]  /*6a10*/  FADD.FTZ R54, R208, R13 ;  /* 0x0000000dd0367221 */ /* 0x008fce0000010000 */
        /* <DEDUP_REMOVED lines=11> */
[----:B------:R1:W4:Y:S01]  /*6ad0*/  MUFU.EX2 R50, R79 ;  /* 0x0000004f00327308 */ /* 0x0003220000000800 */
[----:B--2---:R-:W-:-:S07]  /*6ae0*/  FADD.FTZ R11, R77, R10 ;  /* 0x0000000a4d0b7221 */ /* 0x004fce0000010000 */
[----:B------:R-:W2:Y:S01]  /*6af0*/  MUFU.EX2 R212, R212 ;  /* 0x000000d400d47308 */ /* 0x000ea20000000800 */
[C---:B---3--:R-:W-:Y:S01]  /*6b00*/  FADD.FTZ R13, R119.reuse, R56 ;  /* 0x00000038770d7221 */ /* 0x048fe20000010000 */
[----:B------:R-:W-:Y:S02]  /*6b10*/  F2FP.BF16.F32.PACK_AB R210, R119, R210 ;  /* 0x000000d277d2723e */ /* 0x000fe400000010ff */
[----:B-1----:R-:W-:-:S04]  /*6b20*/  CS2R R78, SRZ ;  /* 0x00000000004e7805 */ /* 0x002fc8000001ff00 */
[----:B------:R-:W1:Y:S01]  /*6b30*/  MUFU.EX2 R85, R85 ;  /* 0x0000005500557308 */ /* 0x000e620000000800 */
[C---:B----4-:R-:W-:Y:S01]  /*6b40*/  FADD.FTZ R10, R50.reuse, R11 ;  /* 0x0000000b320a7221 */ /* 0x050fe20000010000 */
[----:B------:R-:W-:Y:S02]  /*6b50*/  F2FP.BF16.F32.PACK_AB R207, R50, R77 ;  /* 0x0000004d32cf723e */ /* 0x000fe400000010ff */
[----:B------:R-:W-:Y:S02]  /*6b60*/  CS2R R76, SRZ ;  /* 0x00000000004c7805 */ /* 0x000fe4000001ff00 */
[----:B------:R-:W-:Y:S02]  /*6b70*/  CS2R R50, SRZ ;  /* 0x0000000000327805 */ /* 0x000fe4000001ff00 */
[----:B------:R-:W3:Y:S01]  /*6b80*/  MUFU.EX2 R143, R143 ;  /* 0x0000008f008f7308 */ /* 0x000ee20000000800 */
[----:B--2---:R-:W-:-:S07]  /*6b90*/  FADD.FTZ R56, R212, R13 ;  /* 0x0000000dd4387221 */ /* 0x004fce0000010000 */
[----:B------:R2:W4:Y:S01]  /*6ba0*/  MUFU.EX2 R52, R87 ;  /* 0x0000005700347308 */ /* 0x0005220000000800 */
[----:B-1----:R-:W-:-:S07]  /*6bb0*/  FADD.FTZ R11, R85, R10 ;  /* 0x0000000a550b7221 */ /* 0x002fce0000010000 */
[----:B------:R-:W1:Y:S01]  /*6bc0*/  MUFU.EX2 R214, R214 ;  /* 0x000000d600d67308 */ /* 0x000e620000000800 */
[C---:B---3--:R-:W-:Y:S01]  /*6bd0*/  FADD.FTZ R13, R143.reuse, R56 ;  /* 0x000000388f0d7221 */ /* 0x048fe20000010000 */
[----:B------:R-:W-:Y:S02]  /*6be0*/  F2FP.BF16.F32.PACK_AB R212, R143, R212 ;  /* 0x000000d48fd4723e */ /* 0x000fe400000010ff */
[----:B--2---:R-:W-:-:S04]  /*6bf0*/  CS2R R86, SRZ ;  /* 0x0000000000567805 */ /* 0x004fc8000001ff00 */
[----:B------:R-:W2:Y:S01]  /*6c00*/  MUFU.EX2 R93, R93 ;  /* 0x0000005d005d7308 */ /* 0x000ea20000000800 */
[C---:B----4-:R-:W-:Y:S01]  /*6c10*/  FADD.FTZ R10, R52.reuse, R11 ;  /* 0x0000000b340a7221 */ /* 0x050fe20000010000 */
[----:B------:R-:W-:Y:S02]  /*6c20*/  F2FP.BF16.F32.PACK_AB R209, R52, R85 ;  /* 0x0000005534d1723e */ /* 0x000fe400000010ff */
[----:B------:R-:W-:Y:S02]  /*6c30*/  CS2R R84, SRZ ;  /* 0x0000000000547805 */ /* 0x000fe4000001ff00 */
[----:B------:R-:W-:Y:S02]  /*6c40*/  CS2R R52, SRZ ;  /* 0x0000000000347805 */ /* 0x000fe4000001ff00 */
        /* <DEDUP_REMOVED lines=14> */
[----:B---3--:R-:W-:Y:S01]  /*6d30*/  FADD.FTZ R11, R97, R60 ;  /* 0x0000003c610b7221 */ /* 0x008fe20000010000 */
[----:B------:R-:W-:-:S06]  /*6d40*/  CS2R R60, SRZ ;  /* 0x00000000003c7805 */ /* 0x000fcc000001ff00 */
        /* <DEDUP_REMOVED lines=22> */
[----:B--2---:R-:W-:Y:S01]  /*6eb0*/  FADD.FTZ R11, R141, R14 ;  /* 0x0000000e8d0b7221 */ /* 0x004fe20000010000 */
[C---:B---3--:R-:W-:Y:S01]  /*6ec0*/  FADD.FTZ R10, R151.reuse, R10 ;  /* 0x0000000a970a7221 */ /* 0x048fe20000010000 */
[----:B------:R-:W-:Y:S02]  /*6ed0*/  F2FP.BF16.F32.PACK_AB R218, R151, R218 ;  /* 0x000000da97da723e */ /* 0x000fe400000010ff */
[C---:B-1----:R-:W-:Y:S01]  /*6ee0*/  FADD.FTZ R11, R12.reuse, R11 ;  /* 0x0000000b0c0b7221 */ /* 0x042fe20000010000 */
[----:B------:R-:W-:Y:S01]  /*6ef0*/  F2FP.BF16.F32.PACK_AB R219, R12, R141 ;  /* 0x0000008d0cdb723e */ /* 0x000fe200000010ff */
[----:B------:R-:W-:Y:S06]  /*6f00*/  @!P2 BRA `(.L_x_135) ;  /* 0x0000005400e4a947 */ /* 0x000fec0003800000 */
[----:B------:R-:W-:Y:S01]  /*6f10*/  VIADD R13, R112, 0xfffffffe ;  /* 0xfffffffe700d7836 */ /* 0x000fe20000000000 */
[----:B------:R-:W-:Y:S01]  /*6f20*/  MOV R12, R89 ;  /* 0x00000059000c7202 */ /* 0x000fe20000000f00 */
[----:B------:R-:W-:Y:S01]  /*6f30*/  IMAD.MOV.U32 R14, RZ, RZ, R91 ;  /* 0x000000ffff0e7224 */ /* 0x000fe200078e005b */
[----:B------:R-:W-:Y:S01]  /*6f40*/  UMOV UR60, UR61 ;  /* 0x0000003d003c7c82 */ /* 0x000fe20008000000 */
[----:B------:R-:W-:Y:S01]  /*6f50*/  IMAD.MOV.U32 R87, RZ, RZ, RZ ;  /* 0x000000ffff577224 */ /* 0x000fe200078e00ff */
[----:B------:R-:W-:Y:S01]  /*6f60*/  UMOV UR37, UR38 ;  /* 0x0000002600257c82 */ /* 0x000fe20008000000 */
[----:B------:R-:W-:-:S05]  /*6f70*/  ULDC UR7, c[0x0][0x9d8] ;  /* 0x0002760000077ab9 */ /* 0x000fca0000000800 */
.L_x_146:
[----:B------:R-:W-:Y:S01]  /*6f80*/  R2UR UR6, R19 ;  /* 0x00000000130672ca */ /* 0x000fe200000e0000 */
[----:B------:R-:W-:-:S04]  /*6f90*/  UIADD3 UR38, UR37, 0x1, URZ ;  /* 0x0000000125267890 */ /* 0x000fc8000fffe03f */
[----:B------:R-:W-:-:S04]  /*6fa0*/  UISETP.NE.AND UP0, UPT, UR38, 0x2, UPT ;  /* 0x000000022600788c */ /* 0x000fc8000bf05270 */
[----:B------:R-:W-:Y:S02]  /*6fb0*/  USEL UR61, URZ, 0x1, UP0 ;  /* 0x000000013f3d7887 */ /* 0x000fe40008000000 */
[----:B------:R-:W-:Y:S02]  /*6fc0*/  USEL UR38, UR38, URZ, UP0 ;  /* 0x0000003f26267287 */ /* 0x000fe40008000000 */
[----:B------:R-:W-:Y:S01]  /*6fd0*/  ISETP.NE.AND P2, PT, RZ, UR6, PT ;  /* 0x00000006ff007c0c */ /* 0x000fe2000bf45270 */
[----:B------:R-:W-:-:S12]  /*6fe0*/  ULOP3.LUT UR61, UR60, UR61, URZ, 0x3c, !UPT ;  /* 0x0000003d3c3d7292 */ /* 0x000fd8000f8e3c3f */
[----:B------:R-:W-:Y:S05]  /*6ff0*/  @P2 BRA `(.L_x_136) ;  /* 0x00000000002c2947 */ /* 0x000fea0003800000 */
[----:B------:R-:W-:Y:S05]  /*7000*/  @!P0 BRA `(.L_x_137) ;  /* 0x0000000000048947 */ /* 0x000fea0003800000 */
[----:B------:R-:W-:Y:S01]  /*7010*/  BPT.TRAP 0x1 ;  /* 0x000000040000795c */ /* 0x000fe20000300000 */
.L_x_137:
[----:B------:R-:W-:Y:S01]  /*7020*/  ULEA UR6, UR38, UR39, 0x3 ;  /* 0x0000002726067291 */ /* 0x000fe2000f8e183f */
[----:B------:R-:W-:-:S05]  /*7030*/  IMAD.U32 R15, RZ, RZ, UR61 ;  /* 0x0000003dff0f7e24 */ /* 0x000fca000f8e00ff */
[----:B------:R-:W-:-:S04]  /*7040*/  SHF.L.U32 R15, R15, 0x1f, RZ ;  /* 0x0000001f0f0f7819 */ /* 0x000fc800000006ff */
[----:B------:R1:W2:Y:S01]  /*7050*/  SYNCS.PHASECHK.TRANS64.TRYWAIT P1, [UR6+0x34830], R15 ;  /* 0x0348300fff0075a7 */ /* 0x0002a20008020146 */
[----:B------:R-:W-:Y:S05]  /*7060*/  @!P0 BRA `(.L_x_138) ;  /* 0x0000000000048947 */ /* 0x000fea0003800000 */
[----:B------:R-:W-:Y:S01]  /*7070*/  BPT.TRAP 0x1 ;  /* 0x000000040000795c */ /* 0x000fe20000300000 */
.L_x_138:
[----:B--2---:R-:W-:Y:S05]  /*7080*/  @P1 BRA `(.L_x_136) ;  /* 0x0000000000081947 */ /* 0x004fea0003800000 */
[----:B------:R-:W2:Y:S02]  /*7090*/  SYNCS.PHASECHK.TRANS64.TRYWAIT P1, [UR6+0x34830], R15 ;  /* 0x0348300fff0075a7 */ /* 0x000ea40008020146 */
[----:B--2---:R-:W-:Y:S05]  /*70a0*/  @!P1 BRA `(.L_x_139) ;  /* 0x0000009c00749947 */ /* 0x004fea0003800000 */
.L_x_136:
        /* <DEDUP_REMOVED lines=623> */
.L_x_141:
[----:B------:R-:W-:Y:S01]  /*97a0*/  ULEA UR6, UR37, UR39, 0x3 ;  /* 0x0000002725067291 */ /* 0x000fe2000f8e183f */
[----:B------:R-:W-:-:S05]  /*97b0*/  IMAD.U32 R15, RZ, RZ, UR60 ;  /* 0x0000003cff0f7e24 */ /* 0x000fca000f8e00ff */
[----:B------:R-:W-:-:S04]  /*97c0*/  SHF.L.U32 R15, R15, 0x1f, RZ ;  /* 0x0000001f0f0f7819 */ /* 0x000fc800000006ff */
[----:B------:R1:W2:Y:S01]  /*97d0*/  SYNCS.PHASECHK.TRANS64.TRYWAIT P1, [UR6+0x34850], R15 ;  /* 0x0348500fff0075a7 */ /* 0x0002a20008020146 */
[----:B------:R-:W-:Y:S05]  /*97e0*/  @!P0 BRA `(.L_x_142) ;  /* 0x0000000000048947 */ /* 0x000fea0003800000 */
[----:B------:R-:W-:Y:S01]  /*97f0*/  BPT.TRAP 0x1 ;  /* 0x000000040000795c */ /* 0x000fe20000300000 */
.L_x_142:
[----:B--2---:R-:W-:Y:S05]  /*9800*/  @P1 BRA `(.L_x_140) ;  /* 0x0000000000081947 */ /* 0x004fea0003800000 */
[----:B------:R-:W2:Y:S02]  /*9810*/  SYNCS.PHASECHK.TRANS64.TRYWAIT P1, [UR6+0x34850], R15 ;  /* 0x0348500fff0075a7 */ /* 0x000ea40008020146 */
[----:B--2---:R-:W-:Y:S05]  /*9820*/  @!P1 BRA `(.L_x_143) ;  /* 0x0000007400ac9947 */ /* 0x004fea0003800000 */
.L_x_140:
[----:B------:R-:W-:Y:S01]  /*9830*/  UIADD3 UR6, UR39, 0x400, URZ ;  /* 0x0000040027067890 */ /* 0x000fe2000fffe03f */
[----:B------:R-:W-:Y:S01]  /*9840*/  WARPGROUP.ARRIVE ;  /* 0x00000000000079c5 */ /* 0x000fe20000000000 */
[----:B------:R-:W-:-:S05]  /*9850*/  UMOV UR11, 0x40000040 ;  /* 0x40000040000b7882 */ /* 0x000fca0000000000 */
[----:B--2---:R-:W2:Y:S01]  /*9860*/  S2R R20, SR_TID.X ;  /* 0x0000000000147919 */ /* 0x004ea20000002100 */
[----:B------:R-:W-:-:S04]  /*9870*/  USHF.R.U32.HI UR6, URZ, 0x4, UR6 ;  /* 0x000000043f067899 */ /* 0x000fc80008011606 */
[----:B------:R-:W-:-:S04]  /*9880*/  ULOP3.LUT UR6, UR6, 0x3fff, URZ, 0xc0, !UPT ;  /* 0x00003fff06067892 */ /* 0x000fc8000f8ec03f */
[----:B------:R-:W-:-:S04]  /*9890*/  ULOP3.LUT UR6, UR6, 0x5800000, URZ, 0xfc, !UPT ;  /* 0x0580000006067892 */ /* 0x000fc8000f8efc3f */
[----:B------:R-:W-:-:S07]  /*98a0*/  UIMAD UR6, UR37, 0xb00, UR6 ;  /* 0x00000b00250678a4 */ /* 0x000fce000f8e0206 */
[----:B------:R-:W-:Y:S02]  /*98b0*/  UMOV UR10, UR6 ;  /* 0x00000006000a7c82 */ /* 0x000fe40008000000 */
[----:B------:R-:W-:Y:S01]  /*98c0*/  HGMMA.64x128x16.F32.BF16 R24, R176, gdesc[UR8].tnspB, R24, gsb0 ;  /* 0x41e00008b0187df0 */ /* 0x000fe20008001818 */
[----:B------:R-:W-:Y:S01]  /*98d0*/  UIADD3 UR10, UR6, 0x80, URZ ;  /* 0x00000080060a7890 */ /* 0x000fe2000fffe03f */
[----:B------:R-:W-:Y:S01]  /*98e0*/  UMOV UR11, 0x40000040 ;  /* 0x40000040000b7882 */ /* 0x000fe20000000000 */
[----:B--2---:R-:W-:-:S04]  /*98f0*/  SHF.R.U32.HI R20, RZ, 0x7, R20 ;  /* 0x00000007ff147819 */ /* 0x004fc80000011614 */
[----:B-1----:R-:W-:Y:S01]  /*9900*/  IADD3 R15, -R20, 0xb, RZ ;  /* 0x0000000b140f7810 */ /* 0x002fe20007ffe1ff */
[----:B------:R-:W-:Y:S02]  /*9910*/  WARPGROUP.DEPBAR.LE gsb0, 0x0 ;  /* 0x00008000000079c5 */ /* 0x000fe40000010000 */
[----:B------:R-:W-:-:S06]  /*9920*/  WARPGROUP.ARRIVE ;  /* 0x00000000000079c5 */ /* 0x000fcc0000000000 */
[----:B------:R-:W-:Y:S01]  /*9930*/  HGMMA.64x128x16.F32.BF16 R24, R180, gdesc[UR8].tnspB, R24, gsb0 ;  /* 0x41e00008b4187df0 */ /* 0x000fe20008001818 */
[----:B------:R-:W-:Y:S01]  /*9940*/  UIADD3 UR10, UR6, 0x100, URZ ;  /* 0x00000100060a7890 */ /* 0x000fe2000fffe03f */
[----:B------:R-:W-:Y:S01]  /*9950*/  UMOV UR11, 0x40000040 ;  /* 0x40000040000b7882 */ /* 0x000fe20000000000 */
[----:B------:R-:W-:Y:S02]  /*9960*/  WARPGROUP.DEPBAR.LE gsb0, 0x0 ;  /* 0x00008000000079c5 */ /* 0x000fe40000010000 */
[----:B------:R-:W-:-:S07]  /*9970*/  WARPGROUP.ARRIVE ;  /* 0x00000000000079c5 */ /* 0x000fce0000000000 */
        /* <DEDUP_REMOVED lines=41> */
[----:B------:R-:W-:Y:S03]  /*9c10*/  HGMMA.64x128x16.F32.BF16 R24, R216, gdesc[UR8].tnspB, R24, gsb0 ;  /* 0x41e00008d8187df0 */ /* 0x000fe60008001818 */
[----:B------:R-:W-:Y:S02]  /*9c20*/  WARPGROUP.DEPBAR.LE gsb0, 0x0 ;  /* 0x00008000000079c5 */ /* 0x000fe40000010000 */
[----:B------:R1:W-:Y:S06]  /*9c30*/  BAR.ARV R15, 0x100 ;  /* 0x0004000f0000751d */ /* 0x0003ec0000002000 */
[----:B------:R-:W-:Y:S05]  /*9c40*/  @!P0 BRA `(.L_x_144) ;  /* 0x0000000000048947 */ /* 0x000fea0003800000 */
[----:B------:R-:W-:Y:S01]  /*9c50*/  BPT.TRAP 0x1 ;  /* 0x000000040000795c */ /* 0x000fe20000300000 */
.L_x_144:
[----:B-1----:R-:W-:Y:S01]  /*9c60*/  FMUL.FTZ R15, R168, UR7 ;  /* 0x00000007a80f7c20 */ /* 0x002fe20008410000 */
[----:B------:R-:W-:Y:S01]  /*9c70*/  FMUL.FTZ R21, R170, UR7 ;  /* 0x00000007aa157c20 */ /* 0x000fe20008410000 */
[----:B------:R-:W-:Y:S01]  /*9c80*/  FMUL.FTZ R20, R169, UR7 ;  /* 0x00000007a9147c20 */ /* 0x000fe20008410000 */
[----:B------:R-:W-:Y:S01]  /*9c90*/  FMUL.FTZ R168, R171, UR7 ;  /* 0x00000007aba87c20 */ /* 0x000fe20008410000 */
[----:B------:R-:W-:Y:S01]  /*9ca0*/  FMUL.FTZ R169, R172, UR7 ;  /* 0x00000007aca97c20 */ /* 0x000fe20008410000 */
[----:B------:R-:W2:Y:S01]  /*9cb0*/  LDL R230, [R1+0x4] ;  /* 0x0000040001e67983 */ /* 0x000ea20000100800 */
        /* <DEDUP_REMOVED lines=8> */
[----:B------:R-:W3:Y:S01]  /*9d40*/  MUFU.TANH R21, R21 ;  /* 0x0000001500157308 */ /* 0x000ee20000002400 */
[----:B------:R-:W-:Y:S01]  /*9d50*/  FMUL.FTZ R164, R164, UR7 ;  /* 0x00000007a4a47c20 */ /* 0x000fe20008410000 */
[----:B------:R-:W-:Y:S01]  /*9d60*/  FMUL.FTZ R211, R104, UR7 ;  /* 0x0000000768d37c20 */ /* 0x000fe20008410000 */
[----:B------:R-:W-:Y:S01]  /*9d70*/  FMUL.FTZ R166, R166, UR7 ;  /* 0x00000007a6a67c20 */ /* 0x000fe20008410000 */
[----:B------:R-:W-:Y:S01]  /*9d80*/  FMUL.FTZ R165, R165, UR7 ;  /* 0x00000007a5a57c20 */ /* 0x000fe20008410000 */
[----:B------:R-:W-:Y:S01]  /*9d90*/  FMUL.FTZ R213, R105, UR7 ;  /* 0x0000000769d57c20 */ /* 0x000fe20008410000 */
[----:B------:R-:W-:Y:S01]  /*9da0*/  FMUL.FTZ R105, R106, UR7 ;  /* 0x000000076a697c20 */ /* 0x000fe20008410000 */
[----:B------:R-:W-:Y:S01]  /*9db0*/  FMUL.FTZ R167, R167, UR7 ;  /* 0x00000007a7a77c20 */ /* 0x000fe20008410000 */
[----:B------:R-:W4:Y:S01]  /*9dc0*/  MUFU.TANH R20, R20 ;  /* 0x0000001400147308 */ /* 0x000f220000002400 */
        /* <DEDUP_REMOVED lines=16> */
[----:B----4-:R-:W-:Y:S01]  /*9ed0*/  FMNMX.FTZ R104, R20, R217, !PT ;  /* 0x000000d914687209 */ /* 0x010fe20007810000 */
        /* <DEDUP_REMOVED lines=69> */
[----:B------:R-:W-:Y:S01]  /*a330*/  ISETP.NE.AND P1, PT, R23, RZ, PT ;  /* 0x000000ff1700720c */ /* 0x000fe20003f25270 */
[----:B------:R-:W3:Y:S01]  /*a340*/  MUFU.TANH R166, R166 ;  /* 0x000000a600a67308 */ /* 0x000ee20000002400 */
[----:B----4-:R-:W-:-:S07]  /*a350*/  FMNMX.FTZ R229, R163, R106, !PT ;  /* 0x0000006aa3e57209 */ /* 0x010fce0007810000 */
[----:B------:R-:W4:Y:S01]  /*a360*/  MUFU.TANH R165, R165 ;  /* 0x000000a500a57308 */ /* 0x000f220000002400 */
[----:B-1----:R-:W-:-:S07]  /*a370*/  FMNMX.FTZ R104, R164, R219, !PT ;  /* 0x000000dba4687209 */ /* 0x002fce0007810000 */
[----:B------:R-:W1:Y:S01]  /*a380*/  MUFU.TANH R167, R167 ;  /* 0x000000a700a77308 */ /* 0x000e620000002400 */
[----:B---3--:R-:W-:-:S07]  /*a390*/  FMNMX.FTZ R106, R166, R229, !PT ;  /* 0x000000e5a66a7209 */ /* 0x008fce0007810000 */
[----:B------:R-:W3:Y:S01]  /*a3a0*/  MUFU.TANH R152, R152 ;  /* 0x0000009800987308 */ /* 0x000ee20000002400 */
[----:B----4-:R-:W-:-:S07]  /*a3b0*/  FMNMX.FTZ R219, R165, R104, !PT ;  /* 0x00000068a5db7209 */ /* 0x010fce0007810000 */
[----:B------:R-:W4:Y:S01]  /*a3c0*/  MUFU.TANH R154, R154 ;  /* 0x0000009a009a7308 */ /* 0x000f220000002400 */
[----:B-1----:R-:W-:-:S07]  /*a3d0*/  FMNMX.FTZ R229, R167, R106, !PT ;  /* 0x0000006aa7e57209 */ /* 0x002fce0007810000 */
[----:B------:R-:W1:Y:S01]  /*a3e0*/  MUFU.TANH R153, R153 ;  /* 0x0000009900997308 */ /* 0x000e620000002400 */
[----:B---3--:R-:W-:Y:S01]  /*a3f0*/  FMNMX.FTZ R104, R152, R219, !PT ;  /* 0x000000db98687209 */ /* 0x008fe20007810000 */
[----:B------:R-:W-:-:S06]  /*a400*/  FMUL.FTZ R219, R96, UR7 ;  /* 0x0000000760db7c20 */ /* 0x000fcc0008410000 */
[----:B------:R-:W3:Y:S01]  /*a410*/  MUFU.TANH R155, R155 ;  /* 0x0000009b009b7308 */ /* 0x000ee20000002400 */
[----:B----4-:R-:W-:-:S07]  /*a420*/  FMNMX.FTZ R96, R154, R229, !PT ;  /* 0x000000e59a607209 */ /* 0x010fce0007810000 */
[----:B------:R-:W4:Y:S01]  /*a430*/  MUFU.TANH R156, R156 ;  /* 0x0000009c009c7308 */ /* 0x000f220000002400 */
[----:B-1----:R-:W-:-:S07]  /*a440*/  FMNMX.FTZ R229, R153, R104, !PT ;  /* 0x0000006899e57209 */ /* 0x002fce0007810000 */
[----:B------:R-:W1:Y:S01]  /*a450*/  MUFU.TANH R157, R157 ;  /* 0x0000009d009d7308 */ /* 0x000e620000002400 */
[----:B---3--:R-:W-:-:S07]  /*a460*/  FMNMX.FTZ R231, R155, R96, !PT ;  /* 0x000000609be77209 */ /* 0x008fce0007810000 */
[----:B------:R-:W3:Y:S01]  /*a470*/  MUFU.TANH R158, R158 ;  /* 0x0000009e009e7308 */ /* 0x000ee20000002400 */
[----:B----4-:R-:W-:Y:S01]  /*a480*/  FMNMX.FTZ R96, R156, R229, !PT ;  /* 0x000000e59c607209 */ /* 0x010fe20007810000 */
[----:B------:R-:W-:-:S06]  /*a490*/  FMUL.FTZ R229, R97, UR7 ;  /* 0x0000000761e57c20 */ /* 0x000fcc0008410000 */
[----:B------:R-:W4:Y:S01]  /*a4a0*/  MUFU.TANH R144, R144 ;  /* 0x0000009000907308 */ /* 0x000f220000002400 */
[----:B-1----:R-:W-:-:S07]  /*a4b0*/  FMNMX.FTZ R97, R157, R96, !PT ;  /* 0x000000609d617209 */ /* 0x002fce0007810000 */
[----:B------:R-:W1:Y:S01]  /*a4c0*/  MUFU.TANH R159, R159 ;  /* 0x0000009f009f7308 */ /* 0x000e620000002400 */
[----:B---3--:R-:W-:Y:S01]  /*a4d0*/  FMNMX.FTZ R104, R158, R231, !PT ;  /* 0x000000e79e687209 */ /* 0x008fe20007810000 */
[----:B------:R-:W-:-:S06]  /*a4e0*/  FMUL.FTZ R231, R100, UR7 ;  /* 0x0000000764e77c20 */ /* 0x000fcc0008410000 */
[----:B------:R-:W3:Y:S01]  /*a4f0*/  MUFU.TANH R145, R145 ;  /* 0x0000009100917308 */ /* 0x000ee20000002400 */
[----:B----4-:R-:W-:Y:S01]  /*a500*/  FMNMX.FTZ R96, R144, R97, !PT ;  /* 0x0000006190607209 */ /* 0x010fe20007810000 */
[----:B------:R-:W-:-:S06]  /*a510*/  FMUL.FTZ R97, R98, UR7 ;  /* 0x0000000762617c20 */ /* 0x000fcc0008410000 */
        /* <DEDUP_REMOVED lines=123> */
[----:B---3--:R-:W-:-:S05]  /*acd0*/  FMNMX.FTZ R92, R116, R89, !PT ;  /* 0x00000059745c7209 */ /* 0x008fca0007810000 */
[----:B------:R-:W3:Y:S01]  /*ace0*/  SHFL.BFLY PT, R89, R92, 0x2, 0x1f ;  /* 0x0c401f005c597f89 */ /* 0x000ee200000e0000 */
[----:B----4-:R-:W-:-:S04]  /*acf0*/  FMNMX.FTZ R88, R90, R91, !PT ;  /* 0x0000005b5a587209 */ /* 0x010fc80007810000 */
[----:B-1----:R-:W-:-:S05]  /*ad00*/  FMNMX.FTZ R93, R95, R88, !PT ;  /* 0x000000585f5d7209 */ /* 0x002fca0007810000 */
[----:B------:R-:W1:Y:S01]  /*ad10*/  SHFL.BFLY PT, R88, R93, 0x2, 0x1f ;  /* 0x0c401f005d587f89 */ /* 0x000e6200000e0000 */
[----:B---3--:R-:W-:-:S05]  /*ad20*/  FMNMX.FTZ R94, R92, R89, !PT ;  /* 0x000000595c5e7209 */ /* 0x008fca0007810000 */
[----:B------:R-:W3:Y:S01]  /*ad30*/  SHFL.BFLY PT, R89, R94, 0x1, 0x1f ;  /* 0x0c201f005e597f89 */ /* 0x000ee200000e0000 */
[----:B-1----:R-:W-:Y:S02]  /*ad40*/  FMNMX.FTZ R96, R93, R88, !PT ;  /* 0x000000585d607209 */ /* 0x002fe40007810000 */
[----:B------:R-:W1:Y:S03]  /*ad50*/  LDC R88, c[0x0][0x988] ;  /* 0x00026200ff587b82 */ /* 0x000e660000000800 */
[----:B------:R-:W4:Y:S01]  /*ad60*/  SHFL.BFLY PT, R91, R96, 0x1, 0x1f ;  /* 0x0c201f00605b7f89 */ /* 0x000f2200000e0000 */
[----:B---3--:R-:W-:-:S05]  /*ad70*/  FMNMX.FTZ R89, R94, R89, !PT ;  /* 0x000000595e597209 */ /* 0x008fca0007810000 */
[C---:B------:R-:W-:Y:S01]  /*ad80*/  FADD.FTZ R12, -R89.reuse, R12 ;  /* 0x0000000c590c7221 */ /* 0x040fe20000010100 */
[----:B-1----:R-:W-:-:S03]  /*ad90*/  FMUL.FTZ R118, R89, R88 ;  /* 0x0000005859767220 */ /* 0x002fc60000410000 */
[-C--:B------:R-:W-:Y:S01]  /*ada0*/  FMUL.FTZ R98, R12, R88.reuse ;  /* 0x000000580c627220 */ /* 0x080fe20000410000 */
[----:B----4-:R-:W-:Y:S01]  /*adb0*/  FMNMX.FTZ R91, R96, R91, !PT ;  /* 0x0000005b605b7209 */ /* 0x010fe20007810000 */
[-CC-:B------:R-:W-:Y:S01]  /*adc0*/  FFMA.FTZ R216, R110, R88.reuse, -R118.reuse ;  /* 0x000000586ed87223 */ /* 0x180fe20000010876 */
[-CC-:B------:R-:W-:Y:S01]  /*add0*/  FFMA.FTZ R176, R15, R88.reuse, -R118.reuse ;  /* 0x000000580fb07223 */ /* 0x180fe20000010876 */
[-CC-:B------:R-:W-:Y:S01]  /*ade0*/  FFMA.FTZ R108, R20, R88.reuse, -R118.reuse ;  /* 0x00000058146c7223 */ /* 0x180fe20000010876 */
[-C--:B------:R-:W-:Y:S01]  /*adf0*/  FFMA.FTZ R15, R112, R88.reuse, -R118 ;  /* 0x00000058700f7223 */ /* 0x080fe20000010876 */
[C---:B------:R-:W-:Y:S01]  /*ae00*/  FADD.FTZ R12, -R91.reuse, R14 ;  /* 0x0000000e5b0c7221 */ /* 0x040fe20000010100 */
[-C--:B------:R-:W-:Y:S01]  /*ae10*/  FMUL.FTZ R110, R91, R88.reuse ;  /* 0x000000585b6e7220 */ /* 0x080fe20000410000 */
[----:B------:R-:W-:Y:S01]  /*ae20*/  MUFU.EX2 R93, R98 ;  /* 0x00000062005d7308 */ /* 0x000fe20000000800 */
[-C--:B------:R-:W-:Y:S01]  /*ae30*/  FFMA.FTZ R178, R169, R88.reuse, -R118 ;  /* 0x00000058a9b27223 */ /* 0x080fe20000010876 */
[-C--:B------:R-:W-:Y:S01]  /*ae40*/  FMUL.FTZ R12, R12, R88.reuse ;  /* 0x000000580c0c7220 */ /* 0x080fe20000410000 */
[-CC-:B------:R-:W-:Y:S01]  /*ae50*/  FFMA.FTZ R21, R21, R88.reuse, -R110.reuse ;  /* 0x0000005815157223 */ /* 0x180fe2000001086e */
[-C--:B------:R-:W-:Y:S01]  /*ae60*/  FFMA.FTZ R112, R168, R88.reuse, -R110 ;  /* 0x00000058a8707223 */ /* 0x080fe2000001086e */
[-C--:B------:R-:W-:Y:S01]  /*ae70*/  FFMA.FTZ R192, R179, R88.reuse, -R118 ;  /* 0x00000058b3c07223 */ /* 0x080fe20000010876 */
[-C--:B------:R-:W-:Y:S01]  /*ae80*/  FFMA.FTZ R179, R171, R88.reuse, -R110 ;  /* 0x00000058abb37223 */ /* 0x080fe2000001086e */
[-CC-:B------:R-:W-:Y:S01]  /*ae90*/  FFMA.FTZ R106, R170, R88.reuse, -R118.reuse ;  /* 0x00000058aa6a7223 */ /* 0x180fe20000010876 */
[----:B------:R-:W1:Y:S01]  /*aea0*/  MUFU.EX2 R176, R176 ;  /* 0x000000b000b07308 */ /* 0x000e620000000800 */
[-C--:B------:R-:W-:Y:S01]  /*aeb0*/  FFMA.FTZ R218, R114, R88.reuse, -R118 ;  /* 0x0000005872da7223 */ /* 0x080fe20000010876 */
[-C--:B------:R-:W-:Y:S01]  /*aec0*/  FFMA.FTZ R114, R172, R88.reuse, -R110 ;  /* 0x00000058ac727223 */ /* 0x080fe2000001086e */
[-CC-:B------:R-:W-:Y:S01]  /*aed0*/  FFMA.FTZ R212, R219, R88.reuse, -R118.reuse ;  /* 0x00000058dbd47223 */ /* 0x180fe20000010876 */
[-CC-:B------:R-:W-:Y:S01]  /*aee0*/  FFMA.FTZ R180, R160, R88.reuse, -R118.reuse ;  /* 0x00000058a0b47223 */ /* 0x180fe20000010876 */
[-C--:B------:R-:W-:Y:S01]  /*aef0*/  FFMA.FTZ R219, R116, R88.reuse, -R118 ;  /* 0x0000005874db7223 */ /* 0x080fe20000010876 */
[-C--:B------:R-:W-:Y:S01]  /*af00*/  FFMA.FTZ R116, R162, R88.reuse, -R110 ;  /* 0x00000058a2747223 */ /* 0x080fe2000001086e */
[-CC-:B------:R-:W-:Y:S01]  /*af10*/  FFMA.FTZ R104, R161, R88.reuse, -R118.reuse ;  /* 0x00000058a1687223 */ /* 0x180fe20000010876 */
[----:B------:R-:W-:Y:S01]  /*af20*/  MUFU.EX2 R12, R12 ;  /* 0x0000000c000c7308 */ /* 0x000fe20000000800 */
[-CC-:B------:R-:W-:Y:S01]  /*af30*/  FFMA.FTZ R102, R165, R88.reuse, -R118.reuse ;  /* 0x00000058a5667223 */ /* 0x180fe20000010876 */
[-C--:B------:R-:W-:Y:S01]  /*af40*/  FFMA.FTZ R165, R201, R88.reuse, -R118 ;  /* 0x00000058c9a57223 */ /* 0x080fe20000010876 */
[-CC-:B------:R-:W-:Y:S01]  /*af50*/  FFMA.FTZ R163, R163, R88.reuse, -R110.reuse ;  /* 0x00000058a3a37223 */ /* 0x180fe2000001086e */
[-C--:B------:R-:W-:Y:S01]  /*af60*/  FFMA.FTZ R201, R121, R88.reuse, -R110 ;  /* 0x0000005879c97223 */ /* 0x080fe2000001086e */
[-CC-:B------:R-:W-:Y:S01]  /*af70*/  FFMA.FTZ R182, R164, R88.reuse, -R118.reuse ;  /* 0x00000058a4b67223 */ /* 0x180fe20000010876 */
[-C--:B------:R-:W-:Y:S01]  /*af80*/  FFMA.FTZ R194, R183, R88.reuse, -R118 ;  /* 0x00000058b7c27223 */ /* 0x080fe20000010876 */
[----:B------:R-:W-:Y:S01]  /*af90*/  FFMA.FTZ R183, R166, R88, -R110 ;  /* 0x00000058a6b77223 */ /* 0x000fe2000001086e */
        /* <DEDUP_REMOVED lines=9> */
[-CC-:B------:R-:W-:Y:S01]  /*b030*/  FFMA.FTZ R184, R152, R88.reuse, -R118.reuse ;  /* 0x0000005898b87223 */ /* 0x180fe20000010876 */
[-CC-:B------:R-:W-:Y:S01]  /*b040*/  FFMA.FTZ R186, R156, R88.reuse, -R118.reuse ;  /* 0x000000589cba7223 */ /* 0x180fe20000010876 */
[-CC-:B------:R-:W-:Y:S01]  /*b050*/  FFMA.FTZ R188, R144, R88.reuse, -R118.reuse ;  /* 0x0000005890bc7223 */ /* 0x180fe20000010876 */
[-CC-:B------:R-:W-:Y:S01]  /*b060*/  FFMA.FTZ R20, R185, R88.reuse, -R118.reuse ;  /* 0x00000058b9147223 */ /* 0x180fe20000010876 */
[-CC-:B------:R-:W-:Y:S01]  /*b070*/  FFMA.FTZ R196, R187, R88.reuse, -R118.reuse ;  /* 0x00000058bbc47223 */ /* 0x180fe20000010876 */
[-CC-:B------:R-:W-:Y:S01]  /*b080*/  FFMA.FTZ R14, R189, R88.reuse, -R118.reuse ;  /* 0x00000058bd0e7223 */ /* 0x180fe20000010876 */
[-CC-:B------:R-:W-:Y:S01]  /*b090*/  FFMA.FTZ R198, R191, R88.reuse, -R118.reuse ;  /* 0x00000058bfc67223 */ /* 0x180fe20000010876 */
[----:B------:R-:W4:Y:S01]  /*b0a0*/  MUFU.EX2 R112, R112 ;  /* 0x0000007000707308 */ /* 0x000f220000000800 */
[----:B---3--:R-:W-:Y:S01]  /*b0b0*/  FFMA.FTZ R11, R12, R11, R21 ;  /* 0x0000000b0c0b7223 */ /* 0x008fe20000010015 */
[-CC-:B------:R-:W-:Y:S01]  /*b0c0*/  FFMA.FTZ R175, R193, R88.reuse, -R118.reuse ;  /* 0x00000058c1af7223 */ /* 0x180fe20000010876 */
[-CC-:B------:R-:W-:Y:S01]  /*b0d0*/  FFMA.FTZ R200, R195, R88.reuse, -R118.reuse ;  /* 0x00000058c3c87223 */ /* 0x180fe20000010876 */
[-CC-:B------:R-:W-:Y:S01]  /*b0e0*/  FFMA.FTZ R169, R197, R88.reuse, -R118.reuse ;  /* 0x00000058c5a97223 */ /* 0x180fe20000010876 */
[-CC-:B------:R-:W-:Y:S01]  /*b0f0*/  FFMA.FTZ R202, R199, R88.reuse, -R118.reuse ;  /* 0x00000058c7ca7223 */ /* 0x180fe20000010876 */
[-CC-:B------:R-:W-:Y:S01]  /*b100*/  FFMA.FTZ R204, R203, R88.reuse, -R118.reuse ;  /* 0x00000058cbcc7223 */ /* 0x180fe20000010876 */
[-CC-:B------:R-:W-:Y:S01]  /*b110*/  FFMA.FTZ R161, R205, R88.reuse, -R118.reuse ;  /* 0x00000058cda17223 */ /* 0x180fe20000010876 */
[----:B------:R-:W3:Y:S01]  /*b120*/  MUFU.EX2 R178, R178 ;  /* 0x000000b200b27308 */ /* 0x000ee20000000800 */
[----:B-1----:R-:W-:Y:S01]  /*b130*/  FADD.FTZ R121, R108, R121 ;  /* 0x000000796c797221 */ /* 0x002fe20000010000 */
        /* <DEDUP_REMOVED lines=9> */
[-C--:B------:R-:W-:Y:S01]  /*b1d0*/  FFMA.FTZ R137, R233, R88.reuse, -R118 ;  /* 0x00000058e9897223 */ /* 0x080fe20000010876 */
[----:B----4-:R-:W-:Y:S01]  /*b1e0*/  FADD.FTZ R10, R112, R11 ;  /* 0x0000000b700a7221 */ /* 0x010fe20000010000 */
[-CC-:B------:R-:W-:Y:S01]  /*b1f0*/  FFMA.FTZ R118, R167, R88.reuse, -R110.reuse ;  /* 0x00000058a7767223 */ /* 0x180fe2000001086e */
[-CC-:B------:R-:W-:Y:S01]  /*b200*/  FFMA.FTZ R185, R154, R88.reuse, -R110.reuse ;  /* 0x000000589ab97223 */ /* 0x180fe2000001086e */
[-CC-:B------:R-:W-:Y:S01]  /*b210*/  FFMA.FTZ R120, R155, R88.reuse, -R110.reuse ;  /* 0x000000589b787223 */ /* 0x180fe2000001086e */
[----:B------:R-:W4:Y:S01]  /*b220*/  MUFU.EX2 R106, R106 ;  /* 0x0000006a006a7308 */ /* 0x000f220000000800 */
        /* <DEDUP_REMOVED lines=16> */
[----:B----4-:R-:W-:Y:S01]  /*b330*/  FADD.FTZ R121, R106, R121 ;  /* 0x000000796a797221 */ /* 0x010fe20000010000 */
[-CC-:B------:R-:W-:Y:S01]  /*b340*/  FFMA.FTZ R199, R133, R88.reuse, -R110.reuse ;  /* 0x0000005885c77223 */ /* 0x180fe2000001086e */
[-CC-:B------:R-:W-:Y:S01]  /*b350*/  FFMA.FTZ R134, R135, R88.reuse, -R110.reuse ;  /* 0x0000005887867223 */ /* 0x180fe2000001086e */
[-CC-:B------:R-:W-:Y:S01]  /*b360*/  FFMA.FTZ R136, R123, R88.reuse, -R110.reuse ;  /* 0x000000587b887223 */ /* 0x180fe2000001086e */
        /* <DEDUP_REMOVED lines=18> */
[----:B------:R-:W-:Y:S01]  /*b490*/  FFMA.FTZ R95, R95, R88, -R110 ;  /* 0x000000585f5f7223 */ /* 0x000fe2000001086e */
[----:B------:R-:W1:Y:S01]  /*b4a0*/  MUFU.EX2 R163, R163 ;  /* 0x000000a300a37308 */ /* 0x000e620000000800 */
[----:B----4-:R-:W-:-:S07]  /*b4b0*/  FADD.FTZ R10, R116, R11 ;  /* 0x0000000b740a7221 */ /* 0x010fce0000010000 */
[----:B------:R-:W4:Y:S01]  /*b4c0*/  MUFU.EX2 R182, R182 ;  /* 0x000000b600b67308 */ /* 0x000f220000000800 */
[----:B---3--:R-:W-:-:S07]  /*b4d0*/  FADD.FTZ R121, R104, R121 ;  /* 0x0000007968797221 */ /* 0x008fce0000010000 */
[----:B------:R-:W3:Y:S01]  /*b4e0*/  MUFU.EX2 R183, R183 ;  /* 0x000000b700b77308 */ /* 0x000ee20000000800 */
[----:B-1----:R-:W-:-:S07]  /*b4f0*/  FADD.FTZ R10, R163, R10 ;  /* 0x0000000aa30a7221 */ /* 0x002fce0000010000 */
        /* <DEDUP_REMOVED lines=77> */
[----:B-1----:R-:W-:Y:S01]  /*b9d0*/  FADD.FTZ R97, R169, R148 ;  /* 0x00000094a9617221 */ /* 0x002fe20000010000 */
[----:B------:R-:W-:Y:S01]  /*b9e0*/  FFMA.FTZ R148, R99, R88, -R110 ;  /* 0x0000005863947223 */ /* 0x000fe2000001086e */
[----:B------:R-:W-:-:S05]  /*b9f0*/  IMAD.U32 R99, RZ, RZ, UR38 ;  /* 0x00000026ff637e24 */ /* 0x000fca000f8e00ff */
[----:B------:R-:W1:Y:S01]  /*ba00*/  MUFU.EX2 R203, R203 ;  /* 0x000000cb00cb7308 */ /* 0x000e620000000800 */
[----:B----4-:R-:W-:Y:S01]  /*ba10*/  FADD.FTZ R10, R136, R11 ;  /* 0x0000000b880a7221 */ /* 0x010fe20000010000 */
[----:B------:R-:W-:-:S06]  /*ba20*/  @P1 LEA R99, R99, UR39, 0x3 ;  /* 0x0000002763631c11 */ /* 0x000fcc000f8e18ff */
        /* <DEDUP_REMOVED lines=13> */
[----:B---3--:R-:W-:Y:S01]  /*bb00*/  FADD.FTZ R97, R161, R150 ;  /* 0x00000096a1617221 */ /* 0x008fe20000010000 */
[----:B------:R-:W-:-:S06]  /*bb10*/  FFMA.FTZ R150, R103, R88, -R110 ;  /* 0x0000005867967223 */ /* 0x000fcc000001086e */
        /* <DEDUP_REMOVED lines=15> */
[----:B----4-:R-:W-:Y:S01]  /*bc10*/  FADD.FTZ R97, R153, R152 ;  /* 0x0000009899617221 */ /* 0x010fe20000010000 */
[----:B------:R-:W-:-:S06]  /*bc20*/  FFMA.FTZ R152, R237, R88, -R110 ;  /* 0x00000058ed987223 */ /* 0x000fcc000001086e */
        /* <DEDUP_REMOVED lines=14> */
[----:B------:R-:W-:-:S05]  /*bd10*/  @P1 VIADD R10, R99, 0x34840 ;  /* 0x00034840630a1836 */ /* 0x000fca0000000000 */
[----:B--2---:R-:W-:Y:S01]  /*bd20*/  @P1 PRMT R10, R230, 0x654, R10 ;  /* 0x00000654e60a1816 */ /* 0x004fe2000000000a */
[----:B------:R-:W2:Y:S01]  /*bd30*/  MUFU.EX2 R214, R214 ;  /* 0x000000d600d67308 */ /* 0x000ea20000000800 */
[----:B-1----:R-:W-:Y:S02]  /*bd40*/  FADD.FTZ R97, R145, R154 ;  /* 0x0000009a91617221 */ /* 0x002fe40000010000 */
[----:B------:R1:W-:Y:S05]  /*bd50*/  @P1 SYNCS.ARRIVE.TRANS64.RED.A1T0 RZ, [R10+URZ], RZ ;  /* 0x000000ff0aff19a7 */ /* 0x0003ea000810043f */
[----:B------:R-:W3:Y:S01]  /*bd60*/  MUFU.EX2 R215, R215 ;  /* 0x000000d700d77308 */ /* 0x000ee20000000800 */
[----:B----4-:R-:W-:-:S07]  /*bd70*/  FADD.FTZ R154, R148, R11 ;  /* 0x0000000b949a7221 */ /* 0x010fce0000010000 */
[----:B------:R-:W4:Y:S01]  /*bd80*/  MUFU.EX2 R137, R137 ;  /* 0x0000008900897308 */ /* 0x000f220000000800 */
[----:B--2---:R-:W-:-:S07]  /*bd90*/  FADD.FTZ R110, R214, R97 ;  /* 0x00000061d66e7221 */ /* 0x004fce0000010000 */
[----:B------:R-:W1:Y:S01]  /*bda0*/  MUFU.EX2 R150, R150 ;  /* 0x0000009600967308 */ /* 0x000e620000000800 */
[----:B---3--:R-:W-:-:S07]  /*bdb0*/  FADD.FTZ R11, R215, R154 ;  /* 0x0000009ad70b7221 */ /* 0x008fce0000010000 */
[----:B------:R-:W2:Y:S01]  /*bdc0*/  MUFU.EX2 R216, R216 ;  /* 0x000000d800d87308 */ /* 0x000ea20000000800 */
[----:B----4-:R-:W-:-:S07]  /*bdd0*/  FADD.FTZ R97, R137, R110 ;  /* 0x0000006e89617221 */ /* 0x010fce0000010000 */
[----:B------:R-:W3:Y:S01]  /*bde0*/  MUFU.EX2 R217, R217 ;  /* 0x000000d900d97308 */ /* 0x000ee20000000800 */
[----:B-1----:R-:W-:-:S07]  /*bdf0*/  FADD.FTZ R10, R150, R11 ;  /* 0x0000000b960a7221 */ /* 0x002fce0000010000 */
[----:B------:R-:W1:Y:S01]  /*be00*/  MUFU.EX2 R15, R15 ;  /* 0x0000000f000f7308 */ /* 0x000e620000000800 */
[----:B--2---:R-:W-:-:S07]  /*be10*/  FADD.FTZ R110, R216, R97 ;  /* 0x00000061d86e7221 */ /* 0x004fce0000010000 */
[----:B------:R-:W2:Y:S01]  /*be20*/  MUFU.EX2 R152, R152 ;  /* 0x0000009800987308 */ /* 0x000ea20000000800 */
[----:B---3--:R-:W-:-:S07]  /*be30*/  FADD.FTZ R11, R217, R10 ;  /* 0x0000000ad90b7221 */ /* 0x008fce0000010000 */
[----:B------:R-:W3:Y:S01]  /*be40*/  MUFU.EX2 R218, R218 ;  /* 0x000000da00da7308 */ /* 0x000ee20000000800 */
[----:B-1----:R-:W-:-:S07]  /*be50*/  FADD.FTZ R97, R15, R110 ;  /* 0x0000006e0f617221 */ /* 0x002fce0000010000 */
[----:B------:R-:W1:Y:S01]  /*be60*/  MUFU.EX2 R90, R90 ;  /* 0x0000005a005a7308 */ /* 0x000e620000000800 */
[----:B--2---:R-:W-:-:S07]  /*be70*/  FADD.FTZ R11, R152, R11 ;  /* 0x0000000b980b7221 */ /* 0x004fce0000010000 */
[----:B------:R-:W2:Y:S01]  /*be80*/  MUFU.EX2 R219, R219 ;  /* 0x000000db00db7308 */ /* 0x000ea20000000800 */
[----:B---3--:R-:W-:-:S07]  /*be90*/  FADD.FTZ R10, R218, R97 ;  /* 0x00000061da0a7221 */ /* 0x008fce0000010000 */
[----:B------:R-:W3:Y:S01]  /*bea0*/  MUFU.EX2 R95, R95 ;  /* 0x0000005f005f7308 */ /* 0x000ee20000000800 */
[----:B-1----:R-:W-:Y:S01]  /*beb0*/  FADD.FTZ R110, R90, R11 ;  /* 0x0000000b5a6e7221 */ /* 0x002fe20000010000 */
[----:B--2---:R-:W-:-:S03]  /*bec0*/  FADD.FTZ R10, R219, R10 ;  /* 0x0000000adb0a7221 */ /* 0x004fc60000010000 */
[----:B---3--:R-:W-:Y:S01]  /*bed0*/  FADD.FTZ R11, R95, R110 ;  /* 0x0000006e5f0b7221 */ /* 0x008fe20000010000 */
[----:B------:R-:W-:Y:S06]  /*bee0*/  @!P0 BRA `(.L_x_145) ;  /* 0x0000000000048947 */ /* 0x000fec0003800000 */
[----:B------:R-:W-:Y:S01]  /*bef0*/  BPT.TRAP 0x1 ;  /* 0x000000040000795c */ /* 0x000fe20000300000 */
.L_x_145:
[----:B------:R-:W2:Y:S01]  /*bf00*/  LDL R99, [R1] ;  /* 0x0000000001637983 */ /* 0x000ea20000100800 */
[----:B------:R-:W-:Y:S01]  /*bf10*/  ISETP.NE.AND P1, PT, R22, RZ, PT ;  /* 0x000000ff1600720c */ /* 0x000fe20003f25270 */
[----:B------:R-:W-:Y:S01]  /*bf20*/  UMOV UR60, UR61 ;  /* 0x0000003d003c7c82 */ /* 0x000fe20008000000 */
[----:B------:R-:W-:Y:S01]  /*bf30*/  MOV R97, UR37 ;  /* 0x0000002500617c02 */ /* 0x000fe20008000f00 */
[----:B------:R-:W-:Y:S01]  /*bf40*/  UMOV UR37, UR38 ;  /* 0x0000002600257c82 */ /* 0x000fe20008000000 */
[----:B------:R-:W-:Y:S01]  /*bf50*/  F2FP.BF16.F32.PACK_AB R196, R14, R196 ;  /* 0x000000c40ec4723e */ /* 0x000fe200000010ff */
[----:B------:R-:W-:Y:S01]  /*bf60*/  FMUL.FTZ R26, R26, R12 ;  /* 0x0000000c1a1a7220 */ /* 0x000fe20000410000 */
[----:B------:R-:W-:Y:S01]  /*bf70*/  F2FP.BF16.F32.PACK_AB R218, R219, R218 ;  /* 0x000000dadbda723e */ /* 0x000fe200000010ff */
[-C--:B------:R-:W-:Y:S01]  /*bf80*/  FMUL.FTZ R27, R27, R12.reuse ;  /* 0x0000000c1b1b7220 */ /* 0x080fe20000410000 */
[-C--:B------:R-:W-:Y:S01]  /*bf90*/  FMUL.FTZ R30, R30, R12.reuse ;  /* 0x0000000c1e1e7220 */ /* 0x080fe20000410000 */
[-C--:B------:R-:W-:Y:S01]  /*bfa0*/  FMUL.FTZ R31, R31, R12.reuse ;  /* 0x0000000c1f1f7220 */ /* 0x080fe20000410000 */
[-C--:B------:R-:W-:Y:S01]  /*bfb0*/  FMUL.FTZ R34, R34, R12.reuse ;  /* 0x0000000c22227220 */ /* 0x080fe20000410000 */
[-C--:B------:R-:W-:Y:S01]  /*bfc0*/  FMUL.FTZ R35, R35, R12.reuse ;  /* 0x0000000c23237220 */ /* 0x080fe20000410000 */
[-C--:B------:R-:W-:Y:S01]  /*bfd0*/  FMUL.FTZ R38, R38, R12.reuse ;  /* 0x0000000c26267220 */ /* 0x080fe20000410000 */
[----:B------:R-:W-:Y:S01]  /*bfe0*/  @P1 LEA R97, R97, UR39, 0x3 ;  /* 0x0000002761611c11 */ /* 0x000fe2000f8e18ff */
[-C--:B------:R-:W-:Y:S01]  /*bff0*/  FMUL.FTZ R39, R39, R12.reuse ;  /* 0x0000000c27277220 */ /* 0x080fe20000410000 */
[-C--:B------:R-:W-:Y:S01]  /*c000*/  FMUL.FTZ R42, R42, R12.reuse ;  /* 0x0000000c2a2a7220 */ /* 0x080fe20000410000 */
[-C--:B------:R-:W-:Y:S01]  /*c010*/  FMUL.FTZ R43, R43, R12.reuse ;  /* 0x0000000c2b2b7220 */ /* 0x080fe20000410000 */
[----:B------:R-:W-:Y:S01]  /*c020*/  FMUL.FTZ R46, R46, R12 ;  /* 0x0000000c2e2e7220 */ /* 0x000fe20000410000 */
[----:B------:R-:W-:-:S02]  /*c030*/  @P1 VIADD R97, R97, 0x34860 ;  /* 0x0003486061611836 */ /* 0x000fc40000000000 */
        /* <DEDUP_REMOVED lines=86> */
[----:B------:R-:W-:Y:S01]  /*c5a0*/  IMAD.MOV.U32 R14, RZ, RZ, R91 ;  /* 0x000000ffff0e7224 */ /* 0x000fe200078e005b */
[----:B------:R-:W-:Y:S01]  /*c5b0*/  F2FP.BF16.F32.PACK_AB R210, R149, R210 ;  /* 0x000000d295d2723e */ /* 0x000fe200000010ff */
[----:B------:R-:W-:Y:S01]  /*c5c0*/  IMAD.MOV.U32 R12, RZ, RZ, R89 ;  /* 0x000000ffff0c7224 */ /* 0x000fe200078e0059 */
[----:B------:R-:W-:-:S02]  /*c5d0*/  F2FP.BF16.F32.PACK_AB R211, R146, R211 ;  /* 0x000000d392d3723e */ /* 0x000fc400000010ff */
[----:B------:R-:W-:Y:S02]  /*c5e0*/  F2FP.BF16.F32.PACK_AB R212, R145, R212 ;  /* 0x000000d491d4723e */ /* 0x000fe400000010ff */
[----:B------:R-:W-:Y:S02]  /*c5f0*/  F2FP.BF16.F32.PACK_AB R213, R148, R213 ;  /* 0x000000d594d5723e */ /* 0x000fe400000010ff */
[----:B------:R-:W-:Y:S02]  /*c600*/  F2FP.BF16.F32.PACK_AB R214, R137, R214 ;  /* 0x000000d689d6723e */ /* 0x000fe400000010ff */
[----:B------:R-:W-:Y:S02]  /*c610*/  F2FP.BF16.F32.PACK_AB R215, R150, R215 ;  /* 0x000000d796d7723e */ /* 0x000fe400000010ff */
[----:B------:R-:W-:Y:S02]  /*c620*/  F2FP.BF16.F32.PACK_AB R216, R15, R216 ;  /* 0x000000d80fd8723e */ /* 0x000fe400000010ff */
[----:B------:R-:W-:-:S02]  /*c630*/  F2FP.BF16.F32.PACK_AB R217, R152, R217 ;  /* 0x000000d998d9723e */ /* 0x000fc400000010ff */
[----:B------:R-:W-:Y:S02]  /*c640*/  F2FP.BF16.F32.PACK_AB R219, R95, R90 ;  /* 0x0000005a5fdb723e */ /* 0x000fe400000010ff */
[----:B--2---:R-:W-:-:S04]  /*c650*/  @P1 PRMT R97, R99, 0x654, R97 ;  /* 0x0000065463611816 */ /* 0x004fc80000000061 */
[----:B------:R1:W-:Y:S01]  /*c660*/  @P1 SYNCS.ARRIVE.TRANS64.RED.A1T0 RZ, [R97+URZ], RZ ;  /* 0x000000ff61ff19a7 */ /* 0x0003e2000810043f */
[C---:B------:R-:W-:Y:S01]  /*c670*/  ISETP.GT.AND P1, PT, R13.reuse, RZ, PT ;  /* 0x000000ff0d00720c */ /* 0x040fe20003f24270 */
[----:B------:R-:W-:-:S12]  /*c680*/  VIADD R13, R13, 0xffffffff ;  /* 0xffffffff0d0d7836 */ /* 0x000fd80000000000 */
[----:B-1----:R-:W-:Y:S05]  /*c690*/  @P1 BRA `(.L_x_146) ;  /* 0xffffffa800381947 */ /* 0x002fea000383ffff */
.L_x_135:
[----:B------:R-:W-:Y:S06]  /*c6a0*/  BAR.ARV 0x8, 0x120 ;  /* 0x0204800000007b1d */ /* 0x000fec0000002000 */
[----:B------:R-:W-:Y:S05]  /*c6b0*/  @!P0 BRA `(.L_x_147) ;  /* 0x0000000000048947 */ /* 0x000fea0003800000 */
[----:B------:R-:W-:Y:S01]  /*c6c0*/  BPT.TRAP 0x1 ;  /* 0x000000040000795c */ /* 0x000fe20000300000 */
.L_x_147:
[----:B------:R-:W-:Y:S01]  /*c6d0*/  ULEA UR5, UR38, UR39, 0x3 ;  /* 0x0000002726057291 */ /* 0x000fe2000f8e183f */
[----:B------:R-:W-:-:S05]  /*c6e0*/  IMAD.U32 R0, RZ, RZ, UR61 ;  /* 0x0000003dff007e24 */ /* 0x000fca000f8e00ff */
[----:B------:R-:W-:-:S04]  /*c6f0*/  SHF.L.U32 R0, R0, 0x1f, RZ ;  /* 0x0000001f00007819 */ /* 0x000fc800000006ff */
[----:B------:R1:W2:Y:S01]  /*c700*/  SYNCS.PHASECHK.TRANS64.TRYWAIT P1, [UR5+0x34850], R0 ;  /* 0x03485000ff0075a7 */ /* 0x0002a20008020145 */
[----:B------:R-:W-:Y:S05]  /*c710*/  @!P0 BRA `(.L_x_148) ;  /* 0x0000000000048947 */ /* 0x000fea0003800000 */
[----:B------:R-:W-:Y:S01]  /*c720*/  BPT.TRAP 0x1 ;  /* 0x000000040000795c */ /* 0x000fe20000300000 */
.L_x_148:
[----:B--2---:R-:W-:Y:S05]  /*c730*/  @P1 BRA `(.L_x_149) ;  /* 0x0000000000081947 */ /* 0x004fea0003800000 */
[----:B------:R-:W2:Y:S02]  /*c740*/  SYNCS.PHASECHK.TRANS64.TRYWAIT P1, [UR5+0x34850], R0 ;  /* 0x03485000ff0075a7 */ /* 0x000ea40008020145 */
[----:B--2---:R-:W-:Y:S05]  /*c750*/  @!P1 BRA `(.L_x_150) ;  /* 0x0000004400f89947 */ /* 0x004fea0003800000 */
.L_x_149:
[----:B------:R-:W-:Y:S01]  /*c760*/  UIADD3 UR4, UR39, 0x400, URZ ;  /* 0x0000040027047890 */ /* 0x000fe2000fffe03f */
[----:B------:R-:W-:Y:S01]  /*c770*/  WARPGROUP.ARRIVE ;  /* 0x00000000000079c5 */ /* 0x000fe20000000000 */
[----:B------:R-:W-:Y:S01]  /*c780*/  UMOV UR7, 0x40000040 ;  /* 0x4000004000077882 */ /* 0x000fe20000000000 */
[----:B--2---:R-:W2:Y:S01]  /*c790*/  SHFL.BFLY PT, R3, R10, 0x2, 0x1f ;  /* 0x0c401f000a037f89 */ /* 0x004ea200000e0000 */
[----:B------:R-:W-:Y:S01]  /*c7a0*/  USHF.R.U32.HI UR4, URZ, 0x4, UR4 ;  /* 0x000000043f047899 */ /* 0x000fe20008011604 */
[----:B------:R-:W-:Y:S01]  /*c7b0*/  IMAD.MOV.U32 R4, RZ, RZ, RZ ;  /* 0x000000ffff047224 */ /* 0x000fe200078e00ff */
[----:B------:R-:W-:Y:S01]  /*c7c0*/  MOV R7, RZ ;  /* 0x000000ff00077202 */ /* 0x000fe20000000f00 */
[----:B-1----:R-:W1:Y:S01]  /*c7d0*/  SHFL.BFLY PT, R0, R11, 0x2, 0x1f ;  /* 0x0c401f000b007f89 */ /* 0x002e6200000e0000 */
[----:B------:R-:W-:-:S04]  /*c7e0*/  ULOP3.LUT UR4, UR4, 0x3fff, URZ, 0xc0, !UPT ;  /* 0x00003fff04047892 */ /* 0x000fc8000f8ec03f */
[----:B------:R-:W-:-:S04]  /*c7f0*/  ULOP3.LUT UR4, UR4, 0x5800000, URZ, 0xfc, !UPT ;  /* 0x0580000004047892 */ /* 0x000fc8000f8efc3f */
[----:B------:R-:W-:-:S07]  /*c800*/  UIMAD UR4, UR38, 0xb00, UR4 ;  /* 0x00000b00260478a4 */ /* 0x000fce000f8e0204 */
[----:B------:R-:W-:Y:S02]  /*c810*/  UMOV UR6, UR4 ;  /* 0x0000000400067c82 */ /* 0x000fe40008000000 */
[----:B------:R-:W-:Y:S01]  /*c820*/  HGMMA.64x128x16.F32.BF16 R24, R176, gdesc[UR4].tnspB, R24, gsb0 ;  /* 0x41e00004b0187df0 */ /* 0x000fe20008001818 */
[----:B------:R-:W-:Y:S01]  /*c830*/  UIADD3 UR6, UR4, 0x80, URZ ;  /* 0x0000008004067890 */ /* 0x000fe2000fffe03f */
[----:B--2---:R-:W-:Y:S01]  /*c840*/  FADD.FTZ R3, R3, R10 ;  /* 0x0000000a03037221 */ /* 0x004fe20000010000 */
[----:B------:R-:W-:Y:S01]  /*c850*/  UMOV UR7, 0x40000040 ;  /* 0x4000004000077882 */ /* 0x000fe20000000000 */
[----:B-1----:R-:W-:-:S03]  /*c860*/  FADD.FTZ R2, R0, R11 ;  /* 0x0000000b00027221 */ /* 0x002fc60000010000 */
[----:B------:R-:W1:Y:S04]  /*c870*/  SHFL.BFLY PT, R0, R3, 0x1, 0x1f ;  /* 0x0c201f0003007f89 */ /* 0x000e6800000e0000 */
[----:B------:R-:W2:Y:S01]  /*c880*/  SHFL.BFLY PT, R5, R2, 0x1, 0x1f ;  /* 0x0c201f0002057f89 */ /* 0x000ea200000e0000 */
[----:B-1----:R-:W-:Y:S01]  /*c890*/  FADD.FTZ R9, R3, R0 ;  /* 0x0000000003097221 */ /* 0x002fe20000010000 */
[----:B------:R-:W-:Y:S02]  /*c8a0*/  IMAD.MOV.U32 R0, RZ, RZ, -0x800000 ;  /* 0xff800000ff007424 */ /* 0x000fe400078e00ff */
[----:B--2---:R-:W-:Y:S02]  /*c8b0*/  FADD.FTZ R12, R2, R5 ;  /* 0x00000005020c7221 */ /* 0x004fe40000010000 */
[----:B------:R-:W-:Y:S01]  /*c8c0*/  FSETP.NE.FTZ.AND P1, PT, R9, RZ, PT ;  /* 0x000000ff0900720b */ /* 0x000fe20003f35000 */
[----:B------:R-:W-:-:S02]  /*c8d0*/  IMAD.MOV.U32 R2, RZ, RZ, -0x800000 ;  /* 0xff800000ff027424 */ /* 0x000fc400078e00ff */
[----:B------:R-:W-:-:S10]  /*c8e0*/  FSETP.NE.FTZ.AND P2, PT, R12, RZ, PT ;  /* 0x000000ff0c00720b */ /* 0x000fd40003f55000 */
[----:B------:R-:W1:Y:S01]  /*c8f0*/  @P1 MUFU.LG2 R5, R9 ;  /* 0x0000000900051308 */ /* 0x000e620000000c00 */
[C---:B------:R-:W-:Y:S02]  /*c900*/  @P1 FMUL.FTZ R6, R88.reuse, 0.69314718246459960938 ;  /* 0x3f31721858061820 */ /* 0x040fe40000410000 */
[----:B------:R-:W-:-:S05]  /*c910*/  @P2 FMUL.FTZ R3, R88, 0.69314718246459960938 ;  /* 0x3f31721858032820 */ /* 0x000fca0000410000 */
[----:B------:R-:W2:Y:S08]  /*c920*/  @P2 MUFU.LG2 R8, R12 ;  /* 0x0000000c00082308 */ /* 0x000eb00000000c00 */
[----:B------:R3:W4:Y:S01]  /*c930*/  @P1 MUFU.RCP R4, R9 ;  /* 0x0000000900041308 */ /* 0x0007220000001000 */
[----:B-1----:R-:W-:-:S04]  /*c940*/  @P1 FMUL.FTZ R5, R5, 0.69314718246459960938 ;  /* 0x3f31721805051820 */ /* 0x002fc80000410000 */
[----:B------:R-:W-:-:S03]  /*c950*/  @P1 FFMA.FTZ R2, R6, R89, R5 ;  /* 0x0000005906021223 */ /* 0x000fc60000010005 */
[----:B------:R3:W1:Y:S01]  /*c960*/  @P2 MUFU.RCP R7, R12 ;  /* 0x0000000c00072308 */ /* 0x0006620000001000 */
[----:B--2---:R-:W-:-:S04]  /*c970*/  @P2 FMUL.FTZ R8, R8, 0.69314718246459960938 ;  /* 0x3f31721808082820 */ /* 0x004fc80000410000 */
[----:B------:R-:W-:Y:S01]  /*c980*/  @P2 FFMA.FTZ R0, R3, R91, R8 ;  /* 0x0000005b03002223 */ /* 0x000fe20000010008 */
        /* <DEDUP_REMOVED lines=50> */
[----:B-1-34-:R-:W-:Y:S05]  /*ccb0*/  @!P0 BRA `(.L_x_151) ;  /* 0x0000000000048947 */ /* 0x01afea0003800000 */
[----:B------:R-:W-:Y:S01]  /*ccc0*/  BPT.TRAP 0x1 ;  /* 0x000000040000795c */ /* 0x000fe20000300000 */
.L_x_151:
[----:B------:R-:W2:Y:S01]  /*ccd0*/  LDL R9, [R1] ;  /* 0x0000000001097983 */ /* 0x000ea20000100800 */
[----:B------:R-:W-:Y:S01]  /*cce0*/  IADD3 R5, P0, R16, 0x20, RZ ;  /* 0x0000002010057810 */ /* 0x000fe20007f1e0ff */
[-C--:B------:R-:W-:Y:S01]  /*ccf0*/  FMUL.FTZ R8, R26, R7.reuse ;  /* 0x000000071a087220 */ /* 0x080fe20000410000 */
[----:B------:R-:W-:Y:S01]  /*cd00*/  ISETP.NE.AND P3, PT, R22, RZ, PT ;  /* 0x000000ff1600720c */ /* 0x000fe20003f65270 */
[----:B------:R-:W-:Y:S01]  /*cd10*/  IMAD.U32 R3, RZ, RZ, UR5 ;  /* 0x00000005ff037e24 */ /* 0x000fe2000f8e00ff */
[----:B------:R-:W-:Y:S01]  /*cd20*/  LOP3.LUT R26, R5, 0x380, RZ, 0xc0, !PT ;  /* 0x00000380051a7812 */ /* 0x000fe200078ec0ff */
[-C--:B------:R-:W-:Y:S01]  /*cd30*/  FMUL.FTZ R27, R27, R7.reuse ;  /* 0x000000071b1b7220 */ /* 0x080fe20000410000 */
[-C--:B------:R-:W-:Y:S01]  /*cd40*/  FMUL.FTZ R31, R31, R7.reuse ;  /* 0x000000071f1f7220 */ /* 0x080fe20000410000 */
[-C--:B------:R-:W-:Y:S01]  /*cd50*/  FMUL.FTZ R30, R30, R7.reuse ;  /* 0x000000071e1e7220 */ /* 0x080fe20000410000 */
[----:B------:R-:W-:Y:S01]  /*cd60*/  SHF.R.U64 R26, R26, 0x3, RZ ;  /* 0x000000031a1a7819 */ /* 0x000fe200000012ff */
[-C--:B------:R-:W-:Y:S01]  /*cd70*/  FMUL.FTZ R35, R35, R7.reuse ;  /* 0x0000000723237220 */ /* 0x080fe20000410000 */
[-C--:B------:R-:W-:Y:S01]  /*cd80*/  FMUL.FTZ R34, R34, R7.reuse ;  /* 0x0000000722227220 */ /* 0x080fe20000410000 */
[----:B------:R-:W-:Y:S01]  /*cd90*/  FMUL.FTZ R39, R39, R7 ;  /* 0x0000000727277220 */ /* 0x000fe20000410000 */
[----:B------:R-:W-:Y:S01]  /*cda0*/  LOP3.LUT R26, R26, R5, RZ, 0x3c, !PT ;  /* 0x000000051a1a7212 */ /* 0x000fe200078e3cff */
[----:B------:R-:W-:Y:S01]  /*cdb0*/  FMUL.FTZ R38, R38, R7 ;  /* 0x0000000726267220 */ /* 0x000fe20000410000 */
[----:B------:R-:W-:Y:S01]  /*cdc0*/  LOP3.LUT R5, R16, 0x380, RZ, 0xc0, !PT ;  /* 0x0000038010057812 */ /* 0x000fe200078ec0ff */
[----:B------:R-:W-:-:S02]  /*cdd0*/  @P3 VIADD R3, R3, 0x34860 ;  /* 0x0003486003033836 */ /* 0x000fc40000000000 */
[-C--:B------:R-:W-:Y:S01]  /*cde0*/  FMUL.FTZ R43, R43, R7.reuse ;  /* 0x000000072b2b7220 */ /* 0x080fe20000410000 */
[-C--:B------:R-:W-:Y:S01]  /*cdf0*/  FMUL.FTZ R42, R42, R7.reuse ;  /* 0x000000072a2a7220 */ /* 0x080fe20000410000 */
[----:B------:R-:W-:Y:S01]  /*ce00*/  SHF.R.U64 R5, R5, 0x3, RZ ;  /* 0x0000000305057819 */ /* 0x000fe200000012ff */
        /* <DEDUP_REMOVED lines=22> */
[C---:B------:R-:W-:Y:S01]  /*cf70*/  IADD3 R15, P6, R16.reuse, 0x4000, RZ ;  /* 0x00004000100f7810 */ /* 0x040fe20007fde0ff */
[-C--:B------:R-:W-:Y:S01]  /*cf80*/  FMUL.FTZ R25, R25, R4.reuse ;  /* 0x0000000419197220 */ /* 0x080fe20000410000 */
[----:B------:R-:W-:Y:S01]  /*cf90*/  IADD3 R7, P1, R16, 0x40, RZ ;  /* 0x0000004010077810 */ /* 0x000fe20007f3e0ff */
        /* <DEDUP_REMOVED lines=31> */
[----:B------:R-:W-:Y:S01]  /*d190*/  LOP3.LUT R4, R5, R16, RZ, 0x3c, !PT ;  /* 0x0000001005047212 */ /* 0x000fe200078e3cff */
[--C-:B------:R-:W-:Y:S01]  /*d1a0*/  IMAD.MOV.U32 R5, RZ, RZ, R17.reuse ;  /* 0x000000ffff057224 */ /* 0x100fe200078e0011 */
[----:B------:R-:W-:Y:S01]  /*d1b0*/  LOP3.LUT R14, R15, 0x380, RZ, 0xc0, !PT ;  /* 0x000003800f0e7812 */ /* 0x000fe200078ec0ff */
[----:B------:R-:W-:Y:S01]  /*d1c0*/  UIADD3 UR35, -UR36, URZ, URZ ;  /* 0x0000003f24237290 */ /* 0x000fe2000fffe13f */
[----:B------:R-:W-:Y:S01]  /*d1d0*/  LOP3.LUT R24, R7, 0x380, RZ, 0xc0, !PT ;  /* 0x0000038007187812 */ /* 0x000fe200078ec0ff */
[----:B------:R-:W-:Y:S01]  /*d1e0*/  ULDC UR4, c[0x0][0xdb4] ;  /* 0x00036d0000047ab9 */ /* 0x000fe20000000800 */
[----:B------:R-:W-:Y:S01]  /*d1f0*/  SHF.R.U64 R14, R14, 0x3, RZ ;  /* 0x000000030e0e7819 */ /* 0x000fe200000012ff */
[----:B------:R-:W-:Y:S01]  /*d200*/  ULDC UR5, c[0x0][0xda8] ;  /* 0x00036a0000057ab9 */ /* 0x000fe20000000800 */
[----:B------:R-:W-:Y:S01]  /*d210*/  R2UR UR7, R224 ;  /* 0x00000000e00772ca */ /* 0x000fe200000e0000 */
[----:B------:R-:W-:Y:S01]  /*d220*/  ULDC.64 UR8, c[0x0][0xb70] ;  /* 0x0002dc0000087ab9 */ /* 0x000fe20000000a00 */
[----:B------:R-:W-:Y:S01]  /*d230*/  SHF.R.U64 R24, R24, 0x3, RZ ;  /* 0x0000000318187819 */ /* 0x000fe200000012ff */
[----:B------:R-:W-:Y:S01]  /*d240*/  ULDC.64 UR12, c[0x0][0x208] ;  /* 0x00008200000c7ab9 */ /* 0x000fe20000000a00 */
[----:B------:R-:W-:Y:S01]  /*d250*/  LOP3.LUT R14, R14, R15, RZ, 0x3c, !PT ;  /* 0x0000000f0e0e7212 */ /* 0x000fe200078e3cff */
[----:B------:R-:W-:Y:S01]  /*d260*/  IMAD.X R15, RZ, RZ, R17, P6 ;  /* 0x000000ffff0f7224 */ /* 0x000fe200030e0611 */
[----:B------:R-:W-:-:S02]  /*d270*/  LOP3.LUT R24, R24, R7, RZ, 0x3c, !PT ;  /* 0x0000000718187212 */ /* 0x000fc400078e3cff */
[----:B------:R-:W-:Y:S02]  /*d280*/  R2UR UR6, R223 ;  /* 0x00000000df0672ca */ /* 0x000fe400000e0000 */
[C---:B------:R-:W-:Y:S02]  /*d290*/  IADD3 R21, P2, R16.reuse, 0x60, RZ ;  /* 0x0000006010157810 */ /* 0x040fe40007f5e0ff */
[C---:B------:R-:W-:Y:S01]  /*d2a0*/  IADD3 R11, P4, R16.reuse, 0x4040, RZ ;  /* 0x00004040100b7810 */ /* 0x040fe20007f9e0ff */
[----:B------:R-:W-:Y:S01]  /*d2b0*/  UIMAD UR35, UR4, UR35, UR7 ;  /* 0x00000023042372a4 */ /* 0x000fe2000f8e0207 */
[----:B------:R-:W-:Y:S01]  /*d2c0*/  LOP3.LUT R20, R21, 0x380, RZ, 0xc0, !PT ;  /* 0x0000038015147812 */ /* 0x000fe200078ec0ff */
[----:B------:R-:W-:Y:S01]  /*d2d0*/  UIADD3 UR34, -UR7, URZ, URZ ;  /* 0x0000003f07227290 */ /* 0x000fe2000fffe13f */
[----:B------:R-:W-:Y:S01]  /*d2e0*/  IADD3 R13, P5, R16, 0x4020, RZ ;  /* 0x00004020100d7810 */ /* 0x000fe20007fbe0ff */
[----:B------:R-:W-:Y:S01]  /*d2f0*/  USHF.R.S32.HI UR4, URZ, 0x1f, UR35 ;  /* 0x0000001f3f047899 */ /* 0x000fe20008011423 */
[----:B------:R-:W-:Y:S01]  /*d300*/  SHF.R.U64 R20, R20, 0x3, RZ ;  /* 0x0000000314147819 */ /* 0x000fe200000012ff */
[----:B------:R-:W-:Y:S01]  /*d310*/  USHF.R.S32.HI UR7, URZ, 0x1f, UR36 ;  /* 0x0000001f3f077899 */ /* 0x000fe20008011424 */
[----:B------:R-:W-:Y:S01]  /*d320*/  LOP3.LUT R10, R11, 0x380, RZ, 0xc0, !PT ;  /* 0x000003800b0a7812 */ /* 0x000fe200078ec0ff */
[----:B------:R-:W-:Y:S01]  /*d330*/  UIMAD UR34, UR5, UR34, UR6 ;  /* 0x00000022052272a4 */ /* 0x000fe2000f8e0206 */
[----:B------:R-:W-:Y:S01]  /*d340*/  LOP3.LUT R12, R13, 0x380, RZ, 0xc0, !PT ;  /* 0x000003800d0c7812 */ /* 0x000fe200078ec0ff */
[----:B------:R-:W-:Y:S01]  /*d350*/  UIMAD UR6, UR4, UR8, URZ ;  /* 0x00000008040672a4 */ /* 0x000fe2000f8e023f */
[----:B------:R-:W-:Y:S01]  /*d360*/  LOP3.LUT R20, R20, R21, RZ, 0x3c, !PT ;  /* 0x0000001514147212 */ /* 0x000fe200078e3cff */
[----:B------:R-:W-:Y:S01]  /*d370*/  USHF.L.U32 UR34, UR34, 0x7, URZ ;  /* 0x0000000722227899 */ /* 0x000fe2000800063f */
[----:B------:R-:W-:Y:S01]  /*d380*/  SHF.R.U64 R10, R10, 0x3, RZ ;  /* 0x000000030a0a7819 */ /* 0x000fe200000012ff */
[----:B------:R-:W-:Y:S01]  /*d390*/  UIMAD.WIDE.U32 UR4, UR35, UR8, URZ ;  /* 0x00000008230472a5 */ /* 0x000fe2000f8e003f */
[----:B------:R-:W-:Y:S01]  /*d3a0*/  IMAD.X R21, RZ, RZ, R17, P2 ;  /* 0x000000ffff157224 */ /* 0x000fe200010e0611 */
[----:B------:R-:W-:Y:S01]  /*d3b0*/  UIMAD UR6, UR35, UR9, UR6 ;  /* 0x00000009230672a4 */ /* 0x000fe2000f8e0206 */
[----:B------:R-:W-:-:S02]  /*d3c0*/  SHF.R.U64 R12, R12, 0x3, RZ ;  /* 0x000000030c0c7819 */ /* 0x000fc400000012ff */
[----:B------:R-:W-:Y:S01]  /*d3d0*/  LOP3.LUT R10, R10, R11, RZ, 0x3c, !PT ;  /* 0x0000000b0a0a7212 */ /* 0x000fe200078e3cff */
[----:B------:R-:W-:Y:S01]  /*d3e0*/  UIADD3 UR6, UR5, UR6, URZ ;  /* 0x0000000605067290 */ /* 0x000fe2000fffe03f */
[----:B------:R-:W-:Y:S01]  /*d3f0*/  LOP3.LUT R12, R12, R13, RZ, 0x3c, !PT ;  /* 0x0000000d0c0c7212 */ /* 0x000fe200078e3cff */
[--C-:B------:R-:W-:Y:S01]  /*d400*/  IMAD.X R11, RZ, RZ, R17.reuse, P4 ;  /* 0x000000ffff0b7224 */ /* 0x100fe200020e0611 */
[----:B------:R-:W-:Y:S01]  /*d410*/  F2FP.BF16.F32.PACK_AB R64, R65, R64 ;  /* 0x000000404140723e */ /* 0x000fe200000010ff */
[----:B------:R-:W-:Y:S01]  /*d420*/  IMAD.X R13, RZ, RZ, R17, P5 ;  /* 0x000000ffff0d7224 */ /* 0x000fe200028e0611 */
[----:B------:R-:W-:Y:S02]  /*d430*/  F2FP.BF16.F32.PACK_AB R65, R67, R66 ;  /* 0x000000424341723e */ /* 0x000fe400000010ff */
[----:B------:R-:W-:Y:S02]  /*d440*/  MOV R19, R10 ;  /* 0x0000000a00137202 */ /* 0x000fe40000000f00 */
        /* <DEDUP_REMOVED lines=8> */
[----:B------:R-:W-:Y:S02]  /*d4d0*/  F2FP.BF16.F32.PACK_AB R75, R79, R78 ;  /* 0x0000004e4f4b723e */ /* 0x000fe400000010ff */
[----:B------:R-:W-:Y:S02]  /*d4e0*/  F2FP.BF16.F32.PACK_AB R81, R83, R82 ;  /* 0x000000525351723e */ /* 0x000fe400000010ff */
[----:B------:R-:W-:Y:S02]  /*d4f0*/  F2FP.BF16.F32.PACK_AB R82, R85, R84 ;  /* 0x000000545552723e */ /* 0x000fe400000010ff */
[----:B------:R-:W-:Y:S02]  /*d500*/  F2FP.BF16.F32.PACK_AB R83, R87, R86 ;  /* 0x000000565753723e */ /* 0x000fe400000010ff */
[----:B------:R-:W-:-:S02]  /*d510*/  R2UR UR10, R220 ;  /* 0x00000000dc0a72ca */ /* 0x000fc400000e0000 */
[----:B--2---:R-:W-:-:S04]  /*d520*/  @P3 PRMT R3, R9, 0x654, R3 ;  /* 0x0000065409033816 */ /* 0x004fc80000000003 */
[----:B------:R1:W-:Y:S01]  /*d530*/  @P3 SYNCS.ARRIVE.TRANS64.RED.A1T0 RZ, [R3+URZ], RZ ;  /* 0x000000ff03ff39a7 */ /* 0x0003e2000810043f */
[----:B------:R-:W-:Y:S01]  /*d540*/  BAR.SYNC.DEFER_BLOCKING 0x1, 0x100 ;  /* 0x0044000000007b1d */ /* 0x000fe20000010000 */
[----:B------:R-:W-:-:S04]  /*d550*/  IADD3 R9, P3, R16, 0x4060, RZ ;  /* 0x0000406010097810 */ /* 0x000fc80007f7e0ff */
[----:B------:R-:W-:Y:S02]  /*d560*/  LOP3.LUT R7, R9, 0x380, RZ, 0xc0, !PT ;  /* 0x0000038009077812 */ /* 0x000fe400078ec0ff */
[----:B-1----:R-:W-:Y:S02]  /*d570*/  MOV R3, R4 ;  /* 0x0000000400037202 */ /* 0x002fe40000000f00 */
[----:B------:R-:W-:Y:S01]  /*d580*/  F2FP.BF16.F32.PACK_AB R5, R27, R8 ;  /* 0x000000081b05723e */ /* 0x000fe200000010ff */
[----:B------:R-:W-:Y:S01]  /*d590*/  IMAD.X R27, RZ, RZ, R17, P0 ;  /* 0x000000ffff1b7224 */ /* 0x000fe200000e0611 */
[----:B------:R-:W-:Y:S02]  /*d5a0*/  F2FP.BF16.F32.PACK_AB R4, R25, R6 ;  /* 0x000000061904723e */ /* 0x000fe400000010ff */
[----:B------:R-:W-:Y:S02]  /*d5b0*/  IADD3.X R25, RZ, R17, RZ, P1, !PT ;  /* 0x00000011ff197210 */ /* 0x000fe40000ffe4ff */
[----:B------:R-:W-:-:S02]  /*d5c0*/  F2FP.BF16.F32.PACK_AB R6, R29, R28 ;  /* 0x0000001c1d06723e */ /* 0x000fc400000010ff */
[----:B------:R-:W-:Y:S02]  /*d5d0*/  MOV R28, R26 ;  /* 0x0000001a001c7202 */ /* 0x000fe40000000f00 */
[----:B------:R-:W-:Y:S02]  /*d5e0*/  MOV R27, R24 ;  /* 0x00000018001b7202 */ /* 0x000fe40000000f00 */
[----:B------:R-:W-:Y:S02]  /*d5f0*/  MOV R25, R14 ;  /* 0x0000000e00197202 */ /* 0x000fe40000000f00 */
[----:B------:R-:W1:Y:S01]  /*d600*/  LDC.64 R14, c[0x0][0xb78] ;  /* 0x0002de00ff0e7b82 */ /* 0x000e620000000a00 */
[----:B------:R-:W-:Y:S02]  /*d610*/  SHF.R.U64 R8, R7, 0x3, RZ ;  /* 0x0000000307087819 */ /* 0x000fe400000012ff */
[----:B------:R-:W-:Y:S01]  /*d620*/  F2FP.BF16.F32.PACK_AB R7, R31, R30 ;  /* 0x0000001e1f07723e */ /* 0x000fe200000010ff */
[----:B------:R-:W-:Y:S01]  /*d630*/  VIADD R31, R227, UR34 ;  /* 0x00000022e31f7c36 */ /* 0x000fe20008000000 */
[----:B------:R-:W-:Y:S01]  /*d640*/  LOP3.LUT R8, R8, R9, RZ, 0x3c, !PT ;  /* 0x0000000908087212 */ /* 0x000fe200078e3cff */
[----:B------:R-:W-:Y:S01]  /*d650*/  IMAD.X R9, RZ, RZ, R17, P3 ;  /* 0x000000ffff097224 */ /* 0x000fe200018e0611 */
[----:B------:R-:W-:Y:S01]  /*d660*/  MOV R26, R20 ;  /* 0x00000014001a7202 */ /* 0x000fe20000000f00 */
[----:B------:R2:W-:Y:S01]  /*d670*/  STSM.16.M88.4 [R3], R4 ;  /* 0x0000000403007844 */ /* 0x0005e20000000200 */
[----:B------:R-:W-:Y:S01]  /*d680*/  LOP3.LUT P0, RZ, R222, 0x3, RZ, 0xc0, !PT ;  /* 0x00000003deff7812 */ /* 0x000fe2000780c0ff */
[----:B------:R-:W-:Y:S01]  /*d690*/  IMAD.U32 R21, RZ, RZ, UR5 ;  /* 0x00000005ff157e24 */ /* 0x000fe2000f8e00ff */
[----:B------:R-:W-:Y:S01]  /*d6a0*/  MOV R20, UR4 ;  /* 0x0000000400147c02 */ /* 0x000fe20008000f00 */
[----:B------:R-:W-:Y:S01]  /*d6b0*/  IMAD.U32 R21, RZ, RZ, UR6 ;  /* 0x00000006ff157e24 */ /* 0x000fe2000f8e00ff */
[----:B------:R-:W-:Y:S01]  /*d6c0*/  ULDC UR4, c[0x0][0xa88] ;  /* 0x0002a20000047ab9 */ /* 0x000fe20000000800 */
[----:B------:R-:W-:-:S02]  /*d6d0*/  MOV R24, R12 ;  /* 0x0000000c00187202 */ /* 0x000fc40000000f00 */
[----:B------:R-:W-:Y:S02]  /*d6e0*/  F2FP.BF16.F32.PACK_AB R12, R49, R48 ;  /* 0x00000030310c723e */ /* 0x000fe400000010ff */
[----:B------:R-:W-:Y:S02]  /*d6f0*/  F2FP.BF16.F32.PACK_AB R13, R51, R50 ;  /* 0x00000032330d723e */ /* 0x000fe400000010ff */
[----:B------:R-:W-:Y:S02]  /*d700*/  SHF.R.S32.HI R29, RZ, 0x1f, R31 ;  /* 0x0000001fff1d7819 */ /* 0x000fe4000001141f */
[----:B--2---:R-:W-:Y:S01]  /*d710*/  MOV R3, R8 ;  /* 0x0000000800037202 */ /* 0x004fe20000000f00 */
[----:B------:R-:W-:Y:S01]  /*d720*/  VIADD R9, R31, 0x8 ;  /* 0x000000081f097836 */ /* 0x000fe20000000000 */
[----:B------:R-:W-:Y:S01]  /*d730*/  F2FP.BF16.F32.PACK_AB R4, R33, R32 ;  /* 0x000000202104723e */ /* 0x000fe200000010ff */
[C---:B-1----:R-:W-:Y:S01]  /*d740*/  IMAD R8, R14.reuse, UR7, RZ ;  /* 0x000000070e087c24 */ /* 0x042fe2000f8e02ff */
[----:B------:R-:W-:Y:S01]  /*d750*/  F2FP.BF16.F32.PACK_AB R5, R35, R34 ;  /* 0x000000222305723e */ /* 0x000fe200000010ff */
[----:B------:R-:W-:Y:S01]  /*d760*/  IMAD.WIDE.U32 R20, R14, UR36, R20 ;  /* 0x000000240e147c25 */ /* 0x000fe2000f8e0014 */
[----:B------:R-:W-:-:S02]  /*d770*/  F2FP.BF16.F32.PACK_AB R6, R37, R36 ;  /* 0x000000242506723e */ /* 0x000fc400000010ff */
[----:B------:R-:W-:Y:S01]  /*d780*/  F2FP.BF16.F32.PACK_AB R7, R39, R38 ;  /* 0x000000262707723e */ /* 0x000fe200000010ff */
[----:B------:R-:W-:Y:S01]  /*d790*/  IMAD R30, R15, UR36, R8 ;  /* 0x000000240f1e7c24 */ /* 0x000fe2000f8e0208 */
[----:B------:R-:W-:Y:S02]  /*d7a0*/  ISETP.GE.OR P1, PT, R9, UR4, P0 ;  /* 0x0000000409007c0c */ /* 0x000fe40008726670 */
[----:B------:R-:W-:Y:S01]  /*d7b0*/  F2FP.BF16.F32.PACK_AB R8, R41, R40 ;  /* 0x000000282908723e */ /* 0x000fe200000010ff */
[----:B------:R1:W-:Y:S01]  /*d7c0*/  STSM.16.M88.4 [R28], R4 ;  /* 0x000000041c007844 */ /* 0x0003e20000000200 */
[----:B------:R-:W-:Y:S02]  /*d7d0*/  F2FP.BF16.F32.PACK_AB R9, R43, R42 ;  /* 0x0000002a2b09723e */ /* 0x000fe400000010ff */
[----:B------:R-:W-:Y:S02]  /*d7e0*/  F2FP.BF16.F32.PACK_AB R14, R53, R52 ;  /* 0x00000034350e723e */ /* 0x000fe400000010ff */
[----:B------:R-:W-:Y:S01]  /*d7f0*/  F2FP.BF16.F32.PACK_AB R15, R55, R54 ;  /* 0x00000036370f723e */ /* 0x000fe200000010ff */
[----:B------:R-:W-:Y:S01]  /*d800*/  STSM.16.M88.4 [R27], R8 ;  /* 0x000000081b007844 */ /* 0x000fe20000000200 */
[----:B------:R-:W-:-:S02]  /*d810*/  IADD3 R20, P2, R31, R20, RZ ;  /* 0x000000141f147210 */ /* 0x000fc40007f5e0ff */
[----:B------:R-:W-:Y:S01]  /*d820*/  ISETP.GE.OR P0, PT, R31, UR4, P0 ;  /* 0x000000041f007c0c */ /* 0x000fe20008706670 */
[----:B------:R-:W-:Y:S01]  /*d830*/  STSM.16.M88.4 [R26], R12 ;  /* 0x0000000c1a007844 */ /* 0x000fe20000000200 */
[----:B------:R-:W-:Y:S01]  /*d840*/  ULDC.64 UR4, c[0x0][0xb40] ;  /* 0x0002d00000047ab9 */ /* 0x000fe20000000a00 */
[----:B------:R-:W-:Y:S02]  /*d850*/  IADD3.X R29, R29, R21, R30, P2, !PT ;  /* 0x000000151d1d7210 */ /* 0x000fe400017fe41e */
[----:B-1----:R-:W-:Y:S02]  /*d860*/  F2FP.BF16.F32.PACK_AB R4, R57, R56 ;  /* 0x000000383904723e */ /* 0x002fe400000010ff */
[----:B------:R-:W-:Y:S02]  /*d870*/  F2FP.BF16.F32.PACK_AB R5, R59, R58 ;  /* 0x0000003a3b05723e */ /* 0x000fe400000010ff */
[----:B------:R-:W-:Y:S02]  /*d880*/  F2FP.BF16.F32.PACK_AB R6, R61, R60 ;  /* 0x0000003c3d06723e */ /* 0x000fe400000010ff */
[----:B------:R-:W-:-:S05]  /*d890*/  F2FP.BF16.F32.PACK_AB R7, R63, R62 ;  /* 0x0000003e3f07723e */ /* 0x000fca00000010ff */
[----:B------:R1:W-:Y:S04]  /*d8a0*/  STSM.16.M88.4 [R25], R4 ;  /* 0x0000000419007844 */ /* 0x0003e80000000200 */
[----:B------:R-:W-:Y:S04]  /*d8b0*/  STSM.16.M88.4 [R24], R64 ;  /* 0x0000004018007844 */ /* 0x000fe80000000200 */
[----:B------:R-:W-:Y:S04]  /*d8c0*/  STSM.16.M88.4 [R19], R72 ;  /* 0x0000004813007844 */ /* 0x000fe80000000200 */
[----:B------:R-:W-:Y:S01]  /*d8d0*/  STSM.16.M88.4 [R3], R80 ;  /* 0x0000005003007844 */ /* 0x000fe20000000200 */
[----:B------:R-:W-:Y:S01]  /*d8e0*/  @!PT LDS RZ, [RZ] ;  /* 0x00000000fffff984 */ /* 0x000fe20000000800 */
[----:B------:R-:W-:Y:S01]  /*d8f0*/  @!PT LDS RZ, [RZ] ;  /* 0x00000000fffff984 */ /* 0x000fe20000000800 */
[----:B------:R-:W-:Y:S01]  /*d900*/  @!PT LDS RZ, [RZ] ;  /* 0x00000000fffff984 */ /* 0x000fe20000000800 */
[----:B------:R-:W-:Y:S01]  /*d910*/  @!PT LDS RZ, [RZ] ;  /* 0x00000000fffff984 */ /* 0x000fe20000000800 */
[----:B------:R2:W-:Y:S06]  /*d920*/  MEMBAR.ALL.CTA ;  /* 0x0000000000007992 */ /* 0x0005ec0000008000 */
[----:B--2---:R-:W2:Y:S02]  /*d930*/  FENCE.VIEW.ASYNC.S ;  /* 0x00000000000073c6 */ /* 0x004ea40000000000 */
[----:B--2---:R-:W-:Y:S06]  /*d940*/  BAR.ARV 0x1, 0x120 ;  /* 0x0044800000007b1d */ /* 0x004fec0000002000 */
[C---:B-1----:R-:W-:Y:S01]  /*d950*/  LEA R4, P2, R20.reuse, UR4, 0x2 ;  /* 0x0000000414047c11 */ /* 0x042fe2000f8410ff */
[----:B------:R-:W-:Y:S01]  /*d960*/  ULDC UR4, c[0x0][0xc] ;  /* 0x0000030000047ab9 */ /* 0x000fe20000000800 */
[----:B------:R-:W1:Y:S01]  /*d970*/  SHFL.IDX PT, R6, R226, RZ, 0x1f ;  /* 0x00001fffe2067589 */ /* 0x000e6200000e0000 */
[----:B------:R-:W-:Y:S01]  /*d980*/  UIADD3 UR10, UR4, UR10, URZ ;  /* 0x0000000a040a7290 */ /* 0x000fe2000fffe03f */
[----:B------:R-:W-:-:S05]  /*d990*/  LEA.HI.X R5, R20, UR5, R29, 0x2, P2 ;  /* 0x0000000514057c11 */ /* 0x000fca00090f141d */
[----:B------:R2:W-:Y:S01]  /*d9a0*/  @!P0 STG.E desc[UR12][R4.64], R2 ;  /* 0x0000000204008986 */ /* 0x0005e2000c10190c */
[----:B------:R-:W-:-:S03]  /*d9b0*/  IMAD.U32 R220, RZ, RZ, UR10 ;  /* 0x0000000affdc7e24 */ /* 0x000fc6000f8e00ff */
[----:B------:R2:W-:Y:S01]  /*d9c0*/  @!P1 STG.E desc[UR12][R4.64+0x20], R0 ;  /* 0x0000200004009986 */ /* 0x0005e2000c10190c */
[----:B-1----:R-:W-:-:S13]  /*d9d0*/  ISETP.NE.AND P0, PT, R6, 0x7, PT ;  /* 0x000000070600780c */ /* 0x002fda0003f05270 */
[----:B--2---:R-:W-:Y:S05]  /*d9e0*/  @P0 BRA `(.L_x_152) ;  /* 0x0000000000640947 */ /* 0x004fea0003800000 */
        /* <DEDUP_REMOVED lines=11> */
[----:B------:R-:W-:Y:S01]  /*daa0*/  UMOV UR7, 0x40 ;  /* 0x0000004000077882 */ /* 0x000fe20000000000 */
[----:B------:R-:W-:-:S05]  /*dab0*/  UMOV UR8, 0x1 ;  /* 0x0000000100087882 */ /* 0x000fca0000000000 */
[----:B------:R1:W-:Y:S02]  /*dac0*/  UTMASTG.5D [UR32], [UR4] ;  /* 0x00000020040073b5 */ /* 0x0003e40008020000 */
[----:B-1----:R-:W-:Y:S01]  /*dad0*/  UMOV UR32, UR6 ;  /* 0x0000000600207c82 */ /* 0x002fe20008000000 */
[----:B------:R-:W-:Y:S01]  /*dae0*/  UMOV UR33, UR7 ;  /* 0x0000000700217c82 */ /* 0x000fe20008000000 */
[----:B------:R-:W-:Y:S01]  /*daf0*/  UIADD3 UR6, UR39, 0x34820, URZ ;  /* 0x0003482027067890 */ /* 0x000fe2000fffe03f */
[----:B------:R1:W-:Y:S03]  /*db00*/  UTMASTG.5D [UR32], [UR4] ;  /* 0x00000020040073b5 */ /* 0x0003e60008020000 */
[----:B------:R-:W-:Y:S02]  /*db10*/  UPRMT UR7, URZ, 0x654, UR6 ;  /* 0x000006543f077896 */ /* 0x000fe40008000006 */
[----:B------:R-:W-:Y:S01]  /*db20*/  UPRMT UR6, UR8, 0x654, UR6 ;  /* 0x0000065408067896 */ /* 0x000fe20008000006 */
[----:B------:R0:W-:Y:S01]  /*db30*/  UTMACMDFLUSH ;  /* 0x00000000000079b7 */ /* 0x0001e20000000000 */
[----:B------:R-:W-:-:S05]  /*db40*/  DEPBAR.LE SB0, 0x0 ;  /* 0x000080000000791a */ /* 0x000fca0000000000 */
[----:B------:R-:W-:Y:S02]  /*db50*/  SYNCS.ARRIVE.TRANS64.RED.A1T0 RZ, [UR7], RZ ;  /* 0x000000ffffff79a7 */ /* 0x000fe40008100407 */
[----:B-1----:R-:W-:Y:S03]  /*db60*/  SYNCS.ARRIVE.TRANS64.RED.A1T0 RZ, [UR6], RZ ;  /* 0x000000ffffff79a7 */ /* 0x002fe60008100406 */
.L_x_153:
[----:B------:R-:W-:Y:S05]  /*db70*/  BSYNC B0 ;  /* 0x0000000000007941 */ /* 0x000fea0003800000 */
.L_x_152:
[----:B------:R-:W1:Y:S01]  /*db80*/  LDC R0, c[0x0][0xda4] ;  /* 0x00036900ff007b82 */ /* 0x000e620000000800 */
[----:B------:R-:W-:Y:S01]  /*db90*/  R2UR UR5, R220 ;  /* 0x00000000dc0572ca */ /* 0x000fe200000e0000 */
[----:B------:R-:W-:Y:S01]  /*dba0*/  UIADD3 UR38, UR38, 0x1, URZ ;  /* 0x0000000126267890 */ /* 0x000fe2000fffe03f */
[----:B------:R-:W-:-:S03]  /*dbb0*/  VIADD R221, R221, 0x1 ;  /* 0x00000001dddd7836 */ /* 0x000fc60000000000 */
[----:B------:R-:W-:-:S04]  /*dbc0*/  UISETP.NE.AND UP0, UPT, UR38, 0x2, UPT ;  /* 0x000000022600788c */ /* 0x000fc8000bf05270 */
[----:B------:R-:W-:Y:S02]  /*dbd0*/  USEL UR4, URZ, 0x1, UP0 ;  /* 0x000000013f047887 */ /* 0x000fe40008000000 */
[----:B------:R-:W-:Y:S02]  /*dbe0*/  USEL UR38, UR38, URZ, UP0 ;  /* 0x0000003f26267287 */ /* 0x000fe40008000000 */
[----:B------:R-:W-:Y:S01]  /*dbf0*/  ULOP3.LUT UR61, UR61, UR4, URZ, 0x3c, !UPT ;  /* 0x000000043d3d7292 */ /* 0x000fe2000f8e3c3f */
[----:B-1----:R-:W-:-:S13]  /*dc00*/  ISETP.LE.AND P0, PT, R0, UR5, PT ;  /* 0x0000000500007c0c */ /* 0x002fda000bf03270 */
[----:B------:R-:W-:Y:S05]  /*dc10*/  @!P0 BRA `(.L_x_154) ;  /* 0xffffff3400b08947 */ /* 0x000fea000383ffff */
[----:B------:R-:W-:Y:S05]  /*dc20*/  EXIT ;  /* 0x000000000000794d */ /* 0x000fea0003800000 */
.L_x_126:
        /* <DEDUP_REMOVED lines=13> */
[----:B------:R-:W2:Y:S01]  /*dd00*/  LDL R3, [R1+0x1c] ;  /* 0x00001c0001037983 */ /* 0x000ea20000100800 */
[----:B------:R-:W1:Y:S01]  /*dd10*/  S2R R4, SR_TID.X ;  /* 0x0000000000047919 */ /* 0x000e620000002100 */
[----:B------:R-:W3:Y:S02]  /*dd20*/  S2UR UR4, SR_CTAID.X ;  /* 0x00000000000479c3 */ /* 0x000ee40000002500 */
[----:B---3--:R-:W-:Y:S01]  /*dd30*/  IMAD.U32 R2, RZ, RZ, UR4 ;  /* 0x00000004ff027e24 */ /* 0x008fe2000f8e00ff */
[----:B-1----:R-:W-:-:S05]  /*dd40*/  LOP3.LUT P0, R0, R4, 0x1f, RZ, 0xc0, !PT ;  /* 0x0000001f04007812 */ /* 0x002fca000780c0ff */
[----:B------:R2:W-:Y:S04]  /*dd50*/  STL [R1+0x28], R0 ;  /* 0x0000280001007387 */ /* 0x0005e80000100800 */
[----:B------:R1:W-:Y:S01]  /*dd60*/  STL [R1+0x18], R2 ;  /* 0x0000180201007387 */ /* 0x0003e20000100800 */
[----:B------:R-:W-:-:S04]  /*dd70*/  LOP3.LUT P1, RZ, R4, 0x7f, RZ, 0xc0, !PT ;  /* 0x0000007f04ff7812 */ /* 0x000fc8000782c0ff */
[----:B------:R-:W-:Y:S01]  /*dd80*/  PLOP3.LUT P0, PT, P0, P1, PT, 0x8a, 0x0 ;  /* 0x000000000000781c */ /* 0x000fe20000703172 */
[----:B------:R-:W-:Y:S02]  /*dd90*/  IMAD.MOV.U32 R16, RZ, RZ, RZ ;  /* 0x000000ffff107224 */ /* 0x000fe400078e00ff */
[----:B------:R-:W-:Y:S01]  /*dda0*/  IMAD.MOV.U32 R17, RZ, RZ, 0x1 ;  /* 0x00000001ff117424 */ /* 0x000fe200078e00ff */
[----:B------:R-:W-:Y:S01]  /*ddb0*/  P2R R19, PR, RZ, 0x1 ;  /* 0x00000001ff137803 */ /* 0x000fe20000000000 */
[----:B------:R-:W-:Y:S01]  /*ddc0*/  ULDC.64 UR36, c[0x0][0x198] ;  /* 0x0000660000247ab9 */ /* 0x000fe20000000a00 */
[----:B------:R-:W-:Y:S01]  /*ddd0*/  ULDC UR38, c[0x0][0xc] ;  /* 0x0000030000267ab9 */ /* 0x000fe20000000800 */
[----:B--2---:R-:W-:-:S05]  /*dde0*/  LOP3.LUT R0, R3, 0x2, RZ, 0xfc, !PT ;  /* 0x0000000203007812 */ /* 0x004fca00078efcff */
[----:B------:R1:W-:Y:S04]  /*ddf0*/  STL [R1+0xc], R0 ;  /* 0x00000c0001007387 */ /* 0x0003e80000100800 */
[----:B------:R1:W-:Y:S02]  /*de00*/  STL [R1+0x24], RZ ;  /* 0x000024ff01007387 */ /* 0x0003e40000100800 */
.L_x_206:
        /* <DEDUP_REMOVED lines=14> */
[----:B--2---:R-:W-:-:S04]  /*def0*/  @P0 IMAD.HI.U32 R2, R4, R2, RZ ;  /* 0x0000000204020227 */ /* 0x004fc800078e00ff */
[----:B------:R-:W-:Y:S01]  /*df00*/  IMAD.MOV.U32 R6, RZ, RZ, R4 ;  /* 0x000000ffff067224 */ /* 0x000fe200078e0004 */
[----:B----4-:R-:W-:Y:S01]  /*df10*/  @P0 SHF.R.U32.HI R6, RZ, R3, R2 ;  /* 0x00000003ff060219 */ /* 0x010fe20000011602 */
[----:B------:R-:W1:Y:S04]  /*df20*/  LDC R4, c[0x0][0x2e0] ;  /* 0x0000b800ff047b82 */ /* 0x000e680000000800 */
[----:B------:R-:W-:Y:S01]  /*df30*/  IMAD.MOV.U32 R7, RZ, RZ, R6 ;  /* 0x000000ffff077224 */ /* 0x000fe200078e0006 */
[----:B------:R2:W-:Y:S03]  /*df40*/  STL [R1+0x10], R6 ;  /* 0x0000100601007387 */ /* 0x0005e60000100800 */
[----:B------:R-:W4:Y:S01]  /*df50*/  @P1 LDC.64 R2, c[0x0][0xdb8] ;  /* 0x00036e00ff021b82 */ /* 0x000f220000000a00 */
[----:B-1----:R-:W-:-:S02]  /*df60*/  IMAD R9, R4, UR4, RZ ;  /* 0x0000000404097c24 */ /* 0x002fc4000f8e02ff */
[----:B----4-:R-:W-:-:S05]  /*df70*/  @P1 IMAD.HI.U32 R2, R6, R2, RZ ;  /* 0x0000000206021227 */ /* 0x010fca00078e00ff */
[----:B------:R-:W-:Y:S02]  /*df80*/  @P1 SHF.R.U32.HI R7, RZ, R3, R2 ;  /* 0x00000003ff071219 */ /* 0x000fe40000011602 */
[----:B------:R-:W-:-:S03]  /*df90*/  MOV R2, 0x400 ;  /* 0x0000040000027802 */ /* 0x000fc60000000f00 */
[----:B------:R-:W-:Y:S01]  /*dfa0*/  IMAD.MOV R3, RZ, RZ, -R7 ;  /* 0x000000ffff037224 */ /* 0x000fe200078e0a07 */
[----:B---3--:R-:W-:Y:S01]  /*dfb0*/  LEA R8, R5, R2, 0x18 ;  /* 0x0000000205087211 */ /* 0x008fe200078ec0ff */
[----:B------:R2:W-:Y:S01]  /*dfc0*/  STL [R1], R7 ;  /* 0x0000000701007387 */ /* 0x0005e20000100800 */
[----:B------:R-:W-:-:S03]  /*dfd0*/  IADD3 R2, R9, 0xaf, RZ ;  /* 0x000000af09027810 */ /* 0x000fc60007ffe0ff */
[----:B------:R-:W-:Y:S01]  /*dfe0*/  VIADD R4, R8, 0x1e400 ;  /* 0x0001e40008047836 */ /* 0x000fe20000000000 */
[----:B------:R2:W-:Y:S01]  /*dff0*/  STL [R1+0x20], R9 ;  /* 0x0000200901007387 */ /* 0x0005e20000100800 */
[----:B------:R-:W-:-:S03]  /*e000*/  IMAD.HI R2, R2, 0x2e8ba2e9, RZ ;  /* 0x2e8ba2e902027827 */ /* 0x000fc600078e02ff */
[----:B------:R-:W-:Y:S01]  /*e010*/  LOP3.LUT P0, RZ, R4, 0x3ff, RZ, 0xc0, !PT ;  /* 0x000003ff04ff7812 */ /* 0x000fe2000780c0ff */
[----:B------:R-:W-:Y:S01]  /*e020*/  IMAD R4, R0, R3, R6 ;  /* 0x0000000300047224 */ /* 0x000fe200078e0206 */
[----:B------:R-:W-:Y:S01]  /*e030*/  SHF.R.U32.HI R3, RZ, 0x1f, R2 ;  /* 0x0000001fff037819 */ /* 0x000fe20000011602 */
[----:B------:R2:W-:Y:S03]  /*e040*/  STL [R1+0x8], R8 ;  /* 0x0000080801007387 */ /* 0x0005e60000100800 */
[----:B------:R-:W-:Y:S01]  /*e050*/  LEA.HI.SX32 R0, R2, R3, 0x1b ;  /* 0x0000000302007211 */ /* 0x000fe200078fdaff */
[----:B------:R2:W-:Y:S04]  /*e060*/  STL [R1+0x4], R4 ;  /* 0x0000040401007387 */ /* 0x0005e80000100800 */
[----:B------:R2:W-:Y:S02]  /*e070*/  STL [R1+0x14], R0 ;  /* 0x0000140001007387 */ /* 0x0005e40000100800 */
[----:B------:R-:W-:Y:S05]  /*e080*/  @!P0 BRA `(.L_x_156) ;  /* 0x0000000000408947 */ /* 0x000fea0003800000 */
[----:B------:R-:W-:Y:S01]  /*e090*/  MOV R2, 0x0 ;  /* 0x0000000000027802 */ /* 0x000fe20000000f00 */
[----:B------:R-:W-:Y:S01]  /*e0a0*/  ULDC.64 UR6, c[0x4][0xa0] ;  /* 0x0100280000067ab9 */ /* 0x000fe20000000a00 */
[----:B------:R-:W-:Y:S01]  /*e0b0*/  ULDC.64 UR8, c[0x4][0xa8] ;  /* 0x01002a0000087ab9 */ /* 0x000fe20000000a00 */
[----:B------:R-:W-:Y:S01]  /*e0c0*/  ULDC.64 UR4, c[0x4][0x28] ;  /* 0x01000a0000047ab9 */ /* 0x000fe20000000a00 */
[----:B--2---:R-:W-:Y:S01]  /*e0d0*/  IMAD.U32 R4, RZ, RZ, UR6 ;  /* 0x00000006ff047e24 */ /* 0x004fe2000f8e00ff */
[----:B------:R-:W-:Y:S01]  /*e0e0*/  MOV R10, UR4 ;  /* 0x00000004000a7c02 */ /* 0x000fe20008000f00 */
[----:B------:R-:W1:Y:S01]  /*e0f0*/  LDC.64 R2, c[0x4][R2] ;  /* 0x0100000002027b82 */ /* 0x000e620000000a00 */
[----:B------:R-:W-:Y:S02]  /*e100*/  IMAD.U32 R5, RZ, RZ, UR7 ;  /* 0x00000007ff057e24 */ /* 0x000fe4000f8e00ff */
[----:B------:R-:W-:Y:S02]  /*e110*/  IMAD.U32 R6, RZ, RZ, UR8 ;  /* 0x00000008ff067e24 */ /* 0x000fe4000f8e00ff */
[----:B------:R-:W-:-:S02]  /*e120*/  IMAD.U32 R7, RZ, RZ, UR9 ;  /* 0x00000009ff077e24 */ /* 0x000fc4000f8e00ff */
[----:B------:R-:W-:Y:S02]  /*e130*/  IMAD.U32 R11, RZ, RZ, UR5 ;  /* 0x00000005ff0b7e24 */ /* 0x000fe4000f8e00ff */
[----:B------:R-:W-:Y:S02]  /*e140*/  IMAD.MOV.U32 R8, RZ, RZ, 0x70 ;  /* 0x00000070ff087424 */ /* 0x000fe400078e00ff */
[----:B------:R-:W-:Y:S02]  /*e150*/  IMAD.MOV.U32 R12, RZ, RZ, 0x1 ;  /* 0x00000001ff0c7424 */ /* 0x000fe400078e00ff */
[----:B------:R-:W-:-:S07]  /*e160*/  IMAD.MOV.U32 R13, RZ, RZ, RZ ;  /* 0x000000ffff0d7224 */ /* 0x000fce00078e00ff */
[----:B------:R-:W-:-:S07]  /*e170*/  LEPC R20, `(.L_x_156) ;  /* 0x000000001014794e */ /* 0x000fce0000000000 */
[----:B-1----:R-:W-:Y:S05]  /*e180*/  CALL.ABS.NOINC R2 ;  /* 0x0000000002007343 */ /* 0x002fea0003c00000 */
.L_x_156:
[----:B------:R-:W2:Y:S02]  /*e190*/  LDL R2, [R1+0x8] ;  /* 0x0000080001027983 */ /* 0x000ea40000100800 */
[----:B--2---:R-:W-:-:S05]  /*e1a0*/  VIADD R0, R2, 0x400 ;  /* 0x0000040002007836 */ /* 0x004fca0000000000 */
        /* <DEDUP_REMOVED lines=10> */
[----:B------:R-:W-:Y:S01]  /*e250*/  MOV R13, RZ ;  /* 0x000000ff000d7202 */ /* 0x000fe20000000f00 */
[----:B------:R-:W-:Y:S02]  /*e260*/  IMAD.U32 R7, RZ, RZ, UR9 ;  /* 0x00000009ff077e24 */ /* 0x000fe4000f8e00ff */
[----:B------:R-:W-:-:S02]  /*e270*/  IMAD.U32 R10, RZ, RZ, UR4 ;  /* 0x00000004ff0a7e24 */ /* 0x000fc4000f8e00ff */
[----:B------:R-:W-:Y:S02]  /*e280*/  IMAD.U32 R11, RZ, RZ, UR5 ;  /* 0x00000005ff0b7e24 */ /* 0x000fe4000f8e00ff */
[----:B------:R-:W-:Y:S02]  /*e290*/  IMAD.MOV.U32 R8, RZ, RZ, 0x70 ;  /* 0x00000070ff087424 */ /* 0x000fe400078e00ff */
[----:B-1----:R-:W-:-:S07]  /*e2a0*/  IMAD.MOV.U32 R12, RZ, RZ, 0x1 ;  /* 0x00000001ff0c7424 */ /* 0x002fce00078e00ff */
[----:B------:R-:W-:-:S07]  /*e2b0*/  LEPC R20, `(.L_x_158) ;  /* 0x000000001014794e */ /* 0x000fce0000000000 */
[----:B--2---:R-:W-:Y:S05]  /*e2c0*/  CALL.ABS.NOINC R2 ;  /* 0x0000000002007343 */ /* 0x004fea0003c00000 */
.L_x_158:
[----:B------:R-:W-:Y:S01]  /*e2d0*/  MOV R2, 0x0 ;  /* 0x0000000000027802 */ /* 0x000fe20000000f00 */
[----:B------:R-:W-:Y:S01]  /*e2e0*/  ULDC.64 UR6, c[0x4][0xa0] ;  /* 0x0100280000067ab9 */ /* 0x000fe20000000a00 */
[----:B------:R-:W-:Y:S01]  /*e2f0*/  ULDC.64 UR8, c[0x4][0xa8] ;  /* 0x01002a0000087ab9 */ /* 0x000fe20000000a00 */
[----:B------:R-:W-:Y:S01]  /*e300*/  ULDC.64 UR4, c[0x4][0x38] ;  /* 0x01000e0000047ab9 */ /* 0x000fe20000000a00 */
[----:B------:R-:W-:Y:S01]  /*e310*/  IMAD.U32 R4, RZ, RZ, UR6 ;  /* 0x00000006ff047e24 */ /* 0x000fe2000f8e00ff */
[----:B------:R-:W-:Y:S01]  /*e320*/  MOV R8, 0x70 ;  /* 0x0000007000087802 */ /* 0x000fe20000000f00 */
[----:B------:R-:W1:Y:S01]  /*e330*/  LDC.64 R2, c[0x4][R2] ;  /* 0x0100000002027b82 */ /* 0x000e620000000a00 */
[----:B------:R-:W-:Y:S02]  /*e340*/  IMAD.U32 R5, RZ, RZ, UR7 ;  /* 0x00000007ff057e24 */ /* 0x000fe4000f8e00ff */
[----:B------:R-:W-:Y:S02]  /*e350*/  IMAD.U32 R6, RZ, RZ, UR8 ;  /* 0x00000008ff067e24 */ /* 0x000fe4000f8e00ff */
[----:B------:R-:W-:-:S02]  /*e360*/  IMAD.U32 R7, RZ, RZ, UR9 ;  /* 0x00000009ff077e24 */ /* 0x000fc4000f8e00ff */
[----:B------:R-:W-:Y:S02]  /*e370*/  IMAD.U32 R10, RZ, RZ, UR4 ;  /* 0x00000004ff0a7e24 */ /* 0x000fe4000f8e00ff */
[----:B------:R-:W-:Y:S02]  /*e380*/  IMAD.U32 R11, RZ, RZ, UR5 ;  /* 0x00000005ff0b7e24 */ /* 0x000fe4000f8e00ff */
[----:B------:R-:W-:Y:S02]  /*e390*/  IMAD.MOV.U32 R12, RZ, RZ, 0x1 ;  /* 0x00000001ff0c7424 */ /* 0x000fe400078e00ff */
[----:B------:R-:W-:-:S07]  /*e3a0*/  IMAD.MOV.U32 R13, RZ, RZ, RZ ;  /* 0x000000ffff0d7224 */ /* 0x000fce00078e00ff */
[----:B------:R-:W-:-:S07]  /*e3b0*/  LEPC R20, `(.L_x_157) ;  /* 0x000000001014794e */ /* 0x000fce0000000000 */
[----:B-1----:R-:W-:Y:S05]  /*e3c0*/  CALL.ABS.NOINC R2 ;  /* 0x0000000002007343 */ /* 0x002fea0003c00000 */
.L_x_157:
[----:B------:R-:W2:Y:S01]  /*e3d0*/  LDL R8, [R1+0x4] ;  /* 0x0000040001087983 */ /* 0x000ea20000100800 */
[----:B------:R-:W1:Y:S01]  /*e3e0*/  LDC R0, c[0x0][0x428] ;  /* 0x00010a00ff007b82 */ /* 0x000e620000000800 */
[----:B------:R-:W-:Y:S02]  /*e3f0*/  ULDC.64 UR4, c[0x0][0x9f8] ;  /* 0x00027e0000047ab9 */ /* 0x000fe40000000a00 */
[----:B------:R-:W3:Y:S04]  /*e400*/  LDL R6, [R1] ;  /* 0x0000000001067983 */ /* 0x000ee80000100800 */
[----:B------:R-:W4:Y:S01]  /*e410*/  LDL R7, [R1+0x28] ;  /* 0x0000280001077983 */ /* 0x000f220000100800 */
[----:B-1----:R-:W-:-:S03]  /*e420*/  ISETP.NE.AND P1, PT, R0, 0x1, PT ;  /* 0x000000010000780c */ /* 0x002fc60003f25270 */
[----:B------:R-:W4:Y:S01]  /*e430*/  LDL.LU R5, [R1+0x10] ;  /* 0x0000100001057983 */ /* 0x000f220000300800 */
[----:B------:R-:W-:Y:S01]  /*e440*/  ISETP.NE.U32.AND P0, PT, RZ, UR4, PT ;  /* 0x00000004ff007c0c */ /* 0x000fe2000bf05070 */
[----:B------:R-:W-:Y:S01]  /*e450*/  ULDC.64 UR6, c[0x0][0x208] ;  /* 0x0000820000067ab9 */ /* 0x000fe20000000a00 */
[----:B------:R-:W-:Y:S01]  /*e460*/  ULDC UR4, c[0x0][0xda8] ;  /* 0x00036a0000047ab9 */ /* 0x000fe20000000800 */
[----:B------:R-:W4:Y:S01]  /*e470*/  LDL R4, [R1+0x18] ;  /* 0x0000180001047983 */ /* 0x000f220000100800 */
[----:B------:R-:W-:-:S05]  /*e480*/  ISETP.NE.AND.EX P0, PT, RZ, UR5, PT, P0 ;  /* 0x00000005ff007c0c */ /* 0x000fca000bf05300 */
[----:B------:R-:W2:Y:S08]  /*e490*/  @P1 LDC R2, c[0x0][0x42c] ;  /* 0x00010b00ff021b82 */ /* 0x000eb00000000800 */
[----:B------:R-:W1:Y:S01]  /*e4a0*/  @P1 LDC R3, c[0x0][0x430] ;  /* 0x00010c00ff031b82 */ /* 0x000e620000000800 */
[----:B--2---:R-:W-:-:S04]  /*e4b0*/  @P1 IMAD.HI.U32 R2, R8, R2, RZ ;  /* 0x0000000208021227 */ /* 0x004fc800078e00ff */
[----:B------:R-:W-:Y:S01]  /*e4c0*/  IMAD.MOV.U32 R0, RZ, RZ, R8 ;  /* 0x000000ffff007224 */ /* 0x000fe200078e0008 */
[----:B-1----:R-:W-:Y:S02]  /*e4d0*/  @P1 SHF.R.U32.HI R0, RZ, R3, R2 ;  /* 0x00000003ff001219 */ /* 0x002fe40000011602 */
[----:B------:R-:W3:Y:S02]  /*e4e0*/  @P0 LDC.64 R2, c[0x0][0x9f8] ;  /* 0x00027e00ff020b82 */ /* 0x000ee40000000a00 */
[----:B---3--:R-:W-:-:S05]  /*e4f0*/  @P0 IMAD.WIDE R2, R6, 0x4, R2 ;  /* 0x0000000406020825 */ /* 0x008fca00078e0202 */
[----:B------:R1:W5:Y:S01]  /*e500*/  @P0 LDG.E R6, desc[UR6][R2.64] ;  /* 0x0000000602060981 */ /* 0x000362000c1e1900 */
[----:B----4-:R-:W-:Y:S01]  /*e510*/  ISETP.NE.AND P1, PT, R7, RZ, PT ;  /* 0x000000ff0700720c */ /* 0x010fe20003f25270 */
[----:B------:R-:W-:Y:S01]  /*e520*/  IMAD.MOV R7, RZ, RZ, -R5 ;  /* 0x000000ffff077224 */ /* 0x000fe200078e0a05 */
[----:B------:R-:W2:Y:S02]  /*e530*/  S2R R21, SR_CgaCtaId ;  /* 0x0000000000157919 */ /* 0x000ea40000008800 */
[----:B------:R-:W-:Y:S01]  /*e540*/  PLOP3.LUT P2, PT, P1, PT, PT, 0x8, 0x0 ;  /* 0x000000000000781c */ /* 0x000fe20000f4e170 */
[----:B------:R-:W-:-:S04]  /*e550*/  IMAD R7, R7, UR4, R4 ;  /* 0x0000000407077c24 */ /* 0x000fc8000f8e0204 */
[----:B------:R-:W-:-:S04]  /*e560*/  IMAD.SHL.U32 R7, R7, 0x80, RZ ;  /* 0x0000008007077824 */ /* 0x000fc800078e00ff */
[----:B------:R-:W-:-:S05]  /*e570*/  VOTEU.ALL UP1, P1 ;  /* 0x00000000003f7886 */ /* 0x000fca0000820000 */
[----:B------:R-:W-:-:S04]  /*e580*/  @!UP1 UIADD3 UR8, UP0, UR36, 0x270, URZ ;  /* 0x0000027024089890 */ /* 0x000fc8000ff1e03f */
[----:B------:R-:W-:-:S03]  /*e590*/  @!UP1 UIADD3.X UR9, URZ, UR37, URZ, UP0, !UPT ;  /* 0x000000253f099290 */ /* 0x000fc600087fe43f */
[----:B-1----:R-:W-:-:S09]  /*e5a0*/  VOTEU.ALL UP0, P1 ;  /* 0x00000000003f7886 */ /* 0x002fd20000800000 */
.L_x_159:
[----:B------:R-:W3:Y:S04]  /*e5b0*/  LDL R3, [R1] ;  /* 0x0000000001037983 */ /* 0x000ee80000100800 */
[----:B------:R-:W4:Y:S01]  /*e5c0*/  LDL R2, [R1+0x4] ;  /* 0x0000040001027983 */ /* 0x000f220000100800 */
[----:B------:R-:W-:Y:S01]  /*e5d0*/  UMOV UR4, URZ ;  /* 0x0000003f00047c82 */ /* 0x000fe20008000000 */
[----:B------:R-:W-:Y:S02]  /*e5e0*/  PLOP3.LUT P0, PT, P0, P2, PT, 0xa2, 0x0 ;  /* 0x000000000000781c */ /* 0x000fe40000705472 */
[----:B---3--:R-:W-:-:S08]  /*e5f0*/  @P2 R2UR P0, UR7, R3 ;  /* 0x00000000030722ca */ /* 0x008fd00000000000 */
[----:B------:R-:W-:Y:S02]  /*e600*/  PLOP3.LUT P0, PT, P0, P2, PT, 0xa2, 0x0 ;  /* 0x000000000000781c */ /* 0x000fe40000705472 */
[----:B----4-:R-:W-:-:S08]  /*e610*/  @P2 R2UR.OR P0, UR6, R2 ;  /* 0x00000000020622ca */ /* 0x010fd00000100000 */
        /* <DEDUP_REMOVED lines=8> */
.L_x_160:
[----:B------:R-:W3:Y:S04]  /*e6a0*/  LDL R3, [R1] ;  /* 0x0000000001037983 */ /* 0x000ee80000100800 */
[----:B------:R-:W4:Y:S01]  /*e6b0*/  LDL R2, [R1+0x4] ;  /* 0x0000040001027983 */ /* 0x000f220000100800 */
        /* <DEDUP_REMOVED lines=9> */
[----:B------:R-:W1:Y:S01]  /*e750*/  LDC.64 R2, c[0x0][0x3f8] ;  /* 0x0000fe00ff027b82 */ /* 0x000e620000000a00 */
[----:B--2---:R-:W-:Y:S01]  /*e760*/  LOP3.LUT R21, R21, 0x1, RZ, 0xc0, !PT ;  /* 0x0000000115157812 */ /* 0x004fe200078ec0ff */
[----:B------:R-:W-:-:S04]  /*e770*/  UMOV UR4, 0xffffffff ;  /* 0xffffffff00047882 */ /* 0x000fc80000000000 */
[C---:B------:R-:W-:Y:S02]  /*e780*/  IMAD R20, R21.reuse, 0x58, RZ ;  /* 0x0000005815147824 */ /* 0x040fe400078e02ff */
[----:B------:R-:W-:Y:S01]  /*e790*/  IMAD R21, R21, 0x1600, RZ ;  /* 0x0000160015157824 */ /* 0x000fe200078e02ff */
[----:B-1----:R-:W-:-:S04]  /*e7a0*/  ISETP.NE.U32.AND P0, PT, R2, RZ, PT ;  /* 0x000000ff0200720c */ /* 0x002fc80003f05070 */
[----:B------:R-:W-:-:S04]  /*e7b0*/  ISETP.NE.AND.EX P0, PT, R3, RZ, PT, P0 ;  /* 0x000000ff0300720c */ /* 0x000fc80003f05300 */
[----:B-----5:R-:W-:Y:S01]  /*e7c0*/  SEL R5, R6, RZ, !P0 ;  /* 0x000000ff06057207 */ /* 0x020fe20004000000 */
[----:B------:R-:W-:Y:S08]  /*e7d0*/  BRA.DIV UR4, `(.L_x_161) ;  /* 0x0000002604f07947 */ /* 0x000ff0000b800000 */
.L_x_222:
[----:B------:R-:W2:Y:S01]  /*e7e0*/  LDL R8, [R1+0x14] ;  /* 0x0000140001087983 */ /* 0x000ea20000100800 */
[----:B------:R-:W-:Y:S01]  /*e7f0*/  UMOV UR4, 0xffffffff ;  /* 0xffffffff00047882 */ /* 0x000fe20000000000 */
[--C-:B------:R-:W-:Y:S01]  /*e800*/  SHF.R.S32.HI R12, RZ, 0x1f, R6.reuse ;  /* 0x0000001fff0c7819 */ /* 0x100fe20000011406 */
[----:B------:R-:W-:Y:S01]  /*e810*/  IMAD.MOV.U32 R4, RZ, RZ, R6 ;  /* 0x000000ffff047224 */ /* 0x000fe200078e0006 */
[----:B--2---:R-:W-:Y:S01]  /*e820*/  IADD3 R8, R8, -0x1, RZ ;  /* 0xffffffff08087810 */ /* 0x004fe20007ffe0ff */
[----:B------:R-:W-:Y:S06]  /*e830*/  BRA.DIV UR4, `(.L_x_162) ;  /* 0x0000002a040c7947 */ /* 0x000fec000b800000 */
[----:B------:R-:W-:-:S13]  /*e840*/  ELECT P6, URZ, PT ;  /* 0x00000000003f782f */ /* 0x000fda00038c0000 */
.L_x_225:
[----:B------:R-:W-:Y:S05]  /*e850*/  @!P6 BRA `(.L_x_163) ;  /* 0x000000040010e947 */ /* 0x000fea0003800000 */
[----:B------:R-:W-:Y:S01]  /*e860*/  IMAD.MOV.U32 R18, RZ, RZ, R8 ;  /* 0x000000ffff127224 */ /* 0x000fe200078e0008 */
[----:B------:R-:W-:Y:S06]  /*e870*/  @!P0 BRA `(.L_x_164) ;  /* 0x00000000004c8947 */ /* 0x000fec0003800000 */
[----:B------:R-:W1:Y:S01]  /*e880*/  LDC R9, c[0x0][0x41c] ;  /* 0x00010700ff097b82 */ /* 0x000e620000000800 */
[----:B------:R-:W-:Y:S01]  /*e890*/  IMAD.MOV.U32 R5, RZ, RZ, R8 ;  /* 0x000000ffff057224 */ /* 0x000fe200078e0008 */
[----:B------:R-:W-:Y:S01]  /*e8a0*/  ULDC.64 UR4, c[0x0][0x408] ;  /* 0x0001020000047ab9 */ /* 0x000fe20000000a00 */
[----:B------:R-:W-:Y:S01]  /*e8b0*/  ULDC.64 UR6, c[0x0][0x208] ;  /* 0x0000820000067ab9 */ /* 0x000fe20000000a00 */
[----:B-1----:R-:W-:-:S13]  /*e8c0*/  ISETP.NE.AND P1, PT, R9, 0x1, PT ;  /* 0x000000010900780c */ /* 0x002fda0003f25270 */
[----:B------:R-:W1:Y:S02]  /*e8d0*/  @P1 LDC.64 R10, c[0x0][0x420] ;  /* 0x00010800ff0a1b82 */ /* 0x000e640000000a00 */
[----:B-1----:R-:W-:-:S05]  /*e8e0*/  @P1 IMAD.HI.U32 R10, R8, R10, RZ ;  /* 0x0000000a080a1227 */ /* 0x002fca00078e00ff */
[----:B------:R-:W-:-:S04]  /*e8f0*/  @P1 SHF.R.U32.HI R5, RZ, R11, R10 ;  /* 0x0000000bff051219 */ /* 0x000fc8000001160a */
[--C-:B------:R-:W-:Y:S01]  /*e900*/  SHF.R.S32.HI R11, RZ, 0x1f, R5.reuse ;  /* 0x0000001fff0b7819 */ /* 0x100fe20000011405 */
[--C-:B------:R-:W-:Y:S02]  /*e910*/  IMAD.MOV R18, RZ, RZ, -R5.reuse ;  /* 0x000000ffff127224 */ /* 0x100fe400078e0a05 */
[----:B------:R-:W-:Y:S02]  /*e920*/  IMAD.MOV.U32 R10, RZ, RZ, R5 ;  /* 0x000000ffff0a7224 */ /* 0x000fe400078e0005 */
[----:B------:R-:W-:Y:S02]  /*e930*/  IMAD R18, R9, R18, R8 ;  /* 0x0000001209127224 */ /* 0x000fe400078e0208 */
[----:B------:R-:W-:Y:S02]  /*e940*/  IMAD R9, R12, UR4, RZ ;  /* 0x000000040c097c24 */ /* 0x000fe4000f8e02ff */
[----:B------:R-:W-:-:S04]  /*e950*/  IMAD.WIDE.U32 R10, R6, UR4, R10 ;  /* 0x00000004060a7c25 */ /* 0x000fc8000f8e000a */
[----:B------:R-:W-:Y:S01]  /*e960*/  IMAD R5, R6, UR5, R9 ;  /* 0x0000000506057c24 */ /* 0x000fe2000f8e0209 */
[----:B------:R-:W-:-:S03]  /*e970*/  LEA R14, P1, R10, R2, 0x2 ;  /* 0x000000020a0e7211 */ /* 0x000fc600078210ff */
[----:B------:R-:W-:-:S05]  /*e980*/  IMAD.IADD R5, R11, 0x1, R5 ;  /* 0x000000010b057824 */ /* 0x000fca00078e0205 */
[----:B------:R-:W-:-:S05]  /*e990*/  LEA.HI.X R15, R10, R3, R5, 0x2, P1 ;  /* 0x000000030a0f7211 */ /* 0x000fca00008f1405 */
[----:B------:R1:W5:Y:S02]  /*e9a0*/  LDG.E R6, desc[UR6][R14.64] ;  /* 0x000000060e067981 */ /* 0x000364000c1e1900 */
.L_x_164:
[----:B------:R-:W2:Y:S01]  /*e9b0*/  S2R R9, SR_CgaCtaId ;  /* 0x0000000000097919 */ /* 0x000ea20000008800 */
[----:B------:R-:W-:-:S04]  /*e9c0*/  MOV R5, 0x400 ;  /* 0x0000040000057802 */ /* 0x000fc80000000f00 */
[----:B--2---:R-:W-:Y:S02]  /*e9d0*/  LEA R5, R9, R5, 0x18 ;  /* 0x0000000509057211 */ /* 0x004fe400078ec0ff */
[----:B------:R-:W-:-:S03]  /*e9e0*/  SHF.L.U32 R9, R17, 0x1f, RZ ;  /* 0x0000001f11097819 */ /* 0x000fc600000006ff */
[----:B------:R-:W-:-:S04]  /*e9f0*/  IMAD R5, R16, 0x8, R5 ;  /* 0x0000000810057824 */ /* 0x000fc800078e0205 */
[----:B------:R-:W2:Y:S02]  /*ea00*/  SYNCS.PHASECHK.TRANS64.TRYWAIT P1, [R5+URZ+0x34840], R9 ;  /* 0x03484009050075a7 */ /* 0x000ea4000802017f */
[----:B--2---:R-:W-:Y:S05]  /*ea10*/  @!P1 BRA `(.L_x_165) ;  /* 0x0000002400b49947 */ /* 0x004fea0003800000 */
.L_x_226:
[----:B------:R-:W3:Y:S01]  /*ea20*/  LDL R10, [R1+0xc] ;  /* 0x00000c00010a7983 */ /* 0x000ee20000100800 */
[----:B------:R-:W4:Y:S02]  /*ea30*/  S2R R11, SR_TID.X ;  /* 0x00000000000b7919 */ /* 0x000f240000002100 */
[----:B----4-:R-:W-:-:S13]  /*ea40*/  LOP3.LUT P1, RZ, R11, 0x7f, RZ, 0xc0, !PT ;  /* 0x0000007f0bff7812 */ /* 0x010fda000782c0ff */
[----:B--2---:R-:W-:-:S04]  /*ea50*/  @!P1 MOV R9, 0xb000 ;  /* 0x0000b00000099802 */ /* 0x004fc80000000f00 */
[----:B------:R3:W-:Y:S02]  /*ea60*/  @!P1 SYNCS.ARRIVE.TRANS64 RZ, [R5+URZ+0x34830], R9 ;  /* 0x0348300905ff99a7 */ /* 0x0007e4000800003f */
[----:B---3--:R-:W-:-:S04]  /*ea70*/  PRMT R9, R10, 0x9910, RZ ;  /* 0x000099100a097816 */ /* 0x008fc800000000ff */
[----:B------:R-:W-:-:S13]  /*ea80*/  ISETP.NE.AND P1, PT, R9, 0x2, PT ;  /* 0x000000020900780c */ /* 0x000fda0003f25270 */
[----:B------:R-:W-:Y:S05]  /*ea90*/  @P1 BRA `(.L_x_166) ;  /* 0x0000000000041947 */ /* 0x000fea0003800000 */
[----:B------:R-:W-:Y:S01]  /*eaa0*/  BPT.TRAP 0x1 ;  /* 0x000000040000795c */ /* 0x000fe20000300000 */
.L_x_166:
[----:B------:R-:W-:-:S13]  /*eab0*/  ISETP.NE.AND P1, PT, R19, RZ, PT ;  /* 0x000000ff1300720c */ /* 0x000fda0003f25270 */
[----:B------:R-:W-:Y:S05]  /*eac0*/  @P1 BRA `(.L_x_167) ;  /* 0x0000000000041947 */ /* 0x000fea0003800000 */
[----:B------:R-:W-:Y:S01]  /*ead0*/  BPT.TRAP 0x1 ;  /* 0x000000040000795c */ /* 0x000fe20000300000 */
.L_x_167:
[----:B------:R-:W2:Y:S01]  /*eae0*/  S2R R10, SR_CgaCtaId ;  /* 0x00000000000a7919 */ /* 0x000ea20000008800 */
[----:B------:R-:W-:Y:S01]  /*eaf0*/  MOV R9, 0x400 ;  /* 0x0000040000097802 */ /* 0x000fe20000000f00 */
[----:B------:R-:W-:Y:S01]  /*eb00*/  UIADD3 UR4, UP0, UR36, 0x370, URZ ;  /* 0x0000037024047890 */ /* 0x000fe2000ff1e03f */
[----:B------:R-:W-:Y:S01]  /*eb10*/  R2UR UR9, R5 ;  /* 0x00000000050972ca */ /* 0x000fe200000e0000 */
[----:B------:R-:W-:Y:S01]  /*eb20*/  IMAD R5, R16, 0x5800, R21 ;  /* 0x0000580010057824 */ /* 0x000fe200078e0215 */
[----:B------:R-:W-:Y:S01]  /*eb30*/  R2UR UR11, R18 ;  /* 0x00000000120b72ca */ /* 0x000fe200000e0000 */
[----:B------:R-:W-:Y:S01]  /*eb40*/  UMOV UR10, URZ ;  /* 0x0000003f000a7c82 */ /* 0x000fe20008000000 */
[----:B------:R-:W-:Y:S01]  /*eb50*/  R2UR UR5, R20 ;  /* 0x00000000140572ca */ /* 0x000fe200000e0000 */
[----:B------:R-:W-:Y:S01]  /*eb60*/  UMOV UR16, 0x30000 ;  /* 0x0003000000107882 */ /* 0x000fe20000000000 */
[----:B------:R-:W-:Y:S01]  /*eb70*/  R2UR UR12, R0 ;  /* 0x00000000000c72ca */ /* 0x000fe200000e0000 */
[----:B------:R-:W-:Y:S01]  /*eb80*/  UMOV UR7, 0x14f00000 ;  /* 0x14f0000000077882 */ /* 0x000fe20000000000 */
[----:B-----5:R-:W-:Y:S01]  /*eb90*/  R2UR UR13, R6 ;  /* 0x00000000060d72ca */ /* 0x020fe200000e0000 */
[----:B------:R-:W-:-:S04]  /*eba0*/  UMOV UR15, 0x40 ;  /* 0x00000040000f7882 */ /* 0x000fc80000000000 */
[----:B------:R-:W-:-:S04]  /*ebb0*/  UIADD3 UR9, UR9, 0x34830, URZ ;  /* 0x0003483009097890 */ /* 0x000fc8000fffe03f */
[----:B------:R-:W-:Y:S02]  /*ebc0*/  UIMAD UR11, UR11, 0xb0, UR5 ;  /* 0x000000b00b0b78a4 */ /* 0x000fe4000f8e0205 */
[----:B------:R-:W-:Y:S01]  /*ebd0*/  UIADD3.X UR5, URZ, UR37, URZ, UP0, !UPT ;  /* 0x000000253f057290 */ /* 0x000fe200087fe43f */
[----:B--2---:R-:W-:-:S05]  /*ebe0*/  LEA R9, R10, R9, 0x18 ;  /* 0x000000090a097211 */ /* 0x004fca00078ec0ff */
[----:B------:R-:W-:-:S05]  /*ebf0*/  IMAD R5, R5, 0x2, R9 ;  /* 0x0000000205057824 */ /* 0x000fca00078e0209 */
[----:B------:R-:W-:Y:S01]  /*ec00*/  R2UR UR6, R5 ;  /* 0x00000000050672ca */ /* 0x000fe200000e0000 */
[----:B------:R-:W-:-:S12]  /*ec10*/  IMAD.MOV.U32 R5, RZ, RZ, R6 ;  /* 0x000000ffff057224 */ /* 0x000fd800078e0006 */
[----:B------:R-:W-:Y:S02]  /*ec20*/  UIADD3 UR8, UR6, 0x1e400, URZ ;  /* 0x0001e40006087890 */ /* 0x000fe4000fffe03f */
[----:B------:R-:W-:-:S03]  /*ec30*/  UIADD3 UR14, UR6, 0x23c00, URZ ;  /* 0x00023c00060e7890 */ /* 0x000fc6000fffe03f */
[----:B------:R-:W-:-:S04]  /*ec40*/  UMOV UR6, 0x0 ;  /* 0x0000000000067882 */ /* 0x000fc80000000000 */
[----:B------:R2:W-:Y:S02]  /*ec50*/  UTMALDG.4D.MULTICAST [UR8], [UR4], UR16, desc[UR6] ;  /* 0x00000608040073b4 */ /* 0x0005e40008019810 */
[----:B--2---:R-:W-:Y:S01]  /*ec60*/  UMOV UR8, UR14 ;  /* 0x0000000e00087c82 */ /* 0x004fe20008000000 */
[----:B------:R-:W-:Y:S02]  /*ec70*/  UMOV UR10, UR15 ;  /* 0x0000000f000a7c82 */ /* 0x000fe40008000000 */
[----:B------:R2:W-:Y:S02]  /*ec80*/  UTMALDG.4D.MULTICAST [UR8], [UR4], UR16, desc[UR6] ;  /* 0x00000608040073b4 */ /* 0x0005e40008019810 */
[----:B--2---:R-:W-:Y:S01]  /*ec90*/  NOP ;  /* 0x0000000000007918 */ /* 0x004fe20000000000 */
.L_x_163:
[----:B-1----:R-:W2:Y:S04]  /*eca0*/  LDL.LU R15, [R1] ;  /* 0x00000000010f7983 */ /* 0x002ea80000300800 */
[----:B------:R-:W3:Y:S04]  /*ecb0*/  LDL.LU R14, [R1+0x4] ;  /* 0x00000400010e7983 */ /* 0x000ee80000300800 */
[----:B------:R-:W4:Y:S01]  /*ecc0*/  LDL R13, [R1+0x24] ;  /* 0x00002400010d7983 */ /* 0x000f220000100800 */
[----:B------:R-:W-:-:S03]  /*ecd0*/  MOV R10, 0x400 ;  /* 0x00000400000a7802 */ /* 0x000fc60000000f00 */
[----:B------:R-:W5:Y:S01]  /*ece0*/  LDL.LU R9, [R1+0x20] ;  /* 0x0000200001097983 */ /* 0x000f620000300800 */
[----:B------:R-:W1:Y:S01]  /*ecf0*/  S2R R11, SR_CgaCtaId ;  /* 0x00000000000b7919 */ /* 0x000e620000008800 */
[----:B------:R-:W-:Y:S05]  /*ed00*/  WARPSYNC.ALL ;  /* 0x0000000000007948 */ /* 0x000fea0003800000 */
[----:B------:R-:W-:-:S13]  /*ed10*/  ELECT P1, URZ, PT ;  /* 0x00000000003f782f */ /* 0x000fda0003820000 */
[C---:B------:R-:W-:Y:S01]  /*ed20*/  @P1 R2UR UR11, R7.reuse ;  /* 0x00000000070b12ca */ /* 0x040fe200000e0000 */
[----:B------:R-:W-:Y:S01]  /*ed30*/  UIADD3 UR4, UP0, UR36, 0x270, URZ ;  /* 0x0000027024047890 */ /* 0x000fe2000ff1e03f */
[----:B------:R-:W-:-:S03]  /*ed40*/  @P1 R2UR UR19, R7 ;  /* 0x00000000071312ca */ /* 0x000fc600000e0000 */
[----:B------:R-:W-:Y:S01]  /*ed50*/  UIADD3.X UR5, URZ, UR37, URZ, UP0, !UPT ;  /* 0x000000253f057290 */ /* 0x000fe200087fe43f */
[----:B-1----:R-:W-:-:S04]  /*ed60*/  LEA R10, R11, R10, 0x18 ;  /* 0x0000000a0b0a7211 */ /* 0x002fc800078ec0ff */
[----:B------:R-:W-:Y:S01]  /*ed70*/  R2UR UR16, R10 ;  /* 0x000000000a1072ca */ /* 0x000fe200000e0000 */
[----:B------:R-:W-:Y:S01]  /*ed80*/  @P1 IMAD.MOV.U32 R6, RZ, RZ, 0x8000 ;  /* 0x00008000ff061424 */ /* 0x000fe200078e00ff */
[----:B------:R-:W-:Y:S11]  /*ed90*/  BAR.SYNC.DEFER_BLOCKING 0x8, 0x120 ;  /* 0x0204800000007b1d */ /* 0x000ff60000010000 */
        /* <DEDUP_REMOVED lines=14> */
[C---:B---3--:R-:W-:Y:S02]  /*ee80*/  @P1 R2UR UR12, R14.reuse ;  /* 0x000000000e0c12ca */ /* 0x048fe400000e0000 */
[----:B------:R-:W-:Y:S02]  /*ee90*/  @P1 R2UR UR20, R14 ;  /* 0x000000000e1412ca */ /* 0x000fe400000e0000 */
[----:B----4-:R-:W-:-:S04]  /*eea0*/  LOP3.LUT R6, R13, 0x1, RZ, 0xc, !PT ;  /* 0x000000010d067812 */ /* 0x010fc800078e0cff */
[----:B------:R-:W-:-:S05]  /*eeb0*/  SHF.L.U32 R6, R6, 0x1f, RZ ;  /* 0x0000001f06067819 */ /* 0x000fca00000006ff */
[----:B------:R1:W-:Y:S02]  /*eec0*/  UTMALDG.4D [UR8], [UR4], desc[UR6] ;  /* 0x00000608040075b4 */ /* 0x0003e40008019000 */
[----:B------:R1:W-:Y:S01]  /*eed0*/  UTMALDG.4D [UR16], [UR4], desc[UR14] ;  /* 0x00000e10040075b4 */ /* 0x0003e20008019000 */
[----:B------:R-:W2:Y:S01]  /*eee0*/  SYNCS.PHASECHK.TRANS64.TRYWAIT P1, [R10+URZ+0x34820], R6 ;  /* 0x034820060a0075a7 */ /* 0x000ea2000802017f */
[----:B-----5:R-:W-:Y:S01]  /*eef0*/  ISETP.GE.AND P2, PT, R9, 0xb1, PT ;  /* 0x000000b10900780c */ /* 0x020fe20003f46270 */
[----:B-12---:R-:W-:-:S12]  /*ef00*/  @!P1 BRA `(.L_x_169) ;  /* 0x00000020008c9947 */ /* 0x006fd80003800000 */
.L_x_227:
[----:B------:R-:W-:Y:S05]  /*ef10*/  BSYNC B0 ;  /* 0x0000000000007941 */ /* 0x000fea0003800000 */
.L_x_168:
[----:B------:R-:W-:Y:S05]  /*ef20*/  @!P2 BRA `(.L_x_170) ;  /* 0x0000001400d4a947 */ /* 0x000fea0003800000 */
[----:B-1----:R-:W2:Y:S01]  /*ef30*/  LDL R7, [R1+0x14] ;  /* 0x0000140001077983 */ /* 0x002ea20000100800 */
[----:B------:R-:W-:Y:S02]  /*ef40*/  IMAD.MOV.U32 R6, RZ, RZ, 0x1 ;  /* 0x00000001ff067424 */ /* 0x000fe400078e00ff */
[----:B--2---:R-:W-:-:S05]  /*ef50*/  IMAD.MOV R14, RZ, RZ, -R7 ;  /* 0x000000ffff0e7224 */ /* 0x004fca00078e0a07 */
[----:B------:R-:W-:-:S05]  /*ef60*/  VIADDMNMX R14, R14, R6, 0xffffffff, !PT ;  /* 0xffffffff0e0e7446 */ /* 0x000fca0007800106 */
[----:B------:R-:W-:-:S05]  /*ef70*/  IMAD.IADD R6, R7, 0x1, R14 ;  /* 0x0000000107067824 */ /* 0x000fca00078e020e */
[----:B------:R-:W-:-:S04]  /*ef80*/  LOP3.LUT R6, R6, 0x1, RZ, 0xc0, !PT ;  /* 0x0000000106067812 */ /* 0x000fc800078ec0ff */
[----:B------:R-:W-:Y:S02]  /*ef90*/  ISETP.NE.U32.AND P1, PT, R6, 0x1, PT ;  /* 0x000000010600780c */ /* 0x000fe40003f25070 */
[----:B------:R-:W-:-:S11]  /*efa0*/  IADD3 R6, R7, -0x2, RZ ;  /* 0xfffffffe07067810 */ /* 0x000fd60007ffe0ff */
        /* <DEDUP_REMOVED lines=19> */
[----:B------:R-:W-:-:S04]  /*f0e0*/  IMAD.MOV R10, RZ, RZ, -R7 ;  /* 0x000000ffff0a7224 */ /* 0x000fc800078e0a07 */
[----:B------:R-:W-:Y:S02]  /*f0f0*/  IMAD R6, R15, R10, R6 ;  /* 0x0000000a0f067224 */ /* 0x000fe400078e0206 */
[----:B------:R-:W-:Y:S02]  /*f100*/  IMAD R15, R12, UR4, RZ ;  /* 0x000000040c0f7c24 */ /* 0x000fe4000f8e02ff */
[----:B------:R-:W-:Y:S02]  /*f110*/  IMAD.MOV.U32 R10, RZ, RZ, R7 ;  /* 0x000000ffff0a7224 */ /* 0x000fe400078e0007 */
[C---:B------:R-:W-:Y:S02]  /*f120*/  IMAD R7, R4.reuse, UR5, R15 ;  /* 0x0000000504077c24 */ /* 0x040fe4000f8e020f */
[----:B------:R-:W-:-:S04]  /*f130*/  IMAD.WIDE.U32 R10, R4, UR4, R10 ;  /* 0x00000004040a7c25 */ /* 0x000fc8000f8e000a */
[----:B------:R-:W-:Y:S01]  /*f140*/  IMAD.IADD R7, R7, 0x1, R11 ;  /* 0x0000000107077824 */ /* 0x000fe200078e020b */
[----:B------:R-:W-:-:S04]  /*f150*/  LEA R2, P1, R10, R2, 0x2 ;  /* 0x000000020a027211 */ /* 0x000fc800078210ff */
[----:B------:R-:W-:-:S05]  /*f160*/  LEA.HI.X R3, R10, R3, R7, 0x2, P1 ;  /* 0x000000030a037211 */ /* 0x000fca00008f1407 */
[----:B------:R1:W5:Y:S04]  /*f170*/  LDG.E R7, desc[UR6][R2.64] ;  /* 0x0000000602077981 */ /* 0x000368000c1e1900 */
.L_x_174:
[----:B-1----:R-:W1:Y:S01]  /*f180*/  S2R R3, SR_CgaCtaId ;  /* 0x0000000000037919 */ /* 0x002e620000008800 */
[----:B------:R-:W-:-:S04]  /*f190*/  MOV R2, 0x400 ;  /* 0x0000040000027802 */ /* 0x000fc80000000f00 */
[----:B-1----:R-:W-:Y:S02]  /*f1a0*/  LEA R2, R3, R2, 0x18 ;  /* 0x0000000203027211 */ /* 0x002fe400078ec0ff */
[----:B------:R-:W-:Y:S02]  /*f1b0*/  SHF.L.U32 R3, R13, 0x1f, RZ ;  /* 0x0000001f0d037819 */ /* 0x000fe400000006ff */
[----:B------:R-:W-:-:S04]  /*f1c0*/  LEA R2, R9, R2, 0x3 ;  /* 0x0000000209027211 */ /* 0x000fc800078e18ff */
[----:B------:R-:W1:Y:S02]  /*f1d0*/  SYNCS.PHASECHK.TRANS64.TRYWAIT P1, [R2+URZ+0x34840], R3 ;  /* 0x03484003020075a7 */ /* 0x000e64000802017f */
[----:B-1----:R-:W-:Y:S05]  /*f1e0*/  @!P1 BRA `(.L_x_175) ;  /* 0x0000001c00f49947 */ /* 0x002fea0003800000 */
.L_x_228:
[----:B------:R-:W2:Y:S01]  /*f1f0*/  LDL R10, [R1+0xc] ;  /* 0x00000c00010a7983 */ /* 0x000ea20000100800 */
[----:B------:R-:W3:Y:S02]  /*f200*/  S2R R11, SR_TID.X ;  /* 0x00000000000b7919 */ /* 0x000ee40000002100 */
[----:B---3--:R-:W-:-:S13]  /*f210*/  LOP3.LUT P1, RZ, R11, 0x7f, RZ, 0xc0, !PT ;  /* 0x0000007f0bff7812 */ /* 0x008fda000782c0ff */
[----:B-1----:R-:W-:-:S04]  /*f220*/  @!P1 IMAD.MOV.U32 R3, RZ, RZ, 0xb000 ;  /* 0x0000b000ff039424 */ /* 0x002fc800078e00ff */
[----:B------:R2:W-:Y:S02]  /*f230*/  @!P1 SYNCS.ARRIVE.TRANS64 RZ, [R2+URZ+0x34830], R3 ;  /* 0x0348300302ff99a7 */ /* 0x0005e4000800003f */
[----:B--2---:R-:W-:-:S04]  /*f240*/  PRMT R3, R10, 0x9910, RZ ;  /* 0x000099100a037816 */ /* 0x004fc800000000ff */
[----:B------:R-:W-:-:S13]  /*f250*/  ISETP.NE.AND P2, PT, R3, 0x2, PT ;  /* 0x000000020300780c */ /* 0x000fda0003f45270 */
[----:B------:R-:W-:Y:S05]  /*f260*/  @P2 BRA `(.L_x_176) ;  /* 0x0000000000042947 */ /* 0x000fea0003800000 */
[----:B------:R-:W-:Y:S01]  /*f270*/  BPT.TRAP 0x1 ;  /* 0x000000040000795c */ /* 0x000fe20000300000 */
.L_x_176:
[----:B------:R-:W-:-:S13]  /*f280*/  ISETP.NE.AND P1, PT, R19, RZ, PT ;  /* 0x000000ff1300720c */ /* 0x000fda0003f25270 */
[----:B------:R-:W-:Y:S05]  /*f290*/  @P1 BRA `(.L_x_177) ;  /* 0x0000000000041947 */ /* 0x000fea0003800000 */
[----:B------:R-:W-:Y:S01]  /*f2a0*/  BPT.TRAP 0x1 ;  /* 0x000000040000795c */ /* 0x000fe20000300000 */
.L_x_177:
[----:B------:R-:W1:Y:S01]  /*f2b0*/  S2R R11, SR_CgaCtaId ;  /* 0x00000000000b7919 */ /* 0x000e620000008800 */
        /* <DEDUP_REMOVED lines=11> */
[----:B------:R-:W-:Y:S01]  /*f370*/  UMOV UR7, 0x14f00000 ;  /* 0x14f0000000077882 */ /* 0x000fe20000000000 */
[----:B------:R-:W-:Y:S01]  /*f380*/  UMOV UR16, 0x40 ;  /* 0x0000004000107882 */ /* 0x000fe20000000000 */
[----:B------:R-:W-:-:S02]  /*f390*/  SHF.L.U32 R3, R17, 0x1f, RZ ;  /* 0x0000001f11037819 */ /* 0x000fc400000006ff */
[----:B------:R-:W-:-:S04]  /*f3a0*/  UIADD3 UR9, UR9, 0x34830, URZ ;  /* 0x0003483009097890 */ /* 0x000fc8000fffe03f */
[----:B------:R-:W-:Y:S02]  /*f3b0*/  UIMAD UR11, UR11, 0xb0, UR5 ;  /* 0x000000b00b0b78a4 */ /* 0x000fe4000f8e0205 */
[----:B------:R-:W-:Y:S01]  /*f3c0*/  UIADD3.X UR5, URZ, UR37, URZ, UP0, !UPT ;  /* 0x000000253f057290 */ /* 0x000fe200087fe43f */
[----:B-1----:R-:W-:-:S05]  /*f3d0*/  LEA R10, R11, R10, 0x18 ;  /* 0x0000000a0b0a7211 */ /* 0x002fca00078ec0ff */
[----:B------:R-:W-:-:S05]  /*f3e0*/  IMAD R2, R2, 0x2, R10 ;  /* 0x0000000202027824 */ /* 0x000fca00078e020a */
[----:B------:R-:W-:Y:S01]  /*f3f0*/  R2UR UR8, R2 ;  /* 0x00000000020872ca */ /* 0x000fe200000e0000 */
[----:B------:R-:W-:-:S12]  /*f400*/  IMAD R2, R16, 0x8, R10 ;  /* 0x0000000810027824 */ /* 0x000fd800078e020a */
[----:B------:R-:W-:Y:S02]  /*f410*/  UIADD3 UR14, UR8, 0x1e400, URZ ;  /* 0x0001e400080e7890 */ /* 0x000fe4000fffe03f */
[----:B------:R-:W-:-:S05]  /*f420*/  UIADD3 UR15, UR8, 0x23c00, URZ ;  /* 0x00023c00080f7890 */ /* 0x000fca000fffe03f */
[----:B------:R-:W-:Y:S02]  /*f430*/  UMOV UR8, UR14 ;  /* 0x0000000e00087c82 */ /* 0x000fe40008000000 */
[----:B------:R1:W-:Y:S02]  /*f440*/  UTMALDG.4D.MULTICAST [UR8], [UR4], UR17, desc[UR6] ;  /* 0x00000608040073b4 */ /* 0x0003e40008019811 */
[----:B-1----:R-:W-:Y:S01]  /*f450*/  UMOV UR8, UR15 ;  /* 0x0000000f00087c82 */ /* 0x002fe20008000000 */
[----:B------:R-:W-:Y:S02]  /*f460*/  UMOV UR10, UR16 ;  /* 0x00000010000a7c82 */ /* 0x000fe40008000000 */
[----:B------:R1:W-:Y:S01]  /*f470*/  UTMALDG.4D.MULTICAST [UR8], [UR4], UR17, desc[UR6] ;  /* 0x00000608040073b4 */ /* 0x0003e20008019811 */
[----:B------:R-:W2:Y:S02]  /*f480*/  SYNCS.PHASECHK.TRANS64.TRYWAIT P1, [R2+URZ+0x34860], R3 ;  /* 0x03486003020075a7 */ /* 0x000ea4000802017f */
[----:B-12---:R-:W-:Y:S05]  /*f490*/  @!P1 BRA `(.L_x_178) ;  /* 0x0000001c005c9947 */ /* 0x006fea0003800000 */
.L_x_229:
[----:B------:R-:W2:Y:S02]  /*f4a0*/  S2R R10, SR_TID.X ;  /* 0x00000000000a7919 */ /* 0x000ea40000002100 */
[----:B--2---:R-:W-:-:S13]  /*f4b0*/  LOP3.LUT P1, RZ, R10, 0x7f, RZ, 0xc0, !PT ;  /* 0x0000007f0aff7812 */ /* 0x004fda000782c0ff */
[----:B-1----:R-:W-:-:S04]  /*f4c0*/  @!P1 IMAD.MOV.U32 R3, RZ, RZ, 0xb000 ;  /* 0x0000b000ff039424 */ /* 0x002fc800078e00ff */
[----:B------:R1:W-:Y:S01]  /*f4d0*/  @!P1 SYNCS.ARRIVE.TRANS64 RZ, [R2+URZ+0x34850], R3 ;  /* 0x0348500302ff99a7 */ /* 0x0003e2000800003f */
[----:B------:R-:W-:Y:S05]  /*f4e0*/  @P2 BRA `(.L_x_179) ;  /* 0x0000000000042947 */ /* 0x000fea0003800000 */
[----:B------:R-:W-:Y:S01]  /*f4f0*/  BPT.TRAP 0x1 ;  /* 0x000000040000795c */ /* 0x000fe20000300000 */
.L_x_179:
[----:B------:R-:W-:-:S13]  /*f500*/  ISETP.NE.AND P1, PT, R19, RZ, PT ;  /* 0x000000ff1300720c */ /* 0x000fda0003f25270 */
[----:B------:R-:W-:Y:S05]  /*f510*/  @P1 BRA `(.L_x_180) ;  /* 0x0000000000041947 */ /* 0x000fea0003800000 */
[----:B------:R-:W-:Y:S01]  /*f520*/  BPT.TRAP 0x1 ;  /* 0x000000040000795c */ /* 0x000fe20000300000 */
.L_x_180:
[----:B------:R-:W2:Y:S01]  /*f530*/  S2R R11, SR_CgaCtaId ;  /* 0x00000000000b7919 */ /* 0x000ea20000008800 */
[----:B------:R-:W-:Y:S01]  /*f540*/  MOV R10, 0x400 ;  /* 0x00000400000a7802 */ /* 0x000fe20000000f00 */
[----:B-1----:R-:W-:Y:S01]  /*f550*/  IMAD R3, R16, 0x5800, R21 ;  /* 0x0000580010037824 */ /* 0x002fe200078e0215 */
[----:B------:R-:W-:Y:S01]  /*f560*/  R2UR UR11, R18 ;  /* 0x00000000120b72ca */ /* 0x000fe200000e0000 */
[----:B------:R-:W-:Y:S01]  /*f570*/  UIADD3 UR4, UP0, UR36, 0x470, URZ ;  /* 0x0000047024047890 */ /* 0x000fe2000ff1e03f */
[----:B------:R-:W-:Y:S01]  /*f580*/  R2UR UR5, R20 ;  /* 0x00000000140572ca */ /* 0x000fe200000e0000 */
[----:B------:R-:W-:Y:S01]  /*f590*/  UMOV UR10, URZ ;  /* 0x0000003f000a7c82 */ /* 0x000fe20008000000 */
[----:B------:R-:W-:Y:S01]  /*f5a0*/  R2UR UR9, R2 ;  /* 0x00000000020972ca */ /* 0x000fe200000e0000 */
[----:B------:R-:W-:Y:S01]  /*f5b0*/  UMOV UR16, 0x30000 ;  /* 0x0003000000107882 */ /* 0x000fe20000000000 */
[----:B------:R-:W-:Y:S01]  /*f5c0*/  R2UR UR13, R5 ;  /* 0x00000000050d72ca */ /* 0x000fe200000e0000 */
[----:B------:R-:W-:Y:S01]  /*f5d0*/  UMOV UR6, 0x0 ;  /* 0x0000000000067882 */ /* 0x000fe20000000000 */
[----:B------:R-:W-:Y:S01]  /*f5e0*/  R2UR UR12, R0 ;  /* 0x00000000000c72ca */ /* 0x000fe200000e0000 */
[----:B------:R-:W-:Y:S01]  /*f5f0*/  UMOV UR7, 0x14f00000 ;  /* 0x14f0000000077882 */ /* 0x000fe20000000000 */
[----:B------:R-:W-:Y:S01]  /*f600*/  UMOV UR15, 0x40 ;  /* 0x00000040000f7882 */ /* 0x000fe20000000000 */
[----:B------:R-:W-:Y:S01]  /*f610*/  IMAD.MOV.U32 R5, RZ, RZ, R7 ;  /* 0x000000ffff057224 */ /* 0x000fe200078e0007 */
[----:B------:R-:W-:-:S03]  /*f620*/  MOV R18, R6 ;  /* 0x0000000600127202 */ /* 0x000fc60000000f00 */
[----:B------:R-:W-:Y:S02]  /*f630*/  UIMAD UR11, UR11, 0xb0, UR5 ;  /* 0x000000b00b0b78a4 */ /* 0x000fe4000f8e0205 */
[----:B------:R-:W-:Y:S02]  /*f640*/  UIADD3 UR9, UR9, 0x34850, URZ ;  /* 0x0003485009097890 */ /* 0x000fe4000fffe03f */
[----:B------:R-:W-:Y:S01]  /*f650*/  UIADD3.X UR5, URZ, UR37, URZ, UP0, !UPT ;  /* 0x000000253f057290 */ /* 0x000fe200087fe43f */
[----:B--2---:R-:W-:-:S05]  /*f660*/  LEA R10, R11, R10, 0x18 ;  /* 0x0000000a0b0a7211 */ /* 0x004fca00078ec0ff */
[----:B------:R-:W-:-:S05]  /*f670*/  IMAD R3, R3, 0x2, R10 ;  /* 0x0000000203037824 */ /* 0x000fca00078e020a */
[----:B------:R-:W-:-:S13]  /*f680*/  R2UR UR14, R3 ;  /* 0x00000000030e72ca */ /* 0x000fda00000e0000 */
[----:B------:R-:W-:Y:S02]  /*f690*/  UIADD3 UR8, UR14, 0x400, URZ ;  /* 0x000004000e087890 */ /* 0x000fe4000fffe03f */
[----:B------:R-:W-:-:S07]  /*f6a0*/  UIADD3 UR14, UR14, 0x5c00, URZ ;  /* 0x00005c000e0e7890 */ /* 0x000fce000fffe03f */
[----:B------:R1:W-:Y:S02]  /*f6b0*/  UTMALDG.4D.MULTICAST [UR8], [UR4], UR16, desc[UR6] ;  /* 0x00000608040073b4 */ /* 0x0003e40008019810 */
[----:B-1----:R-:W-:Y:S01]  /*f6c0*/  UMOV UR8, UR14 ;  /* 0x0000000e00087c82 */ /* 0x002fe20008000000 */
[----:B------:R-:W-:Y:S02]  /*f6d0*/  UMOV UR10, UR15 ;  /* 0x0000000f000a7c82 */ /* 0x000fe40008000000 */
[----:B------:R1:W-:Y:S02]  /*f6e0*/  UTMALDG.4D.MULTICAST [UR8], [UR4], UR16, desc[UR6] ;  /* 0x00000608040073b4 */ /* 0x0003e40008019810 */
[----:B-1----:R-:W-:Y:S01]  /*f6f0*/  NOP ;  /* 0x0000000000007918 */ /* 0x002fe20000000000 */
.L_x_173:
[----:B------:R-:W-:Y:S05]  /*f700*/  BSYNC B0 ;  /* 0x0000000000007941 */ /* 0x000fea0003800000 */
.L_x_172:
[----:B------:R-:W2:Y:S01]  /*f710*/  LDL.LU R2, [R1+0x14] ;  /* 0x0000140001027983 */ /* 0x000ea20000300800 */
[----:B------:R-:W-:Y:S02]  /*f720*/  IMAD.MOV.U32 R16, RZ, RZ, R9 ;  /* 0x000000ffff107224 */ /* 0x000fe400078e0009 */
[----:B------:R-:W-:Y:S02]  /*f730*/  IMAD.MOV.U32 R17, RZ, RZ, R13 ;  /* 0x000000ffff117224 */ /* 0x000fe400078e000d */
[----:B--2---:R-:W-:-:S07]  /*f740*/  VIADD R6, R2, 0xfffffffd ;  /* 0xfffffffd02067836 */ /* 0x004fce0000000000 */
.L_x_171:
[----:B------:R-:W-:Y:S01]  /*f750*/  IMAD.MOV R3, RZ, RZ, -R14 ;  /* 0x000000ffff037224 */ /* 0x000fe200078e0a0e */
[----:B------:R-:W-:Y:S04]  /*f760*/  BSSY B0, `(.L_x_170) ;  /* 0x00000f1000007945 */ /* 0x000fe80003800000 */
[----:B------:R-:W-:-:S13]  /*f770*/  ISETP.NE.AND P1, PT, R8, R3, PT ;  /* 0x000000030800720c */ /* 0x000fda0003f25270 */
[----:B------:R-:W-:Y:S05]  /*f780*/  @!P1 BRA `(.L_x_181) ;  /* 0x0000000c00b89947 */ /* 0x000fea0003800000 */
[----:B------:R-:W-:-:S07]  /*f790*/  IMAD.MOV.U32 R8, RZ, RZ, R5 ;  /* 0x000000ffff087224 */ /* 0x000fce00078e0005 */
.L_x_200:
[----:B------:R-:W-:Y:S01]  /*f7a0*/  VIADD R7, R16, 0x1 ;  /* 0x0000000110077836 */ /* 0x000fe20000000000 */
[----:B------:R-:W-:Y:S04]  /*f7b0*/  BSSY B1, `(.L_x_182) ;  /* 0x0000073000017945 */ /* 0x000fe80003800000 */
[----:B------:R-:W-:-:S04]  /*f7c0*/  ISETP.NE.AND P1, PT, R7, 0x2, PT ;  /* 0x000000020700780c */ /* 0x000fc80003f25270 */
[----:B-1----:R-:W-:Y:S02]  /*f7d0*/  SEL R10, RZ, 0x1, P1 ;  /* 0x00000001ff0a7807 */ /* 0x002fe40000800000 */
        /* <DEDUP_REMOVED lines=15> */
[--C-:B------:R-:W-:Y:S01]  /*f8d0*/  SHF.R.S32.HI R3, RZ, 0x1f, R2.reuse ;  /* 0x0000001fff037819 */ /* 0x100fe20000011402 */
[----:B------:R-:W-:-:S04]  /*f8e0*/  IMAD.MOV R11, RZ, RZ, -R2 ;  /* 0x000000ffff0b7224 */ /* 0x000fc800078e0a02 */
[----:B------:R-:W-:Y:S02]  /*f8f0*/  IMAD R11, R9, R11, R6 ;  /* 0x0000000b090b7224 */ /* 0x000fe400078e0206 */
[----:B------:R-:W1:Y:S01]  /*f900*/  LDC.64 R8, c[0x0][0x3f8] ;  /* 0x0000fe00ff087b82 */ /* 0x000e620000000a00 */
[----:B------:R-:W-:-:S04]  /*f910*/  IMAD.WIDE.U32 R2, R4, UR4, R2 ;  /* 0x0000000404027c25 */ /* 0x000fc8000f8e0002 */
[----:B------:R-:W-:Y:S01]  /*f920*/  IMAD.IADD R13, R13, 0x1, R3 ;  /* 0x000000010d0d7824 */ /* 0x000fe200078e0203 */
[----:B-1----:R-:W-:-:S04]  /*f930*/  LEA R8, P1, R2, R8, 0x2 ;  /* 0x0000000802087211 */ /* 0x002fc800078210ff */
[----:B------:R-:W-:-:S05]  /*f940*/  LEA.HI.X R9, R2, R9, R13, 0x2, P1 ;  /* 0x0000000902097211 */ /* 0x000fca00008f140d */
[----:B------:R1:W5:Y:S04]  /*f950*/  LDG.E R8, desc[UR6][R8.64] ;  /* 0x0000000608087981 */ /* 0x000368000c1e1900 */
.L_x_184:
[----:B------:R-:W2:Y:S01]  /*f960*/  S2R R3, SR_CgaCtaId ;  /* 0x0000000000037919 */ /* 0x000ea20000008800 */
[----:B------:R-:W-:-:S04]  /*f970*/  MOV R2, 0x400 ;  /* 0x0000040000027802 */ /* 0x000fc80000000f00 */
[----:B--2---:R-:W-:Y:S02]  /*f980*/  LEA R2, R3, R2, 0x18 ;  /* 0x0000000203027211 */ /* 0x004fe400078ec0ff */
[----:B------:R-:W-:-:S03]  /*f990*/  SHF.L.U32 R3, R10, 0x1f, RZ ;  /* 0x0000001f0a037819 */ /* 0x000fc600000006ff */
[----:B------:R-:W-:-:S04]  /*f9a0*/  IMAD R2, R7, 0x8, R2 ;  /* 0x0000000807027824 */ /* 0x000fc800078e0202 */
[----:B------:R-:W2:Y:S02]  /*f9b0*/  SYNCS.PHASECHK.TRANS64.TRYWAIT P1, [R2+URZ+0x34840], R3 ;  /* 0x03484003020075a7 */ /* 0x000ea4000802017f */
[----:B--2---:R-:W-:Y:S05]  /*f9c0*/  @!P1 BRA `(.L_x_185) ;  /* 0x0000001800249947 */ /* 0x004fea0003800000 */
.L_x_230:
[----:B-1----:R-:W3:Y:S01]  /*f9d0*/  LDL R9, [R1+0xc] ;  /* 0x00000c0001097983 */ /* 0x002ee20000100800 */
[----:B------:R-:W1:Y:S02]  /*f9e0*/  S2R R13, SR_TID.X ;  /* 0x00000000000d7919 */ /* 0x000e640000002100 */
[----:B-1----:R-:W-:-:S13]  /*f9f0*/  LOP3.LUT P1, RZ, R13, 0x7f, RZ, 0xc0, !PT ;  /* 0x0000007f0dff7812 */ /* 0x002fda000782c0ff */
[----:B--2---:R-:W-:-:S04]  /*fa00*/  @!P1 IMAD.MOV.U32 R3, RZ, RZ, 0xb000 ;  /* 0x0000b000ff039424 */ /* 0x004fc800078e00ff */
[----:B------:R3:W-:Y:S02]  /*fa10*/  @!P1 SYNCS.ARRIVE.TRANS64 RZ, [R2+URZ+0x34830], R3 ;  /* 0x0348300302ff99a7 */ /* 0x0007e4000800003f */
[----:B---3--:R-:W-:-:S04]  /*fa20*/  PRMT R3, R9, 0x9910, RZ ;  /* 0x0000991009037816 */ /* 0x008fc800000000ff */
[----:B------:R-:W-:-:S13]  /*fa30*/  ISETP.NE.AND P2, PT, R3, 0x2, PT ;  /* 0x000000020300780c */ /* 0x000fda0003f45270 */
[----:B------:R-:W-:Y:S05]  /*fa40*/  @P2 BRA `(.L_x_186) ;  /* 0x0000000000042947 */ /* 0x000fea0003800000 */
[----:B------:R-:W-:Y:S01]  /*fa50*/  BPT.TRAP 0x1 ;  /* 0x000000040000795c */ /* 0x000fe20000300000 */
.L_x_186:
[----:B------:R-:W-:-:S13]  /*fa60*/  ISETP.NE.AND P1, PT, R19, RZ, PT ;  /* 0x000000ff1300720c */ /* 0x000fda0003f25270 */
[----:B------:R-:W-:Y:S05]  /*fa70*/  @P1 BRA `(.L_x_187) ;  /* 0x0000000000041947 */ /* 0x000fea0003800000 */
[----:B------:R-:W-:Y:S01]  /*fa80*/  BPT.TRAP 0x1 ;  /* 0x000000040000795c */ /* 0x000fe20000300000 */
.L_x_187:
        /* <DEDUP_REMOVED lines=18> */
[----:B-1----:R-:W-:-:S04]  /*fbb0*/  LEA R3, R9, R3, 0x18 ;  /* 0x0000000309037211 */ /* 0x002fc800078ec0ff */
[----:B------:R-:W-:-:S04]  /*fbc0*/  LEA R2, R2, R3, 0x1 ;  /* 0x0000000302027211 */ /* 0x000fc800078e08ff */
        /* <DEDUP_REMOVED lines=11> */
.L_x_231:
[----:B------:R-:W2:Y:S02]  /*fc80*/  S2R R3, SR_TID.X ;  /* 0x0000000000037919 */ /* 0x000ea40000002100 */
[----:B--2---:R-:W-:-:S13]  /*fc90*/  LOP3.LUT P1, RZ, R3, 0x7f, RZ, 0xc0, !PT ;  /* 0x0000007f03ff7812 */ /* 0x004fda000782c0ff */
[----:B------:R-:W-:-:S04]  /*fca0*/  @!P1 IMAD.MOV.U32 R3, RZ, RZ, 0xb000 ;  /* 0x0000b000ff039424 */ /* 0x000fc800078e00ff */
[----:B------:R2:W-:Y:S01]  /*fcb0*/  @!P1 SYNCS.ARRIVE.TRANS64 RZ, [R2+URZ+0x34850], R3 ;  /* 0x0348500302ff99a7 */ /* 0x0005e2000800003f */
[----:B------:R-:W-:Y:S05]  /*fcc0*/  @P2 BRA `(.L_x_189) ;  /* 0x0000000000042947 */ /* 0x000fea0003800000 */
[----:B------:R-:W-:Y:S01]  /*fcd0*/  BPT.TRAP 0x1 ;  /* 0x000000040000795c */ /* 0x000fe20000300000 */
.L_x_189:
[----:B------:R-:W-:-:S13]  /*fce0*/  ISETP.NE.AND P1, PT, R19, RZ, PT ;  /* 0x000000ff1300720c */ /* 0x000fda0003f25270 */
[----:B------:R-:W-:Y:S05]  /*fcf0*/  @P1 BRA `(.L_x_190) ;  /* 0x0000000000041947 */ /* 0x000fea0003800000 */
[----:B------:R-:W-:Y:S01]  /*fd00*/  BPT.TRAP 0x1 ;  /* 0x000000040000795c */ /* 0x000fe20000300000 */
.L_x_190:
[----:B------:R-:W3:Y:S01]  /*fd10*/  S2R R9, SR_CgaCtaId ;  /* 0x0000000000097919 */ /* 0x000ee20000008800 */
[----:B--2---:R-:W-:Y:S01]  /*fd20*/  MOV R3, 0x400 ;  /* 0x0000040000037802 */ /* 0x004fe20000000f00 */
[----:B------:R-:W-:Y:S01]  /*fd30*/  IMAD R16, R16, 0x5800, R21 ;  /* 0x0000580010107824 */ /* 0x000fe200078e0215 */
        /* <DEDUP_REMOVED lines=10> */
[----:B------:R-:W-:-:S02]  /*fde0*/  IMAD.MOV.U32 R18, RZ, RZ, R11 ;  /* 0x000000ffff127224 */ /* 0x000fc400078e000b */
[----:B------:R-:W-:-:S03]  /*fdf0*/  IMAD.MOV.U32 R5, RZ, RZ, R8 ;  /* 0x000000ffff057224 */ /* 0x000fc600078e0008 */
[----:B------:R-:W-:Y:S02]  /*fe00*/  UIMAD UR11, UR11, 0xb0, UR5 ;  /* 0x000000b00b0b78a4 */ /* 0x000fe4000f8e0205 */
[----:B------:R-:W-:Y:S02]  /*fe10*/  UIADD3 UR9, UR9, 0x34850, URZ ;  /* 0x0003485009097890 */ /* 0x000fe4000fffe03f */
[----:B------:R-:W-:Y:S01]  /*fe20*/  UIADD3.X UR5, URZ, UR37, URZ, UP0, !UPT ;  /* 0x000000253f057290 */ /* 0x000fe200087fe43f */
[----:B---3--:R-:W-:-:S05]  /*fe30*/  LEA R3, R9, R3, 0x18 ;  /* 0x0000000309037211 */ /* 0x008fca00078ec0ff */
[----:B------:R-:W-:-:S05]  /*fe40*/  IMAD R16, R16, 0x2, R3 ;  /* 0x0000000210107824 */ /* 0x000fca00078e0203 */
[----:B------:R-:W-:-:S13]  /*fe50*/  R2UR UR6, R16 ;  /* 0x00000000100672ca */ /* 0x000fda00000e0000 */
        /* <DEDUP_REMOVED lines=8> */
.L_x_183:
[----:B------:R-:W-:Y:S05]  /*fee0*/  BSYNC B1 ;  /* 0x0000000000017941 */ /* 0x000fea0003800000 */
.L_x_182:
        /* <DEDUP_REMOVED lines=18> */
[----:B------:R-:W-:-:S05]  /*10010*/  @P1 SHF.R.U32.HI R2, RZ, R3, R8 ;  /* 0x00000003ff021219 */ /* 0x000fca0000011608 */
[----:B------:R-:W-:-:S04]  /*10020*/  IMAD.MOV R3, RZ, RZ, -R2 ;  /* 0x000000ffff037224 */ /* 0x000fc800078e0a02 */
        /* <DEDUP_REMOVED lines=8> */
.L_x_193:
[----:B------:R-:W2:Y:S01]  /*100b0*/  S2R R3, SR_CgaCtaId ;  /* 0x0000000000037919 */ /* 0x000ea20000008800 */
[----:B------:R-:W-:-:S04]  /*100c0*/  MOV R2, 0x400 ;  /* 0x0000040000027802 */ /* 0x000fc80000000f00 */
[----:B--2---:R-:W-:Y:S02]  /*100d0*/  LEA R2, R3, R2, 0x18 ;  /* 0x0000000203027211 */ /* 0x004fe400078ec0ff */
[----:B------:R-:W-:-:S03]  /*100e0*/  SHF.L.U32 R3, R17, 0x1f, RZ ;  /* 0x0000001f11037819 */ /* 0x000fc600000006ff */
[----:B------:R-:W-:-:S04]  /*100f0*/  IMAD R2, R16, 0x8, R2 ;  /* 0x0000000810027824 */ /* 0x000fc800078e0202 */
[----:B------:R-:W2:Y:S02]  /*10100*/  SYNCS.PHASECHK.TRANS64.TRYWAIT P1, [R2+URZ+0x34840], R3 ;  /* 0x03484003020075a7 */ /* 0x000ea4000802017f */
[----:B--2---:R-:W-:Y:S05]  /*10110*/  @!P1 BRA `(.L_x_194) ;  /* 0x0000001000789947 */ /* 0x004fea0003800000 */
.L_x_232:
[----:B-1----:R-:W3:Y:S01]  /*10120*/  LDL R9, [R1+0xc] ;  /* 0x00000c0001097983 */ /* 0x002ee20000100800 */
[----:B------:R-:W1:Y:S02]  /*10130*/  S2R R13, SR_TID.X ;  /* 0x00000000000d7919 */ /* 0x000e640000002100 */
[----:B-1----:R-:W-:-:S13]  /*10140*/  LOP3.LUT P1, RZ, R13, 0x7f, RZ, 0xc0, !PT ;  /* 0x0000007f0dff7812 */ /* 0x002fda000782c0ff */
[----:B--2---:R-:W-:-:S04]  /*10150*/  @!P1 MOV R3, 0xb000 ;  /* 0x0000b00000039802 */ /* 0x004fc80000000f00 */
[----:B------:R3:W-:Y:S02]  /*10160*/  @!P1 SYNCS.ARRIVE.TRANS64 RZ, [R2+URZ+0x34830], R3 ;  /* 0x0348300302ff99a7 */ /* 0x0007e4000800003f */
[----:B---3--:R-:W-:-:S04]  /*10170*/  PRMT R3, R9, 0x9910, RZ ;  /* 0x0000991009037816 */ /* 0x008fc800000000ff */
[----:B------:R-:W-:-:S13]  /*10180*/  ISETP.NE.AND P2, PT, R3, 0x2, PT ;  /* 0x000000020300780c */ /* 0x000fda0003f45270 */
[----:B------:R-:W-:Y:S05]  /*10190*/  @P2 BRA `(.L_x_195) ;  /* 0x0000000000042947 */ /* 0x000fea0003800000 */
[----:B------:R-:W-:Y:S01]  /*101a0*/  BPT.TRAP 0x1 ;  /* 0x000000040000795c */ /* 0x000fe20000300000 */
.L_x_195:
[----:B------:R-:W-:-:S13]  /*101b0*/  ISETP.NE.AND P1, PT, R19, RZ, PT ;  /* 0x000000ff1300720c */ /* 0x000fda0003f25270 */
[----:B------:R-:W-:Y:S05]  /*101c0*/  @P1 BRA `(.L_x_196) ;  /* 0x0000000000041947 */ /* 0x000fea0003800000 */
[----:B------:R-:W-:Y:S01]  /*101d0*/  BPT.TRAP 0x1 ;  /* 0x000000040000795c */ /* 0x000fe20000300000 */
.L_x_196:
        /* <DEDUP_REMOVED lines=31> */
.L_x_233:
[----:B------:R-:W2:Y:S02]  /*103d0*/  S2R R3, SR_TID.X ;  /* 0x0000000000037919 */ /* 0x000ea40000002100 */
[----:B--2---:R-:W-:-:S13]  /*103e0*/  LOP3.LUT P1, RZ, R3, 0x7f, RZ, 0xc0, !PT ;  /* 0x0000007f03ff7812 */ /* 0x004fda000782c0ff */
[----:B------:R-:W-:-:S04]  /*103f0*/  @!P1 IMAD.MOV.U32 R3, RZ, RZ, 0xb000 ;  /* 0x0000b000ff039424 */ /* 0x000fc800078e00ff */
[----:B------:R2:W-:Y:S01]  /*10400*/  @!P1 SYNCS.ARRIVE.TRANS64 RZ, [R2+URZ+0x34850], R3 ;  /* 0x0348500302ff99a7 */ /* 0x0005e2000800003f */
[----:B------:R-:W-:Y:S05]  /*10410*/  @P2 BRA `(.L_x_198) ;  /* 0x0000000000042947 */ /* 0x000fea0003800000 */
[----:B------:R-:W-:Y:S01]  /*10420*/  BPT.TRAP 0x1 ;  /* 0x000000040000795c */ /* 0x000fe20000300000 */
.L_x_198:
[----:B------:R-:W-:-:S13]  /*10430*/  ISETP.NE.AND P1, PT, R19, RZ, PT ;  /* 0x000000ff1300720c */ /* 0x000fda0003f25270 */
[----:B------:R-:W-:Y:S05]  /*10440*/  @P1 BRA `(.L_x_199) ;  /* 0x0000000000041947 */ /* 0x000fea0003800000 */
[----:B------:R-:W-:Y:S01]  /*10450*/  BPT.TRAP 0x1 ;  /* 0x000000040000795c */ /* 0x000fe20000300000 */
.L_x_199:
        /* <DEDUP_REMOVED lines=19> */
[----:B---3--:R-:W-:-:S05]  /*10590*/  LEA R3, R9, R3, 0x18 ;  /* 0x0000000309037211 */ /* 0x008fca00078ec0ff */
[----:B------:R-:W-:-:S05]  /*105a0*/  IMAD R7, R7, 0x2, R3 ;  /* 0x0000000207077824 */ /* 0x000fca00078e0203 */
[----:B------:R-:W-:-:S13]  /*105b0*/  R2UR UR14, R7 ;  /* 0x00000000070e72ca */ /* 0x000fda00000e0000 */
[----:B------:R-:W-:Y:S02]  /*105c0*/  UIADD3 UR8, UR14, 0x400, URZ ;  /* 0x000004000e087890 */ /* 0x000fe4000fffe03f */
[----:B------:R-:W-:-:S07]  /*105d0*/  UIADD3 UR14, UR14, 0x5c00, URZ ;  /* 0x00005c000e0e7890 */ /* 0x000fce000fffe03f */
[----:B------:R2:W-:Y:S02]  /*105e0*/  UTMALDG.4D.MULTICAST [UR8], [UR4], UR16, desc[UR6] ;  /* 0x00000608040073b4 */ /* 0x0005e40008019810 */
[----:B--2---:R-:W-:Y:S01]  /*105f0*/  UMOV UR8, UR14 ;  /* 0x0000000e00087c82 */ /* 0x004fe20008000000 */
[----:B------:R-:W-:Y:S02]  /*10600*/  UMOV UR10, UR15 ;  /* 0x0000000f000a7c82 */ /* 0x000fe40008000000 */
[----:B------:R2:W-:Y:S02]  /*10610*/  UTMALDG.4D.MULTICAST [UR8], [UR4], UR16, desc[UR6] ;  /* 0x00000608040073b4 */ /* 0x0005e40008019810 */
[----:B--2---:R-:W-:Y:S01]  /*10620*/  NOP ;  /* 0x0000000000007918 */ /* 0x004fe20000000000 */
.L_x_192:
[----:B------:R-:W-:Y:S05]  /*10630*/  BSYNC B1 ;  /* 0x0000000000017941 */ /* 0x000fea0003800000 */
.L_x_191:
[C---:B------:R-:W-:Y:S01]  /*10640*/  ISETP.GT.AND P1, PT, R6.reuse, 0x1, PT ;  /* 0x000000010600780c */ /* 0x040fe20003f24270 */
[----:B------:R-:W-:-:S12]  /*10650*/  VIADD R6, R6, 0xfffffffe ;  /* 0xfffffffe06067836 */ /* 0x000fd80000000000 */
[----:B------:R-:W-:Y:S05]  /*10660*/  @P1 BRA `(.L_x_200) ;  /* 0xfffffff0004c1947 */ /* 0x000fea000383ffff */
.L_x_181:
[----:B------:R-:W-:Y:S05]  /*10670*/  BSYNC B0 ;  /* 0x0000000000007941 */ /* 0x000fea0003800000 */
.L_x_170:
[----:B------:R-:W-:Y:S04]  /*10680*/  BSSY B0, `(.L_x_201) ;  /* 0x0000030000007945 */ /* 0x000fe80003800000 */
[----:B------:R-:W-:Y:S05]  /*10690*/  @!P6 BRA `(.L_x_202) ;  /* 0x0000000000b8e947 */ /* 0x000fea0003800000 */
[----:B------:R-:W2:Y:S01]  /*106a0*/  S2R R3, SR_CgaCtaId ;  /* 0x0000000000037919 */ /* 0x000ea20000008800 */
[----:B-1----:R-:W-:-:S04]  /*106b0*/  MOV R2, 0x400 ;  /* 0x0000040000027802 */ /* 0x002fc80000000f00 */
[----:B--2---:R-:W-:Y:S02]  /*106c0*/  LEA R2, R3, R2, 0x18 ;  /* 0x0000000203027211 */ /* 0x004fe400078ec0ff */
[----:B------:R-:W-:-:S03]  /*106d0*/  SHF.L.U32 R3, R17, 0x1f, RZ ;  /* 0x0000001f11037819 */ /* 0x000fc600000006ff */
[----:B------:R-:W-:-:S04]  /*106e0*/  IMAD R2, R16, 0x8, R2 ;  /* 0x0000000810027824 */ /* 0x000fc800078e0202 */
[----:B------:R-:W1:Y:S02]  /*106f0*/  SYNCS.PHASECHK.TRANS64.TRYWAIT P0, [R2+URZ+0x34860], R3 ;  /* 0x03486003020075a7 */ /* 0x000e64000800017f */
[----:B-1----:R-:W-:Y:S05]  /*10700*/  @!P0 BRA `(.L_x_203) ;  /* 0x0000000c00248947 */ /* 0x002fea0003800000 */
.L_x_234:
        /* <DEDUP_REMOVED lines=9> */
.L_x_204:
[----:B------:R-:W-:-:S13]  /*107a0*/  ISETP.NE.AND P0, PT, R19, RZ, PT ;  /* 0x000000ff1300720c */ /* 0x000fda0003f05270 */
[----:B------:R-:W-:Y:S05]  /*107b0*/  @P0 BRA `(.L_x_205) ;  /* 0x0000000000040947 */ /* 0x000fea0003800000 */
[----:B------:R-:W-:Y:S01]  /*107c0*/  BPT.TRAP 0x1 ;  /* 0x000000040000795c */ /* 0x000fe20000300000 */
.L_x_205:
[----:B------:R-:W1:Y:S01]  /*107d0*/  S2R R4, SR_CgaCtaId ;  /* 0x0000000000047919 */ /* 0x000e620000008800 */
[----:B------:R-:W-:Y:S01]  /*107e0*/  MOV R3, 0x400 ;  /* 0x0000040000037802 */ /* 0x000fe20000000f00 */
        /* <DEDUP_REMOVED lines=10> */
[----:B------:R-:W-:-:S06]  /*10890*/  UMOV UR15, 0x40 ;  /* 0x00000040000f7882 */ /* 0x000fcc0000000000 */
[----:B------:R-:W-:Y:S02]  /*108a0*/  UIMAD UR11, UR11, 0xb0, UR5 ;  /* 0x000000b00b0b78a4 */ /* 0x000fe4000f8e0205 */
[----:B------:R-:W-:Y:S02]  /*108b0*/  UIADD3 UR9, UR9, 0x34850, URZ ;  /* 0x0003485009097890 */ /* 0x000fe4000fffe03f */
[----:B------:R-:W-:Y:S01]  /*108c0*/  UIADD3.X UR5, URZ, UR37, URZ, UP0, !UPT ;  /* 0x000000253f057290 */ /* 0x000fe200087fe43f */
[----:B-1----:R-:W-:-:S05]  /*108d0*/  LEA R3, R4, R3, 0x18 ;  /* 0x0000000304037211 */ /* 0x002fca00078ec0ff */
[----:B------:R-:W-:-:S05]  /*108e0*/  IMAD R21, R21, 0x2, R3 ;  /* 0x0000000215157824 */ /* 0x000fca00078e0203 */
[----:B------:R-:W-:-:S13]  /*108f0*/  R2UR UR6, R21 ;  /* 0x00000000150672ca */ /* 0x000fda00000e0000 */
[----:B------:R-:W-:Y:S02]  /*10900*/  UIADD3 UR8, UR6, 0x400, URZ ;  /* 0x0000040006087890 */ /* 0x000fe4000fffe03f */
[----:B------:R-:W-:-:S03]  /*10910*/  UIADD3 UR14, UR6, 0x5c00, URZ ;  /* 0x00005c00060e7890 */ /* 0x000fc6000fffe03f */
[----:B------:R-:W-:-:S04]  /*10920*/  UMOV UR6, 0x0 ;  /* 0x0000000000067882 */ /* 0x000fc80000000000 */
[----:B------:R1:W-:Y:S02]  /*10930*/  UTMALDG.4D.MULTICAST [UR8], [UR4], UR16, desc[UR6] ;  /* 0x00000608040073b4 */ /* 0x0003e40008019810 */
[----:B-1----:R-:W-:Y:S01]  /*10940*/  UMOV UR8, UR14 ;  /* 0x0000000e00087c82 */ /* 0x002fe20008000000 */
[----:B------:R-:W-:Y:S02]  /*10950*/  UMOV UR10, UR15 ;  /* 0x0000000f000a7c82 */ /* 0x000fe40008000000 */
[----:B------:R2:W-:Y:S02]  /*10960*/  UTMALDG.4D.MULTICAST [UR8], [UR4], UR16, desc[UR6] ;  /* 0x00000608040073b4 */ /* 0x0005e40008019810 */
[----:B--2---:R-:W-:Y:S01]  /*10970*/  NOP ;  /* 0x0000000000007918 */ /* 0x004fe20000000000 */
.L_x_202:
[----:B------:R-:W-:Y:S05]  /*10980*/  BSYNC B0 ;  /* 0x0000000000007941 */ /* 0x000fea0003800000 */
.L_x_201:
[----:B------:R-:W2:Y:S01]  /*10990*/  LDL.LU R0, [R1+0x18] ;  /* 0x0000180001007983 */ /* 0x000ea20000300800 */
[----:B------:R-:W-:-:S03]  /*109a0*/  ULDC UR4, c[0x0][0xda4] ;  /* 0x0003690000047ab9 */ /* 0x000fc60000000800 */
[----:B-1----:R-:W3:Y:S01]  /*109b0*/  LDL.LU R2, [R1+0x24] ;  /* 0x0000240001027983 */ /* 0x002ee20000300800 */
[----:B------:R-:W-:-:S05]  /*109c0*/  VIADD R16, R16, 0x1 ;  /* 0x0000000110107836 */ /* 0x000fca0000000000 */
[----:B------:R-:W-:-:S04]  /*109d0*/  ISETP.NE.AND P0, PT, R16, 0x2, PT ;  /* 0x000000021000780c */ /* 0x000fc80003f05270 */
[----:B------:R-:W-:Y:S02]  /*109e0*/  SEL R16, R16, RZ, P0 ;  /* 0x000000ff10107207 */ /* 0x000fe40000000000 */
[----:B--2---:R-:W-:Y:S01]  /*109f0*/  IADD3 R0, R0, UR38, RZ ;  /* 0x0000002600007c10 */ /* 0x004fe2000fffe0ff */
[----:B---3--:R-:W-:-:S04]  /*10a00*/  VIADD R2, R2, 0x1 ;  /* 0x0000000102027836 */ /* 0x008fc80000000000 */
[----:B------:R1:W-:Y:S01]  /*10a10*/  STL [R1+0x18], R0 ;  /* 0x0000180001007387 */ /* 0x0003e20000100800 */
[----:B------:R-:W-:-:S03]  /*10a20*/  ISETP.GE.AND P1, PT, R0, UR4, PT ;  /* 0x0000000400007c0c */ /* 0x000fc6000bf26270 */
[----:B------:R2:W-:Y:S01]  /*10a30*/  STL [R1+0x24], R2 ;  /* 0x0000240201007387 */ /* 0x0005e20000100800 */
[----:B-1----:R-:W-:-:S04]  /*10a40*/  SEL R0, RZ, 0x1, P0 ;  /* 0x00000001ff007807 */ /* 0x002fc80000000000 */
[----:B------:R-:W-:-:S05]  /*10a50*/  LOP3.LUT R17, R17, R0, RZ, 0x3c, !PT ;  /* 0x0000000011117212 */ /* 0x000fca00078e3cff */
[----:B--2---:R-:W-:Y:S05]  /*10a60*/  @!P1 BRA `(.L_x_206) ;  /* 0xffffffd000e89947 */ /* 0x004fea000383ffff */
[----:B------:R-:W-:-:S07]  /*10a70*/  LOP3.LUT R2, R2, 0x1, RZ, 0xc, !PT ;  /* 0x0000000102027812 */ /* 0x000fce00078e0cff */
.L_x_155:
[----:B------:R-:W1:Y:S01]  /*10a80*/  S2R R3, SR_CgaCtaId ;  /* 0x0000000000037919 */ /* 0x000e620000008800 */
[----:B------:R-:W-:Y:S01]  /*10a90*/  MOV R0, 0x400 ;  /* 0x0000040000007802 */ /* 0x000fe20000000f00 */
[----:B------:R-:W-:Y:S03]  /*10aa0*/  BSSY B0, `(.L_x_207) ;  /* 0x0000005000007945 */ /* 0x000fe60003800000 */
[----:B-1----:R-:W-:Y:S02]  /*10ab0*/  LEA R0, R3, R0, 0x18 ;  /* 0x0000000003007211 */ /* 0x002fe400078ec0ff */
[----:B------:R-:W-:-:S04]  /*10ac0*/  SHF.L.U32 R3, R2, 0x1f, RZ ;  /* 0x0000001f02037819 */ /* 0x000fc800000006ff */
[----:B------:R-:W1:Y:S02]  /*10ad0*/  SYNCS.PHASECHK.TRANS64.TRYWAIT P0, [R0+URZ+0x34820], R3 ;  /* 0x03482003000075a7 */ /* 0x000e64000800017f */
[----:B-1----:R-:W-:Y:S05]  /*10ae0*/  @!P0 BRA `(.L_x_208) ;  /* 0x0000000800408947 */ /* 0x002fea0003800000 */
.L_x_235:
[----:B------:R-:W-:Y:S05]  /*10af0*/  BSYNC B0 ;  /* 0x0000000000007941 */ /* 0x000fea0003800000 */
.L_x_207:
[----:B------:R-:W-:-:S03]  /*10b00*/  UMOV UR4, 0xffffffff ;  /* 0xffffffff00047882 */ /* 0x000fc60000000000 */
[----:B------:R-:W-:Y:S05]  /*10b10*/  BRA.DIV UR4, `(.L_x_209) ;  /* 0x0000000a04487947 */ /* 0x000fea000b800000 */
[----:B------:R-:W2:Y:S02]  /*10b20*/  S2R R2, SR_TID.X ;  /* 0x0000000000027919 */ /* 0x000ea40000002100 */
[----:B--2---:R-:W-:-:S04]  /*10b30*/  SHF.R.U32.HI R2, RZ, 0x5, R2 ;  /* 0x00000005ff027819 */ /* 0x004fc80000011602 */
[----:B------:R-:W-:-:S05]  /*10b40*/  LOP3.LUT R2, R2, 0x3, RZ, 0xc0, !PT ;  /* 0x0000000302027812 */ /* 0x000fca00078ec0ff */
[----:B------:R2:W3:Y:S02]  /*10b50*/  SHFL.IDX PT, R14, R2, RZ, 0x1f ;  /* 0x00001fff020e7589 */ /* 0x0004e400000e0000 */
.L_x_238:
[----:B---3--:R-:W-:Y:S01]  /*10b60*/  ISETP.NE.AND P0, PT, R14, RZ, PT ;  /* 0x000000ff0e00720c */ /* 0x008fe20003f05270 */
[----:B------:R-:W-:-:S12]  /*10b70*/  BSSY B0, `(.L_x_210) ;  /* 0x0000024000007945 */ /* 0x000fd80003800000 */
[----:B------:R-:W-:Y:S05]  /*10b80*/  @P0 BRA `(.L_x_211) ;  /* 0x0000000000880947 */ /* 0x000fea0003800000 */
[----:B------:R-:W-:-:S03]  /*10b90*/  UMOV UR4, 0xffffffff ;  /* 0xffffffff00047882 */ /* 0x000fc60000000000 */
[----:B------:R-:W-:Y:S05]  /*10ba0*/  BRA.DIV UR4, `(.L_x_212) ;  /* 0x0000000a04587947 */ /* 0x000fea000b800000 */
[----:B------:R-:W-:-:S13]  /*10bb0*/  ELECT P6, URZ, PT ;  /* 0x00000000003f782f */ /* 0x000fda00038c0000 */
.L_x_241:
[----:B------:R-:W-:Y:S05]  /*10bc0*/  @!P6 BRA `(.L_x_211) ;  /* 0x000000000078e947 */ /* 0x000fea0003800000 */
[----:B--2---:R-:W2:Y:S02]  /*10bd0*/  LDL.LU R2, [R1+0x1c] ;  /* 0x00001c0001027983 */ /* 0x004ea40000300800 */
[----:B--2---:R-:W-:-:S04]  /*10be0*/  LOP3.LUT R2, R2, 0x2, RZ, 0xfc, !PT ;  /* 0x0000000202027812 */ /* 0x004fc800078efcff */
[----:B------:R-:W-:-:S13]  /*10bf0*/  ISETP.NE.AND P2, PT, R2, 0x3, PT ;  /* 0x000000030200780c */ /* 0x000fda0003f45270 */
[----:B------:R-:W-:Y:S05]  /*10c00*/  @!P2 BRA `(.L_x_213) ;  /* 0x000000000004a947 */ /* 0x000fea0003800000 */
[----:B------:R-:W-:Y:S01]  /*10c10*/  BPT.TRAP 0x1 ;  /* 0x000000040000795c */ /* 0x000fe20000300000 */
.L_x_213:
[----:B-1----:R-:W-:Y:S01]  /*10c20*/  VIADD R3, R0, 0x34840 ;  /* 0x0003484000037836 */ /* 0x002fe20000000000 */
[----:B------:R-:W-:Y:S01]  /*10c30*/  SHF.L.U32 R5, R17, 0x1f, RZ ;  /* 0x0000001f11057819 */ /* 0x000fe200000006ff */
[C---:B------:R-:W-:Y:S02]  /*10c40*/  VIADD R2, R16.reuse, 0x1 ;  /* 0x0000000110027836 */ /* 0x040fe40000000000 */
[----:B------:R-:W-:-:S03]  /*10c50*/  IMAD R6, R16, 0x8, R3 ;  /* 0x0000000810067824 */ /* 0x000fc600078e0203 */
[----:B------:R-:W-:Y:S01]  /*10c60*/  ISETP.NE.AND P1, PT, R2, 0x2, PT ;  /* 0x000000020200780c */ /* 0x000fe20003f25270 */
[----:B------:R-:W1:Y:S03]  /*10c70*/  SYNCS.PHASECHK.TRANS64.TRYWAIT P0, [R6+URZ], R5 ;  /* 0x00000005060075a7 */ /* 0x000e66000800017f */
[----:B------:R-:W-:-:S04]  /*10c80*/  SEL R4, RZ, 0x1, P1 ;  /* 0x00000001ff047807 */ /* 0x000fc80000800000 */
[----:B------:R-:W-:Y:S02]  /*10c90*/  LOP3.LUT R17, R17, R4, RZ, 0x3c, !PT ;  /* 0x0000000411117212 */ /* 0x000fe400078e3cff */
[----:B------:R-:W-:Y:S02]  /*10ca0*/  SEL R4, R2, RZ, P1 ;  /* 0x000000ff02047207 */ /* 0x000fe40000800000 */
[----:B------:R-:W-:-:S03]  /*10cb0*/  SHF.L.U32 R2, R17, 0x1f, RZ ;  /* 0x0000001f11027819 */ /* 0x000fc600000006ff */
[----:B------:R-:W-:Y:S01]  /*10cc0*/  IMAD R3, R4, 0x8, R3 ;  /* 0x0000000804037824 */ /* 0x000fe200078e0203 */
[----:B-1----:R-:W-:Y:S06]  /*10cd0*/  @!P0 BRA `(.L_x_214) ;  /* 0x00000008002c8947 */ /* 0x002fec0003800000 */
.L_x_242:
[----:B------:R-:W2:Y:S02]  /*10ce0*/  SYNCS.PHASECHK.TRANS64.TRYWAIT P0, [R3+URZ], R2 ;  /* 0x00000002030075a7 */ /* 0x000ea4000800017f */
[----:B--2---:R-:W-:Y:S05]  /*10cf0*/  @!P0 BRA `(.L_x_215) ;  /* 0x0000000800388947 */ /* 0x004fea0003800000 */
.L_x_243:
[----:B------:R-:W-:Y:S05]  /*10d00*/  @!P2 BRA `(.L_x_216) ;  /* 0x000000000004a947 */ /* 0x000fea0003800000 */
[----:B------:R-:W-:Y:S01]  /*10d10*/  BPT.TRAP 0x1 ;  /* 0x000000040000795c */ /* 0x000fe20000300000 */
.L_x_216:
[----:B--2---:R-:W-:-:S05]  /*10d20*/  IADD3 R3, R0, 0x34860, RZ ;  /* 0x0003486000037810 */ /* 0x004fca0007ffe0ff */
[----:B------:R-:W-:-:S04]  /*10d30*/  IMAD R16, R16, 0x8, R3 ;  /* 0x0000000810107824 */ /* 0x000fc800078e0203 */
[----:B------:R-:W2:Y:S02]  /*10d40*/  SYNCS.PHASECHK.TRANS64.TRYWAIT P0, [R16+URZ], R5 ;  /* 0x00000005100075a7 */ /* 0x000ea4000800017f */
[----:B--2---:R-:W-:Y:S05]  /*10d50*/  @!P0 BRA `(.L_x_217) ;  /* 0x0000000800348947 */ /* 0x004fea0003800000 */
.L_x_244:
[----:B------:R-:W-:-:S07]  /*10d60*/  IMAD R3, R4, 0x8, R3 ;  /* 0x0000000804037824 */ /* 0x000fce00078e0203 */
.L_x_218:
[----:B---3--:R3:W4:Y:S02]  /*10d70*/  SYNCS.PHASECHK.TRANS64.TRYWAIT P0, [R3+URZ], R2 ;  /* 0x00000002030075a7 */ /* 0x008724000800017f */
[----:B----4-:R-:W-:Y:S05]  /*10d80*/  @!P0 NANOSLEEP.SYNCS 0x989680 ;  /* 0x009896800000895d */ /* 0x010fea0003900000 */
[----:B------:R-:W4:Y:S02]  /*10d90*/  @!P0 SYNCS.PHASECHK.TRANS64 P0, [R3+URZ], R2 ;  /* 0x00000002030085a7 */ /* 0x000f24000800007f */
[----:B----4-:R-:W-:Y:S05]  /*10da0*/  @!P0 BRA `(.L_x_218) ;  /* 0xfffffffc00f08947 */ /* 0x010fea000383ffff */
.L_x_211:
[----:B------:R-:W-:Y:S05]  /*10db0*/  BSYNC B0 ;  /* 0x0000000000007941 */ /* 0x000fea0003800000 */
.L_x_210:
[----:B------:R-:W-:Y:S05]  /*10dc0*/  EXIT ;  /* 0x000000000000794d */ /* 0x000fea0003800000 */
.L_x_129:
[----:B-1----:R-:W-:-:S04]  /*10dd0*/  IMAD.U32 R3, RZ, RZ, UR39 ;  /* 0x00000027ff037e24 */ /* 0x002fc8000f8e00ff */
[----:B------:R1:W2:Y:S03]  /*10de0*/  SYNCS.PHASECHK.TRANS64.TRYWAIT P1, [R3+URZ+0x34800], R0 ;  /* 0x03480000030075a7 */ /* 0x0002a6000802017f */
[----:B--2---:R-:W-:Y:S05]  /*10df0*/  @!P1 NANOSLEEP.SYNCS 0x989680 ;  /* 0x009896800000995d */ /* 0x004fea0003900000 */
[----:B------:R-:W2:Y:S02]  /*10e00*/  @!P1 SYNCS.PHASECHK.TRANS64 P1, [R3+URZ+0x34800], R0 ;  /* 0x03480000030095a7 */ /* 0x000ea4000802007f */
[----:B--2---:R-:W-:Y:S05]  /*10e10*/  @!P1 BRA `(.L_x_129) ;  /* 0xfffffffc00ec9947 */ /* 0x004fea000383ffff */
[----:B------:R-:W-:Y:S05]  /*10e20*/  BRA `(.L_x_219) ;  /* 0xffffff0800247947 */ /* 0x000fea000383ffff */
.L_x_133:
[----:B--2---:R2:W3:Y:S02]  /*10e30*/  SYNCS.PHASECHK.TRANS64.TRYWAIT P1, [R10+URZ+0x34830], R3 ;  /* 0x034830030a0075a7 */ /* 0x0044e4000802017f */
[----:B---3--:R-:W-:Y:S05]  /*10e40*/  @!P1 NANOSLEEP.SYNCS 0x989680 ;  /* 0x009896800000995d */ /* 0x008fea0003900000 */
[----:B------:R-:W3:Y:S02]  /*10e50*/  @!P1 SYNCS.PHASECHK.TRANS64 P1, [R10+URZ+0x34830], R3 ;  /* 0x034830030a0095a7 */ /* 0x000ee4000802007f */
[----:B---3--:R-:W-:Y:S05]  /*10e60*/  @!P1 BRA `(.L_x_133) ;  /* 0xfffffffc00f09947 */ /* 0x008fea000383ffff */
[----:B------:R-:W-:Y:S05]  /*10e70*/  BRA `(.L_x_132) ;  /* 0xffffff0800407947 */ /* 0x000fea000383ffff */
.L_x_139:
[----:B--2---:R-:W-:-:S04]  /*10e80*/  IMAD.U32 R20, RZ, RZ, UR6 ;  /* 0x00000006ff147e24 */ /* 0x004fc8000f8e00ff */
[----:B------:R2:W3:Y:S03]  /*10e90*/  SYNCS.PHASECHK.TRANS64.TRYWAIT P1, [R20+URZ+0x34830], R15 ;  /* 0x0348300f140075a7 */ /* 0x0004e6000802017f */
[----:B---3--:R-:W-:Y:S05]  /*10ea0*/  @!P1 NANOSLEEP.SYNCS 0x989680 ;  /* 0x009896800000995d */ /* 0x008fea0003900000 */
[----:B------:R-:W3:Y:S02]  /*10eb0*/  @!P1 SYNCS.PHASECHK.TRANS64 P1, [R20+URZ+0x34830], R15 ;  /* 0x0348300f140095a7 */ /* 0x000ee4000802007f */
[----:B---3--:R-:W-:Y:S05]  /*10ec0*/  @!P1 BRA `(.L_x_139) ;  /* 0xfffffffc00ec9947 */ /* 0x008fea000383ffff */
[----:B------:R-:W-:Y:S05]  /*10ed0*/  BRA `(.L_x_136) ;  /* 0xffffff6000747947 */ /* 0x000fea000383ffff */
.L_x_143:
[----:B--2---:R-:W-:-:S04]  /*10ee0*/  IMAD.U32 R20, RZ, RZ, UR6 ;  /* 0x00000006ff147e24 */ /* 0x004fc8000f8e00ff */
[----:B------:R2:W3:Y:S03]  /*10ef0*/  SYNCS.PHASECHK.TRANS64.TRYWAIT P1, [R20+URZ+0x34850], R15 ;  /* 0x0348500f140075a7 */ /* 0x0004e6000802017f */
[----:B---3--:R-:W-:Y:S05]  /*10f00*/  @!P1 NANOSLEEP.SYNCS 0x989680 ;  /* 0x009896800000995d */ /* 0x008fea0003900000 */
[----:B------:R-:W3:Y:S02]  /*10f10*/  @!P1 SYNCS.PHASECHK.TRANS64 P1, [R20+URZ+0x34850], R15 ;  /* 0x0348500f140095a7 */ /* 0x000ee4000802007f */
[----:B---3--:R-:W-:Y:S05]  /*10f20*/  @!P1 BRA `(.L_x_143) ;  /* 0xfffffffc00ec9947 */ /* 0x008fea000383ffff */
[----:B------:R-:W-:Y:S05]  /*10f30*/  BRA `(.L_x_140) ;  /* 0xffffff88003c7947 */ /* 0x000fea000383ffff */
.L_x_150:
[----:B--2---:R-:W-:-:S04]  /*10f40*/  MOV R3, UR5 ;  /* 0x0000000500037c02 */ /* 0x004fc80008000f00 */
[----:B------:R2:W3:Y:S03]  /*10f50*/  SYNCS.PHASECHK.TRANS64.TRYWAIT P1, [R3+URZ+0x34850], R0 ;  /* 0x03485000030075a7 */ /* 0x0004e6000802017f */
[----:B---3--:R-:W-:Y:S05]  /*10f60*/  @!P1 NANOSLEEP.SYNCS 0x989680 ;  /* 0x009896800000995d */ /* 0x008fea0003900000 */
[----:B------:R-:W3:Y:S02]  /*10f70*/  @!P1 SYNCS.PHASECHK.TRANS64 P1, [R3+URZ+0x34850], R0 ;  /* 0x03485000030095a7 */ /* 0x000ee4000802007f */
[----:B---3--:R-:W-:Y:S05]  /*10f80*/  @!P1 BRA `(.L_x_150) ;  /* 0xfffffffc00ec9947 */ /* 0x008fea000383ffff */
[----:B------:R-:W-:Y:S05]  /*10f90*/  BRA `(.L_x_149) ;  /* 0xffffffb400f07947 */ /* 0x000fea000383ffff */
.L_x_161:
[----:B------:R-:W1:Y:S01]  /*10fa0*/  S2R R4, SR_TID.X ;  /* 0x0000000000047919 */ /* 0x000e620000002100 */
[----:B------:R-:W-:Y:S01]  /*10fb0*/  BSSY B0, `(.L_x_220) ;  /* 0x000000a000007945 */ /* 0x000fe20003800000 */
[----:B------:R-:W-:Y:S02]  /*10fc0*/  IMAD.MOV.U32 R12, RZ, RZ, RZ ;  /* 0x000000ffff0c7224 */ /* 0x000fe400078e00ff */
[----:B------:R-:W-:Y:S02]  /*10fd0*/  IMAD.MOV.U32 R11, RZ, RZ, 0x1f ;  /* 0x0000001fff0b7424 */ /* 0x000fe400078e00ff */
[----:B------:R-:W-:Y:S01]  /*10fe0*/  IMAD.MOV.U32 R15, RZ, RZ, -0x1 ;  /* 0xffffffffff0f7424 */ /* 0x000fe200078e00ff */
[----:B-1----:R-:W-:-:S04]  /*10ff0*/  SHF.R.U32.HI R4, RZ, 0x5, R4 ;  /* 0x00000005ff047819 */ /* 0x002fc80000011604 */
[----:B------:R-:W-:-:S05]  /*11000*/  LOP3.LUT R4, R4, 0x3, RZ, 0xc0, !PT ;  /* 0x0000000304047812 */ /* 0x000fca00078ec0ff */
[----:B------:R-:W-:-:S07]  /*11010*/  IMAD.MOV.U32 R13, RZ, RZ, R4 ;  /* 0x000000ffff0d7224 */ /* 0x000fce00078e0004 */
[----:B------:R-:W-:Y:S05]  /*11020*/  WARPSYNC.COLLECTIVE R15, `(.L_x_221) ;  /* 0x000000000f087348 */ /* 0x000fea0003c00000 */
[----:B------:R1:W2:Y:S02]  /*11030*/  SHFL.IDX P6, R14, R13, R12, R11 ;  /* 0x0000000c0d0e7389 */ /* 0x0002a400000c000b */
[----:B-12---:R-:W-:Y:S01]  /*11040*/  ENDCOLLECTIVE ;  /* 0x000000000000791b */ /* 0x006fe20003800000 */
.L_x_221:
[----:B------:R-:W-:Y:S05]  /*11050*/  BSYNC B0 ;  /* 0x0000000000007941 */ /* 0x000fea0003800000 */
.L_x_220:
[----:B------:R-:W-:Y:S05]  /*11060*/  BRA `(.L_x_222) ;  /* 0xffffffd400dc7947 */ /* 0x000fea000383ffff */
.L_x_162:
[----:B------:R-:W-:Y:S01]  /*11070*/  BSSY B0, `(.L_x_223) ;  /* 0x0000006000007945 */ /* 0x000fe20003800000 */
[----:B------:R-:W-:-:S07]  /*11080*/  IMAD.MOV.U32 R15, RZ, RZ, -0x1 ;  /* 0xffffffffff0f7424 */ /* 0x000fce00078e00ff */
[----:B------:R-:W-:Y:S05]  /*11090*/  WARPSYNC.COLLECTIVE R15, `(.L_x_224) ;  /* 0x000000000f0c7348 */ /* 0x000fea0003c00000 */
[----:B------:R-:W-:Y:S02]  /*110a0*/  ELECT P6, UR62, PT ;  /* 0x00000000003e782f */ /* 0x000fe400038c0000 */
[----:B------:R-:W-:Y:S01]  /*110b0*/  MOV R14, UR62 ;  /* 0x0000003e000e7c02 */ /* 0x000fe20008000f00 */
[----:B------:R-:W-:Y:S10]  /*110c0*/  ENDCOLLECTIVE ;  /* 0x000000000000791b */ /* 0x000ff40003800000 */
.L_x_224:
[----:B------:R-:W-:Y:S05]  /*110d0*/  BSYNC B0 ;  /* 0x0000000000007941 */ /* 0x000fea0003800000 */
.L_x_223:
[----:B------:R-:W-:Y:S05]  /*110e0*/  BRA `(.L_x_225) ;  /* 0xffffffd400d87947 */ /* 0x000fea000383ffff */
.L_x_165:
[----:B--2---:R2:W3:Y:S02]  /*110f0*/  SYNCS.PHASECHK.TRANS64.TRYWAIT P1, [R5+URZ+0x34840], R9 ;  /* 0x03484009050075a7 */ /* 0x0044e4000802017f */
[----:B---3--:R-:W-:Y:S05]  /*11100*/  @!P1 NANOSLEEP.SYNCS 0x989680 ;  /* 0x009896800000995d */ /* 0x008fea0003900000 */
[----:B------:R-:W3:Y:S02]  /*11110*/  @!P1 SYNCS.PHASECHK.TRANS64 P1, [R5+URZ+0x34840], R9 ;  /* 0x03484009050095a7 */ /* 0x000ee4000802007f */
[----:B---3--:R-:W-:Y:S05]  /*11120*/  @!P1 BRA `(.L_x_165) ;  /* 0xfffffffc00f09947 */ /* 0x008fea000383ffff */
[----:B------:R-:W-:Y:S05]  /*11130*/  BRA `(.L_x_226) ;  /* 0xffffffd800387947 */ /* 0x000fea000383ffff */
.L_x_169:
        /* <DEDUP_REMOVED lines=8> */
.L_x_175:
[----:B-1----:R1:W2:Y:S02]  /*111c0*/  SYNCS.PHASECHK.TRANS64.TRYWAIT P1, [R2+URZ+0x34840], R3 ;  /* 0x03484003020075a7 */ /* 0x0022a4000802017f */
[----:B--2---:R-:W-:Y:S05]  /*111d0*/  @!P1 NANOSLEEP.SYNCS 0x989680 ;  /* 0x009896800000995d */ /* 0x004fea0003900000 */
[----:B------:R-:W2:Y:S02]  /*111e0*/  @!P1 SYNCS.PHASECHK.TRANS64 P1, [R2+URZ+0x34840], R3 ;  /* 0x03484003020095a7 */ /* 0x000ea4000802007f */
[----:B--2---:R-:W-:Y:S05]  /*111f0*/  @!P1 BRA `(.L_x_175) ;  /* 0xfffffffc00f09947 */ /* 0x004fea000383ffff */
[----:B------:R-:W-:Y:S05]  /*11200*/  BRA `(.L_x_228) ;  /* 0xffffffdc00f87947 */ /* 0x000fea000383ffff */
.L_x_178:
[----:B-1----:R1:W2:Y:S02]  /*11210*/  SYNCS.PHASECHK.TRANS64.TRYWAIT P1, [R2+URZ+0x34860], R3 ;  /* 0x03486003020075a7 */ /* 0x0022a4000802017f */
[----:B--2---:R-:W-:Y:S05]  /*11220*/  @!P1 NANOSLEEP.SYNCS 0x989680 ;  /* 0x009896800000995d */ /* 0x004fea0003900000 */
[----:B------:R-:W2:Y:S02]  /*11230*/  @!P1 SYNCS.PHASECHK.TRANS64 P1, [R2+URZ+0x34860], R3 ;  /* 0x03486003020095a7 */ /* 0x000ea4000802007f */
[----:B--2---:R-:W-:Y:S05]  /*11240*/  @!P1 BRA `(.L_x_178) ;  /* 0xfffffffc00f09947 */ /* 0x004fea000383ffff */
[----:B------:R-:W-:Y:S05]  /*11250*/  BRA `(.L_x_229) ;  /* 0xffffffe000907947 */ /* 0x000fea000383ffff */
.L_x_185:
[----:B--2---:R2:W3:Y:S02]  /*11260*/  SYNCS.PHASECHK.TRANS64.TRYWAIT P1, [R2+URZ+0x34840], R3 ;  /* 0x03484003020075a7 */ /* 0x0044e4000802017f */
[----:B---3--:R-:W-:Y:S05]  /*11270*/  @!P1 NANOSLEEP.SYNCS 0x989680 ;  /* 0x009896800000995d */ /* 0x008fea0003900000 */
[----:B------:R-:W3:Y:S02]  /*11280*/  @!P1 SYNCS.PHASECHK.TRANS64 P1, [R2+URZ+0x34840], R3 ;  /* 0x03484003020095a7 */ /* 0x000ee4000802007f */
[----:B---3--:R-:W-:Y:S05]  /*11290*/  @!P1 BRA `(.L_x_185) ;  /* 0xfffffffc00f09947 */ /* 0x008fea000383ffff */
[----:B------:R-:W-:Y:S05]  /*112a0*/  BRA `(.L_x_230) ;  /* 0xffffffe400c87947 */ /* 0x000fea000383ffff */
.L_x_188:
[----:B-1----:R1:W2:Y:S02]  /*112b0*/  SYNCS.PHASECHK.TRANS64.TRYWAIT P1, [R2+URZ+0x34860], R17 ;  /* 0x03486011020075a7 */ /* 0x0022a4000802017f */
[----:B--2---:R-:W-:Y:S05]  /*112c0*/  @!P1 NANOSLEEP.SYNCS 0x989680 ;  /* 0x009896800000995d */ /* 0x004fea0003900000 */
[----:B------:R-:W2:Y:S02]  /*112d0*/  @!P1 SYNCS.PHASECHK.TRANS64 P1, [R2+URZ+0x34860], R17 ;  /* 0x03486011020095a7 */ /* 0x000ea4000802007f */
[----:B--2---:R-:W-:Y:S05]  /*112e0*/  @!P1 BRA `(.L_x_188) ;  /* 0xfffffffc00f09947 */ /* 0x004fea000383ffff */
[----:B------:R-:W-:Y:S05]  /*112f0*/  BRA `(.L_x_231) ;  /* 0xffffffe800607947 */ /* 0x000fea000383ffff */
.L_x_194:
[----:B--2---:R2:W3:Y:S02]  /*11300*/  SYNCS.PHASECHK.TRANS64.TRYWAIT P1, [R2+URZ+0x34840], R3 ;  /* 0x03484003020075a7 */ /* 0x0044e4000802017f */
[----:B---3--:R-:W-:Y:S05]  /*11310*/  @!P1 NANOSLEEP.SYNCS 0x989680 ;  /* 0x009896800000995d */ /* 0x008fea0003900000 */
[----:B------:R-:W3:Y:S02]  /*11320*/  @!P1 SYNCS.PHASECHK.TRANS64 P1, [R2+URZ+0x34840], R3 ;  /* 0x03484003020095a7 */ /* 0x000ee4000802007f */
[----:B---3--:R-:W-:Y:S05]  /*11330*/  @!P1 BRA `(.L_x_194) ;  /* 0xfffffffc00f09947 */ /* 0x008fea000383ffff */
[----:B------:R-:W-:Y:S05]  /*11340*/  BRA `(.L_x_232) ;  /* 0xffffffec00747947 */ /* 0x000fea000383ffff */
.L_x_197:
[----:B-1----:R1:W2:Y:S02]  /*11350*/  SYNCS.PHASECHK.TRANS64.TRYWAIT P1, [R2+URZ+0x34860], R10 ;  /* 0x0348600a020075a7 */ /* 0x0022a4000802017f */
[----:B--2---:R-:W-:Y:S05]  /*11360*/  @!P1 NANOSLEEP.SYNCS 0x989680 ;  /* 0x009896800000995d */ /* 0x004fea0003900000 */
[----:B------:R-:W2:Y:S02]  /*11370*/  @!P1 SYNCS.PHASECHK.TRANS64 P1, [R2+URZ+0x34860], R10 ;  /* 0x0348600a020095a7 */ /* 0x000ea4000802007f */
[----:B--2---:R-:W-:Y:S05]  /*11380*/  @!P1 BRA `(.L_x_197) ;  /* 0xfffffffc00f09947 */ /* 0x004fea000383ffff */
[----:B------:R-:W-:Y:S05]  /*11390*/  BRA `(.L_x_233) ;  /* 0xfffffff0000c7947 */ /* 0x000fea000383ffff */
.L_x_203:
[----:B-1----:R1:W2:Y:S02]  /*113a0*/  SYNCS.PHASECHK.TRANS64.TRYWAIT P0, [R2+URZ+0x34860], R3 ;  /* 0x03486003020075a7 */ /* 0x0022a4000800017f */
[----:B--2---:R-:W-:Y:S05]  /*113b0*/  @!P0 NANOSLEEP.SYNCS 0x989680 ;  /* 0x009896800000895d */ /* 0x004fea0003900000 */
[----:B------:R-:W2:Y:S02]  /*113c0*/  @!P0 SYNCS.PHASECHK.TRANS64 P0, [R2+URZ+0x34860], R3 ;  /* 0x03486003020085a7 */ /* 0x000ea4000800007f */
[----:B--2---:R-:W-:Y:S05]  /*113d0*/  @!P0 BRA `(.L_x_203) ;  /* 0xfffffffc00f08947 */ /* 0x004fea000383ffff */
[----:B------:R-:W-:Y:S05]  /*113e0*/  BRA `(.L_x_234) ;  /* 0xfffffff000c87947 */ /* 0x000fea000383ffff */
.L_x_208:
[----:B-1----:R1:W2:Y:S02]  /*113f0*/  SYNCS.PHASECHK.TRANS64.TRYWAIT P0, [R0+URZ+0x34820], R3 ;  /* 0x03482003000075a7 */ /* 0x0022a4000800017f */
[----:B--2---:R-:W-:Y:S05]  /*11400*/  @!P0 NANOSLEEP.SYNCS 0x989680 ;  /* 0x009896800000895d */ /* 0x004fea0003900000 */
[----:B------:R-:W2:Y:S02]  /*11410*/  @!P0 SYNCS.PHASECHK.TRANS64 P0, [R0+URZ+0x34820], R3 ;  /* 0x03482003000085a7 */ /* 0x000ea4000800007f */
[----:B--2---:R-:W-:Y:S05]  /*11420*/  @!P0 BRA `(.L_x_208) ;  /* 0xfffffffc00f08947 */ /* 0x004fea000383ffff */
[----:B------:R-:W-:Y:S05]  /*11430*/  BRA `(.L_x_235) ;  /* 0xfffffff400ac7947 */ /* 0x000fea000383ffff */
.L_x_209:
[----:B------:R-:W2:Y:S01]  /*11440*/  S2R R2, SR_TID.X ;  /* 0x0000000000027919 */ /* 0x000ea20000002100 */
[----:B------:R-:W-:Y:S01]  /*11450*/  BSSY B0, `(.L_x_236) ;  /* 0x000000a000007945 */ /* 0x000fe20003800000 */
[----:B------:R-:W-:Y:S02]  /*11460*/  IMAD.MOV.U32 R12, RZ, RZ, RZ ;  /* 0x000000ffff0c7224 */ /* 0x000fe400078e00ff */
[----:B------:R-:W-:Y:S02]  /*11470*/  IMAD.MOV.U32 R11, RZ, RZ, 0x1f ;  /* 0x0000001fff0b7424 */ /* 0x000fe400078e00ff */
[----:B------:R-:W-:Y:S01]  /*11480*/  IMAD.MOV.U32 R15, RZ, RZ, -0x1 ;  /* 0xffffffffff0f7424 */ /* 0x000fe200078e00ff */
[----:B--2---:R-:W-:-:S04]  /*11490*/  SHF.R.U32.HI R2, RZ, 0x5, R2 ;  /* 0x00000005ff027819 */ /* 0x004fc80000011602 */
[----:B------:R-:W-:-:S04]  /*114a0*/  LOP3.LUT R2, R2, 0x3, RZ, 0xc0, !PT ;  /* 0x0000000302027812 */ /* 0x000fc800078ec0ff */
[----:B------:R-:W-:-:S07]  /*114b0*/  MOV R13, R2 ;  /* 0x00000002000d7202 */ /* 0x000fce0000000f00 */
[----:B-1----:R-:W-:Y:S05]  /*114c0*/  WARPSYNC.COLLECTIVE R15, `(.L_x_237) ;  /* 0x000000000f087348 */ /* 0x002fea0003c00000 */
[----:B------:R2:W3:Y:S02]  /*114d0*/  SHFL.IDX P6, R14, R13, R12, R11 ;  /* 0x0000000c0d0e7389 */ /* 0x0004e400000c000b */
[----:B-123--:R-:W-:Y:S01]  /*114e0*/  ENDCOLLECTIVE ;  /* 0x000000000000791b */ /* 0x00efe20003800000 */
.L_x_237:
[----:B------:R-:W-:Y:S05]  /*114f0*/  BSYNC B0 ;  /* 0x0000000000007941 */ /* 0x000fea0003800000 */
.L_x_236:
[----:B------:R-:W-:Y:S05]  /*11500*/  BRA `(.L_x_238) ;  /* 0xfffffff400947947 */ /* 0x000fea000383ffff */
.L_x_212:
[----:B------:R-:W-:Y:S01]  /*11510*/  BSSY B1, `(.L_x_239) ;  /* 0x0000006000017945 */ /* 0x000fe20003800000 */
[----:B------:R-:W-:-:S07]  /*11520*/  IMAD.MOV.U32 R15, RZ, RZ, -0x1 ;  /* 0xffffffffff0f7424 */ /* 0x000fce00078e00ff */
[----:B-12---:R-:W-:Y:S05]  /*11530*/  WARPSYNC.COLLECTIVE R15, `(.L_x_240) ;  /* 0x000000000f0c7348 */ /* 0x006fea0003c00000 */
[----:B------:R-:W-:Y:S02]  /*11540*/  ELECT P6, UR62, PT ;  /* 0x00000000003e782f */ /* 0x000fe400038c0000 */
[----:B------:R-:W-:Y:S01]  /*11550*/  MOV R14, UR62 ;  /* 0x0000003e000e7c02 */ /* 0x000fe20008000f00 */
[----:B-12---:R-:W-:Y:S10]  /*11560*/  ENDCOLLECTIVE ;  /* 0x000000000000791b */ /* 0x006ff40003800000 */
.L_x_240:
[----:B------:R-:W-:Y:S05]  /*11570*/  BSYNC B1 ;  /* 0x0000000000017941 */ /* 0x000fea0003800000 */
.L_x_239:
[----:B------:R-:W-:Y:S05]  /*11580*/  BRA `(.L_x_241) ;  /* 0xfffffff4008c7947 */ /* 0x000fea000383ffff */
.L_x_214:
[----:B-1----:R1:W2:Y:S02]  /*11590*/  SYNCS.PHASECHK.TRANS64.TRYWAIT P0, [R6+URZ], R5 ;  /* 0x00000005060075a7 */ /* 0x0022a4000800017f */
[----:B--2---:R-:W-:Y:S05]  /*115a0*/  @!P0 NANOSLEEP.SYNCS 0x989680 ;  /* 0x009896800000895d */ /* 0x004fea0003900000 */
[----:B------:R-:W2:Y:S02]  /*115b0*/  @!P0 SYNCS.PHASECHK.TRANS64 P0, [R6+URZ], R5 ;  /* 0x00000005060085a7 */ /* 0x000ea4000800007f */
[----:B--2---:R-:W-:Y:S05]  /*115c0*/  @!P0 BRA `(.L_x_214) ;  /* 0xfffffffc00f08947 */ /* 0x004fea000383ffff */
[----:B------:R-:W-:Y:S05]  /*115d0*/  BRA `(.L_x_242) ;  /* 0xfffffff400c07947 */ /* 0x000fea000383ffff */
.L_x_215:
[----:B--2---:R2:W3:Y:S02]  /*115e0*/  SYNCS.PHASECHK.TRANS64.TRYWAIT P0, [R3+URZ], R2 ;  /* 0x00000002030075a7 */ /* 0x0044e4000800017f */
[----:B---3--:R-:W-:Y:S05]  /*115f0*/  @!P0 NANOSLEEP.SYNCS 0x989680 ;  /* 0x009896800000895d */ /* 0x008fea0003900000 */
[----:B------:R-:W3:Y:S02]  /*11600*/  @!P0 SYNCS.PHASECHK.TRANS64 P0, [R3+URZ], R2 ;  /* 0x00000002030085a7 */ /* 0x000ee4000800007f */
[----:B---3--:R-:W-:Y:S05]  /*11610*/  @!P0 BRA `(.L_x_215) ;  /* 0xfffffffc00f08947 */ /* 0x008fea000383ffff */
[----:B------:R-:W-:Y:S05]  /*11620*/  BRA `(.L_x_243) ;  /* 0xfffffff400b47947 */ /* 0x000fea000383ffff */
.L_x_217:
[----:B--2---:R2:W3:Y:S02]  /*11630*/  SYNCS.PHASECHK.TRANS64.TRYWAIT P0, [R16+URZ], R5 ;  /* 0x00000005100075a7 */ /* 0x0044e4000800017f */
[----:B---3--:R-:W-:Y:S05]  /*11640*/  @!P0 NANOSLEEP.SYNCS 0x989680 ;  /* 0x009896800000895d */ /* 0x008fea0003900000 */
[----:B------:R-:W3:Y:S02]  /*11650*/  @!P0 SYNCS.PHASECHK.TRANS64 P0, [R16+URZ], R5 ;  /* 0x00000005100085a7 */ /* 0x000ee4000800007f */
[----:B---3--:R-:W-:Y:S05]  /*11660*/  @!P0 BRA `(.L_x_217) ;  /* 0xfffffffc00f08947 */ /* 0x008fea000383ffff */
[----:B------:R-:W-:Y:S05]  /*11670*/  BRA `(.L_x_244) ;  /* 0xfffffff400b87947 */ /* 0x000fea000383ffff */
.L_x_245:
        /* <DEDUP_REMOVED lines=16> */
.L_x_2727:


//--------------------- .text._ZN7cutlass13device_kernelIN5flash11enable_sm90INS1_16FlashAttnFwdSm90INS1_25CollectiveMainloopFwdSm90ILi2EN4cute5tupleIJNS5_1CILi1EEES8_S8_EEENS6_IJNS7_ILi128EEENS7_ILi176EEESA_EEELi128ENS_10bfloat16_tEfNS_4arch4Sm90ELb0ELb0ELb1ELb1ELb0ELb0ELb0ELb1ELb1ELb0ELb0ELb0EEENS1_21CollectiveEpilogueFwdINS6_IJSA_SA_SB_EEES9_SD_SF_Li256ELb1ELb0ELb0ELb0EEENS1_36VarlenDynamicPersistentTileSchedulerILi128ELi176ELi256ELi32ELb0ELb0ELb1ELb0ELb1ELb1EEEEEEEEEvNT_6ParamsE --------------------------
	.section	.text._ZN7cutlass13device_kernelIN5flash11enable_sm90INS1_16FlashAttnFwdSm90INS1_25CollectiveMainloopFwdSm90ILi2EN4cute5tupleIJNS5_1CILi1EEES8_S8_EEENS6_IJNS7_ILi128EEENS7_ILi176EEESA_EEELi128ENS_10bfloat16_tEfNS_4arch4Sm90ELb0ELb0ELb1ELb1ELb0ELb0ELb0ELb1ELb1ELb0ELb0ELb0EEENS1_21CollectiveEpilogueFwdINS6_IJSA_SA_SB_EEES9_SD_SF_Li256ELb1ELb0ELb0ELb0EEENS1_36VarlenDynamicPersistentTileSchedulerILi128ELi176ELi256ELi32ELb0ELb0ELb1ELb0ELb1ELb1EEEEEEEEEvNT_6ParamsE,"ax",@progbits
	.align	128
.text._ZN7cutlass13device_kernelIN5flash11enable_sm90INS1_16FlashAttnFwdSm90INS1_25CollectiveMainloopFwdSm90ILi2EN4cute5tupleIJNS5_1CILi1EEES8_S8_EEENS6_IJNS7_ILi128EEENS7_ILi176EEESA_EEELi128ENS_10bfloat16_tEfNS_4arch4Sm90ELb0ELb0ELb1ELb1ELb0ELb0ELb0ELb1ELb1ELb0ELb0ELb0EEENS1_21CollectiveEpilogueFwdINS6_IJSA_SA_SB_EEES9_SD_SF_Li256ELb1ELb0ELb0ELb0EEENS1_36VarlenDynamicPersistentTileSchedulerILi128ELi176ELi256ELi32ELb0ELb0ELb1ELb0ELb1ELb1EEEEEEEEEvNT_6ParamsE:
        .type           _ZN7cutlass13device_kernelIN5flash11enable_sm90INS1_16FlashAttnFwdSm90INS1_25CollectiveMainloopFwdSm90ILi2EN4cute5tupleIJNS5_1CILi1EEES8_S8_EEENS6_IJNS7_ILi128EEENS7_ILi176EEESA_EEELi128ENS_10bfloat16_tEfNS_4arch4Sm90ELb0ELb0ELb1ELb1ELb0ELb0ELb0ELb1ELb1ELb0ELb0ELb0EEENS1_21CollectiveEpilogueFwdINS6_IJSA_SA_SB_EEES9_SD_SF_Li256ELb1ELb0ELb0ELb0EEENS1_36VarlenDynamicPersistentTileSchedulerILi128ELi176ELi256ELi32ELb0ELb0ELb1ELb0ELb1ELb1EEEEEEEEEvNT_6ParamsE,@function
        .size           _ZN7cutlass13device_kernelIN5flash11enable_sm90INS1_16FlashAttnFwdSm90INS1_25CollectiveMainloopFwdSm90ILi2EN4cute5tupleIJNS5_1CILi1EEES8_S8_EEENS6_IJNS7_ILi128EEENS7_ILi176EEESA_EEELi128ENS_10bfloat16_tEfNS_4arch4Sm90ELb0ELb0ELb1ELb1ELb0ELb0ELb0ELb1ELb1ELb0ELb0ELb0EEENS1_21CollectiveEpilogueFwdINS6_IJSA_SA_SB_EEES9_SD_SF_Li256ELb1ELb0ELb0ELb0EEENS1_36VarlenDynamicPersistentTileSchedulerILi128ELi176ELi256ELi32ELb0ELb0ELb1ELb0ELb1ELb1EEEEEEEEEvNT_6ParamsE,(.L_x_2728 - _ZN7cutlass13device_kernelIN5flash11enable_sm90INS1_16FlashAttnFwdSm90INS1_25CollectiveMainloopFwdSm90ILi2EN4cute5tupleIJNS5_1CILi1EEES8_S8_EEENS6_IJNS7_ILi128EEENS7_ILi176EEESA_EEELi128ENS_10bfloat16_tEfNS_4arch4Sm90ELb0ELb0ELb1ELb1ELb0ELb0ELb0ELb1ELb1ELb0ELb0ELb0EEENS1_21CollectiveEpilogueFwdINS6_IJSA_SA_SB_EEES9_SD_SF_Li256ELb1ELb0ELb0ELb0EEENS1_36VarlenDynamicPersistentTileSchedulerILi128ELi176ELi256ELi32ELb0ELb0ELb1ELb0ELb1ELb1EEEEEEEEEvNT_6ParamsE)
        .other          _ZN7cutlass13device_kernelIN5flash11enable_sm90INS1_16FlashAttnFwdSm90INS1_25CollectiveMainloopFwdSm90ILi2EN4cute5tupleIJNS5_1CILi1EEES8_S8_EEENS6_IJNS7_ILi128EEENS7_ILi176EEESA_EEELi128ENS_10bfloat16_tEfNS_4arch4Sm90ELb0ELb0ELb1ELb1ELb0ELb0ELb0ELb1ELb1ELb0ELb0ELb0EEENS1_21CollectiveEpilogueFwdINS6_IJSA_SA_SB_EEES9_SD_SF_Li256ELb1ELb0ELb0ELb0EEENS1_36VarlenDynamicPersistentTileSchedulerILi128ELi176ELi256ELi32ELb0ELb0ELb1ELb0ELb1ELb1EEEEEEEEEvNT_6ParamsE,@"STO_CUDA_ENTRY STV_DEFAULT"
_ZN7cutlass13device_kernelIN5flash11enable_sm90INS1_16FlashAttnFwdSm90INS1_25CollectiveMainloopFwdSm90ILi2EN4cute5tupleIJNS5_1CILi1EEES8_S8_EEENS6_IJNS7_ILi128EEENS7_ILi176EEESA_EEELi128ENS_10bfloat16_tEfNS_4arch4Sm90ELb0ELb0ELb1ELb1ELb0ELb0ELb0ELb1ELb1ELb0ELb0ELb0EEENS1_21CollectiveEpilogueFwdINS6_IJSA_SA_SB_EEES9_SD_SF_Li256ELb1ELb0ELb0ELb0EEENS1_36VarlenDynamicPersistentTileSchedulerILi128ELi176ELi256ELi32ELb0ELb0ELb1ELb0ELb1ELb1EEEEEEEEEvNT_6ParamsE:
[----:B------:R-:W0:Y:S02]  /*0000*/  LDC R1, c[0x0][0x28] ;  /* 0x00000a00ff017b82 */ /* 0x000e240000000800 */
[----:B0-----:R-:W-:Y:S01]  /*0010*/  VIADD R1, R1, 0xffffffc8 ;  /* 0xffffffc801017836 */ /* 0x001fe20000000000 */
[----:B------:R-:W0:Y:S01]  /*0020*/  S2R R3, SR_TID.X ;  /* 0x0000000000037919 */ /* 0x000e220000002100 */
[----:B------:R-:W-:Y:S01]  /*0030*/  ELECT P0, URZ, PT ;  /* 0x00000000003f782f */ /* 0x000fe20003800000 */
[----:B------:R-:W-:Y:S01]  /*0040*/  BSSY B0, `(.L_x_246) ;  /* 0x0000010000007945 */ /* 0x000fe20003800000 */
[----:B0-----:R-:W-:-:S05]  /*0050*/  SHF.R.U32.HI R0, RZ, 0x5, R3 ;  /* 0x00000005ff007819 */ /* 0x001fca0000011603 */
[----:B------:R-:W0:Y:S02]  /*0060*/  SHFL.IDX PT, R2, R0, RZ, 0x1f ;  /* 0x00001fff00027589 */ /* 0x000e2400000e0000 */
[----:B0-----:R-:W-:-:S13]  /*0070*/  ISETP.EQ.AND P0, PT, R2, RZ, P0 ;  /* 0x000000ff0200720c */ /* 0x001fda0000702270 */
[----:B------:R-:W-:Y:S05]  /*0080*/  @!P0 BRA `(.L_x_247) ;  /* 0x00000000002c8947 */ /* 0x000fea0003800000 */
[----:B------:R-:W-:Y:S02]  /*0090*/  ULDC.64 UR4, c[0x0][0x198] ;  /* 0x0000660000047ab9 */ /* 0x000fe40000000a00 */
[----:B------:R-:W-:Y:S02]  /*00a0*/  UIADD3 UR6, UP0, UR4, 0x270, URZ ;  /* 0x0000027004067890 */ /* 0x000fe4000ff1e03f */
[----:B------:R-:W-:Y:S02]  /*00b0*/  UIADD3 UR8, UP1, UR4, 0x370, URZ ;  /* 0x0000037004087890 */ /* 0x000fe4000ff3e03f */
[----:B------:R-:W-:Y:S02]  /*00c0*/  UIADD3 UR4, UP2, UR4, 0x470, URZ ;  /* 0x0000047004047890 */ /* 0x000fe4000ff5e03f */
[----:B------:R-:W-:Y:S02]  /*00d0*/  UIADD3.X UR7, URZ, UR5, URZ, UP0, !UPT ;  /* 0x000000053f077290 */ /* 0x000fe400087fe43f */
[----:B------:R-:W-:-:S02]  /*00e0*/  UIADD3.X UR9, URZ, UR5, URZ, UP1, !UPT ;  /* 0x000000053f097290 */ /* 0x000fc40008ffe43f */
[----:B------:R-:W-:-:S05]  /*00f0*/  UIADD3.X UR5, URZ, UR5, URZ, UP2, !UPT ;  /* 0x000000053f057290 */ /* 0x000fca00097fe43f */
[----:B------:R0:W-:Y:S02]  /*0100*/  UTMACCTL.PF [UR6] ;  /* 0x00000000060079b9 */ /* 0x0001e40008040000 */
[----:B------:R0:W-:Y:S02]  /*0110*/  UTMACCTL.PF [UR8] ;  /* 0x00000000080079b9 */ /* 0x0001e40008040000 */
[----:B------:R0:W-:Y:S02]  /*0120*/  UTMACCTL.PF [UR4] ;  /* 0x00000000040079b9 */ /* 0x0001e40008040000 */
[----:B0-----:R-:W-:Y:S01]  /*0130*/  NOP ;  /* 0x0000000000007918 */ /* 0x001fe20000000000 */
.L_x_247:
[----:B------:R-:W-:Y:S05]  /*0140*/  BSYNC B0 ;  /* 0x0000000000007941 */ /* 0x000fea0003800000 */
.L_x_246:
[----:B------:R-:W-:Y:S01]  /*0150*/  VOTEU.ANY UP0, P0 ;  /* 0x00000000003f7886 */ /* 0x000fe20000000100 */
[----:B------:R-:W0:Y:S01]  /*0160*/  SHFL.IDX PT, R2, R0, RZ, 0x1f ;  /* 0x00001fff00027589 */ /* 0x000e2200000e0000 */
[----:B------:R-:W-:Y:S01]  /*0170*/  UMOV UR4, 0x1 ;  /* 0x0000000100047882 */ /* 0x000fe20000000000 */
[----:B------:R-:W-:Y:S01]  /*0180*/  UMOV UR7, 0x100 ;  /* 0x0000010000077882 */ /* 0x000fe20000000000 */
[----:B------:R-:W-:Y:S01]  /*0190*/  SHF.R.U32.HI R3, RZ, 0x7, R3 ;  /* 0x00000007ff037819 */ /* 0x000fe20000011603 */
[----:B------:R-:W1:Y:S01]  /*01a0*/  @UP0 S2UR UR8, SR_CgaCtaId ;  /* 0x00000000000809c3 */ /* 0x000e620000008800 */
[----:B------:R-:W-:Y:S01]  /*01b0*/  @UP0 UMOV UR6, 0x400 ;  /* 0x0000040000060882 */ /* 0x000fe20000000000 */
[----:B------:R-:W-:-:S04]  /*01c0*/  @UP0 UIADD3 UR4, -UR4, 0x100000, URZ ;  /* 0x0010000004040890 */ /* 0x000fc8000fffe13f */
[----:B------:R-:W-:Y:S02]  /*01d0*/  @UP0 USHF.L.U32 UR5, UR4, 0xb, URZ ;  /* 0x0000000b04050899 */ /* 0x000fe4000800063f */
[----:B------:R-:W-:Y:S01]  /*01e0*/  @UP0 USHF.L.U32 UR4, UR4, 0x1, URZ ;  /* 0x0000000104040899 */ /* 0x000fe2000800063f */
[----:B------:R-:W-:Y:S01]  /*01f0*/  VOTEU.ANY UP1, P0 ;  /* 0x00000000003f7886 */ /* 0x000fe20000020100 */
[----:B0-----:R-:W-:Y:S02]  /*0200*/  ISETP.NE.AND P1, PT, R2, RZ, PT ;  /* 0x000000ff0200720c */ /* 0x001fe40003f25270 */
[----:B------:R0:W2:Y:S01]  /*0210*/  SHFL.IDX PT, R2, R3, RZ, 0x1f ;  /* 0x00001fff03027589 */ /* 0x0000a200000e0000 */
[----:B-1----:R-:W-:Y:S02]  /*0220*/  @UP0 ULEA UR8, UR8, UR6, 0x18 ;  /* 0x0000000608080291 */ /* 0x002fe4000f8ec03f */
[----:B------:R-:W-:-:S04]  /*0230*/  @UP0 UIADD3 UR6, -UR7, 0x100000, URZ ;  /* 0x0010000007060890 */ /* 0x000fc8000fffe13f */
[----:B------:R-:W-:Y:S02]  /*0240*/  @UP0 USHF.L.U32 UR7, UR6, 0xb, URZ ;  /* 0x0000000b06070899 */ /* 0x000fe4000800063f */
[----:B------:R-:W-:Y:S01]  /*0250*/  @UP0 USHF.L.U32 UR6, UR6, 0x1, URZ ;  /* 0x0000000106060899 */ /* 0x000fe2000800063f */
[----:B------:R-:W-:Y:S01]  /*0260*/  VOTEU.ANY UP0, P0 ;  /* 0x00000000003f7886 */ /* 0x000fe20000000100 */
[----:B------:R-:W1:Y:S04]  /*0270*/  FENCE.VIEW.ASYNC.S ;  /* 0x00000000000073c6 */ /* 0x000e680000000000 */
[----:B-1----:R0:W1:Y:S06]  /*0280*/  @UP0 SYNCS.EXCH.64 URZ, [UR8+0x34800], UR4 ;  /* 0x03480004083f05b2 */ /* 0x00206c0008000100 */
[----:B------:R0:W3:Y:S02]  /*0290*/  @UP1 SYNCS.EXCH.64 URZ, [UR8+0x34820], UR6 ;  /* 0x03482006083f15b2 */ /* 0x0000e40008000100 */
[----:B0-----:R-:W-:Y:S05]  /*02a0*/  @P1 BRA `(.L_x_248) ;  /* 0x0000000000481947 */ /* 0x001fea0003800000 */
[----:B------:R-:W0:Y:S01]  /*02b0*/  S2UR UR5, SR_CgaCtaId ;  /* 0x00000000000579c3 */ /* 0x000e220000008800 */
[----:B------:R-:W-:Y:S01]  /*02c0*/  UMOV UR4, 0x400 ;  /* 0x0000040000047882 */ /* 0x000fe20000000000 */
[----:B------:R-:W-:Y:S01]  /*02d0*/  UMOV UR6, 0x1 ;  /* 0x0000000100067882 */ /* 0x000fe20000000000 */
[----:B------:R-:W-:Y:S01]  /*02e0*/  UMOV UR9, 0x2 ;  /* 0x0000000200097882 */ /* 0x000fe20000000000 */
[----:B------:R-:W-:-:S04]  /*02f0*/  UIADD3 UR6, -UR6, 0x100000, URZ ;  /* 0x0010000006067890 */ /* 0x000fc8000fffe13f */
[----:B------:R-:W-:Y:S02]  /*0300*/  USHF.L.U32 UR7, UR6, 0xb, URZ ;  /* 0x0000000b06077899 */ /* 0x000fe4000800063f */
[----:B------:R-:W-:Y:S01]  /*0310*/  USHF.L.U32 UR6, UR6, 0x1, URZ ;  /* 0x0000000106067899 */ /* 0x000fe2000800063f */
[----:B------:R-:W-:Y:S01]  /*0320*/  ELECT P0, URZ, PT ;  /* 0x00000000003f782f */ /* 0x000fe20003800000 */
[----:B0-----:R-:W-:Y:S02]  /*0330*/  ULEA UR8, UR5, UR4, 0x18 ;  /* 0x0000000405087291 */ /* 0x001fe4000f8ec03f */
[----:B------:R-:W-:-:S04]  /*0340*/  UIADD3 UR4, -UR9, 0x100000, URZ ;  /* 0x0010000009047890 */ /* 0x000fc8000fffe13f */
[----:B------:R-:W-:Y:S02]  /*0350*/  USHF.L.U32 UR5, UR4, 0xb, URZ ;  /* 0x0000000b04057899 */ /* 0x000fe4000800063f */
[----:B------:R-:W-:Y:S01]  /*0360*/  USHF.L.U32 UR4, UR4, 0x1, URZ ;  /* 0x0000000104047899 */ /* 0x000fe2000800063f */
[----:B------:R-:W0:Y:S03]  /*0370*/  FENCE.VIEW.ASYNC.S ;  /* 0x00000000000073c6 */ /* 0x000e260000000000 */
[----:B0-----:R0:W4:Y:S08]  /*0380*/  SYNCS.EXCH.64 URZ, [UR8+0x34830], UR6 ;  /* 0x03483006083f75b2 */ /* 0x0011300008000100 */
[----:B------:R0:W0:Y:S01]  /*0390*/  SYNCS.EXCH.64 URZ, [UR8+0x34840], UR4 ;  /* 0x03484004083f75b2 */ /* 0x0000220008000100 */
[----:B------:R0:W0:Y:S01]  /*03a0*/  SYNCS.EXCH.64 URZ, [UR8+0x34838], UR6 ;  /* 0x03483806083f75b2 */ /* 0x0000220008000100 */
[----:B------:R0:W0:Y:S01]  /*03b0*/  SYNCS.EXCH.64 URZ, [UR8+0x34848], UR4 ;  /* 0x03484804083f75b2 */ /* 0x0000220008000100 */
[----:B------:R-:W-:Y:S01]  /*03c0*/  NOP ;  /* 0x0000000000007918 */ /* 0x000fe20000000000 */
.L_x_248:
[----:B------:R-:W5:Y:S01]  /*03d0*/  SHFL.IDX PT, R3, R0, RZ, 0x1f ;  /* 0x00001fff00037589 */ /* 0x000f6200000e0000 */
[----:B------:R-:W-:Y:S01]  /*03e0*/  NOP ;  /* 0x0000000000007918 */ /* 0x000fe20000000000 */
[----:B-----5:R-:W-:-:S13]  /*03f0*/  ISETP.NE.AND P0, PT, R3, RZ, PT ;  /* 0x000000ff0300720c */ /* 0x020fda0003f05270 */
[----:B------:R-:W-:Y:S05]  /*0400*/  @P0 BRA `(.L_x_249) ;  /* 0x0000000000480947 */ /* 0x000fea0003800000 */
[----:B0-----:R-:W0:Y:S01]  /*0410*/  S2UR UR5, SR_CgaCtaId ;  /* 0x00000000000579c3 */ /* 0x001e220000008800 */
[----:B------:R-:W-:Y:S01]  /*0420*/  UMOV UR4, 0x400 ;  /* 0x0000040000047882 */ /* 0x000fe20000000000 */
[----:B------:R-:W-:Y:S01]  /*0430*/  UMOV UR6, 0x1 ;  /* 0x0000000100067882 */ /* 0x000fe20000000000 */
[----:B------:R-:W-:Y:S01]  /*0440*/  UMOV UR7, 0x2 ;  /* 0x0000000200077882 */ /* 0x000fe20000000000 */
[----:B------:R-:W-:Y:S01]  /*0450*/  ELECT P0, URZ, PT ;  /* 0x00000000003f782f */ /* 0x000fe20003800000 */
[----:B0-----:R-:W-:Y:S02]  /*0460*/  ULEA UR8, UR5, UR4, 0x18 ;  /* 0x0000000405087291 */ /* 0x001fe4000f8ec03f */
[----:B------:R-:W-:-:S04]  /*0470*/  UIADD3 UR4, -UR6, 0x100000, URZ ;  /* 0x0010000006047890 */ /* 0x000fc8000fffe13f */
[----:B------:R-:W-:Y:S02]  /*0480*/  USHF.L.U32 UR5, UR4, 0xb, URZ ;  /* 0x0000000b04057899 */ /* 0x000fe4000800063f */
[----:B------:R-:W-:Y:S02]  /*0490*/  USHF.L.U32 UR4, UR4, 0x1, URZ ;  /* 0x0000000104047899 */ /* 0x000fe4000800063f */
[----:B------:R-:W-:-:S04]  /*04a0*/  UIADD3 UR6, -UR7, 0x100000, URZ ;  /* 0x0010000007067890 */ /* 0x000fc8000fffe13f */
[----:B------:R-:W-:Y:S02]  /*04b0*/  USHF.L.U32 UR7, UR6, 0xb, URZ ;  /* 0x0000000b06077899 */ /* 0x000fe4000800063f */
[----:B------:R-:W-:Y:S01]  /*04c0*/  USHF.L.U32 UR6, UR6, 0x1, URZ ;  /* 0x0000000106067899 */ /* 0x000fe2000800063f */
[----:B------:R-:W0:Y:S03]  /*04d0*/  FENCE.VIEW.ASYNC.S ;  /* 0x00000000000073c6 */ /* 0x000e260000000000 */
[----:B0-----:R0:W0:Y:S08]  /*04e0*/  SYNCS.EXCH.64 URZ, [UR8+0x34850], UR4 ;  /* 0x03485004083f75b2 */ /* 0x0010300008000100 */
[----:B------:R0:W0:Y:S01]  /*04f0*/  SYNCS.EXCH.64 URZ, [UR8+0x34860], UR6 ;  /* 0x03486006083f75b2 */ /* 0x0000220008000100 */
[----:B------:R0:W0:Y:S01]  /*0500*/  SYNCS.EXCH.64 URZ, [UR8+0x34858], UR4 ;  /* 0x03485804083f75b2 */ /* 0x0000220008000100 */
[----:B------:R0:W0:Y:S01]  /*0510*/  SYNCS.EXCH.64 URZ, [UR8+0x34868], UR6 ;  /* 0x03486806083f75b2 */ /* 0x0000220008000100 */
[----:B------:R-:W-:Y:S01]  /*0520*/  NOP ;  /* 0x0000000000007918 */ /* 0x000fe20000000000 */
.L_x_249:
[----:B------:R-:W5:Y:S01]  /*0530*/  SHFL.IDX PT, R3, R0, RZ, 0x1f ;  /* 0x00001fff00037589 */ /* 0x000f6200000e0000 */
[----:B------:R-:W-:Y:S01]  /*0540*/  NOP ;  /* 0x0000000000007918 */ /* 0x000fe20000000000 */
[----:B-----5:R-:W-:-:S13]  /*0550*/  ISETP.NE.AND P0, PT, R3, RZ, PT ;  /* 0x000000ff0300720c */ /* 0x020fda0003f05270 */
[----:B------:R-:W-:Y:S05]  /*0560*/  @P0 BRA `(.L_x_250) ;  /* 0x0000000000380947 */ /* 0x000fea0003800000 */
[----:B0-----:R-:W0:Y:S01]  /*0570*/  S2UR UR5, SR_CgaCtaId ;  /* 0x00000000000579c3 */ /* 0x001e220000008800 */
[----:B------:R-:W-:Y:S01]  /*0580*/  UMOV UR4, 0x400 ;  /* 0x0000040000047882 */ /* 0x000fe20000000000 */
[----:B------:R-:W-:Y:S01]  /*0590*/  UMOV UR7, 0x1 ;  /* 0x0000000100077882 */ /* 0x000fe20000000000 */
[----:B------:R-:W-:Y:S01]  /*05a0*/  ELECT P0, URZ, PT ;  /* 0x00000000003f782f */ /* 0x000fe20003800000 */
[----:B0-----:R-:W-:Y:S02]  /*05b0*/  ULEA UR6, UR5, UR4, 0x18 ;  /* 0x0000000405067291 */ /* 0x001fe4000f8ec03f */
[----:B------:R-:W-:-:S04]  /*05c0*/  UIADD3 UR4, -UR7, 0x100000, URZ ;  /* 0x0010000007047890 */ /* 0x000fc8000fffe13f */
[----:B------:R-:W-:Y:S02]  /*05d0*/  USHF.L.U32 UR5, UR4, 0xb, URZ ;  /* 0x0000000b04057899 */ /* 0x000fe4000800063f */
[----:B------:R-:W-:Y:S01]  /*05e0*/  USHF.L.U32 UR4, UR4, 0x1, URZ ;  /* 0x0000000104047899 */ /* 0x000fe2000800063f */
[----:B------:R-:W0:Y:S11]  /*05f0*/  FENCE.VIEW.ASYNC.S ;  /* 0x00000000000073c6 */ /* 0x000e360000000000 */
[----:B0-----:R0:W0:Y:S01]  /*0600*/  SYNCS.EXCH.64 URZ, [UR6+0x34870], UR4 ;  /* 0x03487004063f75b2 */ /* 0x0010220008000100 */
[----:B------:R0:W0:Y:S01]  /*0610*/  SYNCS.EXCH.64 URZ, [UR6+0x34880], UR4 ;  /* 0x03488004063f75b2 */ /* 0x0000220008000100 */
[----:B------:R0:W0:Y:S01]  /*0620*/  SYNCS.EXCH.64 URZ, [UR6+0x34878], UR4 ;  /* 0x03487804063f75b2 */ /* 0x0000220008000100 */
[----:B------:R0:W0:Y:S01]  /*0630*/  SYNCS.EXCH.64 URZ, [UR6+0x34888], UR4 ;  /* 0x03488804063f75b2 */ /* 0x0000220008000100 */
[----:B------:R-:W-:Y:S01]  /*0640*/  NOP ;  /* 0x0000000000007918 */ /* 0x000fe20000000000 */
.L_x_250:
        /* <DEDUP_REMOVED lines=22> */
.L_x_251:
        /* <DEDUP_REMOVED lines=22> */
.L_x_252:
[----:B--2---:R-:W-:Y:S01]  /*0910*/  ISETP.NE.AND P0, PT, R2, RZ, PT ;  /* 0x000000ff0200720c */ /* 0x004fe20003f05270 */
[----:B------:R-:W-:Y:S01]  /*0920*/  IMAD.MOV.U32 R2, RZ, RZ, 0x1 ;  /* 0x00000001ff027424 */ /* 0x000fe200078e00ff */
[----:B------:R-:W-:-:S04]  /*0930*/  NOP ;  /* 0x0000000000007918 */ /* 0x000fc80000000000 */
[----:B------:R-:W-:-:S05]  /*0940*/  SEL R2, R2, 0x2, !P0 ;  /* 0x0000000202027807 */ /* 0x000fca0004000000 */
[----:B------:R2:W-:Y:S01]  /*0950*/  STL [R1+0x30], R2 ;  /* 0x0000300201007387 */ /* 0x0005e20000100800 */
[----:B01-34-:R-:W-:Y:S06]  /*0960*/  BAR.SYNC.DEFER_BLOCKING 0x0 ;  /* 0x0000000000007b1d */ /* 0x01bfec0000010000 */
[----:B------:R-:W-:Y:S05]  /*0970*/  @!P0 BRA `(.L_x_253) ;  /* 0x000000e800008947 */ /* 0x000fea0003800000 */
.L_x_254:
[----:B------:R-:W-:-:S08]  /*0980*/  NOP ;  /* 0x0000000000007918 */ /* 0x000fd00000000000 */
[----:B------:R-:W0:Y:S02]  /*0990*/  USETMAXREG.TRY_ALLOC.CTAPOOL UP0, 0xf0 ;  /* 0x000000f0000079c8 */ /* 0x000e240008000600 */
[----:B0-----:R-:W-:-:S13]  /*09a0*/  PLOP3.LUT P0, PT, PT, PT, UP0, 0x80, 0x0 ;  /* 0x000000000000781c */ /* 0x001fda0003f0f008 */
[----:B------:R-:W-:Y:S05]  /*09b0*/  @!P0 BRA `(.L_x_254) ;  /* 0xfffffffc00f08947 */ /* 0x000fea000383ffff */
[----:B--2---:R-:W0:Y:S01]  /*09c0*/  S2R R2, SR_TID.X ;  /* 0x0000000000027919 */ /* 0x004e220000002100 */
[----:B------:R-:W1:Y:S01]  /*09d0*/  S2UR UR5, SR_CgaCtaId ;  /* 0x00000000000579c3 */ /* 0x000e620000008800 */
[----:B------:R-:W-:-:S07]  /*09e0*/  UMOV UR4, 0x400 ;  /* 0x0000040000047882 */ /* 0x000fce0000000000 */
[----:B------:R-:W-:Y:S06]  /*09f0*/  BAR.ARV 0x8, 0x120 ;  /* 0x0204800000007b1d */ /* 0x000fec0000002000 */
[----:B-1----:R-:W-:Y:S01]  /*0a00*/  ULEA UR4, UR5, UR4, 0x18 ;  /* 0x0000000405047291 */ /* 0x002fe2000f8ec03f */
[----:B0-----:R-:W-:-:S04]  /*0a10*/  LOP3.LUT R0, R2, 0xffffff80, RZ, 0xc0, !PT ;  /* 0xffffff8002007812 */ /* 0x001fc800078ec0ff */
[----:B------:R-:W-:-:S13]  /*0a20*/  ISETP.NE.AND P0, PT, R0, 0x80, PT ;  /* 0x000000800000780c */ /* 0x000fda0003f05270 */
[----:B------:R-:W-:Y:S08]  /*0a30*/  @!P0 BAR.ARV 0x9, 0x100 ;  /* 0x0244000000008b1d */ /* 0x000ff00000002000 */
[----:B------:R-:W-:Y:S06]  /*0a40*/  BAR.SYNC.DEFER_BLOCKING 0x5, 0x120 ;  /* 0x0144800000007b1d */ /* 0x000fec0000010000 */
[----:B------:R-:W0:Y:S01]  /*0a50*/  LDS.128 R48, [UR4+0x348d0] ;  /* 0x0348d004ff307984 */ /* 0x000e220008000c00 */
[----:B------:R-:W-:Y:S01]  /*0a60*/  ULDC UR4, c[0x0][0xc14] ;  /* 0x0003050000047ab9 */ /* 0x000fe20000000800 */
[----:B------:R-:W-:Y:S06]  /*0a70*/  BAR.ARV 0x4, 0x120 ;  /* 0x0104800000007b1d */ /* 0x000fec0000002000 */
[----:B0-----:R-:W-:-:S13]  /*0a80*/  ISETP.GE.AND P0, PT, R51, UR4, PT ;  /* 0x0000000433007c0c */ /* 0x001fda000bf06270 */
[----:B------:R-:W-:Y:S05]  /*0a90*/  @P0 EXIT ;  /* 0x000000000000094d */ /* 0x000fea0003800000 */
[----:B------:R-:W2:Y:S01]  /*0aa0*/  LDL.LU R11, [R1+0x30] ;  /* 0x00003000010b7983 */ /* 0x000ea20000300800 */
[----:B------:R-:W-:-:S05]  /*0ab0*/  VIADD R229, R2, 0xffffff80 ;  /* 0xffffff8002e57836 */ /* 0x000fca0000000000 */
[----:B------:R-:W-:-:S04]  /*0ac0*/  SHF.R.S32.HI R0, RZ, 0x1f, R229 ;  /* 0x0000001fff007819 */ /* 0x000fc800000114e5 */
[----:B------:R-:W-:-:S04]  /*0ad0*/  LEA.HI R2, R0, R229, RZ, 0x7 ;  /* 0x000000e500027211 */ /* 0x000fc800078f38ff */
[----:B------:R-:W-:-:S05]  /*0ae0*/  LOP3.LUT R224, R2, 0xffffff80, RZ, 0xc0, !PT ;  /* 0xffffff8002e07812 */ /* 0x000fca00078ec0ff */
[----:B------:R-:W-:-:S05]  /*0af0*/  IMAD.IADD R224, R229, 0x1, -R224 ;  /* 0x00000001e5e07824 */ /* 0x000fca00078e0ae0 */
[----:B------:R-:W-:-:S04]  /*0b00*/  SHF.R.S32.HI R7, RZ, 0x1f, R224 ;  /* 0x0000001fff077819 */ /* 0x000fc800000114e0 */
[----:B------:R-:W-:-:S04]  /*0b10*/  LEA.HI R8, R7, R224, RZ, 0x2 ;  /* 0x000000e007087211 */ /* 0x000fc800078f10ff */
[--C-:B------:R-:W-:Y:S02]  /*0b20*/  SHF.R.S32.HI R9, RZ, 0x2, R8.reuse ;  /* 0x00000002ff097819 */ /* 0x100fe40000011408 */
[----:B------:R-:W-:Y:S02]  /*0b30*/  SHF.R.S32.HI R10, RZ, 0x1f, R8 ;  /* 0x0000001fff0a7819 */ /* 0x000fe40000011408 */
[----:B------:R-:W-:Y:S02]  /*0b40*/  SHF.R.S32.HI R225, RZ, 0x7, R2 ;  /* 0x00000007ffe17819 */ /* 0x000fe40000011402 */
[----:B------:R-:W-:Y:S02]  /*0b50*/  LEA.HI R10, R10, R9, RZ, 0x3 ;  /* 0x000000090a0a7211 */ /* 0x000fe400078f18ff */
[CC--:B------:R-:W-:Y:S02]  /*0b60*/  LEA.HI R4, R0.reuse, R229.reuse, RZ, 0x5 ;  /* 0x000000e500047211 */ /* 0x0c0fe400078f28ff */
[----:B------:R-:W-:-:S02]  /*0b70*/  LEA.HI R3, R0, R229, RZ, 0x4 ;  /* 0x000000e500037211 */ /* 0x000fc400078f20ff */
[----:B------:R-:W-:Y:S02]  /*0b80*/  LOP3.LUT R10, R10, 0xfffffff8, RZ, 0xc0, !PT ;  /* 0xfffffff80a0a7812 */ /* 0x000fe400078ec0ff */
[----:B------:R-:W-:Y:S02]  /*0b90*/  LEA.HI R7, R7, R224, RZ, 0x5 ;  /* 0x000000e007077211 */ /* 0x000fe400078f28ff */
[----:B------:R-:W-:Y:S01]  /*0ba0*/  LEA.HI R2, R2, R225, RZ, 0x1 ;  /* 0x000000e102027211 */ /* 0x000fe200078f08ff */
[----:B------:R-:W-:Y:S01]  /*0bb0*/  IMAD.SHL.U32 R5, R4, 0x20, RZ ;  /* 0x0000002004057824 */ /* 0x000fe200078e00ff */
[----:B------:R-:W-:Y:S02]  /*0bc0*/  LOP3.LUT R4, R3, 0x3fffff0, RZ, 0xc0, !PT ;  /* 0x03fffff003047812 */ /* 0x000fe400078ec0ff */
[----:B------:R-:W-:Y:S02]  /*0bd0*/  IADD3 R10, R9, -R10, RZ ;  /* 0x8000000a090a7210 */ /* 0x000fe40007ffe0ff */
[----:B------:R-:W-:-:S02]  /*0be0*/  SHF.R.S32.HI R7, RZ, 0x5, R7 ;  /* 0x00000005ff077819 */ /* 0x000fc40000011407 */
[----:B------:R-:W-:Y:S02]  /*0bf0*/  LOP3.LUT R2, R2, 0x3fffffe, RZ, 0xc0, !PT ;  /* 0x03fffffe02027812 */ /* 0x000fe400078ec0ff */
[----:B------:R-:W-:Y:S01]  /*0c00*/  SHF.R.S32.HI R6, RZ, 0x4, R3 ;  /* 0x00000004ff067819 */ /* 0x000fe20000011403 */
[----:B------:R-:W-:Y:S01]  /*0c10*/  IMAD.IADD R4, R229, 0x1, -R4 ;  /* 0x00000001e5047824 */ /* 0x000fe200078e0a04 */
[----:B------:R-:W-:Y:S01]  /*0c20*/  LOP3.LUT R5, R5, 0xfffffc00, RZ, 0xc0, !PT ;  /* 0xfffffc0005057812 */ /* 0x000fe200078ec0ff */
[----:B------:R-:W-:Y:S01]  /*0c30*/  IMAD R7, R7, 0x10, R10 ;  /* 0x0000001007077824 */ /* 0x000fe200078e020a */
[----:B------:R-:W-:Y:S01]  /*0c40*/  LEA.HI R3, R3, R6, RZ, 0x1 ;  /* 0x0000000603037211 */ /* 0x000fe200078f08ff */
[----:B------:R-:W-:Y:S01]  /*0c50*/  IMAD.IADD R2, R225, 0x1, -R2 ;  /* 0x00000001e1027824 */ /* 0x000fe200078e0a02 */
[----:B------:R-:W-:Y:S01]  /*0c60*/  LEA.HI R0, R0, R229, RZ, 0x3 ;  /* 0x000000e500007211 */ /* 0x000fe200078f18ff */
[----:B------:R-:W-:Y:S01]  /*0c70*/  IMAD R4, R4, 0x40, R5 ;  /* 0x0000004004047824 */ /* 0x000fe200078e0205 */
[----:B------:R-:W-:Y:S01]  /*0c80*/  LOP3.LUT R3, R3, 0x1ffffffe, RZ, 0xc0, !PT ;  /* 0x1ffffffe03037812 */ /* 0x000fe200078ec0ff */
[----:B------:R-:W-:Y:S01]  /*0c90*/  IMAD R227, R2, 0x40, R7 ;  /* 0x0000004002e37824 */ /* 0x000fe200078e0207 */
[----:B------:R-:W-:-:S02]  /*0ca0*/  LOP3.LUT R5, R8, 0x7ffffffc, RZ, 0xc0, !PT ;  /* 0x7ffffffc08057812 */ /* 0x000fc400078ec0ff */
[----:B------:R-:W-:Y:S01]  /*0cb0*/  LOP3.LUT R2, R0, 0x1ffffff8, RZ, 0xc0, !PT ;  /* 0x1ffffff800027812 */ /* 0x000fe200078ec0ff */
[----:B------:R-:W-:Y:S02]  /*0cc0*/  IMAD.IADD R3, R6, 0x1, -R3 ;  /* 0x0000000106037824 */ /* 0x000fe400078e0a03 */
[----:B------:R-:W-:Y:S02]  /*0cd0*/  IMAD.MOV.U32 R226, RZ, RZ, -0x2 ;  /* 0xfffffffeffe27424 */ /* 0x000fe400078e00ff */
[----:B------:R-:W-:Y:S02]  /*0ce0*/  IMAD.IADD R5, R224, 0x1, -R5 ;  /* 0x00000001e0057824 */ /* 0x000fe400078e0a05 */
[----:B------:R-:W-:Y:S01]  /*0cf0*/  IMAD.IADD R17, R229, 0x1, -R2 ;  /* 0x00000001e5117824 */ /* 0x000fe200078e0a02 */
[----:B------:R-:W-:Y:S01]  /*0d00*/  MOV R16, RZ ;  /* 0x000000ff00107202 */ /* 0x000fe20000000f00 */
[----:B------:R-:W-:Y:S01]  /*0d10*/  IMAD R228, R3, 0x8, R4 ;  /* 0x0000000803e47824 */ /* 0x000fe200078e0204 */
[----:B------:R-:W-:Y:S01]  /*0d20*/  SHF.R.S32.HI R18, RZ, 0x3, R0 ;  /* 0x00000003ff127819 */ /* 0x000fe20000011400 */
[----:B------:R-:W-:-:S02]  /*0d30*/  IMAD R226, R5, R226, 0xb0 ;  /* 0x000000b005e27424 */ /* 0x000fc400078e02e2 */
[----:B------:R-:W-:Y:S02]  /*0d40*/  IMAD.MOV.U32 R223, RZ, RZ, RZ ;  /* 0x000000ffffdf7224 */ /* 0x000fe400078e00ff */
[----:B------:R-:W-:Y:S02]  /*0d50*/  IMAD.MOV.U32 R2, RZ, RZ, RZ ;  /* 0x000000ffff027224 */ /* 0x000fe400078e00ff */
[----:B------:R-:W-:Y:S01]  /*0d60*/  IMAD.SHL.U32 R17, R17, 0x8, RZ ;  /* 0x0000000811117824 */ /* 0x000fe200078e00ff */
[----:B--2---:R-:W-:-:S07]  /*0d70*/  LOP3.LUT R22, R11, 0x1, RZ, 0xfc, !PT ;  /* 0x000000010b167812 */ /* 0x004fce00078efcff */
.L_x_297:
[----:B0---45:R-:W0:Y:S01]  /*0d80*/  LDC.64 R4, c[0x0][0xc60] ;  /* 0x00031800ff047b82 */ /* 0x031e220000000a00 */
[----:B------:R-:W-:Y:S01]  /*0d90*/  ULDC.64 UR8, c[0x0][0x208] ;  /* 0x0000820000087ab9 */ /* 0x000fe20000000a00 */
[----:B------:R-:W-:Y:S01]  /*0da0*/  ULDC.64 UR4, c[0x0][0xa28] ;  /* 0x00028a0000047ab9 */ /* 0x000fe20000000a00 */
[----:B------:R-:W-:Y:S01]  /*0db0*/  IMAD.MOV.U32 R0, RZ, RZ, RZ ;  /* 0x000000ffff007224 */ /* 0x000fe200078e00ff */
[----:B------:R-:W-:Y:S01]  /*0dc0*/  ULDC.64 UR6, c[0x0][0xa20] ;  /* 0x0002880000067ab9 */ /* 0x000fe20000000a00 */
[----:B0-----:R-:W-:-:S05]  /*0dd0*/  IMAD.WIDE R4, R51, 0x4, R4 ;  /* 0x0000000433047825 */ /* 0x001fca00078e0204 */
[----:B--2---:R-:W2:Y:S01]  /*0de0*/  LDG.E R23, desc[UR8][R4.64] ;  /* 0x0000000804177981 */ /* 0x004ea2000c1e1900 */
[----:B------:R-:W-:-:S04]  /*0df0*/  ISETP.NE.U32.AND P0, PT, RZ, UR4, PT ;  /* 0x00000004ff007c0c */ /* 0x000fc8000bf05070 */
[----:B------:R-:W-:Y:S02]  /*0e00*/  ISETP.NE.AND.EX P0, PT, RZ, UR5, PT, P0 ;  /* 0x00000005ff007c0c */ /* 0x000fe4000bf05300 */
[----:B--2---:R-:W-:-:S11]  /*0e10*/  SHF.R.S32.HI R222, RZ, 0x1f, R23 ;  /* 0x0000001fffde7819 */ /* 0x004fd60000011417 */
[----:B------:R-:W-:-:S04]  /*0e20*/  @P0 LEA R6, P1, R23, UR4, 0x2 ;  /* 0x0000000417060c11 */ /* 0x000fc8000f8210ff */
[----:B------:R-:W-:Y:S01]  /*0e30*/  @P0 LEA.HI.X R7, R23, UR5, R222, 0x2, P1 ;  /* 0x0000000517070c11 */ /* 0x000fe200088f14de */
[----:B------:R-:W-:-:S04]  /*0e40*/  ULDC.64 UR4, c[0x0][0x3f8] ;  /* 0x0000fe0000047ab9 */ /* 0x000fc80000000a00 */
[----:B------:R0:W5:Y:S01]  /*0e50*/  @P0 LDG.E R0, desc[UR8][R6.64] ;  /* 0x0000000806000981 */ /* 0x000162000c1e1900 */
[----:B------:R-:W-:Y:S01]  /*0e60*/  ISETP.NE.U32.AND P0, PT, RZ, UR6, PT ;  /* 0x00000006ff007c0c */ /* 0x000fe2000bf05070 */
[----:B------:R-:W-:-:S03]  /*0e70*/  UISETP.NE.U32.AND UP0, UPT, UR4, URZ, UPT ;  /* 0x0000003f0400728c */ /* 0x000fc6000bf05070 */
[----:B------:R-:W-:Y:S01]  /*0e80*/  ISETP.NE.AND.EX P0, PT, RZ, UR7, PT, P0 ;  /* 0x00000007ff007c0c */ /* 0x000fe2000bf05300 */
[----:B------:R-:W-:Y:S01]  /*0e90*/  UISETP.NE.AND.EX UP0, UPT, UR5, URZ, UPT, UP0 ;  /* 0x0000003f0500728c */ /* 0x000fe2000bf05300 */
[----:B------:R-:W-:Y:S02]  /*0ea0*/  ULDC UR4, c[0x0][0x404] ;  /* 0x0001010000047ab9 */ /* 0x000fe40000000800 */
[----:B------:R-:W-:Y:S01]  /*0eb0*/  ULDC UR5, c[0x0][0x2e0] ;  /* 0x0000b80000057ab9 */ /* 0x000fe20000000800 */
[----:B------:R-:W-:-:S04]  /*0ec0*/  USEL UR4, UR4, 0x1, UP0 ;  /* 0x0000000104047887 */ /* 0x000fc80008000000 */
[----:B------:R-:W-:-:S04]  /*0ed0*/  UIMAD UR4, UR4, UR5, URZ ;  /* 0x00000005040472a4 */ /* 0x000fc8000f8e023f */
[C---:B------:R-:W-:Y:S02]  /*0ee0*/  @P0 LEA R4, P1, R23.reuse, UR6, 0x2 ;  /* 0x0000000617040c11 */ /* 0x040fe4000f8210ff */
[----:B------:R-:W-:Y:S02]  /*0ef0*/  IMAD.U32 R81, RZ, RZ, UR4 ;  /* 0x00000004ff517e24 */ /* 0x000fe4000f8e00ff */
[----:B------:R-:W-:-:S05]  /*0f00*/  @P0 LEA.HI.X R5, R23, UR7, R222, 0x2, P1 ;  /* 0x0000000717050c11 */ /* 0x000fca00088f14de */
[----:B------:R0:W5:Y:S01]  /*0f10*/  @P0 LDG.E R81, desc[UR8][R4.64] ;  /* 0x0000000804510981 */ /* 0x000162000c1e1900 */
[----:B---3--:R-:W-:Y:S05]  /*0f20*/  @P0 BRA `(.L_x_255) ;  /* 0x0000000000280947 */ /* 0x008fea0003800000 */
[----:B------:R-:W-:Y:S02]  /*0f30*/  ULDC.64 UR4, c[0x0][0xa08] ;  /* 0x0002820000047ab9 */ /* 0x000fe40000000a00 */
[----:B------:R-:W-:-:S04]  /*0f40*/  ISETP.NE.U32.AND P0, PT, RZ, UR4, PT ;  /* 0x00000004ff007c0c */ /* 0x000fc8000bf05070 */
[----:B------:R-:W-:-:S13]  /*0f50*/  ISETP.NE.AND.EX P0, PT, RZ, UR5, PT, P0 ;  /* 0x00000005ff007c0c */ /* 0x000fda000bf05300 */
[----:B------:R-:W-:Y:S05]  /*0f60*/  @!P0 BRA `(.L_x_255) ;  /* 0x0000000000188947 */ /* 0x000fea0003800000 */
[----:B0-----:R-:W0:Y:S01]  /*0f70*/  LDC.64 R4, c[0x0][0xa08] ;  /* 0x00028200ff047b82 */ /* 0x001e220000000a00 */
[----:B------:R-:W-:Y:S01]  /*0f80*/  ULDC.64 UR4, c[0x0][0x208] ;  /* 0x0000820000047ab9 */ /* 0x000fe20000000a00 */
[----:B0-----:R-:W-:-:S05]  /*0f90*/  IMAD.WIDE R4, R23, 0x4, R4 ;  /* 0x0000000417047825 */ /* 0x001fca00078e0204 */
[----:B-----5:R-:W2:Y:S04]  /*0fa0*/  LDG.E R81, desc[UR4][R4.64] ;  /* 0x0000000404517981 */ /* 0x020ea8000c1e1900 */
[----:B------:R-:W2:Y:S02]  /*0fb0*/  LDG.E R6, desc[UR4][R4.64+0x4] ;  /* 0x0000040404067981 */ /* 0x000ea4000c1e1900 */
[----:B--2---:R-:W-:-:S07]  /*0fc0*/  IMAD.IADD R81, R6, 0x1, -R81 ;  /* 0x0000000106517824 */ /* 0x004fce00078e0a51 */
.L_x_255:
[----:B-----5:R-:W-:Y:S01]  /*0fd0*/  IMAD.IADD R81, R81, 0x1, -R0 ;  /* 0x0000000151517824 */ /* 0x020fe200078e0a00 */
[----:B------:R-:W-:Y:S01]  /*0fe0*/  MOV R220, R50 ;  /* 0x0000003200dc7202 */ /* 0x000fe20000000f00 */
[----:B------:R-:W-:Y:S01]  /*0ff0*/  IMAD.MOV.U32 R221, RZ, RZ, R49 ;  /* 0x000000ffffdd7224 */ /* 0x000fe200078e0031 */
[----:B------:R-:W-:Y:S01]  /*1000*/  PLOP3.LUT P0, PT, PT, PT, PT, 0x80, 0x0 ;  /* 0x000000000000781c */ /* 0x000fe20003f0f070 */
[C---:B------:R-:W-:Y:S01]  /*1010*/  VIADD R0, R81.reuse, 0xaf ;  /* 0x000000af51007836 */ /* 0x040fe20000000000 */
[----:B------:R-:W-:Y:S01]  /*1020*/  ISETP.GE.AND P1, PT, R81, 0x1, PT ;  /* 0x000000015100780c */ /* 0x000fe20003f26270 */
[----:B------:R-:W-:Y:S01]  /*1030*/  IMAD.MOV.U32 R87, RZ, RZ, RZ ;  /* 0x000000ffff577224 */ /* 0x000fe200078e00ff */
[----:B------:R-:W-:Y:S01]  /*1040*/  CS2R R32, SRZ ;  /* 0x0000000000207805 */ /* 0x000fe2000001ff00 */
[----:B------:R-:W-:Y:S01]  /*1050*/  IMAD.HI R0, R0, 0x2e8ba2e9, RZ ;  /* 0x2e8ba2e900007827 */ /* 0x000fe200078e02ff */
[----:B------:R-:W-:Y:S02]  /*1060*/  CS2R R36, SRZ ;  /* 0x0000000000247805 */ /* 0x000fe4000001ff00 */
[----:B------:R-:W-:-:S02]  /*1070*/  CS2R R34, SRZ ;  /* 0x0000000000227805 */ /* 0x000fc4000001ff00 */
[----:B------:R-:W-:Y:S01]  /*1080*/  CS2R R40, SRZ ;  /* 0x0000000000287805 */ /* 0x000fe2000001ff00 */
[----:B------:R-:W-:Y:S01]  /*1090*/  IMAD.MOV.U32 R29, RZ, RZ, RZ ;  /* 0x000000ffff1d7224 */ /* 0x000fe200078e00ff */
[----:B------:R-:W-:Y:S02]  /*10a0*/  SHF.R.U32.HI R3, RZ, 0x1f, R0 ;  /* 0x0000001fff037819 */ /* 0x000fe40000011600 */
[----:B------:R-:W-:Y:S02]  /*10b0*/  CS2R R38, SRZ ;  /* 0x0000000000267805 */ /* 0x000fe4000001ff00 */
[----:B------:R-:W-:Y:S02]  /*10c0*/  CS2R R44, SRZ ;  /* 0x00000000002c7805 */ /* 0x000fe4000001ff00 */
[----:B------:R-:W-:Y:S02]  /*10d0*/  CS2R R42, SRZ ;  /* 0x00000000002a7805 */ /* 0x000fe4000001ff00 */
[----:B------:R-:W-:Y:S01]  /*10e0*/  LEA.HI.SX32 R120, R0, R3, 0x1b ;  /* 0x0000000300787211 */ /* 0x000fe200078fdaff */
[----:B------:R-:W-:Y:S01]  /*10f0*/  IMAD.MOV.U32 R3, RZ, RZ, RZ ;  /* 0x000000ffff037224 */ /* 0x000fe200078e00ff */
[----:B------:R-:W-:Y:S01]  /*1100*/  CS2R R52, SRZ ;  /* 0x0000000000347805 */ /* 0x000fe2000001ff00 */
[----:B------:R-:W-:Y:S01]  /*1110*/  IMAD.MOV.U32 R0, RZ, RZ, RZ ;  /* 0x000000ffff007224 */ /* 0x000fe200078e00ff */
        /* <DEDUP_REMOVED lines=13> */
[----:B------:R-:W-:Y:S01]  /*11f0*/  CS2R R96, SRZ ;  /* 0x0000000000607805 */ /* 0x000fe2000001ff00 */
[----:B------:R-:W-:Y:S01]  /*1200*/  IMAD.MOV.U32 R80, RZ, RZ, RZ ;  /* 0x000000ffff507224 */ /* 0x000fe200078e00ff */
[----:B------:R-:W-:Y:S02]  /*1210*/  CS2R R98, SRZ ;  /* 0x0000000000627805 */ /* 0x000fe4000001ff00 */
[----:B------:R-:W-:Y:S02]  /*1220*/  CS2R R84, SRZ ;  /* 0x0000000000547805 */ /* 0x000fe4000001ff00 */
[----:B------:R-:W-:Y:S02]  /*1230*/  CS2R R100, SRZ ;  /* 0x0000000000647805 */ /* 0x000fe4000001ff00 */
[----:B------:R-:W-:Y:S02]  /*1240*/  CS2R R102, SRZ ;  /* 0x0000000000667805 */ /* 0x000fe4000001ff00 */
[----:B------:R-:W-:-:S02]  /*1250*/  CS2R R104, SRZ ;  /* 0x0000000000687805 */ /* 0x000fc4000001ff00 */
[----:B0-----:R-:W-:Y:S01]  /*1260*/  CS2R R6, SRZ ;  /* 0x0000000000067805 */ /* 0x001fe2000001ff00 */
[----:B------:R-:W-:Y:S01]  /*1270*/  IMAD.MOV.U32 R8, RZ, RZ, RZ ;  /* 0x000000ffff087224 */ /* 0x000fe200078e00ff */
[----:B------:R-:W-:Y:S01]  /*1280*/  CS2R R106, SRZ ;  /* 0x00000000006a7805 */ /* 0x000fe2000001ff00 */
[----:B------:R-:W-:Y:S02]  /*1290*/  IMAD.MOV.U32 R10, RZ, RZ, RZ ;  /* 0x000000ffff0a7224 */ /* 0x000fe400078e00ff */
[----:B------:R-:W-:Y:S01]  /*12a0*/  IMAD.MOV.U32 R109, RZ, RZ, RZ ;  /* 0x000000ffff6d7224 */ /* 0x000fe200078e00ff */
[----:B------:R-:W-:Y:S06]  /*12b0*/  @!P1 BRA `(.L_x_256) ;  /* 0x000000bc00fc9947 */ /* 0x000fec0003800000 */
[----:B------:R-:W0:Y:S01]  /*12c0*/  SHFL.IDX PT, R0, R225, RZ, 0x1f ;  /* 0x00001fffe1007589 */ /* 0x000e2200000e0000 */
[----:B------:R-:W1:Y:S01]  /*12d0*/  S2UR UR6, SR_CgaCtaId ;  /* 0x00000000000679c3 */ /* 0x000e620000008800 */
[----:B------:R-:W-:Y:S01]  /*12e0*/  UMOV UR5, 0x400 ;  /* 0x0000040000057882 */ /* 0x000fe20000000000 */
[----:B0-----:R-:W-:Y:S01]  /*12f0*/  R2UR UR61, R0 ;  /* 0x00000000003d72ca */ /* 0x001fe200000e0000 */
[----:B-1----:R-:W-:-:S04]  /*1300*/  ULEA UR5, UR6, UR5, 0x18 ;  /* 0x0000000506057291 */ /* 0x002fc8000f8ec03f */
[----:B------:R-:W-:-:S04]  /*1310*/  UIADD3 UR5, UR5, 0x16400, URZ ;  /* 0x0001640005057890 */ /* 0x000fc8000fffe03f */
[----:B------:R-:W-:-:S04]  /*1320*/  ULOP3.LUT UP0, URZ, UR5, 0x9f, URZ, 0xc0, !UPT ;  /* 0x0000009f053f7892 */ /* 0x000fc8000f80c03f */
[----:B------:R-:W-:Y:S02]  /*1330*/  ULEA.HI UR4, UR61, UR61, URZ, 0x1 ;  /* 0x0000003d3d047291 */ /* 0x000fe4000f8f083f */
[----:B------:R-:W-:Y:S02]  /*1340*/  PLOP3.LUT P0, PT, PT, PT, UP0, 0x80, 0x0 ;  /* 0x000000000000781c */ /* 0x000fe40003f0f008 */
[----:B------:R-:W-:-:S04]  /*1350*/  ULOP3.LUT UR4, UR4, 0x1e, URZ, 0xc0, !UPT ;  /* 0x0000001e04047892 */ /* 0x000fc8000f8ec03f */
[----:B------:R-:W-:-:S04]  /*1360*/  UIADD3 UR4, UR61, -UR4, URZ ;  /* 0x800000043d047290 */ /* 0x000fc8000fffe03f */
[----:B------:R-:W-:-:S04]  /*1370*/  ULEA UR4, UR4, UR5, 0xd ;  /* 0x0000000504047291 */ /* 0x000fc8000f8e683f */
[----:B------:R-:W-:-:S04]  /*1380*/  USHF.R.U32.HI UR4, URZ, 0x4, UR4 ;  /* 0x000000043f047899 */ /* 0x000fc80008011604 */
[----:B------:R-:W-:Y:S01]  /*1390*/  ULOP3.LUT UR36, UR4, 0x3fff, URZ, 0xc0, !UPT ;  /* 0x00003fff04247892 */ /* 0x000fe2000f8ec03f */
[----:B------:R-:W-:Y:S11]  /*13a0*/  @!P0 BRA `(.L_x_257) ;  /* 0x0000000000408947 */ /* 0x000ff60003800000 */
[----:B------:R-:W-:Y:S01]  /*13b0*/  MOV R0, 0x0 ;  /* 0x0000000000007802 */ /* 0x000fe20000000f00 */
[----:B------:R-:W-:Y:S01]  /*13c0*/  ULDC.64 UR4, c[0x4][0xa0] ;  /* 0x0100280000047ab9 */ /* 0x000fe20000000a00 */
[----:B------:R-:W-:Y:S01]  /*13d0*/  ULDC.64 UR6, c[0x4][0x40] ;  /* 0x0100100000067ab9 */ /* 0x000fe20000000a00 */
[----:B------:R-:W-:Y:S01]  /*13e0*/  MOV R4, UR4 ;  /* 0x0000000400047c02 */ /* 0x000fe20008000f00 */
[----:B------:R0:W1:Y:S01]  /*13f0*/  LDC.64 R14, c[0x4][R0] ;  /* 0x01000000000e7b82 */ /* 0x0000620000000a00 */
[----:B------:R-:W-:Y:S01]  /*1400*/  IMAD.U32 R5, RZ, RZ, UR5 ;  /* 0x00000005ff057e24 */ /* 0x000fe2000f8e00ff */
[----:B------:R-:W-:Y:S01]  /*1410*/  ULDC.64 UR4, c[0x4][0xa8] ;  /* 0x01002a0000047ab9 */ /* 0x000fe20000000a00 */
[----:B------:R-:W-:Y:S02]  /*1420*/  IMAD.U32 R10, RZ, RZ, UR6 ;  /* 0x00000006ff0a7e24 */ /* 0x000fe4000f8e00ff */
[----:B------:R-:W-:Y:S02]  /*1430*/  IMAD.U32 R6, RZ, RZ, UR4 ;  /* 0x00000004ff067e24 */ /* 0x000fe4000f8e00ff */
[----:B------:R-:W-:-:S02]  /*1440*/  IMAD.U32 R7, RZ, RZ, UR5 ;  /* 0x00000005ff077e24 */ /* 0x000fc4000f8e00ff */
[----:B------:R-:W-:Y:S02]  /*1450*/  IMAD.U32 R11, RZ, RZ, UR7 ;  /* 0x00000007ff0b7e24 */ /* 0x000fe4000f8e00ff */
[----:B------:R-:W-:Y:S02]  /*1460*/  IMAD.MOV.U32 R8, RZ, RZ, 0x70 ;  /* 0x00000070ff087424 */ /* 0x000fe400078e00ff */
[----:B------:R-:W-:Y:S02]  /*1470*/  IMAD.MOV.U32 R12, RZ, RZ, 0x1 ;  /* 0x00000001ff0c7424 */ /* 0x000fe400078e00ff */
[----:B0-----:R-:W-:-:S07]  /*1480*/  IMAD.MOV.U32 R13, RZ, RZ, RZ ;  /* 0x000000ffff0d7224 */ /* 0x001fce00078e00ff */
[----:B------:R-:W-:-:S07]  /*1490*/  LEPC R20, `(.L_x_257) ;  /* 0x000000001014794e */ /* 0x000fce0000000000 */
[----:B-1----:R-:W-:Y:S05]  /*14a0*/  CALL.ABS.NOINC R14 ;  /* 0x000000000e007343 */ /* 0x002fea0003c00000 */
.L_x_257:
[----:B------:R-:W0:Y:S01]  /*14b0*/  S2UR UR5, SR_CgaCtaId ;  /* 0x00000000000579c3 */ /* 0x000e220000008800 */
[----:B------:R-:W-:Y:S01]  /*14c0*/  LEA.HI R0, R223, R223, RZ, 0x1 ;  /* 0x000000dfdf007211 */ /* 0x000fe200078f08ff */
[----:B------:R-:W-:Y:S01]  /*14d0*/  UMOV UR4, 0x400 ;  /* 0x0000040000047882 */ /* 0x000fe20000000000 */
[----:B------:R-:W-:Y:S01]  /*14e0*/  BSSY B0, `(.L_x_258) ;  /* 0x0000009000007945 */ /* 0x000fe20003800000 */
[----:B------:R-:W-:Y:S02]  /*14f0*/  ISETP.NE.AND P0, PT, R22, 0x3, PT ;  /* 0x000000031600780c */ /* 0x000fe40003f05270 */
[----:B------:R-:W-:-:S04]  /*1500*/  LOP3.LUT R0, R0, 0xfffffffe, RZ, 0xc0, !PT ;  /* 0xfffffffe00007812 */ /* 0x000fc800078ec0ff */
[----:B------:R-:W-:-:S04]  /*1510*/  IADD3 R3, R223, -R0, RZ ;  /* 0x80000000df037210 */ /* 0x000fc80007ffe0ff */
[----:B------:R-:W-:Y:S01]  /*1520*/  SHF.L.U32 R3, R3, 0x1f, RZ ;  /* 0x0000001f03037819 */ /* 0x000fe200000006ff */
[----:B0-----:R-:W-:-:S06]  /*1530*/  ULEA UR4, UR5, UR4, 0x18 ;  /* 0x0000000405047291 */ /* 0x001fcc000f8ec03f */
[----:B------:R-:W-:-:S04]  /*1540*/  IMAD.U32 R0, RZ, RZ, UR4 ;  /* 0x00000004ff007e24 */ /* 0x000fc8000f8e00ff */
[----:B------:R-:W0:Y:S02]  /*1550*/  SYNCS.PHASECHK.TRANS64.TRYWAIT P1, [R0+URZ+0x34800], R3 ;  /* 0x03480003000075a7 */ /* 0x000e24000802017f */
[----:B0-----:R-:W-:Y:S05]  /*1560*/  @!P1 BRA `(.L_x_259) ;  /* 0x0000012400a89947 */ /* 0x001fea0003800000 */
.L_x_382:
[----:B------:R-:W-:Y:S05]  /*1570*/  BSYNC B0 ;  /* 0x0000000000007941 */ /* 0x000fea0003800000 */
.L_x_258:
[----:B------:R-:W-:Y:S05]  /*1580*/  @!P0 BRA `(.L_x_260) ;  /* 0x0000000000048947 */ /* 0x000fea0003800000 */
[----:B------:R-:W-:Y:S01]  /*1590*/  BPT.TRAP 0x1 ;  /* 0x000000040000795c */ /* 0x000fe20000300000 */
.L_x_260:
[----:B------:R-:W-:Y:S01]  /*15a0*/  IMAD R10, R2, 0x8, R0 ;  /* 0x00000008020a7824 */ /* 0x000fe200078e0200 */
[----:B0-----:R-:W-:-:S04]  /*15b0*/  SHF.L.U32 R3, R16, 0x1f, RZ ;  /* 0x0000001f10037819 */ /* 0x001fc800000006ff */
[----:B------:R0:W1:Y:S01]  /*15c0*/  SYNCS.PHASECHK.TRANS64.TRYWAIT P2, [R10+URZ+0x34830], R3 ;  /* 0x034830030a0075a7 */ /* 0x000062000804017f */
[----:B------:R-:W-:Y:S05]  /*15d0*/  @!P0 BRA `(.L_x_261) ;  /* 0x0000000000048947 */ /* 0x000fea0003800000 */
[----:B------:R-:W-:Y:S01]  /*15e0*/  BPT.TRAP 0x1 ;  /* 0x000000040000795c */ /* 0x000fe20000300000 */
.L_x_261:
[----:B------:R-:W2:Y:S01]  /*15f0*/  S2R R4, SR_TID.X ;  /* 0x0000000000047919 */ /* 0x000ea20000002100 */
[----:B------:R-:W-:Y:S01]  /*1600*/  IMAD.MOV.U32 R87, RZ, RZ, RZ ;  /* 0x000000ffff577224 */ /* 0x000fe200078e00ff */
[----:B--2---:R-:W-:Y:S01]  /*1610*/  LOP3.LUT P1, RZ, R4, 0x7f, RZ, 0xc0, !PT ;  /* 0x0000007f04ff7812 */ /* 0x004fe2000782c0ff */
[----:B-1----:R-:W-:-:S12]  /*1620*/  @P2 BRA `(.L_x_262) ;  /* 0x0000000000082947 */ /* 0x002fd80003800000 */
[----:B------:R-:W1:Y:S02]  /*1630*/  SYNCS.PHASECHK.TRANS64.TRYWAIT P2, [R10+URZ+0x34830], R3 ;  /* 0x034830030a0075a7 */ /* 0x000e64000804017f */
[----:B-1----:R-:W-:Y:S05]  /*1640*/  @!P2 BRA `(.L_x_263) ;  /* 0x000001240084a947 */ /* 0x002fea0003800000 */
.L_x_262:
[----:B------:R-:W-:Y:S05]  /*1650*/  WARPSYNC.ALL ;  /* 0x0000000000007948 */ /* 0x000fea0003800000 */
[----:B01----:R-:W-:Y:S01]  /*1660*/  VIADD R3, R0, 0x1e400 ;  /* 0x0001e40000037836 */ /* 0x003fe20000000000 */
[----:B------:R-:W-:Y:S01]  /*1670*/  ULOP3.LUT UR25, UR36, 0x10000, URZ, 0xfc, !UPT ;  /* 0x0001000024197892 */ /* 0x000fe2000f8efc3f */
[----:B------:R-:W-:Y:S01]  /*1680*/  WARPGROUP.ARRIVE ;  /* 0x00000000000079c5 */ /* 0x000fe20000000000 */
[----:B------:R-:W-:Y:S01]  /*1690*/  UMOV UR5, 0x40000040 ;  /* 0x4000004000057882 */ /* 0x000fe20000000000 */
[----:B------:R-:W-:Y:S01]  /*16a0*/  UMOV UR7, 0x40000040 ;  /* 0x4000004000077882 */ /* 0x000fe20000000000 */
[----:B------:R-:W-:Y:S01]  /*16b0*/  SHF.R.U32.HI R3, RZ, 0x4, R3 ;  /* 0x00000004ff037819 */ /* 0x000fe20000011603 */
[----:B------:R-:W-:Y:S01]  /*16c0*/  UMOV UR45, UR5 ;  /* 0x00000005002d7c82 */ /* 0x000fe20008000000 */
[----:B------:R-:W-:Y:S01]  /*16d0*/  IMAD.U32 R9, RZ, RZ, UR5 ;  /* 0x00000005ff097e24 */ /* 0x000fe2000f8e00ff */
[----:B------:R-:W-:Y:S01]  /*16e0*/  UMOV UR4, UR25 ;  /* 0x0000001900047c82 */ /* 0x000fe20008000000 */
[----:B------:R-:W-:Y:S01]  /*16f0*/  LOP3.LUT R3, R3, 0x3fff, RZ, 0xc0, !PT ;  /* 0x00003fff03037812 */ /* 0x000fe200078ec0ff */
[----:B------:R-:W-:Y:S01]  /*1700*/  UMOV UR44, UR4 ;  /* 0x00000004002c7c82 */ /* 0x000fe20008000000 */
[----:B------:R-:W-:Y:S01]  /*1710*/  IMAD.U32 R8, RZ, RZ, UR4 ;  /* 0x00000004ff087e24 */ /* 0x000fe2000f8e00ff */
[----:B------:R-:W-:Y:S01]  /*1720*/  UMOV UR8, UR44 ;  /* 0x0000002c00087c82 */ /* 0x000fe20008000000 */
[----:B------:R-:W-:Y:S01]  /*1730*/  LOP3.LUT R3, R3, 0x10000, RZ, 0xfc, !PT ;  /* 0x0001000003037812 */ /* 0x000fe200078efcff */
[----:B------:R-:W-:Y:S01]  /*1740*/  UMOV UR9, UR45 ;  /* 0x0000002d00097c82 */ /* 0x000fe20008000000 */
[----:B------:R-:W-:Y:S01]  /*1750*/  UMOV UR11, 0x40000040 ;  /* 0x40000040000b7882 */ /* 0x000fe20000000000 */
[----:B------:R-:W-:Y:S01]  /*1760*/  UMOV UR12, UR44 ;  /* 0x0000002c000c7c82 */ /* 0x000fe20008000000 */
[----:B------:R-:W-:Y:S01]  /*1770*/  UMOV UR13, UR45 ;  /* 0x0000002d000d7c82 */ /* 0x000fe20008000000 */
[----:B------:R-:W-:Y:S01]  /*1780*/  IMAD R4, R2, 0xb00, R3 ;  /* 0x00000b0002047824 */ /* 0x000fe200078e0203 */
[----:B------:R-:W-:Y:S01]  /*1790*/  UMOV UR15, 0x40000040 ;  /* 0x40000040000f7882 */ /* 0x000fe20000000000 */
[----:B------:R-:W-:Y:S01]  /*17a0*/  UMOV UR32, UR44 ;  /* 0x0000002c00207c82 */ /* 0x000fe20008000000 */
[----:B------:R-:W-:Y:S01]  /*17b0*/  UMOV UR33, UR45 ;  /* 0x0000002d00217c82 */ /* 0x000fe20008000000 */
[----:B------:R-:W-:Y:S01]  /*17c0*/  UMOV UR35, 0x40000040 ;  /* 0x4000004000237882 */ /* 0x000fe20000000000 */
[----:B------:R-:W-:Y:S01]  /*17d0*/  R2UR UR24, R4 ;  /* 0x00000000041872ca */ /* 0x000fe200000e0000 */
[----:B------:R-:W-:Y:S01]  /*17e0*/  UMOV UR28, UR44 ;  /* 0x0000002c001c7c82 */ /* 0x000fe20008000000 */
[----:B------:R-:W-:Y:S01]  /*17f0*/  UMOV UR29, UR45 ;  /* 0x0000002d001d7c82 */ /* 0x000fe20008000000 */
[----:B------:R-:W-:Y:S01]  /*1800*/  UMOV UR31, 0x40000040 ;  /* 0x40000040001f7882 */ /* 0x000fe20000000000 */
        /* <DEDUP_REMOVED lines=10> */
[----:B------:R-:W-:Y:S01]  /*18b0*/  UIADD3 UR10, UR24, 0x100, URZ ;  /* 0x00000100180a7890 */ /* 0x000fe2000fffe03f */
[----:B------:R-:W-:Y:S01]  /*18c0*/  HGMMA.64x16x16.F32.BF16 R112, gdesc[UR4], RZ, !UPT, gsb0 ;  /* 0x00200000047079f0 */ /* 0x000fe2000c0018ff */
[----:B------:R-:W-:Y:S01]  /*18d0*/  UIADD3 UR6, UR24, 0x80, URZ ;  /* 0x0000008018067890 */ /* 0x000fe2000fffe03f */
[----:B------:R-:W-:Y:S01]  /*18e0*/  P2R R122, PR, RZ, 0x1 ;  /* 0x00000001ff7a7803 */ /* 0x000fe20000000000 */
[----:B------:R-:W-:Y:S01]  /*18f0*/  UMOV UR4, UR44 ;  /* 0x0000002c00047c82 */ /* 0x000fe20008000000 */
[----:B------:R-:W-:Y:S01]  /*1900*/  UMOV UR5, UR45 ;  /* 0x0000002d00057c82 */ /* 0x000fe20008000000 */
[----:B------:R-:W-:Y:S01]  /*1910*/  UMOV UR7, 0x40000040 ;  /* 0x4000004000077882 */ /* 0x000fe20000000000 */
[----:B------:R-:W-:Y:S01]  /*1920*/  UIADD3 UR14, UR24, 0x180, URZ ;  /* 0x00000180180e7890 */ /* 0x000fe2000fffe03f */
[----:B------:R-:W-:Y:S01]  /*1930*/  @!P1 VIADD R10, R10, 0x34840 ;  /* 0x000348400a0a9836 */ /* 0x000fe20000000000 */
[----:B------:R-:W-:-:S02]  /*1940*/  UIADD3 UR34, UR24, 0x200, URZ ;  /* 0x0000020018227890 */ /* 0x000fc4000fffe03f */
[----:B------:R-:W-:Y:S02]  /*1950*/  UIADD3 UR30, UR24, 0x280, URZ ;  /* 0x00000280181e7890 */ /* 0x000fe4000fffe03f */
[----:B------:R-:W-:Y:S02]  /*1960*/  UIADD3 UR22, UR24, 0x300, URZ ;  /* 0x0000030018167890 */ /* 0x000fe4000fffe03f */
[----:B------:R-:W-:Y:S02]  /*1970*/  UIADD3 UR18, UR24, 0x380, URZ ;  /* 0x0000038018127890 */ /* 0x000fe4000fffe03f */
[----:B------:R-:W-:Y:S02]  /*1980*/  UIADD3 UR38, UR24, 0x400, URZ ;  /* 0x0000040018267890 */ /* 0x000fe4000fffe03f */
        /* <DEDUP_REMOVED lines=9> */
[----:B------:R-:W-:Y:S01]  /*1a20*/  UIADD3 UR54, UR24, 0x604, URZ ;  /* 0x0000060418367890 */ /* 0x000fe2000fffe03f */
        /* <DEDUP_REMOVED lines=512> */
[----:B------:R-:W0:Y:S01]  /*3a30*/  MUFU.TANH R12, R12 ;  /* 0x0000000c000c7308 */ /* 0x000e220000002400 */
[----:B------:R-:W-:Y:S01]  /*3a40*/  UMOV UR23, 0x40000040 ;  /* 0x4000004000177882 */ /* 0x000fe20000000000 */
[----:B------:R-:W-:Y:S01]  /*3a50*/  FMUL.FTZ R15, R115, UR6 ;  /* 0x00000006730f7c20 */ /* 0x000fe20008410000 */
[----:B------:R-:W-:Y:S01]  /*3a60*/  FMUL.FTZ R21, R118, UR6 ;  /* 0x0000000676157c20 */ /* 0x000fe20008410000 */
[----:B------:R-:W-:-:S04]  /*3a70*/  FMUL.FTZ R83, R119, UR6 ;  /* 0x0000000677537c20 */ /* 0x000fc80008410000 */
[----:B------:R-:W-:Y:S08]  /*3a80*/  MUFU.TANH R13, R13 ;  /* 0x0000000d000d7308 */ /* 0x000ff00000002400 */
[----:B------:R-:W1:Y:S08]  /*3a90*/  MUFU.TANH R14, R14 ;  /* 0x0000000e000e7308 */ /* 0x000e700000002400 */
[----:B------:R-:W2:Y:S08]  /*3aa0*/  MUFU.TANH R20, R20 ;  /* 0x0000001400147308 */ /* 0x000eb00000002400 */
[----:B------:R-:W3:Y:S08]  /*3ab0*/  MUFU.TANH R11, R11 ;  /* 0x0000000b000b7308 */ /* 0x000ef00000002400 */
        /* <DEDUP_REMOVED lines=11> */
[----:B------:R-:W4:Y:S01]  /*3b70*/  MUFU.TANH R80, R80 ;  /* 0x0000005000507308 */ /* 0x000f220000002400 */
        /* <DEDUP_REMOVED lines=22> */
[----:B------:R-:W-:Y:S01]  /*3ce0*/  FMUL.FTZ R98, R98, UR6 ;  /* 0x0000000662627c20 */ /* 0x000fe20008410000 */
[----:B------:R-:W-:Y:S01]  /*3cf0*/  FMUL.FTZ R102, R102, UR6 ;  /* 0x0000000666667c20 */ /* 0x000fe20008410000 */
[----:B------:R-:W5:Y:S08]  /*3d00*/  MUFU.TANH R105, R105 ;  /* 0x0000006900697308 */ /* 0x000f700000002400 */
        /* <DEDUP_REMOVED lines=9> */
[----:B------:R-:W-:Y:S02]  /*3da0*/  FMUL.FTZ R88, R88, UR6 ;  /* 0x0000000658587c20 */ /* 0x000fe40008410000 */
[----:B------:R-:W5:Y:S01]  /*3db0*/  MUFU.TANH R106, R106 ;  /* 0x0000006a006a7308 */ /* 0x000f620000002400 */
        /* <DEDUP_REMOVED lines=10> */
[----:B------:R-:W5:Y:S08]  /*3e60*/  MUFU.TANH R98, R98 ;  /* 0x0000006200627308 */ /* 0x000f700000002400 */
[----:B------:R-:W5:Y:S08]  /*3e70*/  MUFU.TANH R88, R88 ;  /* 0x0000005800587308 */ /* 0x000f700000002400 */
[----:B------:R-:W5:Y:S08]  /*3e80*/  MUFU.TANH R89, R89 ;  /* 0x0000005900597308 */ /* 0x000f700000002400 */
[----:B------:R-:W5:Y:S01]  /*3e90*/  MUFU.TANH R102, R102 ;  /* 0x0000006600667308 */ /* 0x000f620000002400 */
[----:B------:R-:W-:-:S02]  /*3ea0*/  WARPGROUP.DEPBAR.LE gsb0, 0x0 ;  /* 0x00008000000079c5 */ /* 0x000fc40000010000 */
[----:B------:R-:W-:-:S05]  /*3eb0*/  WARPGROUP.ARRIVE ;  /* 0x00000000000079c5 */ /* 0x000fca0000000000 */
[----:B------:R-:W5:Y:S01]  /*3ec0*/  MUFU.TANH R92, R92 ;  /* 0x0000005c005c7308 */ /* 0x000f620000002400 */
[----:B------:R-:W-:Y:S01]  /*3ed0*/  FMUL.FTZ R72, R72, UR6 ;  /* 0x0000000648487c20 */ /* 0x000fe20008410000 */
[----:B------:R-:W-:Y:S01]  /*3ee0*/  FMUL.FTZ R73, R73, UR6 ;  /* 0x0000000649497c20 */ /* 0x000fe20008410000 */
[----:B------:R-:W-:Y:S01]  /*3ef0*/  FMUL.FTZ R76, R76, UR6 ;  /* 0x000000064c4c7c20 */ /* 0x000fe20008410000 */
[----:B------:R-:W-:Y:S01]  /*3f00*/  FMUL.FTZ R77, R77, UR6 ;  /* 0x000000064d4d7c20 */ /* 0x000fe20008410000 */
[----:B------:R-:W-:Y:S01]  /*3f10*/  HGMMA.64x16x16.F32.BF16 R64, gdesc[UR20], R64, gsb0 ;  /* 0x00200000144079f0 */ /* 0x000fe20008001840 */
[----:B------:R-:W-:Y:S01]  /*3f20*/  UIADD3 UR22, UR24, 0x886, URZ ;  /* 0x0000088618167890 */ /* 0x000fe2000fffe03f */
[----:B------:R-:W-:Y:S01]  /*3f30*/  FMUL.FTZ R74, R74, UR6 ;  /* 0x000000064a4a7c20 */ /* 0x000fe20008410000 */
[----:B------:R-:W-:Y:S01]  /*3f40*/  UMOV UR23, 0x40000040 ;  /* 0x4000004000177882 */ /* 0x000fe20000000000 */
[----:B------:R-:W5:Y:S01]  /*3f50*/  MUFU.TANH R93, R93 ;  /* 0x0000005d005d7308 */ /* 0x000f620000002400 */
[----:B------:R-:W-:Y:S01]  /*3f60*/  FMUL.FTZ R75, R75, UR6 ;  /* 0x000000064b4b7c20 */ /* 0x000fe20008410000 */
[----:B------:R-:W-:Y:S01]  /*3f70*/  FMUL.FTZ R78, R78, UR6 ;  /* 0x000000064e4e7c20 */ /* 0x000fe20008410000 */
[----:B------:R-:W-:-:S05]  /*3f80*/  FMUL.FTZ R79, R79, UR6 ;  /* 0x000000064f4f7c20 */ /* 0x000fca0008410000 */
[----:B------:R-:W5:Y:S08]  /*3f90*/  MUFU.TANH R90, R90 ;  /* 0x0000005a005a7308 */ /* 0x000f700000002400 */
[----:B------:R-:W5:Y:S08]  /*3fa0*/  MUFU.TANH R72, R72 ;  /* 0x0000004800487308 */ /* 0x000f700000002400 */
[----:B------:R-:W5:Y:S08]  /*3fb0*/  MUFU.TANH R73, R73 ;  /* 0x0000004900497308 */ /* 0x000f700000002400 */
        /* <DEDUP_REMOVED lines=17> */
[----:B------:R-:W-:Y:S08]  /*40d0*/  MUFU.TANH R64, R69 ;  /* 0x0000004500407308 */ /* 0x000ff00000002400 */
[----:B------:R-:W-:Y:S08]  /*40e0*/  MUFU.TANH R116, R67 ;  /* 0x0000004300747308 */ /* 0x000ff00000002400 */
[----:B------:R-:W5:Y:S08]  /*40f0*/  MUFU.TANH R77, R77 ;  /* 0x0000004d004d7308 */ /* 0x000f700000002400 */
[----:B------:R-:W5:Y:S08]  /*4100*/  MUFU.TANH R74, R74 ;  /* 0x0000004a004a7308 */ /* 0x000f700000002400 */
[----:B------:R-:W5:Y:S01]  /*4110*/  MUFU.TANH R75, R75 ;  /* 0x0000004b004b7308 */ /* 0x000f620000002400 */
[----:B------:R-:W-:-:S02]  /*4120*/  WARPGROUP.DEPBAR.LE gsb0, 0x0 ;  /* 0x00008000000079c5 */ /* 0x000fc40000010000 */
[----:B------:R-:W-:Y:S01]  /*4130*/  WARPGROUP.ARRIVE ;  /* 0x00000000000079c5 */ /* 0x000fe20000000000 */
[----:B0-----:R-:W-:Y:S01]  /*4140*/  FMUL.FTZ R66, R56, UR6 ;  /* 0x0000000638427c20 */ /* 0x001fe20008410000 */
[----:B------:R-:W-:Y:S01]  /*4150*/  FMUL.FTZ R56, R57, UR6 ;  /* 0x0000000639387c20 */ /* 0x000fe20008410000 */
[----:B------:R-:W-:Y:S01]  /*4160*/  FMUL.FTZ R57, R58, UR6 ;  /* 0x000000063a397c20 */ /* 0x000fe20008410000 */
[----:B------:R-:W-:Y:S01]  /*4170*/  FMUL.FTZ R58, R61, UR6 ;  /* 0x000000063d3a7c20 */ /* 0x000fe20008410000 */
[----:B------:R-:W-:Y:S01]  /*4180*/  IMAD.IADD R61, R226, 0x1, R81 ;  /* 0x00000001e23d7824 */ /* 0x000fe200078e0251 */
        /* <DEDUP_REMOVED lines=8> */
[----:B------:R-:W-:Y:S08]  /*4210*/  MUFU.TANH R128, R63 ;  /* 0x0000003f00807308 */ /* 0x000ff00000002400 */
[----:B------:R1:W-:Y:S08]  /*4220*/  MUFU.TANH R126, R59 ;  /* 0x0000003b007e7308 */ /* 0x0003f00000002400 */
[----:B------:R-:W5:Y:S08]  /*4230*/  MUFU.TANH R141, R65 ;  /* 0x00000041008d7308 */ /* 0x000f700000002400 */
[----:B------:R-:W5:Y:S08]  /*4240*/  MUFU.TANH R78, R78 ;  /* 0x0000004e004e7308 */ /* 0x000f700000002400 */
[----:B------:R-:W5:Y:S08]  /*4250*/  MUFU.TANH R68, R68 ;  /* 0x0000004400447308 */ /* 0x000f700000002400 */
[----:B------:R-:W5:Y:S01]  /*4260*/  MUFU.TANH R79, R79 ;  /* 0x0000004f004f7308 */ /* 0x000f620000002400 */
[----:B------:R-:W-:-:S02]  /*4270*/  WARPGROUP.DEPBAR.LE gsb0, 0x0 ;  /* 0x00008000000079c5 */ /* 0x000fc40000010000 */
[----:B------:R-:W-:Y:S01]  /*4280*/  WARPGROUP.ARRIVE ;  /* 0x00000000000079c5 */ /* 0x000fe20000000000 */
[----:B0-----:R-:W-:Y:S01]  /*4290*/  FMUL.FTZ R57, R48, UR6 ;  /* 0x0000000630397c20 */ /* 0x001fe20008410000 */
[----:B------:R-:W-:Y:S02]  /*42a0*/  IMAD R48, R120, -0xb0, R61 ;  /* 0xffffff5078307824 */ /* 0x000fe400078e023d */
[----:B------:R-:W-:Y:S01]  /*42b0*/  FMUL.FTZ R49, R49, UR6 ;  /* 0x0000000631317c20 */ /* 0x000fe20008410000 */
[----:B------:R-:W-:Y:S01]  /*42c0*/  FMUL.FTZ R51, R51, UR6 ;  /* 0x0000000633337c20 */ /* 0x000fe20008410000 */
[----:B------:R-:W-:Y:S01]  /*42d0*/  FMUL.FTZ R53, R53, UR6 ;  /* 0x0000000635357c20 */ /* 0x000fe20008410000 */
[----:B------:R-:W-:Y:S01]  /*42e0*/  HGMMA.64x16x16.F32.BF16 R40, gdesc[UR20], R40, gsb0 ;  /* 0x00200000142879f0 */ /* 0x000fe20008001828 */
[C---:B------:R-:W-:Y:S01]  /*42f0*/  ISETP.GT.AND P5, PT, R48.reuse, RZ, PT ;  /* 0x000000ff3000720c */ /* 0x040fe20003fa4270 */
[----:B------:R-:W-:Y:S01]  /*4300*/  UIADD3 UR22, UR24, 0xa06, URZ ;  /* 0x00000a0618167890 */ /* 0x000fe2000fffe03f */
[C---:B------:R-:W-:Y:S01]  /*4310*/  ISETP.GT.AND P4, PT, R48.reuse, 0x1, PT ;  /* 0x000000013000780c */ /* 0x040fe20003f84270 */
[----:B------:R-:W-:Y:S01]  /*4320*/  UMOV UR23, 0x40000040 ;  /* 0x4000004000177882 */ /* 0x000fe20000000000 */
[----:B------:R-:W-:Y:S01]  /*4330*/  ISETP.GT.AND P2, PT, R48, 0x8, PT ;  /* 0x000000083000780c */ /* 0x000fe20003f44270 */
[----:B------:R0:W-:Y:S01]  /*4340*/  MUFU.TANH R161, R49 ;  /* 0x0000003100a17308 */ /* 0x0001e20000002400 */
[----:B------:R-:W-:Y:S01]  /*4350*/  FSEL R91, R12, -INF , P5 ;  /* 0xff8000000c5b7808 */ /* 0x000fe20002800000 */
[----:B-1----:R-:W-:Y:S01]  /*4360*/  FMUL.FTZ R59, R55, UR6 ;  /* 0x00000006373b7c20 */ /* 0x002fe20008410000 */
[----:B------:R-:W-:Y:S01]  /*4370*/  FSEL R95, R14, -INF , P2 ;  /* 0xff8000000e5f7808 */ /* 0x000fe20001000000 */
[----:B------:R-:W-:Y:S01]  /*4380*/  FMUL.FTZ R52, R52, UR6 ;  /* 0x0000000634347c20 */ /* 0x000fe20008410000 */
[----:B------:R-:W-:Y:S01]  /*4390*/  ISETP.GT.AND P3, PT, R48, 0x9, PT ;  /* 0x000000093000780c */ /* 0x000fe20003f64270 */
[----:B------:R-:W-:Y:S01]  /*43a0*/  FMUL.FTZ R50, R50, UR6 ;  /* 0x0000000632327c20 */ /* 0x000fe20008410000 */
[----:B------:R-:W-:Y:S01]  /*43b0*/  ISETP.GT.AND P6, PT, R48, 0x10, PT ;  /* 0x000000103000780c */ /* 0x000fe20003fc4270 */
[----:B------:R-:W-:Y:S01]  /*43c0*/  MUFU.TANH R165, R53 ;  /* 0x0000003500a57308 */ /* 0x000fe20000002400 */
[----:B--2---:R-:W-:Y:S01]  /*43d0*/  FSEL R99, R20, -INF , P3 ;  /* 0xff80000014637808 */ /* 0x004fe20001800000 */
[----:B------:R-:W-:Y:S01]  /*43e0*/  FMUL.FTZ R54, R54, UR6 ;  /* 0x0000000636367c20 */ /* 0x000fe20008410000 */
[----:B---3--:R-:W-:-:S02]  /*43f0*/  FSEL R11, R11, -INF , P5 ;  /* 0xff8000000b0b7808 */ /* 0x008fc40002800000 */
[----:B------:R-:W-:Y:S02]  /*4400*/  ISETP.GT.AND P5, PT, R48, 0x11, PT ;  /* 0x000000113000780c */ /* 0x000fe40003fa4270 */
[----:B----4-:R-:W-:Y:S01]  /*4410*/  FSEL R101, R80, -INF , P6 ;  /* 0xff80000050657808 */ /* 0x010fe20003000000 */
[----:B------:R-:W-:Y:S01]  /*4420*/  MUFU.TANH R159, R57 ;  /* 0x00000039009f7308 */ /* 0x000fe20000002400 */
[----:B------:R-:W-:Y:S01]  /*4430*/  FSEL R12, R15, -INF , P4 ;  /* 0xff8000000f0c7808 */ /* 0x000fe20002000000 */
[----:B------:R-:W-:Y:S01]  /*4440*/  IMAD.MOV.U32 R80, RZ, RZ, R87 ;  /* 0x000000ffff507224 */ /* 0x000fe200078e0057 */
[----:B-----5:R-:W-:Y:S02]  /*4450*/  FSEL R103, R82, -INF , P5 ;  /* 0xff80000052677808 */ /* 0x020fe40002800000 */
[----:B------:R-:W-:Y:S02]  /*4460*/  FSEL R15, R83, -INF , P3 ;  /* 0xff800000530f7808 */ /* 0x000fe40001800000 */
[----:B------:R-:W-:Y:S01]  /*4470*/  ISETP.GT.AND P3, PT, R48, 0x20, PT ;  /* 0x000000203000780c */ /* 0x000fe20003f64270 */
[----:B------:R-:W1:Y:S01]  /*4480*/  MUFU.TANH R56, R56 ;  /* 0x0000003800387308 */ /* 0x000e620000002400 */
[----:B------:R-:W-:-:S02]  /*4490*/  MOV R82, R87 ;  /* 0x0000005700527202 */ /* 0x000fc40000000f00 */
[----:B------:R-:W-:-:S05]  /*44a0*/  FSEL R113, R105, -INF , P3 ;  /* 0xff80000069717808 */ /* 0x000fca0001800000 */
[----:B------:R-:W-:Y:S08]  /*44b0*/  MUFU.TANH R60, R60 ;  /* 0x0000003c003c7308 */ /* 0x000ff00000002400 */
[----:B------:R-:W2:Y:S01]  /*44c0*/  MUFU.TANH R62, R62 ;  /* 0x0000003e003e7308 */ /* 0x000ea20000002400 */
[----:B------:R-:W-:Y:S02]  /*44d0*/  WARPGROUP.DEPBAR.LE gsb0, 0x0 ;  /* 0x00008000000079c5 */ /* 0x000fe40000010000 */
        /* <DEDUP_REMOVED lines=24> */
[----:B------:R-:W-:Y:S01]  /*4660*/  MUFU.TANH R167, R61 ;  /* 0x0000003d00a77308 */ /* 0x000fe20000002400 */
[----:B------:R-:W-:Y:S01]  /*4670*/  FMNMX.FTZ R14, R107, R14, !PT ;  /* 0x0000000e6b0e7209 */ /* 0x000fe20007810000 */
[----:B------:R-:W-:Y:S01]  /*4680*/  FMUL.FTZ R46, R46, UR6 ;  /* 0x000000062e2e7c20 */ /* 0x000fe20008410000 */
[----:B------:R-:W-:Y:S01]  /*4690*/  ISETP.GT.AND P6, PT, R48, 0x21, PT ;  /* 0x000000213000780c */ /* 0x000fe20003fc4270 */
[----:B------:R-:W-:Y:S01]  /*46a0*/  IMAD.MOV.U32 R84, RZ, RZ, R87 ;  /* 0x000000ffff547224 */ /* 0x000fe200078e0057 */
[----:B------:R-:W-:-:S02]  /*46b0*/  FMNMX.FTZ R14, R111, R14, !PT ;  /* 0x0000000e6f0e7209 */ /* 0x000fc40007810000 */
[----:B------:R-:W-:Y:S01]  /*46c0*/  FSEL R41, R86, -INF , P5 ;  /* 0xff80000056297808 */ /* 0x000fe20002800000 */
[----:B------:R-:W-:Y:S01]  /*46d0*/  MUFU.TANH R169, R63 ;  /* 0x0000003f00a97308 */ /* 0x000fe20000002400 */
[----:B------:R-:W-:Y:S01]  /*46e0*/  ISETP.GT.AND P5, PT, R48, 0x28, PT ;  /* 0x000000283000780c */ /* 0x000fe20003fa4270 */
[----:B------:R-:W-:Y:S01]  /*46f0*/  IMAD.MOV.U32 R86, RZ, RZ, R87 ;  /* 0x000000ffff567224 */ /* 0x000fe200078e0057 */
[----:B------:R-:W-:Y:S02]  /*4700*/  FSEL R115, R96, -INF , P6 ;  /* 0xff80000060737808 */ /* 0x000fe40003000000 */
[----:B------:R-:W-:Y:S02]  /*4710*/  FMNMX.FTZ R14, R113, R14, !PT ;  /* 0x0000000e710e7209 */ /* 0x000fe40007810000 */
[----:B------:R-:W-:Y:S01]  /*4720*/  FSEL R43, R110, -INF , P4 ;  /* 0xff8000006e2b7808 */ /* 0x000fe20002000000 */
[----:B------:R-:W4:Y:S01]  /*4730*/  MUFU.TANH R66, R66 ;  /* 0x0000004200427308 */ /* 0x000f220000002400 */
[----:B------:R-:W-:-:S02]  /*4740*/  ISETP.GT.AND P4, PT, R48, 0x29, PT ;  /* 0x000000293000780c */ /* 0x000fc40003f84270 */
[----:B------:R-:W-:Y:S02]  /*4750*/  FSEL R117, R100, -INF , P5 ;  /* 0xff80000064757808 */ /* 0x000fe40002800000 */
[----:B------:R-:W-:Y:S02]  /*4760*/  FMNMX.FTZ R14, R115, R14, !PT ;  /* 0x0000000e730e7209 */ /* 0x000fe40007810000 */
[----:B------:R-:W-:Y:S01]  /*4770*/  FSEL R45, R106, -INF , P2 ;  /* 0xff8000006a2d7808 */ /* 0x000fe20001000000 */
[----:B------:R-:W-:Y:S01]  /*4780*/  MUFU.TANH R118, R71 ;  /* 0x0000004700767308 */ /* 0x000fe20000002400 */
[----:B------:R-:W-:Y:S02]  /*4790*/  ISETP.GT.AND P2, PT, R48, 0x30, PT ;  /* 0x000000303000780c */ /* 0x000fe40003f44270 */
[----:B------:R-:W-:Y:S02]  /*47a0*/  FSEL R119, R119, -INF , P4 ;  /* 0xff80000077777808 */ /* 0x000fe40002000000 */
[----:B------:R-:W-:-:S02]  /*47b0*/  FMNMX.FTZ R14, R117, R14, !PT ;  /* 0x0000000e750e7209 */ /* 0x000fc40007810000 */
[----:B------:R-:W-:Y:S01]  /*47c0*/  FSEL R47, R98, -INF , P3 ;  /* 0xff800000622f7808 */ /* 0x000fe20001800000 */
[----:B------:R-:W-:Y:S01]  /*47d0*/  MUFU.TANH R70, R70 ;  /* 0x0000004600467308 */ /* 0x000fe20000002400 */
[----:B------:R-:W-:Y:S02]  /*47e0*/  ISETP.GT.AND P3, PT, R48, 0x31, PT ;  /* 0x000000313000780c */ /* 0x000fe40003f64270 */
[----:B------:R-:W-:Y:S01]  /*47f0*/  FSEL R121, R88, -INF , P2 ;  /* 0xff80000058797808 */ /* 0x000fe20001000000 */
[----:B------:R-:W-:Y:S02]  /*4800*/  WARPGROUP.DEPBAR.LE gsb0, 0x0 ;  /* 0x00008000000079c5 */ /* 0x000fe40000010000 */
[----:B------:R-:W-:Y:S01]  /*4810*/  FMNMX.FTZ R14, R119, R14, !PT ;  /* 0x0000000e770e7209 */ /* 0x000fe20007810000 */
[----:B------:R-:W-:Y:S01]  /*4820*/  FMUL.FTZ R32, R32, UR6 ;  /* 0x0000000620207c20 */ /* 0x000fe20008410000 */
[----:B0-----:R-:W-:Y:S01]  /*4830*/  FSEL R49, R97, -INF , P6 ;  /* 0xff80000061317808 */ /* 0x001fe20003000000 */
[----:B------:R-:W-:Y:S01]  /*4840*/  WARPGROUP.ARRIVE ;  /* 0x00000000000079c5 */ /* 0x000fe20000000000 */
[----:B------:R-:W-:Y:S01]  /*4850*/  ISETP.GT.AND P6, PT, R48, 0x38, PT ;  /* 0x000000383000780c */ /* 0x000fe20003fc4270 */
[----:B------:R0:W5:Y:S01]  /*4860*/  MUFU.TANH R97, R59 ;  /* 0x0000003b00617308 */ /* 0x0001620000002400 */
[----:B------:R-:W-:Y:S01]  /*4870*/  FSEL R123, R89, -INF , P3 ;  /* 0xff800000597b7808 */ /* 0x000fe20001800000 */
[----:B------:R-:W-:Y:S01]  /*4880*/  FMUL.FTZ R36, R36, UR6 ;  /* 0x0000000624247c20 */ /* 0x000fe20008410000 */
[----:B------:R-:W-:Y:S01]  /*4890*/  FMNMX.FTZ R14, R121, R14, !PT ;  /* 0x0000000e790e7209 */ /* 0x000fe20007810000 */
[----:B------:R-:W-:Y:S01]  /*48a0*/  HGMMA.64x16x16.F32.BF16 R24, gdesc[UR20], R24, gsb0 ;  /* 0x00200000141879f0 */ /* 0x000fe20008001818 */
[----:B---3--:R-:W-:Y:S01]  /*48b0*/  FSEL R51, R102, -INF , P5 ;  /* 0xff80000066337808 */ /* 0x008fe20002800000 */
[----:B------:R-:W-:Y:S01]  /*48c0*/  FMUL.FTZ R34, R34, UR6 ;  /* 0x0000000622227c20 */ /* 0x000fe20008410000 */
[----:B------:R-:W-:Y:S01]  /*48d0*/  ISETP.GT.AND P5, PT, R48, 0x39, PT ;  /* 0x000000393000780c */ /* 0x000fe20003fa4270 */
[----:B------:R-:W3:Y:S01]  /*48e0*/  MUFU.TANH R32, R32 ;  /* 0x0000002000207308 */ /* 0x000ee20000002400 */
[----:B------:R-:W-:Y:S01]  /*48f0*/  FSEL R125, R92, -INF , P6 ;  /* 0xff8000005c7d7808 */ /* 0x000fe20003000000 */
[----:B------:R-:W-:Y:S01]  /*4900*/  FMUL.FTZ R38, R38, UR6 ;  /* 0x0000000626267c20 */ /* 0x000fe20008410000 */
[----:B------:R-:W-:Y:S01]  /*4910*/  FMNMX.FTZ R14, R123, R14, !PT ;  /* 0x0000000e7b0e7209 */ /* 0x000fe20007810000 */
[----:B------:R-:W-:Y:S01]  /*4920*/  FMUL.FTZ R39, R39, UR6 ;  /* 0x0000000627277c20 */ /* 0x000fe20008410000 */
[----:B------:R-:W-:Y:S01]  /*4930*/  FSEL R53, R108, -INF , P4 ;  /* 0xff8000006c357808 */ /* 0x000fe20002000000 */
[----:B------:R-:W-:Y:S01]  /*4940*/  IMAD.U32 R88, RZ, RZ, UR7 ;  /* 0x00000007ff587e24 */ /* 0x000fe2000f8e00ff */
[----:B------:R-:W-:Y:S01]  /*4950*/  ISETP.GT.AND P4, PT, R48, 0x40, PT ;  /* 0x000000403000780c */ /* 0x000fe20003f84270 */
[----:B------:R1:W-:Y:S01]  /*4960*/  MUFU.TANH R105, R67 ;  /* 0x0000004300697308 */ /* 0x0003e20000002400 */
[----:B------:R-:W-:-:S02]  /*4970*/  FSEL R127, R93, -INF , P5 ;  /* 0xff8000005d7f7808 */ /* 0x000fc40002800000 */
[----:B------:R-:W-:Y:S02]  /*4980*/  FMNMX.FTZ R14, R125, R14, !PT ;  /* 0x0000000e7d0e7209 */ /* 0x000fe40007810000 */
[----:B------:R-:W-:Y:S02]  /*4990*/  FSEL R55, R90, -INF , P2 ;  /* 0xff8000005a377808 */ /* 0x000fe40001000000 */
[----:B------:R-:W-:Y:S01]  /*49a0*/  ISETP.GT.AND P2, PT, R48, 0x41, PT ;  /* 0x000000413000780c */ /* 0x000fe20003f44270 */
[----:B------:R-:W3:Y:S01]  /*49b0*/  MUFU.TANH R58, R58 ;  /* 0x0000003a003a7308 */ /* 0x000ee20000002400 */
[----:B------:R-:W-:Y:S01]  /*49c0*/  FSEL R129, R72, -INF , P4 ;  /* 0xff80000048817808 */ /* 0x000fe20002000000 */
[----:B------:R-:W-:Y:S01]  /*49d0*/  IMAD.MOV.U32 R72, RZ, RZ, R87 ;  /* 0x000000ffff487224 */ /* 0x000fe200078e0057 */
[----:B------:R-:W-:Y:S02]  /*49e0*/  FMNMX.FTZ R14, R127, R14, !PT ;  /* 0x0000000e7f0e7209 */ /* 0x000fe40007810000 */
[----:B------:R-:W-:-:S02]  /*49f0*/  FSEL R57, R109, -INF , P3 ;  /* 0xff8000006d397808 */ /* 0x000fc40001800000 */
[----:B------:R-:W-:Y:S01]  /*4a00*/  ISETP.GT.AND P3, PT, R48, 0x48, PT ;  /* 0x000000483000780c */ /* 0x000fe20003f64270 */
[----:B------:R2:W-:Y:S01]  /*4a10*/  MUFU.TANH R109, R69 ;  /* 0x00000045006d7308 */ /* 0x0005e20000002400 */
[----:B------:R-:W-:Y:S02]  /*4a20*/  FSEL R131, R73, -INF , P2 ;  /* 0xff80000049837808 */ /* 0x000fe40001000000 */
[----:B------:R-:W-:Y:S02]  /*4a30*/  FMNMX.FTZ R14, R129, R14, !PT ;  /* 0x0000000e810e7209 */ /* 0x000fe40007810000 */
[----:B0-----:R-:W-:Y:S02]  /*4a40*/  FSEL R59, R94, -INF , P6 ;  /* 0xff8000005e3b7808 */ /* 0x001fe40003000000 */
[----:B------:R-:W-:Y:S01]  /*4a50*/  ISETP.GT.AND P6, PT, R48, 0x49, PT ;  /* 0x000000493000780c */ /* 0x000fe20003fc4270 */
[----:B------:R-:W0:Y:S01]  /*4a60*/  MUFU.TANH R52, R52 ;  /* 0x0000003400347308 */ /* 0x000e220000002400 */
[----:B------:R-:W-:Y:S01]  /*4a70*/  FSEL R133, R76, -INF , P3 ;  /* 0xff8000004c857808 */ /* 0x000fe20001800000 */
[----:B------:R-:W-:Y:S01]  /*4a80*/  IMAD.MOV.U32 R76, RZ, RZ, R87 ;  /* 0x000000ffff4c7224 */ /* 0x000fe200078e0057 */
[----:B------:R-:W-:-:S02]  /*4a90*/  FMNMX.FTZ R14, R131, R14, !PT ;  /* 0x0000000e830e7209 */ /* 0x000fc40007810000 */
[----:B------:R-:W-:Y:S02]  /*4aa0*/  FSEL R61, R112, -INF , P5 ;  /* 0xff800000703d7808 */ /* 0x000fe40002800000 */
[----:B------:R-:W-:Y:S01]  /*4ab0*/  ISETP.GT.AND P5, PT, R48, 0x50, PT ;  /* 0x000000503000780c */ /* 0x000fe20003fa4270 */
[----:B------:R-:W0:Y:S01]  /*4ac0*/  MUFU.TANH R50, R50 ;  /* 0x0000003200327308 */ /* 0x000e220000002400 */
[----:B------:R-:W-:Y:S02]  /*4ad0*/  FSEL R135, R77, -INF , P6 ;  /* 0xff8000004d877808 */ /* 0x000fe40003000000 */
[----:B------:R-:W-:Y:S01]  /*4ae0*/  FMNMX.FTZ R20, R133, R14, !PT ;  /* 0x0000000e85147209 */ /* 0x000fe20007810000 */
[----:B------:R-:W-:Y:S01]  /*4af0*/  FMUL.FTZ R14, R33, UR6 ;  /* 0x00000006210e7c20 */ /* 0x000fe20008410000 */
[----:B------:R-:W-:Y:S01]  /*4b00*/  FSEL R63, R74, -INF , P4 ;  /* 0xff8000004a3f7808 */ /* 0x000fe20002000000 */
[----:B------:R-:W-:Y:S01]  /*4b10*/  IMAD.MOV.U32 R74, RZ, RZ, R87 ;  /* 0x000000ffff4a7224 */ /* 0x000fe200078e0057 */
[----:B------:R-:W-:Y:S01]  /*4b20*/  ISETP.GT.AND P4, PT, R48, 0x51, PT ;  /* 0x000000513000780c */ /* 0x000fe20003f84270 */
[----:B------:R-:W0:Y:S01]  /*4b30*/  MUFU.TANH R54, R54 ;  /* 0x0000003600367308 */ /* 0x000e220000002400 */
[----:B------:R-:W-:Y:S01]  /*4b40*/  FSEL R137, R137, -INF , P5 ;  /* 0xff80000089897808 */ /* 0x000fe20002800000 */
[----:B------:R-:W-:-:S02]  /*4b50*/  WARPGROUP.DEPBAR.LE gsb0, 0x0 ;  /* 0x00008000000079c5 */ /* 0x000fc40000010000 */
[----:B------:R-:W-:Y:S01]  /*4b60*/  FMNMX.FTZ R20, R135, R20, !PT ;  /* 0x0000001487147209 */ /* 0x000fe20007810000 */
[----:B------:R-:W-:Y:S01]  /*4b70*/  FMUL.FTZ R24, R24, UR6 ;  /* 0x0000000618187c20 */ /* 0x000fe20008410000 */
[----:B------:R-:W-:Y:S01]  /*4b80*/  FSEL R65, R75, -INF , P2 ;  /* 0xff8000004b417808 */ /* 0x000fe20001000000 */
[----:B------:R-:W-:Y:S01]  /*4b90*/  FMUL.FTZ R28, R28, UR6 ;  /* 0x000000061c1c7c20 */ /* 0x000fe20008410000 */
[----:B------:R-:W-:Y:S01]  /*4ba0*/  ISETP.GT.AND P2, PT, R48, 0x58, PT ;  /* 0x000000583000780c */ /* 0x000fe20003f44270 */
[----:B------:R-:W0:Y:S01]  /*4bb0*/  MUFU.TANH R44, R44 ;  /* 0x0000002c002c7308 */ /* 0x000e220000002400 */
[----:B------:R-:W-:Y:S01]  /*4bc0*/  FSEL R141, R141, -INF , P4 ;  /* 0xff8000008d8d7808 */ /* 0x000fe20002000000 */
[----:B------:R-:W-:Y:S01]  /*4bd0*/  FMUL.FTZ R26, R26, UR6 ;  /* 0x000000061a1a7c20 */ /* 0x000fe20008410000 */
[----:B------:R-:W-:Y:S01]  /*4be0*/  FMNMX.FTZ R20, R137, R20, !PT ;  /* 0x0000001489147209 */ /* 0x000fe20007810000 */
[----:B------:R-:W-:Y:S01]  /*4bf0*/  FMUL.FTZ R30, R30, UR6 ;  /* 0x000000061e1e7c20 */ /* 0x000fe20008410000 */
[----:B------:R-:W-:-:S02]  /*4c00*/  FSEL R71, R114, -INF , P5 ;  /* 0xff80000072477808 */ /* 0x000fc40002800000 */
[----:B------:R-:W-:Y:S01]  /*4c10*/  FSEL R73, R116, -INF , P4 ;  /* 0xff80000074497808 */ /* 0x000fe20002000000 */
[----:B------:R-:W0:Y:S01]  /*4c20*/  MUFU.TANH R130, R130 ;  /* 0x0000008200827308 */ /* 0x000e220000002400 */
[----:B-1----:R-:W-:Y:S01]  /*4c30*/  FSEL R67, R78, -INF , P3 ;  /* 0xff8000004e437808 */ /* 0x002fe20001800000 */
[--C-:B------:R-:W-:Y:S01]  /*4c40*/  IMAD.MOV.U32 R78, RZ, RZ, R87.reuse ;  /* 0x000000ffff4e7224 */ /* 0x100fe200078e0057 */
[C---:B------:R-:W-:Y:S02]  /*4c50*/  ISETP.GT.AND P5, PT, R48.reuse, 0x61, PT ;  /* 0x000000613000780c */ /* 0x040fe40003fa4270 */
[C---:B------:R-:W-:Y:S02]  /*4c60*/  ISETP.GT.AND P4, PT, R48.reuse, 0x68, PT ;  /* 0x000000683000780c */ /* 0x040fe40003f84270 */
[----:B------:R-:W-:Y:S01]  /*4c70*/  ISETP.GT.AND P3, PT, R48, 0x59, PT ;  /* 0x000000593000780c */ /* 0x000fe20003f64270 */
[----:B------:R-:W1:Y:S01]  /*4c80*/  MUFU.TANH R14, R14 ;  /* 0x0000000e000e7308 */ /* 0x000e620000002400 */
[----:B------:R-:W-:Y:S01]  /*4c90*/  FSEL R145, R68, -INF , P2 ;  /* 0xff80000044917808 */ /* 0x000fe20001000000 */
[----:B------:R-:W-:Y:S01]  /*4ca0*/  IMAD.MOV.U32 R68, RZ, RZ, R87 ;  /* 0x000000ffff447224 */ /* 0x000fe200078e0057 */
[----:B------:R-:W-:-:S02]  /*4cb0*/  FMNMX.FTZ R20, R141, R20, !PT ;  /* 0x000000148d147209 */ /* 0x000fc40007810000 */
[----:B--2---:R-:W-:Y:S02]  /*4cc0*/  FSEL R69, R79, -INF , P6 ;  /* 0xff8000004f457808 */ /* 0x004fe40003000000 */
[----:B------:R-:W-:Y:S01]  /*4cd0*/  FSEL R153, R56, -INF , P5 ;  /* 0xff80000038997808 */ /* 0x000fe20002800000 */
[----:B------:R-:W2:Y:S01]  /*4ce0*/  MUFU.TANH R46, R46 ;  /* 0x0000002e002e7308 */ /* 0x000ea20000002400 */
[----:B------:R-:W-:Y:S01]  /*4cf0*/  FSEL R83, R62, -INF , P4 ;  /* 0xff8000003e537808 */ /* 0x000fe20002000000 */
[----:B------:R-:W-:Y:S01]  /*4d00*/  IMAD.MOV.U32 R62, RZ, RZ, R87 ;  /* 0x000000ffff3e7224 */ /* 0x000fe200078e0057 */
[----:B------:R-:W-:Y:S02]  /*4d10*/  FSEL R155, R60, -INF , P4 ;  /* 0xff8000003c9b7808 */ /* 0x000fe40002000000 */
[----:B------:R-:W-:Y:S02]  /*4d20*/  ISETP.GT.AND P6, PT, R48, 0x60, PT ;  /* 0x000000603000780c */ /* 0x000fe40003fc4270 */
[----:B------:R-:W-:Y:S01]  /*4d30*/  FSEL R149, R64, -INF , P3 ;  /* 0xff80000040957808 */ /* 0x000fe20001800000 */
[----:B------:R-:W2:Y:S01]  /*4d40*/  MUFU.TANH R36, R36 ;  /* 0x0000002400247308 */ /* 0x000ea20000002400 */
[----:B------:R-:W-:Y:S01]  /*4d50*/  FMNMX.FTZ R56, R145, R20, !PT ;  /* 0x0000001491387209 */ /* 0x000fe20007810000 */
[----:B------:R-:W-:Y:S01]  /*4d60*/  FMUL.FTZ R20, R35, UR6 ;  /* 0x0000000623147c20 */ /* 0x000fe20008410000 */
[----:B------:R-:W-:-:S02]  /*4d70*/  ISETP.GT.AND P4, PT, R48, 0x79, PT ;  /* 0x000000793000780c */ /* 0x000fc40003f84270 */
[----:B----4-:R-:W-:Y:S01]  /*4d80*/  FSEL R151, R66, -INF , P6 ;  /* 0xff80000042977808 */ /* 0x010fe20003000000 */
[----:B------:R-:W-:Y:S01]  /*4d90*/  IMAD.MOV.U32 R66, RZ, RZ, R87 ;  /* 0x000000ffff427224 */ /* 0x000fe200078e0057 */
[----:B------:R-:W-:Y:S01]  /*4da0*/  FMNMX.FTZ R56, R149, R56, !PT ;  /* 0x0000003895387209 */ /* 0x000fe20007810000 */
[----:B------:R-:W4:Y:S01]  /*4db0*/  MUFU.TANH R132, R132 ;  /* 0x0000008400847308 */ /* 0x000f220000002400 */
[----:B-----5:R-:W-:Y:S02]  /*4dc0*/  FSEL R97, R97, -INF , P4 ;  /* 0xff80000061617808 */ /* 0x020fe40002000000 */
[----:B------:R-:W-:Y:S02]  /*4dd0*/  FSEL R165, R165, -INF , P4 ;  /* 0xff800000a5a57808 */ /* 0x000fe40002000000 */
[----:B------:R-:W-:Y:S02]  /*4de0*/  ISETP.GT.AND P4, PT, R48, 0x90, PT ;  /* 0x000000903000780c */ /* 0x000fe40003f84270 */
[----:B------:R-:W-:Y:S01]  /*4df0*/  FMNMX.FTZ R56, R151, R56, !PT ;  /* 0x0000003897387209 */ /* 0x000fe20007810000 */
[----:B------:R-:W-:Y:S01]  /*4e00*/  MUFU.TANH R34, R34 ;  /* 0x0000002200227308 */ /* 0x000fe20000002400 */
[----:B---3--:R-:W-:-:S02]  /*4e10*/  FSEL R175, R32, -INF , P4 ;  /* 0xff80000020af7808 */ /* 0x008fc40002000000 */
[----:B------:R-:W-:Y:S02]  /*4e20*/  FMNMX.FTZ R32, R11, R12, !PT ;  /* 0x0000000c0b207209 */ /* 0x000fe40007810000 */
[----:B------:R-:W-:Y:S01]  /*4e30*/  FSEL R75, R70, -INF , P2 ;  /* 0xff800000464b7808 */ /* 0x000fe20001000000 */
[----:B------:R-:W-:Y:S01]  /*4e40*/  IMAD.MOV.U32 R70, RZ, RZ, R87 ;  /* 0x000000ffff467224 */ /* 0x000fe200078e0057 */
[----:B------:R-:W-:Y:S01]  /*4e50*/  ISETP.GT.AND P2, PT, R48, 0x69, PT ;  /* 0x000000693000780c */ /* 0x000fe20003f44270 */
[----:B------:R-:W-:Y:S01]  /*4e60*/  MUFU.TANH R24, R24 ;  /* 0x0000001800187308 */ /* 0x000fe20000002400 */
[----:B------:R-:W-:Y:S02]  /*4e70*/  FMNMX.FTZ R56, R153, R56, !PT ;  /* 0x0000003899387209 */ /* 0x000fe40007810000 */
[----:B------:R-:W-:Y:S02]  /*4e80*/  FMNMX.FTZ R32, R13, R32, !PT ;  /* 0x000000200d207209 */ /* 0x000fe40007810000 */
[----:B------:R-:W-:-:S02]  /*4e90*/  FSEL R77, R118, -INF , P3 ;  /* 0xff800000764d7808 */ /* 0x000fc40001800000 */
[----:B------:R-:W-:Y:S01]  /*4ea0*/  ISETP.GT.AND P3, PT, R48, 0x70, PT ;  /* 0x000000703000780c */ /* 0x000fe20003f64270 */
[----:B------:R-:W-:Y:S01]  /*4eb0*/  MUFU.TANH R20, R20 ;  /* 0x0000001400147308 */ /* 0x000fe20000002400 */
[----:B------:R-:W-:Y:S02]  /*4ec0*/  FSEL R157, R58, -INF , P2 ;  /* 0xff8000003a9d7808 */ /* 0x000fe40001000000 */
[----:B------:R-:W-:Y:S02]  /*4ed0*/  FMNMX.FTZ R56, R155, R56, !PT ;  /* 0x000000389b387209 */ /* 0x000fe40007810000 */
[----:B------:R-:W-:Y:S02]  /*4ee0*/  FMNMX.FTZ R32, R15, R32, !PT ;  /* 0x000000200f207209 */ /* 0x000fe40007810000 */
[----:B------:R-:W-:Y:S01]  /*4ef0*/  FSEL R79, R124, -INF , P6 ;  /* 0xff8000007c4f7808 */ /* 0x000fe20003000000 */
[----:B------:R-:W-:Y:S01]  /*4f00*/  MUFU.TANH R38, R38 ;  /* 0x0000002600267308 */ /* 0x000fe20000002400 */
[----:B------:R-:W-:-:S02]  /*4f10*/  ISETP.GT.AND P6, PT, R48, 0x71, PT ;  /* 0x000000713000780c */ /* 0x000fc40003fc4270 */
[----:B------:R-:W-:Y:S02]  /*4f20*/  FSEL R159, R159, -INF , P3 ;  /* 0xff8000009f9f7808 */ /* 0x000fe40001800000 */
[----:B------:R-:W-:Y:S02]  /*4f30*/  FMNMX.FTZ R56, R157, R56, !PT ;  /* 0x000000389d387209 */ /* 0x000fe40007810000 */
[----:B------:R-:W-:Y:S01]  /*4f40*/  FMNMX.FTZ R32, R21, R32, !PT ;  /* 0x0000002015207209 */ /* 0x000fe20007810000 */
[----:B------:R-:W-:Y:S01]  /*4f50*/  MUFU.TANH R28, R28 ;  /* 0x0000001c001c7308 */ /* 0x000fe20000002400 */
[----:B------:R-:W-:Y:S02]  /*4f60*/  FSEL R33, R126, -INF , P5 ;  /* 0xff8000007e217808 */ /* 0x000fe40002800000 */
[----:B------:R-:W-:Y:S02]  /*4f70*/  ISETP.GT.AND P5, PT, R48, 0x78, PT ;  /* 0x000000783000780c */ /* 0x000fe40003fa4270 */
[----:B------:R-:W-:-:S02]  /*4f80*/  FSEL R161, R161, -INF , P6 ;  /* 0xff800000a1a17808 */ /* 0x000fc40003000000 */
[----:B------:R-:W-:Y:S01]  /*4f90*/  FMNMX.FTZ R56, R159, R56, !PT ;  /* 0x000000389f387209 */ /* 0x000fe20007810000 */
[----:B------:R-:W-:Y:S01]  /*4fa0*/  MUFU.TANH R26, R26 ;  /* 0x0000001a001a7308 */ /* 0x000fe20000002400 */
[----:B------:R-:W-:Y:S02]  /*4fb0*/  FMNMX.FTZ R32, R41, R32, !PT ;  /* 0x0000002029207209 */ /* 0x000fe40007810000 */
[----:B0-----:R-:W-:Y:S02]  /*4fc0*/  FSEL R163, R52, -INF , P5 ;  /* 0xff80000034a37808 */ /* 0x001fe40002800000 */
[----:B------:R-:W-:Y:S02]  /*4fd0*/  FMNMX.FTZ R56, R161, R56, !PT ;  /* 0x00000038a1387209 */ /* 0x000fe40007810000 */
[----:B------:R-:W-:Y:S01]  /*4fe0*/  FMNMX.FTZ R32, R43, R32, !PT ;  /* 0x000000202b207209 */ /* 0x000fe20007810000 */
[----:B------:R-:W-:Y:S01]  /*4ff0*/  MUFU.TANH R30, R30 ;  /* 0x0000001e001e7308 */ /* 0x000fe20000002400 */
[----:B------:R-:W-:-:S02]  /*5000*/  FSEL R35, R128, -INF , P2 ;  /* 0xff80000080237808 */ /* 0x000fc40001000000 */
[----:B------:R-:W-:Y:S02]  /*5010*/  ISETP.GT.AND P2, PT, R48, 0x80, PT ;  /* 0x000000803000780c */ /* 0x000fe40003f44270 */
[----:B------:R-:W-:Y:S02]  /*5020*/  FMNMX.FTZ R56, R163, R56, !PT ;  /* 0x00000038a3387209 */ /* 0x000fe40007810000 */
[----:B------:R-:W-:Y:S02]  /*5030*/  FMNMX.FTZ R32, R45, R32, !PT ;  /* 0x000000202d207209 */ /* 0x000fe40007810000 */
[----:B------:R-:W-:Y:S01]  /*5040*/  FSEL R85, R50, -INF , P3 ;  /* 0xff80000032557808 */ /* 0x000fe20001800000 */
[----:B------:R-:W-:Y:S01]  /*5050*/  FMUL.FTZ R50, R37, UR6 ;  /* 0x0000000625327c20 */ /* 0x000fe20008410000 */
[----:B------:R-:W-:Y:S02]  /*5060*/  ISETP.GT.AND P3, PT, R48, 0x81, PT ;  /* 0x000000813000780c */ /* 0x000fe40003f64270 */
[----:B------:R-:W-:-:S02]  /*5070*/  FSEL R167, R167, -INF , P2 ;  /* 0xff800000a7a77808 */ /* 0x000fc40001000000 */
[----:B------:R-:W-:Y:S01]  /*5080*/  FMNMX.FTZ R56, R165, R56, !PT ;  /* 0x00000038a5387209 */ /* 0x000fe20007810000 */
[----:B------:R-:W0:Y:S01]  /*5090*/  MUFU.TANH R50, R50 ;  /* 0x0000003200327308 */ /* 0x000e220000002400 */
[----:B------:R-:W-:Y:S02]  /*50a0*/  FMNMX.FTZ R32, R47, R32, !PT ;  /* 0x000000202f207209 */ /* 0x000fe40007810000 */
[----:B------:R-:W-:Y:S01]  /*50b0*/  FSEL R37, R42, -INF , P6 ;  /* 0xff8000002a257808 */ /* 0x000fe20003000000 */
[----:B------:R-:W-:Y:S01]  /*50c0*/  FMUL.FTZ R42, R25, UR6 ;  /* 0x00000006192a7c20 */ /* 0x000fe20008410000 */
[----:B------:R-:W-:Y:S02]  /*50d0*/  ISETP.GT.AND P6, PT, R48, 0x88, PT ;  /* 0x000000883000780c */ /* 0x000fe40003fc4270 */
[----:B------:R-:W-:Y:S02]  /*50e0*/  FSEL R169, R169, -INF , P3 ;  /* 0xff800000a9a97808 */ /* 0x000fe40001800000 */
[----:B------:R-:W-:Y:S01]  /*50f0*/  FMNMX.FTZ R56, R167, R56, !PT ;  /* 0x00000038a7387209 */ /* 0x000fe20007810000 */
[----:B------:R-:W3:Y:S01]  /*5100*/  MUFU.TANH R42, R42 ;  /* 0x0000002a002a7308 */ /* 0x000ee20000002400 */
[----:B------:R-:W-:-:S02]  /*5110*/  FMNMX.FTZ R32, R49, R32, !PT ;  /* 0x0000002031207209 */ /* 0x000fc40007810000 */
[----:B------:R-:W-:Y:S02]  /*5120*/  FSEL R93, R54, -INF , P5 ;  /* 0xff800000365d7808 */ /* 0x000fe40002800000 */
[----:B------:R-:W-:Y:S02]  /*5130*/  ISETP.GT.AND P5, PT, R48, 0x89, PT ;  /* 0x000000893000780c */ /* 0x000fe40003fa4270 */
[----:B------:R-:W-:Y:S02]  /*5140*/  FSEL R171, R44, -INF , P6 ;  /* 0xff8000002cab7808 */ /* 0x000fe40003000000 */
[----:B------:R-:W-:Y:S02]  /*5150*/  FMNMX.FTZ R56, R169, R56, !PT ;  /* 0x00000038a9387209 */ /* 0x000fe40007810000 */
[----:B------:R-:W-:Y:S02]  /*5160*/  FMNMX.FTZ R32, R51, R32, !PT ;  /* 0x0000002033207209 */ /* 0x000fe40007810000 */
[----:B------:R-:W-:-:S02]  /*5170*/  FSEL R173, R130, -INF , P5 ;  /* 0xff80000082ad7808 */ /* 0x000fc40002800000 */
[----:B------:R-:W-:Y:S02]  /*5180*/  FMNMX.FTZ R56, R171, R56, !PT ;  /* 0x00000038ab387209 */ /* 0x000fe40007810000 */
[----:B------:R-:W-:Y:S02]  /*5190*/  FMNMX.FTZ R32, R53, R32, !PT ;  /* 0x0000002035207209 */ /* 0x000fe40007810000 */
[----:B------:R-:W-:Y:S02]  /*51a0*/  FSEL R109, R109, -INF , P3 ;  /* 0xff8000006d6d7808 */ /* 0x000fe40001800000 */
[----:B------:R-:W-:Y:S02]  /*51b0*/  ISETP.GT.AND P3, PT, R48, 0x91, PT ;  /* 0x000000913000780c */ /* 0x000fe40003f64270 */
[----:B------:R-:W-:Y:S02]  /*51c0*/  FMNMX.FTZ R56, R173, R56, !PT ;  /* 0x00000038ad387209 */ /* 0x000fe40007810000 */
[----:B------:R-:W-:-:S02]  /*51d0*/  FMNMX.FTZ R32, R55, R32, !PT ;  /* 0x0000002037207209 */ /* 0x000fc40007810000 */
[----:B------:R-:W-:Y:S02]  /*51e0*/  FSEL R105, R105, -INF , P2 ;  /* 0xff80000069697808 */ /* 0x000fe40001000000 */
[----:B------:R-:W-:Y:S02]  /*51f0*/  ISETP.GT.AND P2, PT, R48, 0x98, PT ;  /* 0x000000983000780c */ /* 0x000fe40003f44270 */
[----:B-1----:R-:W-:Y:S01]  /*5200*/  FSEL R177, R14, -INF , P3 ;  /* 0xff8000000eb17808 */ /* 0x002fe20001800000 */
[----:B------:R-:W-:Y:S01]  /*5210*/  FMUL.FTZ R14, R29, UR6 ;  /* 0x000000061d0e7c20 */ /* 0x000fe20008410000 */
[----:B------:R-:W-:Y:S02]  /*5220*/  FMNMX.FTZ R56, R175, R56, !PT ;  /* 0x00000038af387209 */ /* 0x000fe40007810000 */
[----:B------:R-:W-:Y:S02]  /*5230*/  FMNMX.FTZ R32, R57, R32, !PT ;  /* 0x0000002039207209 */ /* 0x000fe40007810000 */
[----:B--2---:R-:W-:Y:S01]  /*5240*/  FSEL R25, R46, -INF , P6 ;  /* 0xff8000002e197808 */ /* 0x004fe20003000000 */
[----:B------:R-:W1:Y:S01]  /*5250*/  MUFU.TANH R14, R14 ;  /* 0x0000000e000e7308 */ /* 0x000e620000002400 */
[----:B------:R-:W-:-:S02]  /*5260*/  ISETP.GT.AND P6, PT, R48, 0x99, PT ;  /* 0x000000993000780c */ /* 0x000fc40003fc4270 */
[----:B------:R-:W-:Y:S02]  /*5270*/  FSEL R179, R36, -INF , P2 ;  /* 0xff80000024b37808 */ /* 0x000fe40001000000 */
[----:B------:R-:W-:Y:S02]  /*5280*/  FMNMX.FTZ R56, R177, R56, !PT ;  /* 0x00000038b1387209 */ /* 0x000fe40007810000 */
[----:B------:R-:W-:Y:S02]  /*5290*/  FMNMX.FTZ R32, R59, R32, !PT ;  /* 0x000000203b207209 */ /* 0x000fe40007810000 */
[----:B----4-:R-:W-:Y:S02]  /*52a0*/  FSEL R29, R132, -INF , P5 ;  /* 0xff800000841d7808 */ /* 0x010fe40002800000 */
[----:B------:R-:W-:Y:S02]  /*52b0*/  ISETP.GT.AND P5, PT, R48, 0xa0, PT ;  /* 0x000000a03000780c */ /* 0x000fe40003fa4270 */
[----:B0-----:R-:W-:-:S02]  /*52c0*/  FSEL R181, R50, -INF , P6 ;  /* 0xff80000032b57808 */ /* 0x001fc40003000000 */
[----:B------:R-:W-:Y:S02]  /*52d0*/  FMNMX.FTZ R56, R179, R56, !PT ;  /* 0x00000038b3387209 */ /* 0x000fe40007810000 */
[----:B------:R-:W-:Y:S02]  /*52e0*/  FMNMX.FTZ R32, R61, R32, !PT ;  /* 0x000000203d207209 */ /* 0x000fe40007810000 */
[----:B------:R-:W-:Y:S02]  /*52f0*/  FSEL R139, R34, -INF , P4 ;  /* 0xff800000228b7808 */ /* 0x000fe40002000000 */
[----:B------:R-:W-:Y:S02]  /*5300*/  ISETP.GT.AND P4, PT, R48, 0xa1, PT ;  /* 0x000000a13000780c */ /* 0x000fe40003f84270 */
[----:B------:R-:W-:Y:S02]  /*5310*/  FSEL R183, R24, -INF , P5 ;  /* 0xff80000018b77808 */ /* 0x000fe40002800000 */
[----:B------:R-:W-:-:S02]  /*5320*/  FMNMX.FTZ R56, R181, R56, !PT ;  /* 0x00000038b5387209 */ /* 0x000fc40007810000 */
[----:B------:R-:W-:Y:S02]  /*5330*/  FMNMX.FTZ R32, R63, R32, !PT ;  /* 0x000000203f207209 */ /* 0x000fe40007810000 */
[----:B------:R-:W-:Y:S02]  /*5340*/  FSEL R143, R20, -INF , P3 ;  /* 0xff800000148f7808 */ /* 0x000fe40001800000 */
[----:B------:R-:W-:Y:S01]  /*5350*/  ISETP.GT.AND P3, PT, R48, 0xa8, PT ;  /* 0x000000a83000780c */ /* 0x000fe20003f64270 */
[----:B------:R-:W0:Y:S01]  /*5360*/  MUFU.TANH R20, R39 ;  /* 0x0000002700147308 */ /* 0x000e220000002400 */
[----:B---3--:R-:W-:Y:S02]  /*5370*/  FSEL R185, R42, -INF , P4 ;  /* 0xff8000002ab97808 */ /* 0x008fe40002000000 */
[----:B------:R-:W-:Y:S02]  /*5380*/  FMNMX.FTZ R56, R183, R56, !PT ;  /* 0x00000038b7387209 */ /* 0x000fe40007810000 */
[----:B------:R-:W-:-:S02]  /*5390*/  FMNMX.FTZ R32, R65, R32, !PT ;  /* 0x0000002041207209 */ /* 0x000fc40007810000 */
[----:B------:R-:W-:Y:S02]  /*53a0*/  FSEL R147, R38, -INF , P2 ;  /* 0xff80000026937808 */ /* 0x000fe40001000000 */
[----:B------:R-:W-:Y:S02]  /*53b0*/  ISETP.GT.AND P2, PT, R48, 0xa9, PT ;  /* 0x000000a93000780c */ /* 0x000fe40003f44270 */
[----:B------:R-:W-:Y:S01]  /*53c0*/  FSEL R187, R28, -INF , P3 ;  /* 0xff8000001cbb7808 */ /* 0x000fe20001800000 */
[----:B------:R-:W-:Y:S01]  /*53d0*/  FMUL.FTZ R28, R31, UR6 ;  /* 0x000000061f1c7c20 */ /* 0x000fe20008410000 */
[----:B------:R-:W-:Y:S02]  /*53e0*/  FMNMX.FTZ R56, R185, R56, !PT ;  /* 0x00000038b9387209 */ /* 0x000fe40007810000 */
[----:B------:R-:W-:Y:S02]  /*53f0*/  FMNMX.FTZ R32, R67, R32, !PT ;  /* 0x0000002043207209 */ /* 0x000fe40007810000 */
[----:B-1----:R-:W-:Y:S01]  /*5400*/  FSEL R189, R14, -INF , P2 ;  /* 0xff8000000ebd7808 */ /* 0x002fe20001000000 */
[----:B------:R-:W-:Y:S01]  /*5410*/  MUFU.TANH R28, R28 ;  /* 0x0000001c001c7308 */ /* 0x000fe20000002400 */
[----:B------:R-:W-:-:S02]  /*5420*/  FMNMX.FTZ R56, R187, R56, !PT ;  /* 0x00000038bb387209 */ /* 0x000fc40007810000 */
[----:B------:R-:W-:Y:S02]  /*5430*/  FMNMX.FTZ R32, R69, R32, !PT ;  /* 0x0000002045207209 */ /* 0x000fe40007810000 */
[----:B------:R-:W-:Y:S02]  /*5440*/  FMNMX.FTZ R56, R189, R56, !PT ;  /* 0x00000038bd387209 */ /* 0x000fe40007810000 */
[----:B------:R-:W-:Y:S02]  /*5450*/  FMNMX.FTZ R32, R71, R32, !PT ;  /* 0x0000002047207209 */ /* 0x000fe40007810000 */
[----:B------:R-:W-:Y:S01]  /*5460*/  MOV R64, R87 ;  /* 0x0000005700407202 */ /* 0x000fe20000000f00 */
[----:B------:R-:W1:Y:S01]  /*5470*/  SHFL.BFLY PT, R89, R56, 0x2, 0x1f ;  /* 0x0c401f0038597f89 */ /* 0x000e6200000e0000 */
[----:B------:R-:W-:-:S04]  /*5480*/  FMNMX.FTZ R32, R73, R32, !PT ;  /* 0x0000002049207209 */ /* 0x000fc80007810000 */
[----:B------:R-:W-:-:S04]  /*5490*/  FMNMX.FTZ R32, R75, R32, !PT ;  /* 0x000000204b207209 */ /* 0x000fc80007810000 */
[----:B------:R-:W-:-:S04]  /*54a0*/  FMNMX.FTZ R32, R77, R32, !PT ;  /* 0x000000204d207209 */ /* 0x000fc80007810000 */
[----:B------:R-:W-:-:S04]  /*54b0*/  FMNMX.FTZ R32, R79, R32, !PT ;  /* 0x000000204f207209 */ /* 0x000fc80007810000 */
[----:B------:R-:W-:-:S04]  /*54c0*/  FMNMX.FTZ R32, R33, R32, !PT ;  /* 0x0000002021207209 */ /* 0x000fc80007810000 */
[----:B------:R-:W-:Y:S02]  /*54d0*/  FMNMX.FTZ R32, R83, R32, !PT ;  /* 0x0000002053207209 */ /* 0x000fe40007810000 */
[----:B-1----:R-:W-:Y:S02]  /*54e0*/  FMNMX.FTZ R24, R56, R89, !PT ;  /* 0x0000005938187209 */ /* 0x002fe40007810000 */
[----:B------:R-:W-:-:S03]  /*54f0*/  FMNMX.FTZ R32, R35, R32, !PT ;  /* 0x0000002023207209 */ /* 0x000fc60007810000 */
[----:B------:R-:W1:Y:S01]  /*5500*/  SHFL.BFLY PT, R89, R24, 0x1, 0x1f ;  /* 0x0c201f0018597f89 */ /* 0x000e6200000e0000 */
[----:B------:R-:W-:-:S04]  /*5510*/  FMNMX.FTZ R32, R85, R32, !PT ;  /* 0x0000002055207209 */ /* 0x000fc80007810000 */
[----:B------:R-:W-:-:S04]  /*5520*/  FMNMX.FTZ R32, R37, R32, !PT ;  /* 0x0000002025207209 */ /* 0x000fc80007810000 */
[----:B------:R-:W-:-:S04]  /*5530*/  FMNMX.FTZ R32, R93, R32, !PT ;  /* 0x000000205d207209 */ /* 0x000fc80007810000 */
[----:B------:R-:W-:-:S04]  /*5540*/  FMNMX.FTZ R32, R97, R32, !PT ;  /* 0x0000002061207209 */ /* 0x000fc80007810000 */
[----:B------:R-:W-:-:S04]  /*5550*/  FMNMX.FTZ R32, R105, R32, !PT ;  /* 0x0000002069207209 */ /* 0x000fc80007810000 */
[----:B------:R-:W-:Y:S02]  /*5560*/  FMNMX.FTZ R32, R109, R32, !PT ;  /* 0x000000206d207209 */ /* 0x000fe40007810000 */
[----:B-1----:R-:W-:Y:S01]  /*5570*/  FMNMX.FTZ R89, R24, R89, !PT ;  /* 0x0000005918597209 */ /* 0x002fe20007810000 */
[----:B------:R-:W-:Y:S01]  /*5580*/  FMUL.FTZ R24, R27, UR6 ;  /* 0x000000061b187c20 */ /* 0x000fe20008410000 */
[----:B------:R-:W-:Y:S02]  /*5590*/  FMNMX.FTZ R32, R25, R32, !PT ;  /* 0x0000002019207209 */ /* 0x000fe40007810000 */
[C---:B------:R-:W-:Y:S01]  /*55a0*/  FSETP.NEU.FTZ.AND P0, PT, R89.reuse, -INF , PT ;  /* 0xff8000005900780b */ /* 0x040fe20003f1d000 */
[----:B------:R-:W-:Y:S01]  /*55b0*/  FMUL.FTZ R14, R89, R88 ;  /* 0x00000058590e7220 */ /* 0x000fe20000410000 */
[----:B------:R-:W-:Y:S01]  /*55c0*/  FMNMX.FTZ R32, R29, R32, !PT ;  /* 0x000000201d207209 */ /* 0x000fe20007810000 */
[----:B------:R-:W1:Y:S03]  /*55d0*/  MUFU.TANH R24, R24 ;  /* 0x0000001800187308 */ /* 0x000e660000002400 */
[----:B------:R-:W-:-:S02]  /*55e0*/  FMNMX.FTZ R32, R139, R32, !PT ;  /* 0x000000208b207209 */ /* 0x000fc40007810000 */
[----:B------:R-:W-:Y:S02]  /*55f0*/  FSEL R14, R14, RZ, P0 ;  /* 0x000000ff0e0e7208 */ /* 0x000fe40000000000 */
[----:B------:R-:W-:Y:S02]  /*5600*/  FMNMX.FTZ R32, R143, R32, !PT ;  /* 0x000000208f207209 */ /* 0x000fe40007810000 */
[----:B------:R-:W-:Y:S01]  /*5610*/  ISETP.NE.AND P0, PT, R122, RZ, PT ;  /* 0x000000ff7a00720c */ /* 0x000fe20003f05270 */
[-CC-:B------:R-:W-:Y:S01]  /*5620*/  FFMA.FTZ R190, R125, R88.reuse, -R14.reuse ;  /* 0x000000587dbe7223 */ /* 0x180fe2000001080e */
[----:B0-----:R-:W-:Y:S01]  /*5630*/  FSEL R125, R20, -INF , P6 ;  /* 0xff800000147d7808 */ /* 0x001fe20003000000 */
[--C-:B------:R-:W-:Y:S01]  /*5640*/  FFMA.FTZ R182, R107, R88, -R14.reuse ;  /* 0x000000586bb67223 */ /* 0x100fe2000001080e */
[----:B------:R-:W-:Y:S01]  /*5650*/  FMNMX.FTZ R32, R147, R32, !PT ;  /* 0x0000002093207209 */ /* 0x000fe20007810000 */
[-CC-:B------:R-:W-:Y:S01]  /*5660*/  FFMA.FTZ R107, R127, R88.reuse, -R14.reuse ;  /* 0x000000587f6b7223 */ /* 0x180fe2000001080e */
[----:B------:R-:W-:Y:S01]  /*5670*/  FSEL R127, R26, -INF , P5 ;  /* 0xff8000001a7f7808 */ /* 0x000fe20002800000 */
[--C-:B------:R-:W-:Y:S01]  /*5680*/  FFMA.FTZ R194, R133, R88, -R14.reuse ;  /* 0x0000005885c27223 */ /* 0x100fe2000001080e */
[----:B------:R-:W-:Y:S01]  /*5690*/  FMNMX.FTZ R32, R125, R32, !PT ;  /* 0x000000207d207209 */ /* 0x000fe20007810000 */
[-CC-:B------:R-:W-:Y:S01]  /*56a0*/  FFMA.FTZ R196, R137, R88.reuse, -R14.reuse ;  /* 0x0000005889c47223 */ /* 0x180fe2000001080e */
[----:B-1----:R-:W-:Y:S01]  /*56b0*/  FSEL R133, R24, -INF , P4 ;  /* 0xff80000018857808 */ /* 0x002fe20002000000 */
        /* <DEDUP_REMOVED lines=16> */
[-CC-:B------:R-:W-:Y:S01]  /*57c0*/  FFMA.FTZ R115, R141, R88.reuse, -R14.reuse ;  /* 0x000000588d737223 */ /* 0x180fe2000001080e */
[-CC-:B------:R-:W-:Y:S01]  /*57d0*/  FFMA.FTZ R141, R177, R88.reuse, -R14.reuse ;  /* 0x00000058b18d7223 */ /* 0x180fe2000001080e */
[----:B------:R-:W0:Y:S01]  /*57e0*/  SHFL.BFLY PT, R101, R32, 0x2, 0x1f ;  /* 0x0c401f0020657f89 */ /* 0x000e2200000e0000 */
        /* <DEDUP_REMOVED lines=9> */
[----:B------:R-:W2:Y:S01]  /*5880*/  MUFU.EX2 R178, R178 ;  /* 0x000000b200b27308 */ /* 0x000ea20000000800 */
[-CC-:B------:R-:W-:Y:S01]  /*5890*/  FFMA.FTZ R113, R135, R88.reuse, -R14.reuse ;  /* 0x0000005887717223 */ /* 0x180fe2000001080e */
[-CC-:B------:R-:W-:Y:S01]  /*58a0*/  FFMA.FTZ R198, R145, R88.reuse, -R14.reuse ;  /* 0x0000005891c67223 */ /* 0x180fe2000001080e */
[-CC-:B------:R-:W-:Y:S01]  /*58b0*/  FFMA.FTZ R200, R151, R88.reuse, -R14.reuse ;  /* 0x0000005897c87223 */ /* 0x180fe2000001080e */
[-CC-:B------:R-:W-:Y:S01]  /*58c0*/  FFMA.FTZ R119, R153, R88.reuse, -R14.reuse ;  /* 0x0000005899777223 */ /* 0x180fe2000001080e */
[-CC-:B------:R-:W-:Y:S01]  /*58d0*/  FFMA.FTZ R202, R155, R88.reuse, -R14.reuse ;  /* 0x000000589bca7223 */ /* 0x180fe2000001080e */
[-CC-:B------:R-:W-:Y:S01]  /*58e0*/  FFMA.FTZ R121, R157, R88.reuse, -R14.reuse ;  /* 0x000000589d797223 */ /* 0x180fe2000001080e */
[-CC-:B------:R-:W-:Y:S01]  /*58f0*/  FFMA.FTZ R204, R159, R88.reuse, -R14.reuse ;  /* 0x000000589fcc7223 */ /* 0x180fe2000001080e */
[----:B------:R-:W3:Y:S01]  /*5900*/  MUFU.EX2 R31, R31 ;  /* 0x0000001f001f7308 */ /* 0x000ee20000000800 */
[-CC-:B------:R-:W-:Y:S01]  /*5910*/  FFMA.FTZ R123, R161, R88.reuse, -R14.reuse ;  /* 0x00000058a17b7223 */ /* 0x180fe2000001080e */
[-CC-:B------:R-:W-:Y:S01]  /*5920*/  FFMA.FTZ R206, R163, R88.reuse, -R14.reuse ;  /* 0x00000058a3ce7223 */ /* 0x180fe2000001080e */
[-CC-:B------:R-:W-:Y:S01]  /*5930*/  FFMA.FTZ R129, R165, R88.reuse, -R14.reuse ;  /* 0x00000058a5817223 */ /* 0x180fe2000001080e */
[-CC-:B------:R-:W-:Y:S01]  /*5940*/  FFMA.FTZ R208, R167, R88.reuse, -R14.reuse ;  /* 0x00000058a7d07223 */ /* 0x180fe2000001080e */
[-CC-:B------:R-:W-:Y:S01]  /*5950*/  FFMA.FTZ R131, R169, R88.reuse, -R14.reuse ;  /* 0x00000058a9837223 */ /* 0x180fe2000001080e */
[----:B0-----:R-:W-:Y:S01]  /*5960*/  FMNMX.FTZ R20, R32, R101, !PT ;  /* 0x0000006520147209 */ /* 0x001fe20007810000 */
[-CC-:B------:R-:W-:Y:S01]  /*5970*/  FFMA.FTZ R210, R171, R88.reuse, -R14.reuse ;  /* 0x00000058abd27223 */ /* 0x180fe2000001080e */
[----:B------:R-:W0:Y:S01]  /*5980*/  MUFU.EX2 R180, R180 ;  /* 0x000000b400b47308 */ /* 0x000e220000000800 */
[-CC-:B------:R-:W-:Y:S01]  /*5990*/  FFMA.FTZ R135, R173, R88.reuse, -R14.reuse ;  /* 0x00000058ad877223 */ /* 0x180fe2000001080e */
[-CC-:B------:R-:W-:Y:S01]  /*59a0*/  FFMA.FTZ R212, R175, R88.reuse, -R14.reuse ;  /* 0x00000058afd47223 */ /* 0x180fe2000001080e */
[----:B------:R-:W4:Y:S01]  /*59b0*/  SHFL.BFLY PT, R101, R20, 0x1, 0x1f ;  /* 0x0c201f0014657f89 */ /* 0x000f2200000e0000 */
[-CC-:B------:R-:W-:Y:S01]  /*59c0*/  FFMA.FTZ R145, R181, R88.reuse, -R14.reuse ;  /* 0x00000058b5917223 */ /* 0x180fe2000001080e */
[-CC-:B------:R-:W-:Y:S01]  /*59d0*/  FFMA.FTZ R216, R183, R88.reuse, -R14.reuse ;  /* 0x00000058b7d87223 */ /* 0x180fe2000001080e */
[-CC-:B------:R-:W-:Y:S01]  /*59e0*/  FFMA.FTZ R151, R185, R88.reuse, -R14.reuse ;  /* 0x00000058b9977223 */ /* 0x180fe2000001080e */
[-CC-:B------:R-:W-:Y:S01]  /*59f0*/  FFMA.FTZ R218, R187, R88.reuse, -R14.reuse ;  /* 0x00000058bbda7223 */ /* 0x180fe2000001080e */
[----:B------:R-:W5:Y:S01]  /*5a00*/  MUFU.EX2 R39, R39 ;  /* 0x0000002700277308 */ /* 0x000f620000000800 */
[----:B------:R-:W-:-:S07]  /*5a10*/  FFMA.FTZ R153, R189, R88, -R14 ;  /* 0x00000058bd997223 */ /* 0x000fce000001080e */
[----:B------:R-:W5:Y:S08]  /*5a20*/  MUFU.EX2 R182, R182 ;  /* 0x000000b600b67308 */ /* 0x000f700000000800 */
[----:B------:R-:W5:Y:S01]  /*5a30*/  MUFU.EX2 R91, R91 ;  /* 0x0000005b005b7308 */ /* 0x000f620000000800 */
[----:B----4-:R-:W-:-:S04]  /*5a40*/  FMNMX.FTZ R101, R20, R101, !PT ;  /* 0x0000006514657209 */ /* 0x010fc80007810000 */
[C---:B------:R-:W-:Y:S01]  /*5a50*/  FSETP.NEU.FTZ.AND P2, PT, R101.reuse, -INF , PT ;  /* 0xff8000006500780b */ /* 0x040fe20003f5d000 */
[-C--:B------:R-:W-:Y:S02]  /*5a60*/  FMUL.FTZ R38, R101, R88.reuse ;  /* 0x0000005865267220 */ /* 0x080fe40000410000 */
[----:B------:R-:W4:Y:S03]  /*5a70*/  MUFU.EX2 R184, R184 ;  /* 0x000000b800b87308 */ /* 0x000f260000000800 */
[----:B------:R-:W-:Y:S02]  /*5a80*/  FSEL R38, R38, RZ, P2 ;  /* 0x000000ff26267208 */ /* 0x000fe40001000000 */
[----:B------:R-:W-:Y:S01]  /*5a90*/  ISETP.GE.AND P2, PT, R81, 0xb1, PT ;  /* 0x000000b15100780c */ /* 0x000fe20003f46270 */
[----:B------:R-:W-:Y:S02]  /*5aa0*/  IMAD.MOV.U32 R81, RZ, RZ, R87 ;  /* 0x000000ffff517224 */ /* 0x000fe400078e0057 */
[----:B------:R-:W-:Y:S01]  /*5ab0*/  MUFU.EX2 R95, R95 ;  /* 0x0000005f005f7308 */ /* 0x000fe20000000800 */
[-CC-:B------:R-:W-:Y:S01]  /*5ac0*/  FFMA.FTZ R177, R11, R88.reuse, -R38.reuse ;  /* 0x000000580bb17223 */ /* 0x180fe20000010826 */
[----:B-1----:R-:W-:Y:S01]  /*5ad0*/  FADD.FTZ R11, R176, R27 ;  /* 0x0000001bb00b7221 */ /* 0x002fe20000010000 */
[-CC-:B------:R-:W-:Y:S01]  /*5ae0*/  FFMA.FTZ R12, R12, R88.reuse, -R38.reuse ;  /* 0x000000580c0c7223 */ /* 0x180fe20000010826 */
[-CC-:B------:R-:W-:Y:S01]  /*5af0*/  FFMA.FTZ R179, R13, R88.reuse, -R38.reuse ;  /* 0x000000580db37223 */ /* 0x180fe20000010826 */
[-CC-:B------:R-:W-:Y:S01]  /*5b00*/  FFMA.FTZ R14, R15, R88.reuse, -R38.reuse ;  /* 0x000000580f0e7223 */ /* 0x180fe20000010826 */
[----:B--2---:R-:W-:Y:S01]  /*5b10*/  FADD.FTZ R42, R178, R11 ;  /* 0x0000000bb22a7221 */ /* 0x004fe20000010000 */
[-CC-:B------:R-:W-:Y:S01]  /*5b20*/  FFMA.FTZ R181, R21, R88.reuse, -R38.reuse ;  /* 0x0000005815b57223 */ /* 0x180fe20000010826 */
[----:B------:R-:W-:Y:S01]  /*5b30*/  MUFU.EX2 R177, R177 ;  /* 0x000000b100b17308 */ /* 0x000fe20000000800 */
[-C--:B------:R-:W-:Y:S01]  /*5b40*/  FFMA.FTZ R20, R41, R88.reuse, -R38 ;  /* 0x0000005829147223 */ /* 0x080fe20000010826 */
[----:B---3--:R-:W-:Y:S01]  /*5b50*/  FADD.FTZ R11, R31, R42 ;  /* 0x0000002a1f0b7221 */ /* 0x008fe20000010000 */
[-CC-:B------:R-:W-:Y:S01]  /*5b60*/  FFMA.FTZ R183, R43, R88.reuse, -R38.reuse ;  /* 0x000000582bb77223 */ /* 0x180fe20000010826 */
[-CC-:B------:R-:W-:Y:S01]  /*5b70*/  FFMA.FTZ R24, R45, R88.reuse, -R38.reuse ;  /* 0x000000582d187223 */ /* 0x180fe20000010826 */
[-CC-:B------:R-:W-:Y:S01]  /*5b80*/  FFMA.FTZ R185, R47, R88.reuse, -R38.reuse ;  /* 0x000000582fb97223 */ /* 0x180fe20000010826 */
[----:B0-----:R-:W-:Y:S01]  /*5b90*/  FADD.FTZ R42, R180, R11 ;  /* 0x0000000bb42a7221 */ /* 0x001fe20000010000 */
[-CC-:B------:R-:W-:Y:S01]  /*5ba0*/  FFMA.FTZ R26, R49, R88.reuse, -R38.reuse ;  /* 0x00000058311a7223 */ /* 0x180fe20000010826 */
[----:B------:R-:W0:Y:S01]  /*5bb0*/  MUFU.EX2 R12, R12 ;  /* 0x0000000c000c7308 */ /* 0x000e220000000800 */
[-C--:B------:R-:W-:Y:S01]  /*5bc0*/  FFMA.FTZ R187, R51, R88.reuse, -R38 ;  /* 0x0000005833bb7223 */ /* 0x080fe20000010826 */
[----:B-----5:R-:W-:Y:S01]  /*5bd0*/  FADD.FTZ R11, R39, R42 ;  /* 0x0000002a270b7221 */ /* 0x020fe20000010000 */
[-CC-:B------:R-:W-:Y:S01]  /*5be0*/  FFMA.FTZ R28, R53, R88.reuse, -R38.reuse ;  /* 0x00000058351c7223 */ /* 0x180fe20000010826 */
[-CC-:B------:R-:W-:Y:S01]  /*5bf0*/  FFMA.FTZ R189, R55, R88.reuse, -R38.reuse ;  /* 0x0000005837bd7223 */ /* 0x180fe20000010826 */
[-CC-:B------:R-:W-:Y:S01]  /*5c00*/  FFMA.FTZ R30, R57, R88.reuse, -R38.reuse ;  /* 0x00000058391e7223 */ /* 0x180fe20000010826 */
[----:B------:R-:W-:Y:S01]  /*5c10*/  FADD.FTZ R44, R182, R11 ;  /* 0x0000000bb62c7221 */ /* 0x000fe20000010000 */
[-CC-:B------:R-:W-:Y:S01]  /*5c20*/  FFMA.FTZ R191, R59, R88.reuse, -R38.reuse ;  /* 0x000000583bbf7223 */ /* 0x180fe20000010826 */
[----:B------:R-:W1:Y:S01]  /*5c30*/  MUFU.EX2 R179, R179 ;  /* 0x000000b300b37308 */ /* 0x000e620000000800 */
[-C--:B------:R-:W-:Y:S01]  /*5c40*/  FFMA.FTZ R32, R61, R88.reuse, -R38 ;  /* 0x000000583d207223 */ /* 0x080fe20000010826 */
[----:B------:R-:W-:Y:S01]  /*5c50*/  FADD.FTZ R11, R91, R44 ;  /* 0x0000002c5b0b7221 */ /* 0x000fe20000010000 */
[-CC-:B------:R-:W-:Y:S01]  /*5c60*/  FFMA.FTZ R193, R63, R88.reuse, -R38.reuse ;  /* 0x000000583fc17223 */ /* 0x180fe20000010826 */
[-CC-:B------:R-:W-:Y:S01]  /*5c70*/  FFMA.FTZ R34, R65, R88.reuse, -R38.reuse ;  /* 0x0000005841227223 */ /* 0x180fe20000010826 */
[-CC-:B------:R-:W-:Y:S01]  /*5c80*/  FFMA.FTZ R195, R67, R88.reuse, -R38.reuse ;  /* 0x0000005843c37223 */ /* 0x180fe20000010826 */
[----:B----4-:R-:W-:Y:S01]  /*5c90*/  FADD.FTZ R44, R184, R11 ;  /* 0x0000000bb82c7221 */ /* 0x010fe20000010000 */
[-C--:B------:R-:W-:Y:S01]  /*5ca0*/  FFMA.FTZ R36, R69, R88.reuse, -R38 ;  /* 0x0000005845247223 */ /* 0x080fe20000010826 */
[----:B------:R-:W2:Y:S01]  /*5cb0*/  MUFU.EX2 R186, R186 ;  /* 0x000000ba00ba7308 */ /* 0x000ea20000000800 */
[----:B0-----:R-:W-:Y:S01]  /*5cc0*/  FADD.FTZ R46, R177, R12 ;  /* 0x0000000cb12e7221 */ /* 0x001fe20000010000 */
[----:B------:R-:W-:Y:S01]  /*5cd0*/  FADD.FTZ R13, R95, R44 ;  /* 0x0000002c5f0d7221 */ /* 0x000fe20000010000 */
[-CC-:B------:R-:W-:Y:S01]  /*5ce0*/  FFMA.FTZ R197, R71, R88.reuse, -R38.reuse ;  /* 0x0000005847c57223 */ /* 0x180fe20000010826 */
[-CC-:B------:R-:W-:Y:S01]  /*5cf0*/  FFMA.FTZ R40, R73, R88.reuse, -R38.reuse ;  /* 0x0000005849287223 */ /* 0x180fe20000010826 */
[-CC-:B------:R-:W-:Y:S01]  /*5d00*/  FFMA.FTZ R199, R75, R88.reuse, -R38.reuse ;  /* 0x000000584bc77223 */ /* 0x180fe20000010826 */
[-CC-:B------:R-:W-:Y:S01]  /*5d10*/  FFMA.FTZ R42, R77, R88.reuse, -R38.reuse ;  /* 0x000000584d2a7223 */ /* 0x180fe20000010826 */
[-C--:B------:R-:W-:Y:S01]  /*5d20*/  FFMA.FTZ R201, R79, R88.reuse, -R38 ;  /* 0x000000584fc97223 */ /* 0x080fe20000010826 */
[----:B------:R-:W0:Y:S01]  /*5d30*/  MUFU.EX2 R14, R14 ;  /* 0x0000000e000e7308 */ /* 0x000e220000000800 */
        /* <DEDUP_REMOVED lines=11> */
[-CC-:B------:R-:W-:Y:S01]  /*5df0*/  FFMA.FTZ R25, R25, R88.reuse, -R38.reuse ;  /* 0x0000005819197223 */ /* 0x180fe20000010826 */
[-CC-:B------:R-:W-:Y:S01]  /*5e00*/  FFMA.FTZ R29, R29, R88.reuse, -R38.reuse ;  /* 0x000000581d1d7223 */ /* 0x180fe20000010826 */
[-CC-:B------:R-:W-:Y:S01]  /*5e10*/  FFMA.FTZ R139, R139, R88.reuse, -R38.reuse ;  /* 0x000000588b8b7223 */ /* 0x180fe20000010826 */
[-CC-:B------:R-:W-:Y:S01]  /*5e20*/  FFMA.FTZ R143, R143, R88.reuse, -R38.reuse ;  /* 0x000000588f8f7223 */ /* 0x180fe20000010826 */
[----:B------:R-:W2:Y:S01]  /*5e30*/  MUFU.EX2 R181, R181 ;  /* 0x000000b500b57308 */ /* 0x000ea20000000800 */
[----:B0-----:R-:W-:Y:S01]  /*5e40*/  FADD.FTZ R46, R14, R11 ;  /* 0x0000000b0e2e7221 */ /* 0x001fe20000010000 */
[-CC-:B------:R-:W-:Y:S01]  /*5e50*/  FFMA.FTZ R147, R147, R88.reuse, -R38.reuse ;  /* 0x0000005893937223 */ /* 0x180fe20000010826 */
[-CC-:B------:R-:W-:Y:S01]  /*5e60*/  FFMA.FTZ R125, R125, R88.reuse, -R38.reuse ;  /* 0x000000587d7d7223 */ /* 0x180fe20000010826 */
[-CC-:B------:R-:W-:Y:S01]  /*5e70*/  FFMA.FTZ R127, R127, R88.reuse, -R38.reuse ;  /* 0x000000587f7f7223 */ /* 0x180fe20000010826 */
[-CC-:B------:R-:W-:Y:S01]  /*5e80*/  FFMA.FTZ R133, R133, R88.reuse, -R38.reuse ;  /* 0x0000005885857223 */ /* 0x180fe20000010826 */
[-CC-:B------:R-:W-:Y:S01]  /*5e90*/  FFMA.FTZ R137, R137, R88.reuse, -R38.reuse ;  /* 0x0000005889897223 */ /* 0x180fe20000010826 */
[----:B------:R-:W-:Y:S01]  /*5ea0*/  FFMA.FTZ R149, R149, R88, -R38 ;  /* 0x0000005895957223 */ /* 0x000fe20000010826 */
[----:B------:R-:W0:Y:S01]  /*5eb0*/  MUFU.EX2 R188, R188 ;  /* 0x000000bc00bc7308 */ /* 0x000e220000000800 */
        /* <DEDUP_REMOVED lines=16> */
[----:B0-----:R-:W-:Y:S01]  /*5fc0*/  FADD.FTZ R46, R188, R13 ;  /* 0x0000000dbc2e7221 */ /* 0x001fe20000010000 */
[----:B------:R-:W-:Y:S01]  /*5fd0*/  F2FP.BF16.F32.PACK_AB R184, R95, R184 ;  /* 0x000000b85fb8723e */ /* 0x000fe200000010ff */
[--C-:B------:R-:W-:Y:S01]  /*5fe0*/  IMAD.MOV.U32 R69, RZ, RZ, R87.reuse ;  /* 0x000000ffff457224 */ /* 0x100fe200078e0057 */
[----:B------:R-:W-:Y:S01]  /*5ff0*/  F2FP.BF16.F32.PACK_AB R186, R99, R186 ;  /* 0x000000ba63ba723e */ /* 0x000fe200000010ff */
[--C-:B------:R-:W-:Y:S01]  /*6000*/  IMAD.MOV.U32 R67, RZ, RZ, R87.reuse ;  /* 0x000000ffff437224 */ /* 0x100fe200078e0057 */
[----:B------:R-:W-:Y:S01]  /*6010*/  MOV R73, R87 ;  /* 0x0000005700497202 */ /* 0x000fe20000000f00 */
[----:B------:R-:W-:Y:S01]  /*6020*/  IMAD.MOV.U32 R65, RZ, RZ, R87 ;  /* 0x000000ffff417224 */ /* 0x000fe200078e0057 */
[----:B------:R-:W0:Y:S01]  /*6030*/  MUFU.EX2 R183, R183 ;  /* 0x000000b700b77308 */ /* 0x000e220000000800 */
[C---:B-1----:R-:W-:Y:S01]  /*6040*/  FADD.FTZ R48, R20.reuse, R11 ;  /* 0x0000000b14307221 */ /* 0x042fe20000010000 */
[----:B------:R-:W-:Y:S01]  /*6050*/  F2FP.BF16.F32.PACK_AB R181, R20, R181 ;  /* 0x000000b514b5723e */ /* 0x000fe200000010ff */
[--C-:B------:R-:W-:Y:S01]  /*6060*/  IMAD.MOV.U32 R63, RZ, RZ, R87.reuse ;  /* 0x000000ffff3f7224 */ /* 0x100fe200078e0057 */
[----:B------:R-:W-:Y:S01]  /*6070*/  MOV R55, R87 ;  /* 0x0000005700377202 */ /* 0x000fe20000000f00 */
[----:B------:R-:W-:-:S02]  /*6080*/  IMAD.MOV.U32 R61, RZ, RZ, R87 ;  /* 0x000000ffff3d7224 */ /* 0x000fc400078e0057 */
[--C-:B------:R-:W-:Y:S01]  /*6090*/  IMAD.MOV.U32 R59, RZ, RZ, R87.reuse ;  /* 0x000000ffff3b7224 */ /* 0x100fe200078e0057 */
[----:B------:R-:W1:Y:S01]  /*60a0*/  MUFU.EX2 R190, R190 ;  /* 0x000000be00be7308 */ /* 0x000e620000000800 */
[----:B--2---:R-:W-:Y:S01]  /*60b0*/  FADD.FTZ R13, R103, R46 ;  /* 0x0000002e670d7221 */ /* 0x004fe20000010000 */
[----:B------:R-:W-:Y:S01]  /*60c0*/  FFMA.FTZ R46, R35, R88, -R38 ;  /* 0x00000058232e7223 */ /* 0x000fe20000010826 */
[----:B------:R-:W-:Y:S01]  /*60d0*/  F2FP.BF16.F32.PACK_AB R188, R103, R188 ;  /* 0x000000bc67bc723e */ /* 0x000fe200000010ff */
[--C-:B------:R-:W-:Y:S02]  /*60e0*/  IMAD.MOV.U32 R57, RZ, RZ, R87.reuse ;  /* 0x000000ffff397224 */ /* 0x100fe400078e0057 */
[--C-:B------:R-:W-:Y:S02]  /*60f0*/  IMAD.MOV.U32 R53, RZ, RZ, R87.reuse ;  /* 0x000000ffff357224 */ /* 0x100fe400078e0057 */
[----:B------:R-:W2:Y:S01]  /*6100*/  MUFU.EX2 R24, R24 ;  /* 0x0000001800187308 */ /* 0x000ea20000000800 */
[----:B0-----:R-:W-:Y:S01]  /*6110*/  FADD.FTZ R11, R183, R48 ;  /* 0x00000030b70b7221 */ /* 0x001fe20000010000 */
[----:B------:R-:W-:-:S02]  /*6120*/  IMAD.MOV.U32 R51, RZ, RZ, R87 ;  /* 0x000000ffff337224 */ /* 0x000fc400078e0057 */
[--C-:B------:R-:W-:Y:S02]  /*6130*/  IMAD.MOV.U32 R49, RZ, RZ, R87.reuse ;  /* 0x000000ffff317224 */ /* 0x100fe400078e0057 */
[----:B------:R-:W-:Y:S02]  /*6140*/  IMAD.MOV.U32 R47, RZ, RZ, R87 ;  /* 0x000000ffff2f7224 */ /* 0x000fe400078e0057 */
[----:B------:R-:W0:Y:S01]  /*6150*/  MUFU.EX2 R107, R107 ;  /* 0x0000006b006b7308 */ /* 0x000e220000000800 */
[----:B-1----:R-:W-:Y:S01]  /*6160*/  FADD.FTZ R50, R190, R13 ;  /* 0x0000000dbe327221 */ /* 0x002fe20000010000 */
[--C-:B------:R-:W-:Y:S02]  /*6170*/  IMAD.MOV.U32 R45, RZ, RZ, R87.reuse ;  /* 0x000000ffff2d7224 */ /* 0x100fe400078e0057 */
[--C-:B------:R-:W-:Y:S02]  /*6180*/  IMAD.MOV.U32 R43, RZ, RZ, R87.reuse ;  /* 0x000000ffff2b7224 */ /* 0x100fe400078e0057 */
[----:B------:R-:W-:-:S02]  /*6190*/  IMAD.MOV.U32 R41, RZ, RZ, R87 ;  /* 0x000000ffff297224 */ /* 0x000fc400078e0057 */
[----:B------:R-:W1:Y:S01]  /*61a0*/  MUFU.EX2 R185, R185 ;  /* 0x000000b900b97308 */ /* 0x000e620000000800 */
[C---:B--2---:R-:W-:Y:S01]  /*61b0*/  FADD.FTZ R48, R24.reuse, R11 ;  /* 0x0000000b18307221 */ /* 0x044fe20000010000 */
[----:B------:R-:W-:Y:S01]  /*61c0*/  F2FP.BF16.F32.PACK_AB R183, R24, R183 ;  /* 0x000000b718b7723e */ /* 0x000fe200000010ff */
[--C-:B------:R-:W-:Y:S02]  /*61d0*/  IMAD.MOV.U32 R39, RZ, RZ, R87.reuse ;  /* 0x000000ffff277224 */ /* 0x100fe400078e0057 */
[--C-:B------:R-:W-:Y:S02]  /*61e0*/  IMAD.MOV.U32 R35, RZ, RZ, R87.reuse ;  /* 0x000000ffff237224 */ /* 0x100fe400078e0057 */
[--C-:B------:R-:W-:Y:S01]  /*61f0*/  IMAD.MOV.U32 R33, RZ, RZ, R87.reuse ;  /* 0x000000ffff217224 */ /* 0x100fe200078e0057 */
[----:B------:R-:W2:Y:S01]  /*6200*/  MUFU.EX2 R192, R192 ;  /* 0x000000c000c07308 */ /* 0x000ea20000000800 */
[C---:B0-----:R-:W-:Y:S01]  /*6210*/  FADD.FTZ R13, R107.reuse, R50 ;  /* 0x000000326b0d7221 */ /* 0x041fe20000010000 */
[----:B------:R-:W-:Y:S01]  /*6220*/  F2FP.BF16.F32.PACK_AB R190, R107, R190 ;  /* 0x000000be6bbe723e */ /* 0x000fe200000010ff */
[----:B------:R-:W-:-:S02]  /*6230*/  IMAD.MOV.U32 R31, RZ, RZ, R87 ;  /* 0x000000ffff1f7224 */ /* 0x000fc400078e0057 */
[--C-:B------:R-:W-:Y:S02]  /*6240*/  IMAD.MOV.U32 R27, RZ, RZ, R87.reuse ;  /* 0x000000ffff1b7224 */ /* 0x100fe400078e0057 */
[----:B------:R-:W-:Y:S01]  /*6250*/  IMAD.MOV.U32 R24, RZ, RZ, R87 ;  /* 0x000000ffff187224 */ /* 0x000fe200078e0057 */
[----:B------:R-:W0:Y:S01]  /*6260*/  MUFU.EX2 R26, R26 ;  /* 0x0000001a001a7308 */ /* 0x000e220000000800 */
[----:B-1----:R-:W-:-:S07]  /*6270*/  FADD.FTZ R11, R185, R48 ;  /* 0x00000030b90b7221 */ /* 0x002fce0000010000 */
[----:B------:R-:W1:Y:S01]  /*6280*/  MUFU.EX2 R111, R111 ;  /* 0x0000006f006f7308 */ /* 0x000e620000000800 */
[----:B--2---:R-:W-:-:S07]  /*6290*/  FADD.FTZ R50, R192, R13 ;  /* 0x0000000dc0327221 */ /* 0x004fce0000010000 */
[----:B------:R-:W2:Y:S01]  /*62a0*/  MUFU.EX2 R187, R187 ;  /* 0x000000bb00bb7308 */ /* 0x000ea20000000800 */
[C---:B0-----:R-:W-:Y:S01]  /*62b0*/  FADD.FTZ R48, R26.reuse, R11 ;  /* 0x0000000b1a307221 */ /* 0x041fe20000010000 */
[----:B------:R-:W-:Y:S01]  /*62c0*/  F2FP.BF16.F32.PACK_AB R185, R26, R185 ;  /* 0x000000b91ab9723e */ /* 0x000fe200000010ff */
[----:B------:R-:W-:-:S05]  /*62d0*/  IMAD.MOV.U32 R26, RZ, RZ, R87 ;  /* 0x000000ffff1a7224 */ /* 0x000fca00078e0057 */
[----:B------:R-:W0:Y:S01]  /*62e0*/  MUFU.EX2 R194, R194 ;  /* 0x000000c200c27308 */ /* 0x000e220000000800 */
[C---:B-1----:R-:W-:Y:S01]  /*62f0*/  FADD.FTZ R11, R111.reuse, R50 ;  /* 0x000000326f0b7221 */ /* 0x042fe20000010000 */
[----:B------:R-:W-:-:S06]  /*6300*/  F2FP.BF16.F32.PACK_AB R192, R111, R192 ;  /* 0x000000c06fc0723e */ /* 0x000fcc00000010ff */
[----:B------:R-:W1:Y:S01]  /*6310*/  MUFU.EX2 R28, R28 ;  /* 0x0000001c001c7308 */ /* 0x000e620000000800 */
[----:B--2---:R-:W-:-:S07]  /*6320*/  FADD.FTZ R13, R187, R48 ;  /* 0x00000030bb0d7221 */ /* 0x004fce0000010000 */
[----:B------:R-:W2:Y:S01]  /*6330*/  MUFU.EX2 R189, R189 ;  /* 0x000000bd00bd7308 */ /* 0x000ea20000000800 */
[----:B0-----:R-:W-:Y:S01]  /*6340*/  FADD.FTZ R50, R194, R11 ;  /* 0x0000000bc2327221 */ /* 0x001fe20000010000 */
[----:B------:R-:W-:-:S04]  /*6350*/  @!P1 PRMT R11, RZ, 0x654, R10 ;  /* 0x00000654ff0b9816 */ /* 0x000fc8000000000a */
[----:B------:R2:W-:Y:S02]  /*6360*/  @!P1 SYNCS.ARRIVE.TRANS64.RED.A1T0 RZ, [R11+URZ], RZ ;  /* 0x000000ff0bff99a7 */ /* 0x0005e4000810043f */
[----:B------:R-:W0:Y:S01]  /*6370*/  MUFU.EX2 R113, R113 ;  /* 0x0000007100717308 */ /* 0x000e220000000800 */
[C---:B-1----:R-:W-:Y:S01]  /*6380*/  FADD.FTZ R48, R28.reuse, R13 ;  /* 0x0000000d1c307221 */ /* 0x042fe20000010000 */
[----:B------:R-:W-:Y:S02]  /*6390*/  F2FP.BF16.F32.PACK_AB R187, R28, R187 ;  /* 0x000000bb1cbb723e */ /* 0x000fe400000010ff */
[----:B------:R-:W-:-:S04]  /*63a0*/  MOV R28, R87 ;  /* 0x00000057001c7202 */ /* 0x000fc80000000f00 */
[----:B------:R-:W1:Y:S01]  /*63b0*/  MUFU.EX2 R30, R30 ;  /* 0x0000001e001e7308 */ /* 0x000e620000000800 */
[----:B--2---:R-:W-:-:S07]  /*63c0*/  FADD.FTZ R11, R189, R48 ;  /* 0x00000030bd0b7221 */ /* 0x004fce0000010000 */
[----:B------:R-:W2:Y:S01]  /*63d0*/  MUFU.EX2 R196, R196 ;  /* 0x000000c400c47308 */ /* 0x000ea20000000800 */
[C---:B0-----:R-:W-:Y:S01]  /*63e0*/  FADD.FTZ R13, R113.reuse, R50 ;  /* 0x00000032710d7221 */ /* 0x041fe20000010000 */
[----:B------:R-:W-:-:S06]  /*63f0*/  F2FP.BF16.F32.PACK_AB R194, R113, R194 ;  /* 0x000000c271c2723e */ /* 0x000fcc00000010ff */
[----:B------:R-:W0:Y:S01]  /*6400*/  MUFU.EX2 R191, R191 ;  /* 0x000000bf00bf7308 */ /* 0x000e220000000800 */
[C---:B-1----:R-:W-:Y:S01]  /*6410*/  FADD.FTZ R48, R30.reuse, R11 ;  /* 0x0000000b1e307221 */ /* 0x042fe20000010000 */
[----:B------:R-:W-:Y:S01]  /*6420*/  F2FP.BF16.F32.PACK_AB R189, R30, R189 ;  /* 0x000000bd1ebd723e */ /* 0x000fe200000010ff */
[----:B------:R-:W-:-:S05]  /*6430*/  IMAD.MOV.U32 R30, RZ, RZ, R87 ;  /* 0x000000ffff1e7224 */ /* 0x000fca00078e0057 */
[----:B------:R-:W1:Y:S01]  /*6440*/  MUFU.EX2 R115, R115 ;  /* 0x0000007300737308 */ /* 0x000e620000000800 */
[----:B--2---:R-:W-:-:S07]  /*6450*/  FADD.FTZ R50, R196, R13 ;  /* 0x0000000dc4327221 */ /* 0x004fce0000010000 */
[----:B------:R-:W2:Y:S01]  /*6460*/  MUFU.EX2 R32, R32 ;  /* 0x0000002000207308 */ /* 0x000ea20000000800 */
[----:B0-----:R-:W-:-:S07]  /*6470*/  FADD.FTZ R11, R191, R48 ;  /* 0x00000030bf0b7221 */ /* 0x001fce0000010000 */
[----:B------:R-:W0:Y:S01]  /*6480*/  MUFU.EX2 R198, R198 ;  /* 0x000000c600c67308 */ /* 0x000e220000000800 */
[C---:B-1----:R-:W-:Y:S01]  /*6490*/  FADD.FTZ R13, R115.reuse, R50 ;  /* 0x00000032730d7221 */ /* 0x042fe20000010000 */
[----:B------:R-:W-:-:S06]  /*64a0*/  F2FP.BF16.F32.PACK_AB R196, R115, R196 ;  /* 0x000000c473c4723e */ /* 0x000fcc00000010ff */
[----:B------:R-:W1:Y:S01]  /*64b0*/  MUFU.EX2 R193, R193 ;  /* 0x000000c100c17308 */ /* 0x000e620000000800 */
[C---:B--2---:R-:W-:Y:S01]  /*64c0*/  FADD.FTZ R50, R32.reuse, R11 ;  /* 0x0000000b20327221 */ /* 0x044fe20000010000 */
[----:B------:R-:W-:Y:S01]  /*64d0*/  F2FP.BF16.F32.PACK_AB R191, R32, R191 ;  /* 0x000000bf20bf723e */ /* 0x000fe200000010ff */
[----:B------:R-:W-:-:S05]  /*64e0*/  IMAD.MOV.U32 R32, RZ, RZ, R87 ;  /* 0x000000ffff207224 */ /* 0x000fca00078e0057 */
[----:B------:R-:W2:Y:S01]  /*64f0*/  MUFU.EX2 R117, R117 ;  /* 0x0000007500757308 */ /* 0x000ea20000000800 */
[----:B0-----:R-:W-:-:S07]  /*6500*/  FADD.FTZ R52, R198, R13 ;  /* 0x0000000dc6347221 */ /* 0x001fce0000010000 */
[----:B------:R-:W0:Y:S01]  /*6510*/  MUFU.EX2 R34, R34 ;  /* 0x0000002200227308 */ /* 0x000e220000000800 */
[----:B-1----:R-:W-:-:S07]  /*6520*/  FADD.FTZ R11, R193, R50 ;  /* 0x00000032c10b7221 */ /* 0x002fce0000010000 */
[----:B------:R-:W1:Y:S01]  /*6530*/  MUFU.EX2 R200, R200 ;  /* 0x000000c800c87308 */ /* 0x000e620000000800 */
[C---:B--2---:R-:W-:Y:S01]  /*6540*/  FADD.FTZ R13, R117.reuse, R52 ;  /* 0x00000034750d7221 */ /* 0x044fe20000010000 */
[----:B------:R-:W-:-:S06]  /*6550*/  F2FP.BF16.F32.PACK_AB R198, R117, R198 ;  /* 0x000000c675c6723e */ /* 0x000fcc00000010ff */
[----:B------:R-:W2:Y:S01]  /*6560*/  MUFU.EX2 R195, R195 ;  /* 0x000000c300c37308 */ /* 0x000ea20000000800 */
[C---:B0-----:R-:W-:Y:S01]  /*6570*/  FADD.FTZ R50, R34.reuse, R11 ;  /* 0x0000000b22327221 */ /* 0x041fe20000010000 */
[----:B------:R-:W-:Y:S01]  /*6580*/  F2FP.BF16.F32.PACK_AB R193, R34, R193 ;  /* 0x000000c122c1723e */ /* 0x000fe200000010ff */
[----:B------:R-:W-:-:S05]  /*6590*/  IMAD.MOV.U32 R34, RZ, RZ, R87 ;  /* 0x000000ffff227224 */ /* 0x000fca00078e0057 */
[----:B------:R-:W0:Y:S01]  /*65a0*/  MUFU.EX2 R119, R119 ;  /* 0x0000007700777308 */ /* 0x000e220000000800 */
[----:B-1----:R-:W-:-:S07]  /*65b0*/  FADD.FTZ R52, R200, R13 ;  /* 0x0000000dc8347221 */ /* 0x002fce0000010000 */
        /* <DEDUP_REMOVED lines=51> */
[----:B------:R-:W-:Y:S02]  /*68f0*/  F2FP.BF16.F32.PACK_AB R203, R46, R203 ;  /* 0x000000cb2ecb723e */ /* 0x000fe400000010ff */
[----:B------:R-:W-:-:S04]  /*6900*/  MOV R46, R87 ;  /* 0x00000057002e7202 */ /* 0x000fc80000000f00 */
[----:B------:R-:W2:Y:S01]  /*6910*/  MUFU.EX2 R135, R135 ;  /* 0x0000008700877308 */ /* 0x000ea20000000800 */
[----:B0-----:R-:W-:-:S07]  /*6920*/  FADD.FTZ R56, R210, R13 ;  /* 0x0000000dd2387221 */ /* 0x001fce0000010000 */
[----:B------:R0:W3:Y:S01]  /*6930*/  MUFU.EX2 R10, R37 ;  /* 0x00000025000a7308 */ /* 0x0000e20000000800 */
[----:B-1----:R-:W-:-:S07]  /*6940*/  FADD.FTZ R11, R205, R54 ;  /* 0x00000036cd0b7221 */ /* 0x002fce0000010000 */
[----:B------:R-:W1:Y:S01]  /*6950*/  MUFU.EX2 R212, R212 ;  /* 0x000000d400d47308 */ /* 0x000e620000000800 */
[C---:B--2---:R-:W-:Y:S01]  /*6960*/  FADD.FTZ R13, R135.reuse, R56 ;  /* 0x00000038870d7221 */ /* 0x044fe20000010000 */
[----:B------:R-:W-:Y:S02]  /*6970*/  F2FP.BF16.F32.PACK_AB R210, R135, R210 ;  /* 0x000000d287d2723e */ /* 0x000fe400000010ff */
[----:B0-----:R-:W-:-:S04]  /*6980*/  MOV R37, R87 ;  /* 0x0000005700257202 */ /* 0x001fc80000000f00 */
[----:B------:R-:W0:Y:S01]  /*6990*/  MUFU.EX2 R93, R93 ;  /* 0x0000005d005d7308 */ /* 0x000e220000000800 */
[C---:B---3--:R-:W-:Y:S01]  /*69a0*/  FADD.FTZ R54, R10.reuse, R11 ;  /* 0x0000000b0a367221 */ /* 0x048fe20000010000 */
[----:B------:R-:W-:-:S06]  /*69b0*/  F2FP.BF16.F32.PACK_AB R205, R10, R205 ;  /* 0x000000cd0acd723e */ /* 0x000fcc00000010ff */
[----:B------:R-:W2:Y:S01]  /*69c0*/  MUFU.EX2 R141, R141 ;  /* 0x0000008d008d7308 */ /* 0x000ea20000000800 */
[----:B-1----:R-:W-:-:S07]  /*69d0*/  FADD.FTZ R56, R212, R13 ;  /* 0x0000000dd4387221 */ /* 0x002fce0000010000 */
[----:B------:R-:W1:Y:S01]  /*69e0*/  MUFU.EX2 R48, R97 ;  /* 0x0000006100307308 */ /* 0x000e620000000800 */
[----:B0-----:R-:W-:-:S07]  /*69f0*/  FADD.FTZ R11, R93, R54 ;  /* 0x000000365d0b7221 */ /* 0x001fce0000010000 */
[----:B------:R-:W0:Y:S01]  /*6a00*/  MUFU.EX2 R214, R214 ;  /* 0x000000d600d67308 */ /* 0x000e220000000800 */
[C---:B--2---:R-:W-:Y:S01]  /*6a10*/  FADD.FTZ R13, R141.reuse, R56 ;  /* 0x000000388d0d7221 */ /* 0x044fe20000010000 */
[----:B------:R-:W-:-:S06]  /*6a20*/  F2FP.BF16.F32.PACK_AB R212, R141, R212 ;  /* 0x000000d48dd4723e */ /* 0x000fcc00000010ff */
[----:B------:R-:W2:Y:S01]  /*6a30*/  MUFU.EX2 R105, R105 ;  /* 0x0000006900697308 */ /* 0x000ea20000000800 */
[C---:B-1----:R-:W-:Y:S01]  /*6a40*/  FADD.FTZ R56, R48.reuse, R11 ;  /* 0x0000000b30387221 */ /* 0x042fe20000010000 */
[----:B------:R-:W-:Y:S01]  /*6a50*/  F2FP.BF16.F32.PACK_AB R207, R48, R93 ;  /* 0x0000005d30cf723e */ /* 0x000fe200000010ff */
[----:B------:R-:W-:-:S05]  /*6a60*/  IMAD.MOV.U32 R48, RZ, RZ, R87 ;  /* 0x000000ffff307224 */ /* 0x000fca00078e0057 */
[----:B------:R-:W1:Y:S01]  /*6a70*/  MUFU.EX2 R145, R145 ;  /* 0x0000009100917308 */ /* 0x000e620000000800 */
[----:B0-----:R-:W-:-:S07]  /*6a80*/  FADD.FTZ R58, R214, R13 ;  /* 0x0000000dd63a7221 */ /* 0x001fce0000010000 */
[----:B------:R-:W0:Y:S01]  /*6a90*/  MUFU.EX2 R50, R109 ;  /* 0x0000006d00327308 */ /* 0x000e220000000800 */
[----:B--2---:R-:W-:-:S07]  /*6aa0*/  FADD.FTZ R11, R105, R56 ;  /* 0x00000038690b7221 */ /* 0x004fce0000010000 */
[----:B------:R-:W2:Y:S01]  /*6ab0*/  MUFU.EX2 R216, R216 ;  /* 0x000000d800d87308 */ /* 0x000ea20000000800 */
[C---:B-1----:R-:W-:Y:S01]  /*6ac0*/  FADD.FTZ R13, R145.reuse, R58 ;  /* 0x0000003a910d7221 */ /* 0x042fe20000010000 */
[----:B------:R-:W-:-:S06]  /*6ad0*/  F2FP.BF16.F32.PACK_AB R214, R145, R214 ;  /* 0x000000d691d6723e */ /* 0x000fcc00000010ff */
[----:B------:R-:W1:Y:S01]  /*6ae0*/  MUFU.EX2 R25, R25 ;  /* 0x0000001900197308 */ /* 0x000e620000000800 */
[C---:B0-----:R-:W-:Y:S01]  /*6af0*/  FADD.FTZ R56, R50.reuse, R11 ;  /* 0x0000000b32387221 */ /* 0x041fe20000010000 */
[----:B------:R-:W-:Y:S01]  /*6b00*/  F2FP.BF16.F32.PACK_AB R209, R50, R105 ;  /* 0x0000006932d1723e */ /* 0x000fe200000010ff */
[----:B------:R-:W-:-:S05]  /*6b10*/  IMAD.MOV.U32 R50, RZ, RZ, R87 ;  /* 0x000000ffff327224 */ /* 0x000fca00078e0057 */
[----:B------:R-:W0:Y:S01]  /*6b20*/  MUFU.EX2 R151, R151 ;  /* 0x0000009700977308 */ /* 0x000e220000000800 */
[----:B--2---:R-:W-:-:S07]  /*6b30*/  FADD.FTZ R58, R216, R13 ;  /* 0x0000000dd83a7221 */ /* 0x004fce0000010000 */
[----:B------:R2:W3:Y:S01]  /*6b40*/  MUFU.EX2 R38, R29 ;  /* 0x0000001d00267308 */ /* 0x0004e20000000800 */
[----:B-1----:R-:W-:-:S07]  /*6b50*/  FADD.FTZ R11, R25, R56 ;  /* 0x00000038190b7221 */ /* 0x002fce0000010000 */
[----:B------:R-:W1:Y:S01]  /*6b60*/  MUFU.EX2 R218, R218 ;  /* 0x000000da00da7308 */ /* 0x000e620000000800 */
[C---:B0-----:R-:W-:Y:S01]  /*6b70*/  FADD.FTZ R13, R151.reuse, R58 ;  /* 0x0000003a970d7221 */ /* 0x041fe20000010000 */
[----:B------:R-:W-:Y:S01]  /*6b80*/  F2FP.BF16.F32.PACK_AB R216, R151, R216 ;  /* 0x000000d897d8723e */ /* 0x000fe200000010ff */
[----:B--2---:R-:W-:-:S05]  /*6b90*/  IMAD.MOV.U32 R29, RZ, RZ, R87 ;  /* 0x000000ffff1d7224 */ /* 0x004fca00078e0057 */
[----:B------:R-:W0:Y:S01]  /*6ba0*/  MUFU.EX2 R139, R139 ;  /* 0x0000008b008b7308 */ /* 0x000e220000000800 */
[C---:B---3--:R-:W-:Y:S01]  /*6bb0*/  FADD.FTZ R58, R38.reuse, R11 ;  /* 0x0000000b263a7221 */ /* 0x048fe20000010000 */
[----:B------:R-:W-:Y:S01]  /*6bc0*/  F2FP.BF16.F32.PACK_AB R211, R38, R25 ;  /* 0x0000001926d3723e */ /* 0x000fe200000010ff */
[--C-:B------:R-:W-:Y:S02]  /*6bd0*/  IMAD.MOV.U32 R38, RZ, RZ, R87.reuse ;  /* 0x000000ffff267224 */ /* 0x100fe400078e0057 */
[----:B------:R-:W-:-:S03]  /*6be0*/  IMAD.MOV.U32 R25, RZ, RZ, R87 ;  /* 0x000000ffff197224 */ /* 0x000fc600078e0057 */
[----:B------:R-:W2:Y:S01]  /*6bf0*/  MUFU.EX2 R52, R143 ;  /* 0x0000008f00347308 */ /* 0x000ea20000000800 */
[----:B-1----:R-:W-:-:S07]  /*6c00*/  FADD.FTZ R60, R218, R13 ;  /* 0x0000000dda3c7221 */ /* 0x002fce0000010000 */
[----:B------:R-:W1:Y:S01]  /*6c10*/  MUFU.EX2 R147, R147 ;  /* 0x0000009300937308 */ /* 0x000e620000000800 */
[----:B0-----:R-:W-:Y:S01]  /*6c20*/  FADD.FTZ R13, R139, R58 ;  /* 0x0000003a8b0d7221 */ /* 0x001fe20000010000 */
[----:B------:R-:W-:-:S06]  /*6c30*/  IMAD.MOV.U32 R58, RZ, RZ, R87 ;  /* 0x000000ffff3a7224 */ /* 0x000fcc00078e0057 */
[----:B------:R-:W0:Y:S01]  /*6c40*/  MUFU.EX2 R54, R125 ;  /* 0x0000007d00367308 */ /* 0x000e220000000800 */
[C---:B--2---:R-:W-:Y:S01]  /*6c50*/  FADD.FTZ R12, R52.reuse, R13 ;  /* 0x0000000d340c7221 */ /* 0x044fe20000010000 */
[----:B------:R-:W-:Y:S01]  /*6c60*/  F2FP.BF16.F32.PACK_AB R213, R52, R139 ;  /* 0x0000008b34d5723e */ /* 0x000fe200000010ff */
[----:B------:R-:W-:-:S05]  /*6c70*/  IMAD.MOV.U32 R52, RZ, RZ, R87 ;  /* 0x000000ffff347224 */ /* 0x000fca00078e0057 */
[----:B------:R-:W2:Y:S01]  /*6c80*/  MUFU.EX2 R127, R127 ;  /* 0x0000007f007f7308 */ /* 0x000ea20000000800 */
[----:B-1----:R-:W-:-:S07]  /*6c90*/  FADD.FTZ R13, R147, R12 ;  /* 0x0000000c930d7221 */ /* 0x002fce0000010000 */
[----:B------:R-:W1:Y:S01]  /*6ca0*/  MUFU.EX2 R56, R133 ;  /* 0x0000008500387308 */ /* 0x000e620000000800 */
[C---:B0-----:R-:W-:Y:S01]  /*6cb0*/  FADD.FTZ R14, R54.reuse, R13 ;  /* 0x0000000d360e7221 */ /* 0x041fe20000010000 */
[----:B------:R-:W-:Y:S01]  /*6cc0*/  F2FP.BF16.F32.PACK_AB R215, R54, R147 ;  /* 0x0000009336d7723e */ /* 0x000fe200000010ff */
[----:B------:R-:W-:-:S05]  /*6cd0*/  IMAD.MOV.U32 R54, RZ, RZ, R87 ;  /* 0x000000ffff367224 */ /* 0x000fca00078e0057 */
[----:B------:R-:W0:Y:S01]  /*6ce0*/  MUFU.EX2 R137, R137 ;  /* 0x0000008900897308 */ /* 0x000e220000000800 */
[----:B--2---:R-:W-:-:S07]  /*6cf0*/  FADD.FTZ R13, R127, R14 ;  /* 0x0000000e7f0d7221 */ /* 0x004fce0000010000 */
[----:B------:R-:W2:Y:S01]  /*6d00*/  MUFU.EX2 R153, R153 ;  /* 0x0000009900997308 */ /* 0x000ea20000000800 */
[C---:B-1----:R-:W-:Y:S01]  /*6d10*/  FADD.FTZ R10, R56.reuse, R13 ;  /* 0x0000000d380a7221 */ /* 0x042fe20000010000 */
[----:B------:R-:W-:Y:S01]  /*6d20*/  F2FP.BF16.F32.PACK_AB R217, R56, R127 ;  /* 0x0000007f38d9723e */ /* 0x000fe200000010ff */
[----:B------:R-:W-:-:S05]  /*6d30*/  IMAD.MOV.U32 R56, RZ, RZ, R87 ;  /* 0x000000ffff387224 */ /* 0x000fca00078e0057 */
[----:B------:R-:W1:Y:S01]  /*6d40*/  MUFU.EX2 R12, R149 ;  /* 0x00000095000c7308 */ /* 0x000e620000000800 */
[----:B0-----:R-:W-:Y:S01]  /*6d50*/  FADD.FTZ R13, R137, R10 ;  /* 0x0000000a890d7221 */ /* 0x001fe20000010000 */
[C---:B--2---:R-:W-:Y:S01]  /*6d60*/  FADD.FTZ R11, R153.reuse, R60 ;  /* 0x0000003c990b7221 */ /* 0x044fe20000010000 */
[----:B------:R-:W-:Y:S01]  /*6d70*/  F2FP.BF16.F32.PACK_AB R218, R153, R218 ;  /* 0x000000da99da723e */ /* 0x000fe200000010ff */
[----:B------:R-:W-:Y:S02]  /*6d80*/  IMAD.MOV.U32 R60, RZ, RZ, R87 ;  /* 0x000000ffff3c7224 */ /* 0x000fe400078e0057 */
[C---:B-1----:R-:W-:Y:S01]  /*6d90*/  FADD.FTZ R10, R12.reuse, R13 ;  /* 0x0000000d0c0a7221 */ /* 0x042fe20000010000 */
[----:B------:R-:W-:Y:S01]  /*6da0*/  F2FP.BF16.F32.PACK_AB R219, R12, R137 ;  /* 0x000000890cdb723e */ /* 0x000fe200000010ff */
[----:B------:R-:W-:Y:S06]  /*6db0*/  @!P2 BRA `(.L_x_264) ;  /* 0x000000580040a947 */ /* 0x000fec0003800000 */
[----:B------:R-:W-:Y:S01]  /*6dc0*/  R2UR UR60, R2 ;  /* 0x00000000023c72ca */ /* 0x000fe200000e0000 */
[----:B------:R-:W-:Y:S01]  /*6dd0*/  VIADD R14, R120, 0xfffffffe ;  /* 0xfffffffe780e7836 */ /* 0x000fe20000000000 */
[----:B------:R-:W-:Y:S01]  /*6de0*/  CS2R R86, SRZ ;  /* 0x0000000000567805 */ /* 0x000fe2000001ff00 */
[----:B------:R-:W-:Y:S01]  /*6df0*/  IMAD.MOV.U32 R13, RZ, RZ, R101 ;  /* 0x000000ffff0d7224 */ /* 0x000fe200078e0065 */
[----:B------:R-:W-:Y:S01]  /*6e00*/  CS2R R84, SRZ ;  /* 0x0000000000547805 */ /* 0x000fe2000001ff00 */
[----:B------:R-:W-:Y:S01]  /*6e10*/  IMAD.MOV.U32 R12, RZ, RZ, R89 ;  /* 0x000000ffff0c7224 */ /* 0x000fe200078e0059 */
[----:B------:R-:W-:Y:S01]  /*6e20*/  CS2R R82, SRZ ;  /* 0x0000000000527805 */ /* 0x000fe2000001ff00 */
[----:B------:R-:W-:Y:S01]  /*6e30*/  IMAD.MOV.U32 R15, RZ, RZ, R16 ;  /* 0x000000ffff0f7224 */ /* 0x000fe200078e0010 */
        /* <DEDUP_REMOVED lines=28> */
[----:B------:R-:W-:Y:S01]  /*7000*/  CS2R R24, SRZ ;  /* 0x0000000000187805 */ /* 0x000fe2000001ff00 */
[----:B------:R-:W-:-:S06]  /*7010*/  ULDC UR7, c[0x0][0x9d8] ;  /* 0x0002760000077ab9 */ /* 0x000fcc0000000800 */
.L_x_273:
[----:B------:R-:W-:Y:S01]  /*7020*/  UIADD3 UR6, UR60, 0x1, URZ ;  /* 0x000000013c067890 */ /* 0x000fe2000fffe03f */
[----:B------:R-:W-:-:S03]  /*7030*/  ISETP.NE.AND P3, PT, RZ, UR61, PT ;  /* 0x0000003dff007c0c */ /* 0x000fc6000bf65270 */
[----:B------:R-:W-:-:S04]  /*7040*/  UISETP.NE.AND UP0, UPT, UR6, 0x2, UPT ;  /* 0x000000020600788c */ /* 0x000fc8000bf05270 */
[----:B------:R-:W-:Y:S02]  /*7050*/  USEL UR10, URZ, 0x1, UP0 ;  /* 0x000000013f0a7887 */ /* 0x000fe40008000000 */
[----:B------:R-:W-:-:S04]  /*7060*/  USEL UR6, UR6, URZ, UP0 ;  /* 0x0000003f06067287 */ /* 0x000fc80008000000 */
[----:B------:R-:W-:Y:S02]  /*7070*/  LOP3.LUT R16, R15, UR10, RZ, 0x3c, !PT ;  /* 0x0000000a0f107c12 */ /* 0x000fe4000f8e3cff */
[----:B------:R-:W-:Y:S01]  /*7080*/  MOV R2, UR6 ;  /* 0x0000000600027c02 */ /* 0x000fe20008000f00 */
[----:B------:R-:W-:Y:S06]  /*7090*/  @P3 BRA `(.L_x_265) ;  /* 0x0000000000343947 */ /* 0x000fec0003800000 */
[----:B------:R-:W-:Y:S05]  /*70a0*/  @!P0 BRA `(.L_x_266) ;  /* 0x0000000000048947 */ /* 0x000fea0003800000 */
[----:B------:R-:W-:Y:S01]  /*70b0*/  BPT.TRAP 0x1 ;  /* 0x000000040000795c */ /* 0x000fe20000300000 */
.L_x_266:
[----:B------:R-:W0:Y:S01]  /*70c0*/  S2UR UR10, SR_CgaCtaId ;  /* 0x00000000000a79c3 */ /* 0x000e220000008800 */
[----:B------:R-:W-:Y:S01]  /*70d0*/  UMOV UR6, 0x400 ;  /* 0x0000040000067882 */ /* 0x000fe20000000000 */
[----:B------:R-:W-:Y:S01]  /*70e0*/  SHF.L.U32 R21, R16, 0x1f, RZ ;  /* 0x0000001f10157819 */ /* 0x000fe200000006ff */
[----:B0-----:R-:W-:-:S06]  /*70f0*/  ULEA UR6, UR10, UR6, 0x18 ;  /* 0x000000060a067291 */ /* 0x001fcc000f8ec03f */
[----:B------:R-:W-:-:S04]  /*7100*/  LEA R0, R2, UR6, 0x3 ;  /* 0x0000000602007c11 */ /* 0x000fc8000f8e18ff */
[----:B------:R0:W1:Y:S01]  /*7110*/  SYNCS.PHASECHK.TRANS64.TRYWAIT P2, [R0+URZ+0x34830], R21 ;  /* 0x03483015000075a7 */ /* 0x000062000804017f */
[----:B------:R-:W-:Y:S05]  /*7120*/  @!P0 BRA `(.L_x_267) ;  /* 0x0000000000048947 */ /* 0x000fea0003800000 */
[----:B------:R-:W-:Y:S01]  /*7130*/  BPT.TRAP 0x1 ;  /* 0x000000040000795c */ /* 0x000fe20000300000 */
.L_x_267:
[----:B-1----:R-:W-:Y:S05]  /*7140*/  @P2 BRA `(.L_x_265) ;  /* 0x0000000000082947 */ /* 0x002fea0003800000 */
[----:B------:R-:W1:Y:S02]  /*7150*/  SYNCS.PHASECHK.TRANS64.TRYWAIT P2, [R0+URZ+0x34830], R21 ;  /* 0x03483015000075a7 */ /* 0x000e64000804017f */
[----:B-1----:R-:W-:Y:S05]  /*7160*/  @!P2 BRA `(.L_x_268) ;  /* 0x000000c800d0a947 */ /* 0x002fea0003800000 */
.L_x_265:
[----:B------:R-:W2:Y:S01]  /*7170*/  S2R R20, SR_TID.X ;  /* 0x0000000000147919 */ /* 0x000ea20000002100 */
[----:B01----:R-:W-:Y:S01]  /*7180*/  IMAD R0, R2, 0xb00, R3 ;  /* 0x00000b0002007824 */ /* 0x003fe200078e0203 */
        /* <DEDUP_REMOVED lines=13> */
[----:B------:R-:W-:Y:S01]  /*7260*/  UMOV UR56, UR14 ;  /* 0x0000000e00387c82 */ /* 0x000fe20008000000 */
[----:B------:R-:W-:Y:S01]  /*7270*/  UMOV UR24, UR14 ;  /* 0x0000000e00187c82 */ /* 0x000fe20008000000 */
[----:B------:R-:W-:Y:S01]  /*7280*/  UMOV UR57, UR15 ;  /* 0x0000000f00397c82 */ /* 0x000fe20008000000 */
[----:B------:R-:W-:Y:S01]  /*7290*/  UMOV UR25, UR15 ;  /* 0x0000000f00197c82 */ /* 0x000fe20008000000 */
[----:B------:R-:W-:Y:S01]  /*72a0*/  UMOV UR58, UR6 ;  /* 0x00000006003a7c82 */ /* 0x000fe20008000000 */
[----:B------:R-:W-:Y:S01]  /*72b0*/  UIADD3 UR26, UR6, 0x80, URZ ;  /* 0x00000080061a7890 */ /* 0x000fe2000fffe03f */
[----:B------:R-:W-:Y:S01]  /*72c0*/  R2UR UR19, R7 ;  /* 0x00000000071372ca */ /* 0x000fe200000e0000 */
        /* <DEDUP_REMOVED lines=11> */
[----:B------:R-:W-:Y:S01]  /*7380*/  VIADD R0, R20, 0x8 ;  /* 0x0000000814007836 */ /* 0x000fe20000000000 */
        /* <DEDUP_REMOVED lines=14> */
[----:B------:R-:W-:Y:S01]  /*7470*/  UIADD3 UR22, UR6, 0x586, URZ ;  /* 0x0000058606167890 */ /* 0x000fe2000fffe03f */
        /* <DEDUP_REMOVED lines=563> */
[----:B0-----:R-:W-:Y:S05]  /*97b0*/  @P3 BRA `(.L_x_269) ;  /* 0x0000000000343947 */ /* 0x001fea0003800000 */
[----:B------:R-:W-:Y:S05]  /*97c0*/  @!P0 BRA `(.L_x_270) ;  /* 0x0000000000048947 */ /* 0x000fea0003800000 */
[----:B------:R-:W-:Y:S01]  /*97d0*/  BPT.TRAP 0x1 ;  /* 0x000000040000795c */ /* 0x000fe20000300000 */
.L_x_270:
[----:B------:R-:W0:Y:S01]  /*97e0*/  S2UR UR10, SR_CgaCtaId ;  /* 0x00000000000a79c3 */ /* 0x000e220000008800 */
[----:B------:R-:W-:Y:S01]  /*97f0*/  UMOV UR6, 0x400 ;  /* 0x0000040000067882 */ /* 0x000fe20000000000 */
[----:B------:R-:W-:Y:S01]  /*9800*/  SHF.L.U32 R0, R15, 0x1f, RZ ;  /* 0x0000001f0f007819 */ /* 0x000fe200000006ff */
[----:B0-----:R-:W-:-:S04]  /*9810*/  ULEA UR6, UR10, UR6, 0x18 ;  /* 0x000000060a067291 */ /* 0x001fc8000f8ec03f */
[----:B------:R-:W-:-:S09]  /*9820*/  ULEA UR6, UR60, UR6, 0x3 ;  /* 0x000000063c067291 */ /* 0x000fd2000f8e183f */
[----:B------:R0:W1:Y:S01]  /*9830*/  SYNCS.PHASECHK.TRANS64.TRYWAIT P2, [UR6+0x34850], R0 ;  /* 0x03485000ff0075a7 */ /* 0x0000620008040146 */
[----:B------:R-:W-:Y:S05]  /*9840*/  @!P0 BRA `(.L_x_271) ;  /* 0x0000000000048947 */ /* 0x000fea0003800000 */
[----:B------:R-:W-:Y:S01]  /*9850*/  BPT.TRAP 0x1 ;  /* 0x000000040000795c */ /* 0x000fe20000300000 */
.L_x_271:
[----:B-1----:R-:W-:Y:S05]  /*9860*/  @P2 BRA `(.L_x_269) ;  /* 0x0000000000082947 */ /* 0x002fea0003800000 */
[----:B------:R-:W1:Y:S02]  /*9870*/  SYNCS.PHASECHK.TRANS64.TRYWAIT P2, [UR6+0x34850], R0 ;  /* 0x03485000ff0075a7 */ /* 0x000e640008040146 */
[----:B-1----:R-:W-:Y:S05]  /*9880*/  @!P2 BRA `(.L_x_272) ;  /* 0x000000a4001ca947 */ /* 0x002fea0003800000 */
.L_x_269:
[----:B------:R-:W2:Y:S01]  /*9890*/  S2UR UR10, SR_CgaCtaId ;  /* 0x00000000000a79c3 */ /* 0x000ea20000008800 */
[----:B------:R-:W-:Y:S01]  /*98a0*/  UMOV UR6, 0x400 ;  /* 0x0000040000067882 */ /* 0x000fe20000000000 */
[----:B------:R-:W-:Y:S01]  /*98b0*/  WARPGROUP.ARRIVE ;  /* 0x00000000000079c5 */ /* 0x000fe20000000000 */
[----:B------:R-:W-:Y:S01]  /*98c0*/  UMOV UR11, 0x40000040 ;  /* 0x40000040000b7882 */ /* 0x000fe20000000000 */
[----:B-1----:R-:W-:Y:S01]  /*98d0*/  FMUL.FTZ R15, R168, UR7 ;  /* 0x00000007a80f7c20 */ /* 0x002fe20008410000 */
[----:B------:R-:W-:Y:S01]  /*98e0*/  FMUL.FTZ R20, R169, UR7 ;  /* 0x00000007a9147c20 */ /* 0x000fe20008410000 */
[----:B------:R-:W-:Y:S01]  /*98f0*/  FMUL.FTZ R169, R172, UR7 ;  /* 0x00000007aca97c20 */ /* 0x000fe20008410000 */
[----:B------:R-:W-:Y:S01]  /*9900*/  FMUL.FTZ R168, R170, UR7 ;  /* 0x00000007aaa87c20 */ /* 0x000fe20008410000 */
[----:B------:R-:W-:Y:S01]  /*9910*/  FMUL.FTZ R170, R173, UR7 ;  /* 0x00000007adaa7c20 */ /* 0x000fe20008410000 */
[----:B------:R-:W-:Y:S01]  /*9920*/  FMUL.FTZ R160, R160, UR7 ;  /* 0x00000007a0a07c20 */ /* 0x000fe20008410000 */
        /* <DEDUP_REMOVED lines=14> */
[----:B--2---:R-:W-:Y:S01]  /*9a10*/  ULEA UR6, UR10, UR6, 0x18 ;  /* 0x000000060a067291 */ /* 0x004fe2000f8ec03f */
[----:B------:R-:W-:Y:S01]  /*9a20*/  FMUL.FTZ R149, R149, UR7 ;  /* 0x0000000795957c20 */ /* 0x000fe20008410000 */
[----:B------:R-:W2:Y:S01]  /*9a30*/  MUFU.TANH R169, R169 ;  /* 0x000000a900a97308 */ /* 0x000ea20000002400 */
[----:B-1----:R-:W-:Y:S01]  /*9a40*/  FMNMX.FTZ R173, R15, R12, !PT ;  /* 0x0000000c0fad7209 */ /* 0x002fe20007810000 */
[----:B------:R-:W-:Y:S01]  /*9a50*/  FMUL.FTZ R136, R136, UR7 ;  /* 0x0000000788887c20 */ /* 0x000fe20008410000 */
[----:B------:R-:W-:Y:S01]  /*9a60*/  FMUL.FTZ R137, R137, UR7 ;  /* 0x0000000789897c20 */ /* 0x000fe20008410000 */
[----:B0-----:R-:W-:-:S02]  /*9a70*/  IMAD.U32 R0, RZ, RZ, UR6 ;  /* 0x00000006ff007e24 */ /* 0x001fc4000f8e00ff */
[----:B------:R-:W-:Y:S01]  /*9a80*/  FMUL.FTZ R140, R140, UR7 ;  /* 0x000000078c8c7c20 */ /* 0x000fe20008410000 */
[----:B------:R-:W-:Y:S01]  /*9a90*/  FMUL.FTZ R172, R175, UR7 ;  /* 0x00000007afac7c20 */ /* 0x000fe20008410000 */
[----:B------:R-:W-:Y:S01]  /*9aa0*/  FMUL.FTZ R141, R141, UR7 ;  /* 0x000000078d8d7c20 */ /* 0x000fe20008410000 */
[----:B------:R-:W0:Y:S01]  /*9ab0*/  MUFU.TANH R170, R170 ;  /* 0x000000aa00aa7308 */ /* 0x000e220000002400 */
[----:B------:R-:W-:Y:S01]  /*9ac0*/  R2UR UR6, R0 ;  /* 0x00000000000672ca */ /* 0x000fe200000e0000 */
[----:B------:R-:W-:Y:S01]  /*9ad0*/  FMUL.FTZ R128, R128, UR7 ;  /* 0x0000000780807c20 */ /* 0x000fe20008410000 */
[----:B---3--:R-:W-:Y:S01]  /*9ae0*/  FMNMX.FTZ R174, R20, R173, !PT ;  /* 0x000000ad14ae7209 */ /* 0x008fe20007810000 */
        /* <DEDUP_REMOVED lines=10> */
[----:B------:R-:W-:Y:S01]  /*9b90*/  UIADD3 UR6, UR6, 0x400, URZ ;  /* 0x0000040006067890 */ /* 0x000fe2000fffe03f */
[----:B------:R-:W-:Y:S01]  /*9ba0*/  FMUL.FTZ R113, R113, UR7 ;  /* 0x0000000771717c20 */ /* 0x000fe20008410000 */
[----:B------:R-:W2:Y:S01]  /*9bb0*/  MUFU.TANH R161, R161 ;  /* 0x000000a100a17308 */ /* 0x000ea20000002400 */
[----:B0-----:R-:W-:Y:S01]  /*9bc0*/  FMNMX.FTZ R173, R170, R173, !PT ;  /* 0x000000adaaad7209 */ /* 0x001fe20007810000 */
[----:B------:R-:W-:Y:S01]  /*9bd0*/  USHF.R.U32.HI UR6, URZ, 0x4, UR6 ;  /* 0x000000043f067899 */ /* 0x000fe20008011606 */
[----:B------:R-:W-:Y:S01]  /*9be0*/  FMUL.FTZ R116, R116, UR7 ;  /* 0x0000000774747c20 */ /* 0x000fe20008410000 */
[----:B------:R-:W-:Y:S01]  /*9bf0*/  FMUL.FTZ R117, R117, UR7 ;  /* 0x0000000775757c20 */ /* 0x000fe20008410000 */
[----:B------:R-:W-:Y:S01]  /*9c00*/  FMUL.FTZ R105, R105, UR7 ;  /* 0x0000000769697c20 */ /* 0x000fe20008410000 */
[----:B------:R-:W-:Y:S01]  /*9c10*/  ULOP3.LUT UR6, UR6, 0x3fff, URZ, 0xc0, !UPT ;  /* 0x00003fff06067892 */ /* 0x000fe2000f8ec03f */
[----:B------:R-:W-:Y:S01]  /*9c20*/  FMUL.FTZ R109, R109, UR7 ;  /* 0x000000076d6d7c20 */ /* 0x000fe20008410000 */
[----:B------:R-:W0:Y:S01]  /*9c30*/  MUFU.TANH R164, R164 ;  /* 0x000000a400a47308 */ /* 0x000e220000002400 */
[----:B-1----:R-:W-:Y:S01]  /*9c40*/  FMNMX.FTZ R174, R160, R173, !PT ;  /* 0x000000ada0ae7209 */ /* 0x002fe20007810000 */
[----:B------:R-:W-:Y:S01]  /*9c50*/  ULOP3.LUT UR6, UR6, 0x5800000, URZ, 0xfc, !UPT ;  /* 0x0580000006067892 */ /* 0x000fe2000f8efc3f */
[----:B------:R-:W-:Y:S01]  /*9c60*/  FMUL.FTZ R97, R97, UR7 ;  /* 0x0000000761617c20 */ /* 0x000fe20008410000 */
[----:B------:R-:W-:Y:S01]  /*9c70*/  FMUL.FTZ R101, R101, UR7 ;  /* 0x0000000765657c20 */ /* 0x000fe20008410000 */
[----:B------:R-:W-:Y:S01]  /*9c80*/  FMUL.FTZ R93, R93, UR7 ;  /* 0x000000075d5d7c20 */ /* 0x000fe20008410000 */
[----:B------:R-:W-:Y:S01]  /*9c90*/  UIMAD UR6, UR60, 0xb00, UR6 ;  /* 0x00000b003c0678a4 */ /* 0x000fe2000f8e0206 */
[----:B------:R-:W-:Y:S01]  /*9ca0*/  FMUL.FTZ R162, R162, UR7 ;  /* 0x00000007a2a27c20 */ /* 0x000fe20008410000 */
[----:B------:R-:W1:Y:S01]  /*9cb0*/  MUFU.TANH R165, R165 ;  /* 0x000000a500a57308 */ /* 0x000e620000002400 */
[----:B--2---:R-:W-:Y:S01]  /*9cc0*/  FMNMX.FTZ R173, R161, R174, !PT ;  /* 0x000000aea1ad7209 */ /* 0x004fe20007810000 */
[----:B------:R-:W-:Y:S01]  /*9cd0*/  FMUL.FTZ R163, R163, UR7 ;  /* 0x00000007a3a37c20 */ /* 0x000fe20008410000 */
[----:B------:R-:W-:Y:S01]  /*9ce0*/  FMUL.FTZ R166, R166, UR7 ;  /* 0x00000007a6a67c20 */ /* 0x000fe20008410000 */
[----:B------:R-:W-:Y:S01]  /*9cf0*/  FMUL.FTZ R167, R167, UR7 ;  /* 0x00000007a7a77c20 */ /* 0x000fe20008410000 */
[----:B------:R-:W-:Y:S01]  /*9d00*/  UMOV UR10, UR6 ;  /* 0x00000006000a7c82 */ /* 0x000fe20008000000 */
[----:B------:R-:W-:Y:S01]  /*9d10*/  FMUL.FTZ R154, R154, UR7 ;  /* 0x000000079a9a7c20 */ /* 0x000fe20008410000 */
[----:B------:R-:W-:Y:S01]  /*9d20*/  HGMMA.64x128x16.F32.BF16 R24, R176, gdesc[UR8].tnspB, R24, gsb0 ;  /* 0x41e00008b0187df0 */ /* 0x000fe20008001818 */
[----:B------:R-:W-:Y:S01]  /*9d30*/  UIADD3 UR10, UR6, 0x80, URZ ;  /* 0x00000080060a7890 */ /* 0x000fe2000fffe03f */
[----:B------:R-:W2:Y:S01]  /*9d40*/  MUFU.TANH R152, R152 ;  /* 0x0000009800987308 */ /* 0x000ea20000002400 */
[----:B------:R-:W-:Y:S01]  /*9d50*/  UMOV UR11, 0x40000040 ;  /* 0x40000040000b7882 */ /* 0x000fe20000000000 */
[----:B0-----:R-:W-:Y:S01]  /*9d60*/  FMNMX.FTZ R174, R164, R173, !PT ;  /* 0x000000ada4ae7209 */ /* 0x001fe20007810000 */
[----:B------:R-:W-:Y:S01]  /*9d70*/  FMUL.FTZ R155, R155, UR7 ;  /* 0x000000079b9b7c20 */ /* 0x000fe20008410000 */
[----:B------:R-:W-:Y:S01]  /*9d80*/  FMUL.FTZ R158, R158, UR7 ;  /* 0x000000079e9e7c20 */ /* 0x000fe20008410000 */
[----:B------:R-:W-:Y:S01]  /*9d90*/  FMUL.FTZ R159, R159, UR7 ;  /* 0x000000079f9f7c20 */ /* 0x000fe20008410000 */
[----:B------:R-:W-:Y:S01]  /*9da0*/  FMUL.FTZ R146, R146, UR7 ;  /* 0x0000000792927c20 */ /* 0x000fe20008410000 */
[----:B------:R-:W-:Y:S01]  /*9db0*/  FMUL.FTZ R147, R147, UR7 ;  /* 0x0000000793937c20 */ /* 0x000fe20008410000 */
[----:B------:R-:W0:Y:S01]  /*9dc0*/  MUFU.TANH R153, R153 ;  /* 0x0000009900997308 */ /* 0x000e220000002400 */
        /* <DEDUP_REMOVED lines=16> */
[----:B0-----:R-:W-:Y:S01]  /*9ed0*/  FMNMX.FTZ R173, R153, R174, !PT ;  /* 0x000000ae99ad7209 */ /* 0x001fe20007810000 */
[----:B------:R-:W-:Y:S01]  /*9ee0*/  FMUL.FTZ R126, R126, UR7 ;  /* 0x000000077e7e7c20 */ /* 0x000fe20008410000 */
        /* <DEDUP_REMOVED lines=12> */
[----:B------:R-:W1:Y:S01]  /*9fb0*/  S2R R230, SR_TID.X ;  /* 0x0000000000e67919 */ /* 0x000e620000002100 */
[----:B------:R-:W3:Y:S01]  /*9fc0*/  MUFU.TANH R145, R145 ;  /* 0x0000009100917308 */ /* 0x000ee20000002400 */
[----:B--2---:R-:W-:-:S02]  /*9fd0*/  FMNMX.FTZ R173, R157, R174, !PT ;  /* 0x000000ae9dad7209 */ /* 0x004fc40007810000 */
[C---:B------:R-:W-:Y:S01]  /*9fe0*/  ISETP.GT.AND P2, PT, R14.reuse, RZ, PT ;  /* 0x000000ff0e00720c */ /* 0x040fe20003f44270 */
[----:B------:R-:W-:-:S04]  /*9ff0*/  VIADD R14, R14, 0xffffffff ;  /* 0xffffffff0e0e7836 */ /* 0x000fc80000000000 */
[----:B------:R-:W2:Y:S01]  /*a000*/  MUFU.TANH R148, R148 ;  /* 0x0000009400947308 */ /* 0x000ea20000002400 */
[----:B0-----:R-:W-:Y:S01]  /*a010*/  FMNMX.FTZ R174, R144, R173, !PT ;  /* 0x000000ad90ae7209 */ /* 0x001fe20007810000 */
[----:B------:R-:W-:-:S06]  /*a020*/  FMUL.FTZ R173, R118, UR7 ;  /* 0x0000000776ad7c20 */ /* 0x000fcc0008410000 */
[----:B------:R-:W0:Y:S01]  /*a030*/  MUFU.TANH R149, R149 ;  /* 0x0000009500957308 */ /* 0x000e220000002400 */
[----:B---3--:R-:W-:-:S07]  /*a040*/  FMNMX.FTZ R175, R145, R174, !PT ;  /* 0x000000ae91af7209 */ /* 0x008fce0007810000 */
[----:B------:R-:W3:Y:S01]  /*a050*/  MUFU.TANH R136, R136 ;  /* 0x0000008800887308 */ /* 0x000ee20000002400 */
[----:B--2---:R-:W-:Y:S01]  /*a060*/  FMNMX.FTZ R118, R148, R175, !PT ;  /* 0x000000af94767209 */ /* 0x004fe20007810000 */
[----:B------:R-:W-:Y:S01]  /*a070*/  FMUL.FTZ R175, R104, UR7 ;  /* 0x0000000768af7c20 */ /* 0x000fe20008410000 */
[----:B-1----:R-:W-:-:S05]  /*a080*/  SHF.R.U32.HI R230, RZ, 0x7, R230 ;  /* 0x00000007ffe67819 */ /* 0x002fca00000116e6 */
[----:B------:R-:W1:Y:S08]  /*a090*/  MUFU.TANH R137, R137 ;  /* 0x0000008900897308 */ /* 0x000e700000002400 */
[----:B------:R-:W2:Y:S08]  /*a0a0*/  MUFU.TANH R140, R140 ;  /* 0x0000008c008c7308 */ /* 0x000eb00000002400 */
[----:B------:R-:W4:Y:S08]  /*a0b0*/  MUFU.TANH R141, R141 ;  /* 0x0000008d008d7308 */ /* 0x000f300000002400 */
        /* <DEDUP_REMOVED lines=8> */
[----:B0-----:R-:W-:-:S04]  /*a140*/  FMNMX.FTZ R177, R149, R118, !PT ;  /* 0x0000007695b17209 */ /* 0x001fc80007810000 */
[----:B------:R-:W0:Y:S01]  /*a150*/  MUFU.TANH R124, R124 ;  /* 0x0000007c007c7308 */ /* 0x000e220000002400 */
[----:B---3--:R-:W-:Y:S01]  /*a160*/  FMNMX.FTZ R104, R136, R177, !PT ;  /* 0x000000b188687209 */ /* 0x008fe20007810000 */
[----:B------:R-:W-:Y:S01]  /*a170*/  HGMMA.64x128x16.F32.BF16 R24, R180, gdesc[UR8].tnspB, R24, gsb0 ;  /* 0x41e00008b4187df0 */ /* 0x000fe20008001818 */
[----:B------:R-:W-:Y:S01]  /*a180*/  UIADD3 UR10, UR6, 0x100, URZ ;  /* 0x00000100060a7890 */ /* 0x000fe2000fffe03f */
[----:B------:R-:W-:Y:S01]  /*a190*/  UMOV UR11, 0x40000040 ;  /* 0x40000040000b7882 */ /* 0x000fe20000000000 */
[----:B-1----:R-:W-:-:S03]  /*a1a0*/  FMNMX.FTZ R177, R137, R104, !PT ;  /* 0x0000006889b17209 */ /* 0x002fc60007810000 */
[----:B------:R-:W1:Y:S01]  /*a1b0*/  MUFU.TANH R125, R125 ;  /* 0x0000007d007d7308 */ /* 0x000e620000002400 */
[----:B--2---:R-:W-:Y:S01]  /*a1c0*/  FMNMX.FTZ R104, R140, R177, !PT ;  /* 0x000000b18c687209 */ /* 0x004fe20007810000 */
[----:B------:R-:W-:-:S03]  /*a1d0*/  FMUL.FTZ R177, R108, UR7 ;  /* 0x000000076cb17c20 */ /* 0x000fc60008410000 */
[----:B----4-:R-:W-:-:S03]  /*a1e0*/  FMNMX.FTZ R179, R141, R104, !PT ;  /* 0x000000688db37209 */ /* 0x010fc60007810000 */
[----:B------:R-:W2:Y:S01]  /*a1f0*/  MUFU.TANH R112, R112 ;  /* 0x0000007000707308 */ /* 0x000ea20000002400 */
[----:B-----5:R-:W-:-:S04]  /*a200*/  FMNMX.FTZ R104, R128, R179, !PT ;  /* 0x000000b380687209 */ /* 0x020fc80007810000 */
[----:B------:R-:W-:-:S03]  /*a210*/  FMNMX.FTZ R179, R129, R104, !PT ;  /* 0x0000006881b37209 */ /* 0x000fc60007810000 */
[----:B------:R-:W3:Y:S01]  /*a220*/  MUFU.TANH R113, R113 ;  /* 0x0000007100717308 */ /* 0x000ee20000002400 */
[----:B------:R-:W-:Y:S01]  /*a230*/  FMNMX.FTZ R104, R132, R179, !PT ;  /* 0x000000b384687209 */ /* 0x000fe20007810000 */
[----:B------:R-:W-:-:S06]  /*a240*/  FMUL.FTZ R179, R96, UR7 ;  /* 0x0000000760b37c20 */ /* 0x000fcc0008410000 */
        /* <DEDUP_REMOVED lines=17> */
[----:B------:R-:W-:-:S04]  /*a360*/  FMNMX.FTZ R181, R133, R104, !PT ;  /* 0x0000006885b57209 */ /* 0x000fc80007810000 */
[----:B------:R-:W-:Y:S01]  /*a370*/  FMNMX.FTZ R96, R120, R181, !PT ;  /* 0x000000b578607209 */ /* 0x000fe20007810000 */
[----:B------:R-:W-:Y:S01]  /*a380*/  HGMMA.64x128x16.F32.BF16 R24, R184, gdesc[UR8].tnspB, R24, gsb0 ;  /* 0x41e00008b8187df0 */ /* 0x000fe20008001818 */
[----:B------:R-:W-:Y:S01]  /*a390*/  UIADD3 UR10, UR6, 0x180, URZ ;  /* 0x00000180060a7890 */ /* 0x000fe2000fffe03f */
[----:B------:R-:W-:Y:S01]  /*a3a0*/  MUFU.TANH R163, R163 ;  /* 0x000000a300a37308 */ /* 0x000fe20000002400 */
[----:B------:R-:W-:Y:S01]  /*a3b0*/  UMOV UR11, 0x40000040 ;  /* 0x40000040000b7882 */ /* 0x000fe20000000000 */
[----:B------:R-:W-:-:S04]  /*a3c0*/  FMNMX.FTZ R181, R121, R96, !PT ;  /* 0x0000006079b57209 */ /* 0x000fc80007810000 */
[----:B0-----:R-:W-:Y:S01]  /*a3d0*/  FMNMX.FTZ R96, R124, R181, !PT ;  /* 0x000000b57c607209 */ /* 0x001fe20007810000 */
[----:B------:R-:W-:Y:S01]  /*a3e0*/  FMUL.FTZ R181, R100, UR7 ;  /* 0x0000000764b57c20 */ /* 0x000fe20008410000 */
[----:B------:R-:W-:Y:S02]  /*a3f0*/  MUFU.TANH R166, R166 ;  /* 0x000000a600a67308 */ /* 0x000fe40000002400 */
[----:B-1----:R-:W-:-:S04]  /*a400*/  FMNMX.FTZ R183, R125, R96, !PT ;  /* 0x000000607db77209 */ /* 0x002fc80007810000 */
[----:B--2---:R-:W-:Y:S02]  /*a410*/  FMNMX.FTZ R96, R112, R183, !PT ;  /* 0x000000b770607209 */ /* 0x004fe40007810000 */
[----:B------:R-:W0:Y:S02]  /*a420*/  MUFU.TANH R181, R181 ;  /* 0x000000b500b57308 */ /* 0x000e240000002400 */
[----:B---3--:R-:W-:-:S04]  /*a430*/  FMNMX.FTZ R183, R113, R96, !PT ;  /* 0x0000006071b77209 */ /* 0x008fc80007810000 */
[----:B----4-:R-:W-:Y:S01]  /*a440*/  FMNMX.FTZ R96, R116, R183, !PT ;  /* 0x000000b774607209 */ /* 0x010fe20007810000 */
[----:B------:R-:W-:Y:S01]  /*a450*/  FMUL.FTZ R183, R88, UR7 ;  /* 0x0000000758b77c20 */ /* 0x000fe20008410000 */
[----:B------:R-:W-:Y:S01]  /*a460*/  MUFU.TANH R167, R167 ;  /* 0x000000a700a77308 */ /* 0x000fe20000002400 */
[----:B------:R-:W1:Y:S01]  /*a470*/  LDC R88, c[0x0][0x988] ;  /* 0x00026200ff587b82 */ /* 0x000e620000000800 */
[----:B-----5:R-:W-:-:S04]  /*a480*/  FMNMX.FTZ R96, R117, R96, !PT ;  /* 0x0000006075607209 */ /* 0x020fc80007810000 */
[----:B------:R-:W-:Y:S02]  /*a490*/  FMNMX.FTZ R96, R175, R96, !PT ;  /* 0x00000060af607209 */ /* 0x000fe40007810000 */
[----:B------:R-:W2:Y:S02]  /*a4a0*/  MUFU.TANH R183, R183 ;  /* 0x000000b700b77308 */ /* 0x000ea40000002400 */
[----:B------:R-:W-:-:S04]  /*a4b0*/  FMNMX.FTZ R96, R105, R96, !PT ;  /* 0x0000006069607209 */ /* 0x000fc80007810000 */
[----:B------:R-:W-:Y:S02]  /*a4c0*/  FMNMX.FTZ R96, R177, R96, !PT ;  /* 0x00000060b1607209 */ /* 0x000fe40007810000 */
[----:B------:R-:W-:Y:S02]  /*a4d0*/  MUFU.TANH R154, R154 ;  /* 0x0000009a009a7308 */ /* 0x000fe40000002400 */
[----:B------:R-:W-:-:S04]  /*a4e0*/  FMNMX.FTZ R96, R109, R96, !PT ;  /* 0x000000606d607209 */ /* 0x000fc80007810000 */
[----:B------:R-:W-:Y:S02]  /*a4f0*/  FMNMX.FTZ R96, R179, R96, !PT ;  /* 0x00000060b3607209 */ /* 0x000fe40007810000 */
[----:B------:R-:W-:Y:S02]  /*a500*/  MUFU.TANH R155, R155 ;  /* 0x0000009b009b7308 */ /* 0x000fe40000002400 */
[----:B------:R-:W-:-:S04]  /*a510*/  FMNMX.FTZ R96, R97, R96, !PT ;  /* 0x0000006061607209 */ /* 0x000fc80007810000 */
[----:B0-----:R-:W-:Y:S02]  /*a520*/  FMNMX.FTZ R96, R181, R96, !PT ;  /* 0x00000060b5607209 */ /* 0x001fe40007810000 */
[----:B------:R-:W-:Y:S02]  /*a530*/  MUFU.TANH R158, R158 ;  /* 0x0000009e009e7308 */ /* 0x000fe40000002400 */
[----:B------:R-:W-:-:S04]  /*a540*/  FMNMX.FTZ R96, R101, R96, !PT ;  /* 0x0000006065607209 */ /* 0x000fc80007810000 */
[----:B--2---:R-:W-:Y:S02]  /*a550*/  FMNMX.FTZ R96, R183, R96, !PT ;  /* 0x00000060b7607209 */ /* 0x004fe40007810000 */
        /* <DEDUP_REMOVED lines=18> */
[----:B------:R-:W0:Y:S08]  /*a680*/  MUFU.TANH R185, R185 ;  /* 0x000000b900b97308 */ /* 0x000e300000002400 */
[----:B------:R-:W2:Y:S08]  /*a690*/  MUFU.TANH R187, R187 ;  /* 0x000000bb00bb7308 */ /* 0x000eb00000002400 */
[----:B------:R-:W-:Y:S01]  /*a6a0*/  MUFU.TANH R134, R134 ;  /* 0x0000008600867308 */ /* 0x000fe20000002400 */
[----:B0-----:R-:W-:-:S07]  /*a6b0*/  FMNMX.FTZ R96, R185, R96, !PT ;  /* 0x00000060b9607209 */ /* 0x001fce0007810000 */
[----:B------:R-:W-:Y:S01]  /*a6c0*/  MUFU.TANH R135, R135 ;  /* 0x0000008700877308 */ /* 0x000fe20000002400 */
[----:B--2---:R-:W-:-:S04]  /*a6d0*/  FMNMX.FTZ R96, R187, R96, !PT ;  /* 0x00000060bb607209 */ /* 0x004fc80007810000 */
[----:B------:R-:W-:-:S03]  /*a6e0*/  FMNMX.FTZ R96, R93, R96, !PT ;  /* 0x000000605d607209 */ /* 0x000fc60007810000 */
[----:B------:R-:W-:Y:S02]  /*a6f0*/  MUFU.TANH R122, R122 ;  /* 0x0000007a007a7308 */ /* 0x000fe40000002400 */
[----:B------:R-:W0:Y:S06]  /*a700*/  SHFL.BFLY PT, R89, R96, 0x2, 0x1f ;  /* 0x0c401f0060597f89 */ /* 0x000e2c00000e0000 */
[----:B------:R-:W-:Y:S08]  /*a710*/  MUFU.TANH R123, R123 ;  /* 0x0000007b007b7308 */ /* 0x000ff00000002400 */
[----:B------:R-:W-:Y:S08]  /*a720*/  MUFU.TANH R126, R126 ;  /* 0x0000007e007e7308 */ /* 0x000ff00000002400 */
[----:B------:R-:W-:Y:S01]  /*a730*/  MUFU.TANH R127, R127 ;  /* 0x0000007f007f7308 */ /* 0x000fe20000002400 */
[----:B0-----:R-:W-:-:S05]  /*a740*/  FMNMX.FTZ R89, R96, R89, !PT ;  /* 0x0000005960597209 */ /* 0x001fca0007810000 */
[----:B------:R-:W0:Y:S02]  /*a750*/  SHFL.BFLY PT, R92, R89, 0x1, 0x1f ;  /* 0x0c201f00595c7f89 */ /* 0x000e2400000e0000 */
[----:B------:R-:W-:Y:S08]  /*a760*/  MUFU.TANH R114, R114 ;  /* 0x0000007200727308 */ /* 0x000ff00000002400 */
[----:B------:R-:W-:Y:S08]  /*a770*/  MUFU.TANH R115, R115 ;  /* 0x0000007300737308 */ /* 0x000ff00000002400 */
[----:B------:R-:W-:Y:S01]  /*a780*/  MUFU.TANH R173, R173 ;  /* 0x000000ad00ad7308 */ /* 0x000fe20000002400 */
[----:B0-----:R-:W-:-:S07]  /*a790*/  FMNMX.FTZ R89, R89, R92, !PT ;  /* 0x0000005c59597209 */ /* 0x001fce0007810000 */
[----:B------:R-:W-:Y:S01]  /*a7a0*/  MUFU.TANH R119, R119 ;  /* 0x0000007700777308 */ /* 0x000fe20000002400 */
[----:B------:R-:W-:-:S04]  /*a7b0*/  FADD.FTZ R231, -R89, R12 ;  /* 0x0000000c59e77221 */ /* 0x000fc80000010100 */
[-C--:B-1----:R-:W-:Y:S01]  /*a7c0*/  FMUL.FTZ R12, R231, R88.reuse ;  /* 0x00000058e70c7220 */ /* 0x082fe20000410000 */
[-C--:B------:R-:W-:Y:S02]  /*a7d0*/  FMUL.FTZ R231, R89, R88.reuse ;  /* 0x0000005859e77220 */ /* 0x080fe40000410000 */
[----:B------:R-:W-:Y:S02]  /*a7e0*/  MUFU.TANH R107, R107 ;  /* 0x0000006b006b7308 */ /* 0x000fe40000002400 */
[-CC-:B------:R-:W-:Y:S01]  /*a7f0*/  FFMA.FTZ R176, R20, R88.reuse, -R231.reuse ;  /* 0x0000005814b07223 */ /* 0x180fe200000108e7 */
[----:B------:R-:W-:Y:S01]  /*a800*/  FMNMX.FTZ R20, R168, R13, !PT ;  /* 0x0000000da8147209 */ /* 0x000fe20007810000 */
[-CC-:B------:R-:W-:Y:S01]  /*a810*/  FFMA.FTZ R178, R169, R88.reuse, -R231.reuse ;  /* 0x00000058a9b27223 */ /* 0x180fe200000108e7 */
[-CC-:B------:R-:W-:Y:S01]  /*a820*/  FFMA.FTZ R15, R15, R88.reuse, -R231.reuse ;  /* 0x000000580f0f7223 */ /* 0x180fe200000108e7 */
[--C-:B------:R-:W-:Y:S01]  /*a830*/  FFMA.FTZ R169, R170, R88, -R231.reuse ;  /* 0x00000058aaa97223 */ /* 0x100fe200000108e7 */
[----:B------:R-:W-:Y:S01]  /*a840*/  FMNMX.FTZ R20, R21, R20, !PT ;  /* 0x0000001415147209 */ /* 0x000fe20007810000 */
[----:B------:R-:W-:Y:S01]  /*a850*/  MUFU.TANH R111, R111 ;  /* 0x0000006f006f7308 */ /* 0x000fe20000002400 */
[-CC-:B------:R-:W-:Y:S01]  /*a860*/  FFMA.FTZ R180, R160, R88.reuse, -R231.reuse ;  /* 0x00000058a0b47223 */ /* 0x180fe200000108e7 */
[-CC-:B------:R-:W-:Y:S01]  /*a870*/  FFMA.FTZ R182, R164, R88.reuse, -R231.reuse ;  /* 0x00000058a4b67223 */ /* 0x180fe200000108e7 */
[-CC-:B------:R-:W-:Y:S01]  /*a880*/  FFMA.FTZ R184, R152, R88.reuse, -R231.reuse ;  /* 0x0000005898b87223 */ /* 0x180fe200000108e7 */
[-CC-:B------:R-:W-:Y:S01]  /*a890*/  FFMA.FTZ R186, R156, R88.reuse, -R231.reuse ;  /* 0x000000589cba7223 */ /* 0x180fe200000108e7 */
[-CC-:B------:R-:W-:Y:S01]  /*a8a0*/  FFMA.FTZ R145, R145, R88.reuse, -R231.reuse ;  /* 0x0000005891917223 */ /* 0x180fe200000108e7 */
[-CC-:B------:R-:W-:Y:S01]  /*a8b0*/  FFMA.FTZ R149, R149, R88.reuse, -R231.reuse ;  /* 0x0000005895957223 */ /* 0x180fe200000108e7 */
[-CC-:B------:R-:W-:Y:S01]  /*a8c0*/  FFMA.FTZ R137, R137, R88.reuse, -R231.reuse ;  /* 0x0000005889897223 */ /* 0x180fe200000108e7 */
        /* <DEDUP_REMOVED lines=11> */
[----:B------:R-:W-:-:S05]  /*a980*/  FFMA.FTZ R187, R187, R88, -R231 ;  /* 0x00000058bbbb7223 */ /* 0x000fca00000108e7 */
[----:B------:R-:W-:Y:S01]  /*a990*/  MUFU.TANH R91, R91 ;  /* 0x0000005b005b7308 */ /* 0x000fe20000002400 */
[----:B------:R-:W-:Y:S02]  /*a9a0*/  WARPGROUP.DEPBAR.LE gsb0, 0x0 ;  /* 0x00008000000079c5 */ /* 0x000fe40000010000 */
[----:B------:R-:W-:Y:S01]  /*a9b0*/  WARPGROUP.ARRIVE ;  /* 0x00000000000079c5 */ /* 0x000fe20000000000 */
[----:B------:R-:W-:Y:S01]  /*a9c0*/  FMUL.FTZ R189, R106, UR7 ;  /* 0x000000076abd7c20 */ /* 0x000fe20008410000 */
[----:B------:R-:W-:-:S03]  /*a9d0*/  FMUL.FTZ R191, R110, UR7 ;  /* 0x000000076ebf7c20 */ /* 0x000fc60008410000 */
[----:B------:R-:W-:Y:S01]  /*a9e0*/  MUFU.TANH R95, R95 ;  /* 0x0000005f005f7308 */ /* 0x000fe20000002400 */
[-CC-:B------:R-:W-:Y:S01]  /*a9f0*/  FFMA.FTZ R188, R144, R88.reuse, -R231.reuse ;  /* 0x0000005890bc7223 */ /* 0x180fe200000108e7 */
[----:B------:R-:W-:Y:S01]  /*aa00*/  FFMA.FTZ R190, R148, R88, -R231 ;  /* 0x0000005894be7223 */ /* 0x000fe200000108e7 */
[----:B------:R-:W-:Y:S01]  /*aa10*/  HGMMA.64x128x16.F32.BF16 R24, R192, gdesc[UR8].tnspB, R24, gsb0 ;  /* 0x41e00008c0187df0 */ /* 0x000fe20008001818 */
[----:B------:R-:W-:Y:S01]  /*aa20*/  UIADD3 UR10, UR6, 0x280, URZ ;  /* 0x00000280060a7890 */ /* 0x000fe2000fffe03f */
[----:B------:R-:W-:-:S03]  /*aa30*/  UMOV UR11, 0x40000040 ;  /* 0x40000040000b7882 */ /* 0x000fc60000000000 */
[----:B------:R-:W-:Y:S08]  /*aa40*/  MUFU.TANH R189, R189 ;  /* 0x000000bd00bd7308 */ /* 0x000ff00000002400 */
[----:B------:R-:W-:Y:S08]  /*aa50*/  MUFU.TANH R191, R191 ;  /* 0x000000bf00bf7308 */ /* 0x000ff00000002400 */
[----:B------:R-:W-:Y:S08]  /*aa60*/  MUFU.EX2 R12, R12 ;  /* 0x0000000c000c7308 */ /* 0x000ff00000000800 */
[----:B------:R-:W0:Y:S08]  /*aa70*/  MUFU.EX2 R15, R15 ;  /* 0x0000000f000f7308 */ /* 0x000e300000000800 */
[----:B------:R-:W1:Y:S08]  /*aa80*/  MUFU.EX2 R176, R176 ;  /* 0x000000b000b07308 */ /* 0x000e700000000800 */
[----:B------:R-:W-:Y:S01]  /*aa90*/  MUFU.EX2 R178, R178 ;  /* 0x000000b200b27308 */ /* 0x000fe20000000800 */
[----:B0-----:R-:W-:-:S07]  /*aaa0*/  FFMA.FTZ R11, R12, R11, R15 ;  /* 0x0000000b0c0b7223 */ /* 0x001fce000001000f */
[----:B------:R-:W-:Y:S01]  /*aab0*/  MUFU.EX2 R169, R169 ;  /* 0x000000a900a97308 */ /* 0x000fe20000000800 */
[C---:B-1----:R-:W-:Y:S01]  /*aac0*/  FADD.FTZ R11, R176.reuse, R11 ;  /* 0x0000000bb00b7221 */ /* 0x042fe20000010000 */
[----:B------:R-:W-:-:S06]  /*aad0*/  F2FP.BF16.F32.PACK_AB R176, R176, R15 ;  /* 0x0000000fb0b0723e */ /* 0x000fcc00000010ff */
        /* <DEDUP_REMOVED lines=13> */
[----:B------:R-:W-:Y:S01]  /*abb0*/  FMUL.FTZ R193, R98, UR7 ;  /* 0x0000000762c17c20 */ /* 0x000fe20008410000 */
[----:B------:R-:W-:Y:S01]  /*abc0*/  FMUL.FTZ R195, R102, UR7 ;  /* 0x0000000766c37c20 */ /* 0x000fe20008410000 */
[-CC-:B------:R-:W-:Y:S01]  /*abd0*/  FFMA.FTZ R192, R136, R88.reuse, -R231.reuse ;  /* 0x0000005888c07223 */ /* 0x180fe200000108e7 */
[----:B------:R-:W-:Y:S01]  /*abe0*/  FFMA.FTZ R194, R140, R88, -R231 ;  /* 0x000000588cc27223 */ /* 0x000fe200000108e7 */
[----:B------:R-:W-:Y:S01]  /*abf0*/  MUFU.EX2 R125, R125 ;  /* 0x0000007d007d7308 */ /* 0x000fe20000000800 */
[----:B------:R-:W-:Y:S01]  /*ac00*/  HGMMA.64x128x16.F32.BF16 R24, R196, gdesc[UR8].tnspB, R24, gsb0 ;  /* 0x41e00008c4187df0 */ /* 0x000fe20008001818 */
[----:B------:R-:W-:Y:S01]  /*ac10*/  UIADD3 UR10, UR6, 0x300, URZ ;  /* 0x00000300060a7890 */ /* 0x000fe2000fffe03f */
[----:B------:R-:W-:-:S05]  /*ac20*/  UMOV UR11, 0x40000040 ;  /* 0x40000040000b7882 */ /* 0x000fca0000000000 */
[----:B------:R-:W0:Y:S08]  /*ac30*/  MUFU.TANH R193, R193 ;  /* 0x000000c100c17308 */ /* 0x000e300000002400 */
[----:B------:R-:W1:Y:S08]  /*ac40*/  MUFU.TANH R195, R195 ;  /* 0x000000c300c37308 */ /* 0x000e700000002400 */
        /* <DEDUP_REMOVED lines=11> */
[-CC-:B------:R-:W-:Y:S01]  /*ad00*/  FFMA.FTZ R90, R157, R88.reuse, -R231.reuse ;  /* 0x000000589d5a7223 */ /* 0x180fe200000108e7 */
[----:B------:R-:W-:Y:S01]  /*ad10*/  FMUL.FTZ R199, R94, UR7 ;  /* 0x000000075ec77c20 */ /* 0x000fe20008410000 */
[-CC-:B------:R-:W-:Y:S01]  /*ad20*/  FFMA.FTZ R196, R128, R88.reuse, -R231.reuse ;  /* 0x0000005880c47223 */ /* 0x180fe200000108e7 */
[----:B------:R-:W-:Y:S01]  /*ad30*/  FFMA.FTZ R198, R132, R88, -R231 ;  /* 0x0000005884c67223 */ /* 0x000fe200000108e7 */
[----:B------:R-:W-:Y:S01]  /*ad40*/  HGMMA.64x128x16.F32.BF16 R24, R200, gdesc[UR8].tnspB, R24, gsb0 ;  /* 0x41e00008c8187df0 */ /* 0x000fe20008001818 */
[----:B------:R-:W-:Y:S01]  /*ad50*/  UIADD3 UR10, UR6, 0x380, URZ ;  /* 0x00000380060a7890 */ /* 0x000fe2000fffe03f */
[----:B------:R-:W2:Y:S01]  /*ad60*/  MUFU.TANH R197, R197 ;  /* 0x000000c500c57308 */ /* 0x000ea20000002400 */
[----:B------:R-:W-:-:S07]  /*ad70*/  UMOV UR11, 0x40000040 ;  /* 0x40000040000b7882 */ /* 0x000fce0000000000 */
[----:B------:R-:W3:Y:S08]  /*ad80*/  MUFU.TANH R199, R199 ;  /* 0x000000c700c77308 */ /* 0x000ef00000002400 */
[----:B------:R-:W-:Y:S08]  /*ad90*/  MUFU.EX2 R196, R196 ;  /* 0x000000c400c47308 */ /* 0x000ff00000000800 */
[----:B------:R-:W-:Y:S01]  /*ada0*/  MUFU.EX2 R198, R198 ;  /* 0x000000c600c67308 */ /* 0x000fe20000000800 */
[----:B------:R-:W-:-:S02]  /*adb0*/  WARPGROUP.DEPBAR.LE gsb0, 0x0 ;  /* 0x00008000000079c5 */ /* 0x000fc40000010000 */
[----:B------:R-:W-:Y:S01]  /*adc0*/  WARPGROUP.ARRIVE ;  /* 0x00000000000079c5 */ /* 0x000fe20000000000 */
[-CC-:B------:R-:W-:Y:S01]  /*add0*/  FFMA.FTZ R201, R161, R88.reuse, -R231.reuse ;  /* 0x00000058a1c97223 */ /* 0x180fe200000108e7 */
[-CC-:B------:R-:W-:Y:S01]  /*ade0*/  FFMA.FTZ R161, R165, R88.reuse, -R231.reuse ;  /* 0x00000058a5a17223 */ /* 0x180fe200000108e7 */
[--C-:B------:R-:W-:Y:S01]  /*adf0*/  FFMA.FTZ R165, R153, R88, -R231.reuse ;  /* 0x0000005899a57223 */ /* 0x100fe200000108e7 */
[----:B------:R-:W-:Y:S01]  /*ae00*/  FMNMX.FTZ R153, R171, R20, !PT ;  /* 0x00000014ab997209 */ /* 0x000fe20007810000 */
[-CC-:B------:R-:W-:Y:S01]  /*ae10*/  FFMA.FTZ R200, R120, R88.reuse, -R231.reuse ;  /* 0x0000005878c87223 */ /* 0x180fe200000108e7 */
[----:B------:R-:W-:Y:S01]  /*ae20*/  HGMMA.64x128x16.F32.BF16 R24, R204, gdesc[UR8].tnspB, R24, gsb0 ;  /* 0x41e00008cc187df0 */ /* 0x000fe20008001818 */
[----:B------:R-:W-:Y:S01]  /*ae30*/  UIADD3 UR10, UR6, 0x400, URZ ;  /* 0x00000400060a7890 */ /* 0x000fe2000fffe03f */
[----:B------:R-:W-:Y:S01]  /*ae40*/  FMNMX.FTZ R157, R172, R153, !PT ;  /* 0x00000099ac9d7209 */ /* 0x000fe20007810000 */
[----:B------:R-:W-:Y:S01]  /*ae50*/  UMOV UR11, 0x40000040 ;  /* 0x40000040000b7882 */ /* 0x000fe20000000000 */
[----:B------:R4:W-:Y:S01]  /*ae60*/  MUFU.EX2 R153, R90 ;  /* 0x0000005a00997308 */ /* 0x0009e20000000800 */
[----:B------:R-:W-:Y:S01]  /*ae70*/  FFMA.FTZ R202, R124, R88, -R231 ;  /* 0x000000587cca7223 */ /* 0x000fe200000108e7 */
[----:B------:R-:W-:Y:S01]  /*ae80*/  FMNMX.FTZ R20, R162, R157, !PT ;  /* 0x0000009da2147209 */ /* 0x000fe20007810000 */
[----:B------:R-:W-:Y:S01]  /*ae90*/  @!P1 IMAD R120, R2, 0x8, R0 ;  /* 0x0000000802789824 */ /* 0x000fe200078e0200 */
[----:B------:R-:W-:-:S02]  /*aea0*/  IADD3 R124, -R230, 0xb, RZ ;  /* 0x0000000be67c7810 */ /* 0x000fc40007ffe1ff */
[----:B------:R-:W-:Y:S01]  /*aeb0*/  FMNMX.FTZ R157, R163, R20, !PT ;  /* 0x00000014a39d7209 */ /* 0x000fe20007810000 */
[----:B------:R-:W-:Y:S01]  /*aec0*/  @!P1 VIADD R120, R120, 0x34840 ;  /* 0x0003484078789836 */ /* 0x000fe20000000000 */
[----:B------:R-:W-:Y:S02]  /*aed0*/  MUFU.EX2 R201, R201 ;  /* 0x000000c900c97308 */ /* 0x000fe40000000800 */
[----:B------:R-:W-:Y:S02]  /*aee0*/  FMNMX.FTZ R20, R166, R157, !PT ;  /* 0x0000009da6147209 */ /* 0x000fe40007810000 */
[----:B------:R-:W-:Y:S02]  /*aef0*/  @!P1 PRMT R128, RZ, 0x654, R120 ;  /* 0x00000654ff809816 */ /* 0x000fe40000000078 */
[----:B------:R-:W-:Y:S02]  /*af00*/  FMNMX.FTZ R157, R167, R20, !PT ;  /* 0x00000014a79d7209 */ /* 0x000fe40007810000 */
        /* <DEDUP_REMOVED lines=11> */
[----:B------:R-:W-:-:S04]  /*afc0*/  FMNMX.FTZ R157, R151, R20, !PT ;  /* 0x00000014979d7209 */ /* 0x000fc80007810000 */
[----:B------:R-:W-:-:S04]  /*afd0*/  FMNMX.FTZ R20, R138, R157, !PT ;  /* 0x0000009d8a147209 */ /* 0x000fc80007810000 */
[----:B------:R-:W-:-:S04]  /*afe0*/  FMNMX.FTZ R157, R139, R20, !PT ;  /* 0x000000148b9d7209 */ /* 0x000fc80007810000 */
[----:B------:R-:W-:-:S04]  /*aff0*/  FMNMX.FTZ R20, R142, R157, !PT ;  /* 0x0000009d8e147209 */ /* 0x000fc80007810000 */
[----:B------:R-:W-:-:S04]  /*b000*/  FMNMX.FTZ R157, R143, R20, !PT ;  /* 0x000000148f9d7209 */ /* 0x000fc80007810000 */
[----:B------:R-:W-:-:S04]  /*b010*/  FMNMX.FTZ R20, R130, R157, !PT ;  /* 0x0000009d82147209 */ /* 0x000fc80007810000 */
[----:B------:R-:W-:-:S04]  /*b020*/  FMNMX.FTZ R157, R131, R20, !PT ;  /* 0x00000014839d7209 */ /* 0x000fc80007810000 */
[----:B------:R-:W-:Y:S01]  /*b030*/  FMNMX.FTZ R20, R134, R157, !PT ;  /* 0x0000009d86147209 */ /* 0x000fe20007810000 */
[----:B------:R-:W-:-:S03]  /*b040*/  FFMA.FTZ R157, R129, R88, -R231 ;  /* 0x00000058819d7223 */ /* 0x000fc600000108e7 */
[----:B------:R-:W-:-:S03]  /*b050*/  FMNMX.FTZ R129, R135, R20, !PT ;  /* 0x0000001487817209 */ /* 0x000fc60007810000 */
[----:B------:R-:W-:Y:S01]  /*b060*/  MUFU.EX2 R157, R157 ;  /* 0x0000009d009d7308 */ /* 0x000fe20000000800 */
        /* <DEDUP_REMOVED lines=14> */
[----:B0-----:R-:W-:-:S04]  /*b150*/  FMNMX.FTZ R20, R193, R20, !PT ;  /* 0x00000014c1147209 */ /* 0x001fc80007810000 */
[----:B------:R-:W-:Y:S01]  /*b160*/  FMNMX.FTZ R20, R99, R20, !PT ;  /* 0x0000001463147209 */ /* 0x000fe20007810000 */
[----:B------:R-:W-:Y:S02]  /*b170*/  WARPGROUP.DEPBAR.LE gsb0, 0x0 ;  /* 0x00008000000079c5 */ /* 0x000fe40000010000 */
[----:B------:R-:W-:Y:S01]  /*b180*/  WARPGROUP.ARRIVE ;  /* 0x00000000000079c5 */ /* 0x000fe20000000000 */
[----:B-1----:R-:W-:Y:S01]  /*b190*/  FMNMX.FTZ R20, R195, R20, !PT ;  /* 0x00000014c3147209 */ /* 0x002fe20007810000 */
[-CC-:B------:R-:W-:Y:S01]  /*b1a0*/  FFMA.FTZ R204, R112, R88.reuse, -R231.reuse ;  /* 0x0000005870cc7223 */ /* 0x180fe200000108e7 */
[----:B------:R-:W-:Y:S02]  /*b1b0*/  FFMA.FTZ R206, R116, R88, -R231 ;  /* 0x0000005874ce7223 */ /* 0x000fe400000108e7 */
[----:B------:R-:W-:Y:S01]  /*b1c0*/  FMNMX.FTZ R20, R103, R20, !PT ;  /* 0x0000001467147209 */ /* 0x000fe20007810000 */
[----:B------:R-:W-:Y:S01]  /*b1d0*/  HGMMA.64x128x16.F32.BF16 R24, R208, gdesc[UR8].tnspB, R24, gsb0 ;  /* 0x41e00008d0187df0 */ /* 0x000fe20008001818 */
[----:B------:R-:W-:Y:S01]  /*b1e0*/  UIADD3 UR10, UR6, 0x480, URZ ;  /* 0x00000480060a7890 */ /* 0x000fe2000fffe03f */
[----:B------:R-:W-:Y:S01]  /*b1f0*/  MUFU.EX2 R204, R204 ;  /* 0x000000cc00cc7308 */ /* 0x000fe20000000800 */
[----:B------:R-:W-:Y:S01]  /*b200*/  UMOV UR11, 0x40000040 ;  /* 0x40000040000b7882 */ /* 0x000fe20000000000 */
[----:B------:R-:W-:Y:S01]  /*b210*/  UIADD3 UR6, UR6, 0x500, URZ ;  /* 0x0000050006067890 */ /* 0x000fe2000fffe03f */
[----:B--2---:R-:W-:-:S04]  /*b220*/  FMNMX.FTZ R20, R197, R20, !PT ;  /* 0x00000014c5147209 */ /* 0x004fc80007810000 */
[----:B------:R-:W-:Y:S01]  /*b230*/  FMNMX.FTZ R20, R91, R20, !PT ;  /* 0x000000145b147209 */ /* 0x000fe20007810000 */
[----:B------:R-:W-:Y:S03]  /*b240*/  MUFU.EX2 R206, R206 ;  /* 0x000000ce00ce7308 */ /* 0x000fe60000000800 */
[----:B---3--:R-:W-:-:S04]  /*b250*/  FMNMX.FTZ R20, R199, R20, !PT ;  /* 0x00000014c7147209 */ /* 0x008fc80007810000 */
[----:B----4-:R-:W-:Y:S01]  /*b260*/  FMNMX.FTZ R90, R95, R20, !PT ;  /* 0x000000145f5a7209 */ /* 0x010fe20007810000 */
[----:B------:R-:W-:-:S04]  /*b270*/  FFMA.FTZ R20, R179, R88, -R231 ;  /* 0x00000058b3147223 */ /* 0x000fc800000108e7 */
[----:B------:R-:W0:Y:S02]  /*b280*/  SHFL.BFLY PT, R133, R90, 0x2, 0x1f ;  /* 0x0c401f005a857f89 */ /* 0x000e2400000e0000 */
[----:B------:R-:W1:Y:S01]  /*b290*/  MUFU.EX2 R20, R20 ;  /* 0x0000001400147308 */ /* 0x000e620000000800 */
[----:B0-----:R-:W-:Y:S01]  /*b2a0*/  FMNMX.FTZ R94, R90, R133, !PT ;  /* 0x000000855a5e7209 */ /* 0x001fe20007810000 */
[-CC-:B------:R-:W-:Y:S01]  /*b2b0*/  FFMA.FTZ R133, R101, R88.reuse, -R231.reuse ;  /* 0x0000005865857223 */ /* 0x180fe200000108e7 */
[----:B------:R-:W-:-:S05]  /*b2c0*/  FFMA.FTZ R90, R181, R88, -R231 ;  /* 0x00000058b55a7223 */ /* 0x000fca00000108e7 */
[----:B------:R-:W-:Y:S08]  /*b2d0*/  MUFU.EX2 R133, R133 ;  /* 0x0000008500857308 */ /* 0x000ff00000000800 */
[----:B------:R-:W0:Y:S01]  /*b2e0*/  MUFU.EX2 R90, R90 ;  /* 0x0000005a005a7308 */ /* 0x000e220000000800 */
[----:B------:R-:W-:Y:S02]  /*b2f0*/  WARPGROUP.DEPBAR.LE gsb0, 0x0 ;  /* 0x00008000000079c5 */ /* 0x000fe40000010000 */
[----:B------:R-:W-:Y:S01]  /*b300*/  WARPGROUP.ARRIVE ;  /* 0x00000000000079c5 */ /* 0x000fe20000000000 */
[-CC-:B------:R-:W-:Y:S01]  /*b310*/  FFMA.FTZ R210, R177, R88.reuse, -R231.reuse ;  /* 0x00000058b1d27223 */ /* 0x180fe200000108e7 */
[-CC-:B------:R-:W-:Y:S01]  /*b320*/  FFMA.FTZ R208, R175, R88.reuse, -R231.reuse ;  /* 0x00000058afd07223 */ /* 0x180fe200000108e7 */
[----:B------:R-:W2:Y:S01]  /*b330*/  SHFL.BFLY PT, R177, R94, 0x1, 0x1f ;  /* 0x0c201f005eb17f89 */ /* 0x000ea200000e0000 */
[-CC-:B------:R-:W-:Y:S01]  /*b340*/  FFMA.FTZ R175, R185, R88.reuse, -R231.reuse ;  /* 0x00000058b9af7223 */ /* 0x180fe200000108e7 */
[----:B------:R-:W-:Y:S01]  /*b350*/  FFMA.FTZ R231, R93, R88, -R231 ;  /* 0x000000585de77223 */ /* 0x000fe200000108e7 */
[----:B------:R-:W-:Y:S01]  /*b360*/  HGMMA.64x128x16.F32.BF16 R24, R212, gdesc[UR8].tnspB, R24, gsb0 ;  /* 0x41e00008d4187df0 */ /* 0x000fe20008001818 */
[----:B------:R-:W-:Y:S01]  /*b370*/  UMOV UR10, UR6 ;  /* 0x00000006000a7c82 */ /* 0x000fe20008000000 */
[----:B------:R-:W-:Y:S01]  /*b380*/  UMOV UR11, 0x40000040 ;  /* 0x40000040000b7882 */ /* 0x000fe20000000000 */
[----:B------:R-:W-:Y:S08]  /*b390*/  MUFU.EX2 R208, R208 ;  /* 0x000000d000d07308 */ /* 0x000ff00000000800 */
[----:B------:R-:W-:Y:S08]  /*b3a0*/  MUFU.EX2 R210, R210 ;  /* 0x000000d200d27308 */ /* 0x000ff00000000800 */
[----:B------:R-:W-:Y:S01]  /*b3b0*/  MUFU.EX2 R175, R175 ;  /* 0x000000af00af7308 */ /* 0x000fe20000000800 */
[----:B--2---:R-:W-:-:S05]  /*b3c0*/  FMNMX.FTZ R101, R94, R177, !PT ;  /* 0x000000b15e657209 */ /* 0x004fca0007810000 */
[C---:B------:R-:W-:Y:S01]  /*b3d0*/  FADD.FTZ R93, -R101.reuse, R13 ;  /* 0x0000000d655d7221 */ /* 0x040fe20000010100 */
[-C--:B------:R-:W-:Y:S01]  /*b3e0*/  FMUL.FTZ R181, R101, R88.reuse ;  /* 0x0000005865b57220 */ /* 0x080fe20000410000 */
[----:B------:R2:W-:Y:S02]  /*b3f0*/  MUFU.EX2 R94, R187 ;  /* 0x000000bb005e7308 */ /* 0x0005e40000000800 */
[-C--:B------:R-:W-:Y:S01]  /*b400*/  FMUL.FTZ R93, R93, R88.reuse ;  /* 0x000000585d5d7220 */ /* 0x080fe20000410000 */
[-CC-:B------:R-:W-:Y:S01]  /*b410*/  FFMA.FTZ R96, R168, R88.reuse, -R181.reuse ;  /* 0x00000058a8607223 */ /* 0x180fe200000108b5 */
[-CC-:B------:R-:W-:Y:S01]  /*b420*/  FFMA.FTZ R177, R21, R88.reuse, -R181.reuse ;  /* 0x0000005815b17223 */ /* 0x180fe200000108b5 */
[-CC-:B------:R-:W-:Y:S01]  /*b430*/  FFMA.FTZ R179, R171, R88.reuse, -R181.reuse ;  /* 0x00000058abb37223 */ /* 0x180fe200000108b5 */
[-CC-:B------:R-:W-:Y:S01]  /*b440*/  FFMA.FTZ R116, R172, R88.reuse, -R181.reuse ;  /* 0x00000058ac747223 */ /* 0x180fe200000108b5 */
[-CC-:B------:R-:W-:Y:S01]  /*b450*/  FFMA.FTZ R112, R162, R88.reuse, -R181.reuse ;  /* 0x00000058a2707223 */ /* 0x180fe200000108b5 */
[----:B------:R-:W-:Y:S01]  /*b460*/  MUFU.EX2 R93, R93 ;  /* 0x0000005d005d7308 */ /* 0x000fe20000000800 */
[-CC-:B------:R-:W-:Y:S01]  /*b470*/  FFMA.FTZ R163, R163, R88.reuse, -R181.reuse ;  /* 0x00000058a3a37223 */ /* 0x180fe200000108b5 */
[-CC-:B------:R-:W-:Y:S01]  /*b480*/  FFMA.FTZ R183, R166, R88.reuse, -R181.reuse ;  /* 0x00000058a6b77223 */ /* 0x180fe200000108b5 */
[-CC-:B------:R-:W-:Y:S01]  /*b490*/  FFMA.FTZ R108, R131, R88.reuse, -R181.reuse ;  /* 0x00000058836c7223 */ /* 0x180fe200000108b5 */
[-CC-:B------:R-:W-:Y:S01]  /*b4a0*/  FFMA.FTZ R118, R167, R88.reuse, -R181.reuse ;  /* 0x00000058a7767223 */ /* 0x180fe200000108b5 */
[----:B------:R-:W-:Y:S01]  /*b4b0*/  FFMA.FTZ R131, R135, R88, -R181 ;  /* 0x0000005887837223 */ /* 0x000fe200000108b5 */
[----:B------:R-:W-:-:S02]  /*b4c0*/  IMAD.U32 R135, RZ, RZ, UR60 ;  /* 0x0000003cff877e24 */ /* 0x000fc4000f8e00ff */
[-CC-:B------:R-:W-:Y:S01]  /*b4d0*/  FFMA.FTZ R185, R154, R88.reuse, -R181.reuse ;  /* 0x000000589ab97223 */ /* 0x180fe200000108b5 */
[----:B------:R-:W-:Y:S01]  /*b4e0*/  MUFU.EX2 R96, R96 ;  /* 0x0000006000607308 */ /* 0x000fe20000000800 */
[-CC-:B------:R-:W-:Y:S01]  /*b4f0*/  FFMA.FTZ R21, R130, R88.reuse, -R181.reuse ;  /* 0x0000005882157223 */ /* 0x180fe200000108b5 */
[-CC-:B------:R-:W-:Y:S01]  /*b500*/  FFMA.FTZ R122, R122, R88.reuse, -R181.reuse ;  /* 0x000000587a7a7223 */ /* 0x180fe200000108b5 */
[----:B------:R-:W-:Y:S02]  /*b510*/  @!P1 IMAD R130, R135, 0x8, R0 ;  /* 0x0000000887829824 */ /* 0x000fe400078e0200 */
[-CC-:B------:R-:W-:Y:S01]  /*b520*/  FFMA.FTZ R110, R155, R88.reuse, -R181.reuse ;  /* 0x000000589b6e7223 */ /* 0x180fe200000108b5 */
[-CC-:B--2---:R-:W-:Y:S01]  /*b530*/  FFMA.FTZ R187, R158, R88.reuse, -R181.reuse ;  /* 0x000000589ebb7223 */ /* 0x184fe200000108b5 */
[-CC-:B------:R-:W-:Y:S01]  /*b540*/  FFMA.FTZ R106, R159, R88.reuse, -R181.reuse ;  /* 0x000000589f6a7223 */ /* 0x180fe200000108b5 */
[-CC-:B------:R-:W-:Y:S01]  /*b550*/  FFMA.FTZ R205, R114, R88.reuse, -R181.reuse ;  /* 0x0000005872cd7223 */ /* 0x180fe200000108b5 */
[----:B------:R-:W-:Y:S01]  /*b560*/  MUFU.EX2 R177, R177 ;  /* 0x000000b100b17308 */ /* 0x000fe20000000800 */
[-CC-:B------:R-:W-:Y:S01]  /*b570*/  FFMA.FTZ R104, R146, R88.reuse, -R181.reuse ;  /* 0x0000005892687223 */ /* 0x180fe200000108b5 */
[-CC-:B------:R-:W-:Y:S01]  /*b580*/  FFMA.FTZ R203, R126, R88.reuse, -R181.reuse ;  /* 0x000000587ecb7223 */ /* 0x180fe200000108b5 */
[----:B------:R-:W-:Y:S01]  /*b590*/  FFMA.FTZ R155, R147, R88, -R181 ;  /* 0x00000058939b7223 */ /* 0x000fe200000108b5 */
[----:B------:R-:W-:-:S02]  /*b5a0*/  @!P1 VIADD R130, R130, 0x34860 ;  /* 0x0003486082829836 */ /* 0x000fc40000000000 */
[-CC-:B------:R-:W-:Y:S01]  /*b5b0*/  FFMA.FTZ R102, R150, R88.reuse, -R181.reuse ;  /* 0x0000005896667223 */ /* 0x180fe200000108b5 */
[-CC-:B------:R-:W-:Y:S01]  /*b5c0*/  FFMA.FTZ R147, R151, R88.reuse, -R181.reuse ;  /* 0x0000005897937223 */ /* 0x180fe200000108b5 */
[-CC-:B------:R-:W-:Y:S01]  /*b5d0*/  FFMA.FTZ R127, R127, R88.reuse, -R181.reuse ;  /* 0x000000587f7f7223 */ /* 0x180fe200000108b5 */
[----:B------:R-:W-:Y:S01]  /*b5e0*/  MUFU.EX2 R179, R179 ;  /* 0x000000b300b37308 */ /* 0x000fe20000000800 */
[----:B------:R-:W-:Y:S01]  /*b5f0*/  @!P1 PRMT R130, RZ, 0x654, R130 ;  /* 0x00000654ff829816 */ /* 0x000fe20000000082 */
[-CC-:B------:R-:W-:Y:S01]  /*b600*/  FFMA.FTZ R100, R138, R88.reuse, -R181.reuse ;  /* 0x000000588a647223 */ /* 0x180fe200000108b5 */
        /* <DEDUP_REMOVED lines=9> */
[----:B------:R-:W-:Y:S01]  /*b6a0*/  FFMA.FTZ R95, R95, R88, -R181 ;  /* 0x000000585f5f7223 */ /* 0x000fe200000108b5 */
[----:B------:R-:W-:-:S03]  /*b6b0*/  R2UR UR60, R2 ;  /* 0x00000000023c72ca */ /* 0x000fc600000e0000 */
        /* <DEDUP_REMOVED lines=11> */
[----:B-1----:R-:W-:Y:S02]  /*b770*/  F2FP.BF16.F32.PACK_AB R212, R97, R20 ;  /* 0x0000001461d4723e */ /* 0x002fe400000010ff */
[----:B0-----:R-:W-:Y:S02]  /*b780*/  F2FP.BF16.F32.PACK_AB R214, R133, R90 ;  /* 0x0000005a85d6723e */ /* 0x001fe400000010ff */
[----:B------:R-:W0:Y:S01]  /*b790*/  MUFU.EX2 R155, R155 ;  /* 0x0000009b009b7308 */ /* 0x000e220000000800 */
[----:B------:R-:W-:Y:S07]  /*b7a0*/  HGMMA.64x128x16.F32.BF16 R24, R216, gdesc[UR8].tnspB, R24, gsb0 ;  /* 0x41e00008d8187df0 */ /* 0x000fee0008001818 */
[----:B------:R-:W-:Y:S08]  /*b7b0*/  MUFU.EX2 R102, R102 ;  /* 0x0000006600667308 */ /* 0x000ff00000000800 */
[----:B------:R-:W1:Y:S01]  /*b7c0*/  MUFU.EX2 R147, R147 ;  /* 0x0000009300937308 */ /* 0x000e620000000800 */
[----:B0-----:R-:W-:-:S07]  /*b7d0*/  F2FP.BF16.F32.PACK_AB R189, R155, R104 ;  /* 0x000000689bbd723e */ /* 0x001fce00000010ff */
[----:B------:R-:W-:Y:S08]  /*b7e0*/  MUFU.EX2 R100, R100 ;  /* 0x0000006400647308 */ /* 0x000ff00000000800 */
        /* <DEDUP_REMOVED lines=14> */
[----:B------:R-:W0:Y:S01]  /*b8d0*/  MUFU.EX2 R13, R231 ;  /* 0x000000e7000d7308 */ /* 0x000e220000000800 */
[----:B------:R-:W-:-:S02]  /*b8e0*/  WARPGROUP.DEPBAR.LE gsb0, 0x0 ;  /* 0x00008000000079c5 */ /* 0x000fc40000010000 */
[----:B------:R1:W-:Y:S06]  /*b8f0*/  BAR.ARV R124, 0x100 ;  /* 0x0004007c0000751d */ /* 0x0003ec0000002000 */
[----:B------:R2:W-:Y:S01]  /*b900*/  @!P1 SYNCS.ARRIVE.TRANS64.RED.A1T0 RZ, [R128+URZ], RZ ;  /* 0x000000ff80ff99a7 */ /* 0x0005e2000810043f */
[----:B------:R-:W-:Y:S01]  /*b910*/  MUFU.EX2 R95, R95 ;  /* 0x0000005f005f7308 */ /* 0x000fe20000000800 */
[----:B-1----:R-:W-:Y:S01]  /*b920*/  FADD.FTZ R124, R178, R11 ;  /* 0x0000000bb27c7221 */ /* 0x002fe20000010000 */
[----:B------:R-:W-:Y:S01]  /*b930*/  FFMA.FTZ R11, R123, R88, -R181 ;  /* 0x000000587b0b7223 */ /* 0x000fe200000108b5 */
[----:B0-----:R-:W-:Y:S01]  /*b940*/  F2FP.BF16.F32.PACK_AB R218, R13, R94 ;  /* 0x0000005e0dda723e */ /* 0x001fe200000010ff */
[-C--:B------:R-:W-:Y:S01]  /*b950*/  FMUL.FTZ R24, R24, R12.reuse ;  /* 0x0000000c18187220 */ /* 0x080fe20000410000 */
[----:B------:R-:W-:Y:S01]  /*b960*/  FADD.FTZ R135, R169, R124 ;  /* 0x0000007ca9877221 */ /* 0x000fe20000010000 */
[----:B------:R-:W-:Y:S01]  /*b970*/  FMUL.FTZ R25, R25, R12 ;  /* 0x0000000c19197220 */ /* 0x000fe20000410000 */
[----:B--2---:R-:W-:Y:S01]  /*b980*/  FFMA.FTZ R128, R93, R10, R96 ;  /* 0x0000000a5d807223 */ /* 0x004fe20000010060 */
[----:B------:R0:W-:Y:S01]  /*b990*/  @!P1 SYNCS.ARRIVE.TRANS64.RED.A1T0 RZ, [R130+URZ], RZ ;  /* 0x000000ff82ff99a7 */ /* 0x0001e2000810043f */
[----:B------:R1:W-:Y:S01]  /*b9a0*/  MUFU.EX2 R10, R122 ;  /* 0x0000007a000a7308 */ /* 0x0003e20000000800 */
[----:B------:R-:W-:Y:S01]  /*b9b0*/  FMUL.FTZ R28, R28, R12 ;  /* 0x0000000c1c1c7220 */ /* 0x000fe20000410000 */
[C---:B------:R-:W-:Y:S01]  /*b9c0*/  FADD.FTZ R128, R177.reuse, R128 ;  /* 0x00000080b1807221 */ /* 0x040fe20000010000 */
[----:B------:R-:W-:Y:S01]  /*b9d0*/  F2FP.BF16.F32.PACK_AB R177, R177, R96 ;  /* 0x00000060b1b1723e */ /* 0x000fe200000010ff */
[-C--:B------:R-:W-:Y:S01]  /*b9e0*/  FMUL.FTZ R29, R29, R12.reuse ;  /* 0x0000000c1d1d7220 */ /* 0x080fe20000410000 */
[----:B------:R-:W-:Y:S01]  /*b9f0*/  FMUL.FTZ R32, R32, R12 ;  /* 0x0000000c20207220 */ /* 0x000fe20000410000 */
[----:B------:R-:W-:Y:S01]  /*ba00*/  FADD.FTZ R123, R179, R128 ;  /* 0x00000080b37b7221 */ /* 0x000fe20000010000 */
[----:B------:R-:W-:Y:S01]  /*ba10*/  F2FP.BF16.F32.PACK_AB R179, R116, R179 ;  /* 0x000000b374b3723e */ /* 0x000fe200000010ff */
[----:B------:R-:W2:Y:S01]  /*ba20*/  MUFU.EX2 R11, R11 ;  /* 0x0000000b000b7308 */ /* 0x000ea20000000800 */
[----:B-1----:R-:W-:Y:S01]  /*ba30*/  FADD.FTZ R122, R180, R135 ;  /* 0x00000087b47a7221 */ /* 0x002fe20000010000 */
[----:B------:R-:W-:Y:S01]  /*ba40*/  FADD.FTZ R123, R116, R123 ;  /* 0x0000007b747b7221 */ /* 0x000fe20000010000 */
[----:B------:R-:W-:Y:S01]  /*ba50*/  F2FP.BF16.F32.PACK_AB R180, R201, R180 ;  /* 0x000000b4c9b4723e */ /* 0x000fe200000010ff */
[-C--:B------:R-:W-:Y:S01]  /*ba60*/  FMUL.FTZ R33, R33, R12.reuse ;  /* 0x0000000c21217220 */ /* 0x080fe20000410000 */
[----:B------:R-:W-:Y:S01]  /*ba70*/  FMUL.FTZ R36, R36, R12 ;  /* 0x0000000c24247220 */ /* 0x000fe20000410000 */
[----:B------:R-:W-:Y:S01]  /*ba80*/  FADD.FTZ R124, R112, R123 ;  /* 0x0000007b707c7221 */ /* 0x000fe20000010000 */
[----:B------:R-:W-:Y:S01]  /*ba90*/  FADD.FTZ R123, R201, R122 ;  /* 0x0000007ac97b7221 */ /* 0x000fe20000010000 */
[----:B------:R-:W-:Y:S01]  /*baa0*/  FFMA.FTZ R122, R115, R88, -R181 ;  /* 0x00000058737a7223 */ /* 0x000fe200000108b5 */
[-C--:B------:R-:W-:Y:S01]  /*bab0*/  FMUL.FTZ R37, R37, R12.reuse ;  /* 0x0000000c25257220 */ /* 0x080fe20000410000 */
[----:B------:R-:W-:Y:S01]  /*bac0*/  FADD.FTZ R124, R163, R124 ;  /* 0x0000007ca37c7221 */ /* 0x000fe20000010000 */
[----:B------:R-:W-:Y:S01]  /*bad0*/  FADD.FTZ R114, R182, R123 ;  /* 0x0000007bb6727221 */ /* 0x000fe20000010000 */
[-C--:B------:R-:W-:Y:S01]  /*bae0*/  FMUL.FTZ R40, R40, R12.reuse ;  /* 0x0000000c28287220 */ /* 0x080fe20000410000 */
[----:B------:R-:W-:Y:S01]  /*baf0*/  FMUL.FTZ R41, R41, R12 ;  /* 0x0000000c29297220 */ /* 0x000fe20000410000 */
[----:B------:R-:W-:Y:S01]  /*bb00*/  FADD.FTZ R115, R183, R124 ;  /* 0x0000007cb7737221 */ /* 0x000fe20000010000 */
[----:B------:R-:W-:Y:S01]  /*bb10*/  FADD.FTZ R123, R161, R114 ;  /* 0x00000072a17b7221 */ /* 0x000fe20000010000 */
[-C--:B------:R-:W-:Y:S01]  /*bb20*/  FFMA.FTZ R124, R119, R88.reuse, -R181 ;  /* 0x00000058777c7223 */ /* 0x080fe200000108b5 */
[----:B------:R1:W3:Y:S01]  /*bb30*/  MUFU.EX2 R114, R127 ;  /* 0x0000007f00727308 */ /* 0x0002e20000000800 */
[----:B------:R-:W-:Y:S01]  /*bb40*/  FADD.FTZ R126, R118, R115 ;  /* 0x00000073767e7221 */ /* 0x000fe20000010000 */
[----:B------:R-:W-:Y:S01]  /*bb50*/  FADD.FTZ R128, R184, R123 ;  /* 0x0000007bb8807221 */ /* 0x000fe20000010000 */
[-CC-:B------:R-:W-:Y:S01]  /*bb60*/  FFMA.FTZ R123, R111, R88.reuse, -R181.reuse ;  /* 0x000000586f7b7223 */ /* 0x180fe200000108b5 */
[-CC-:B------:R-:W-:Y:S01]  /*bb70*/  FFMA.FTZ R119, R99, R88.reuse, -R181.reuse ;  /* 0x0000005863777223 */ /* 0x180fe200000108b5 */
[----:B------:R-:W-:Y:S01]  /*bb80*/  FADD.FTZ R115, R185, R126 ;  /* 0x0000007eb9737221 */ /* 0x000fe20000010000 */
[-C--:B------:R-:W-:Y:S01]  /*bb90*/  FFMA.FTZ R126, R107, R88.reuse, -R181 ;  /* 0x000000586b7e7223 */ /* 0x080fe200000108b5 */
[----:B------:R-:W-:Y:S01]  /*bba0*/  FADD.FTZ R107, R165, R128 ;  /* 0x00000080a56b7221 */ /* 0x000fe20000010000 */
[----:B------:R-:W4:Y:S01]  /*bbb0*/  MUFU.EX2 R122, R122 ;  /* 0x0000007a007a7308 */ /* 0x000f220000000800 */
[C---:B------:R-:W-:Y:S01]  /*bbc0*/  FADD.FTZ R128, R110.reuse, R115 ;  /* 0x000000736e807221 */ /* 0x040fe20000010000 */
[----:B------:R-:W-:Y:S01]  /*bbd0*/  F2FP.BF16.F32.PACK_AB R185, R110, R185 ;  /* 0x000000b96eb9723e */ /* 0x000fe200000010ff */
[----:B0-----:R-:W-:Y:S01]  /*bbe0*/  FADD.FTZ R130, R186, R107 ;  /* 0x0000006bba827221 */ /* 0x001fe20000010000 */
[-C--:B------:R-:W-:Y:S01]  /*bbf0*/  FFMA.FTZ R107, R193, R88.reuse, -R181 ;  /* 0x00000058c16b7223 */ /* 0x080fe200000108b5 */
[----:B------:R-:W-:Y:S01]  /*bc00*/  FADD.FTZ R111, R187, R128 ;  /* 0x00000080bb6f7221 */ /* 0x000fe20000010000 */
[C---:B------:R-:W-:Y:S01]  /*bc10*/  F2FP.BF16.F32.PACK_AB R187, R106.reuse, R187 ;  /* 0x000000bb6abb723e */ /* 0x040fe200000010ff */
[----:B------:R-:W-:Y:S01]  /*bc20*/  FADD.FTZ R115, R153, R130 ;  /* 0x0000008299737221 */ /* 0x000fe20000010000 */
[----:B------:R0:W-:Y:S01]  /*bc30*/  MUFU.EX2 R110, R123 ;  /* 0x0000007b006e7308 */ /* 0x0001e20000000800 */
[----:B-1----:R-:W-:Y:S01]  /*bc40*/  FADD.FTZ R127, R106, R111 ;  /* 0x0000006f6a7f7221 */ /* 0x002fe20000010000 */
[-C--:B------:R-:W-:Y:S01]  /*bc50*/  FFMA.FTZ R111, R195, R88.reuse, -R181 ;  /* 0x00000058c36f7223 */ /* 0x080fe200000108b5 */
[----:B------:R-:W-:Y:S01]  /*bc60*/  FADD.FTZ R128, R188, R115 ;  /* 0x00000073bc807221 */ /* 0x000fe20000010000 */
[----:B------:R-:W-:Y:S01]  /*bc70*/  FFMA.FTZ R115, R197, R88, -R181 ;  /* 0x00000058c5737223 */ /* 0x000fe200000108b5 */
[----:B------:R-:W-:Y:S01]  /*bc80*/  FADD.FTZ R130, R104, R127 ;  /* 0x0000007f68827221 */ /* 0x000fe20000010000 */
[----:B------:R-:W-:Y:S01]  /*bc90*/  F2FP.BF16.F32.PACK_AB R193, R139, R100 ;  /* 0x000000648bc1723e */ /* 0x000fe200000010ff */
[----:B------:R-:W-:Y:S01]  /*bca0*/  FADD.FTZ R99, R145, R128 ;  /* 0x0000008091637221 */ /* 0x000fe20000010000 */
[----:B------:R-:W1:Y:S01]  /*bcb0*/  MUFU.EX2 R124, R124 ;  /* 0x0000007c007c7308 */ /* 0x000e620000000800 */
[----:B------:R-:W-:Y:S01]  /*bcc0*/  FADD.FTZ R127, R155, R130 ;  /* 0x000000829b7f7221 */ /* 0x000fe20000010000 */
[----:B------:R-:W-:Y:S01]  /*bcd0*/  F2FP.BF16.F32.PACK_AB R195, R143, R98 ;  /* 0x000000628fc3723e */ /* 0x000fe200000010ff */
[----:B------:R-:W-:Y:S01]  /*bce0*/  FADD.FTZ R128, R190, R99 ;  /* 0x00000063be807221 */ /* 0x000fe20000010000 */
[-C--:B------:R-:W-:Y:S01]  /*bcf0*/  FFMA.FTZ R99, R91, R88.reuse, -R181 ;  /* 0x000000585b637223 */ /* 0x080fe200000108b5 */
[----:B------:R-:W-:Y:S01]  /*bd00*/  FADD.FTZ R130, R102, R127 ;  /* 0x0000007f66827221 */ /* 0x000fe20000010000 */
[----:B------:R-:W-:Y:S01]  /*bd10*/  FFMA.FTZ R91, R199, R88, -R181 ;  /* 0x00000058c75b7223 */ /* 0x000fe200000108b5 */
[----:B------:R-:W-:Y:S01]  /*bd20*/  FADD.FTZ R127, R149, R128 ;  /* 0x00000080957f7221 */ /* 0x000fe20000010000 */
[----:B------:R-:W-:Y:S01]  /*bd30*/  F2FP.BF16.F32.PACK_AB R181, R163, R112 ;  /* 0x00000070a3b5723e */ /* 0x000fe200000010ff */
[----:B------:R-:W-:Y:S01]  /*bd40*/  FADD.FTZ R135, R147, R130 ;  /* 0x0000008293877221 */ /* 0x000fe20000010000 */
[----:B------:R-:W5:Y:S01]  /*bd50*/  MUFU.EX2 R96, R126 ;  /* 0x0000007e00607308 */ /* 0x000f620000000800 */
[----:B------:R-:W-:Y:S01]  /*bd60*/  FADD.FTZ R128, R192, R127 ;  /* 0x0000007fc0807221 */ /* 0x000fe20000010000 */
[----:B------:R-:W-:Y:S01]  /*bd70*/  F2FP.BF16.F32.PACK_AB R197, R108, R21 ;  /* 0x000000156cc5723e */ /* 0x000fe200000010ff */
[----:B------:R-:W-:Y:S01]  /*bd80*/  FADD.FTZ R130, R100, R135 ;  /* 0x0000008764827221 */ /* 0x000fe20000010000 */
[----:B--2---:R-:W-:Y:S01]  /*bd90*/  F2FP.BF16.F32.PACK_AB R201, R11, R10 ;  /* 0x0000000a0bc9723e */ /* 0x004fe200000010ff */
        /* <DEDUP_REMOVED lines=35> */
[----:B------:R2:W5:Y:S01]  /*bfd0*/  MUFU.EX2 R106, R107 ;  /* 0x0000006b006a7308 */ /* 0x0005620000000800 */
[----:B------:R-:W-:Y:S01]  /*bfe0*/  FADD.FTZ R104, R202, R15 ;  /* 0x0000000fca687221 */ /* 0x000fe20000010000 */
[-C--:B------:R-:W-:Y:S01]  /*bff0*/  FMUL.FTZ R73, R73, R12.reuse ;  /* 0x0000000c49497220 */ /* 0x080fe20000410000 */
[----:B------:R-:W-:Y:S01]  /*c000*/  FADD.FTZ R15, R203, R112 ;  /* 0x00000070cb0f7221 */ /* 0x000fe20000010000 */
[-C--:B------:R-:W-:Y:S01]  /*c010*/  FMUL.FTZ R76, R76, R12.reuse ;  /* 0x0000000c4c4c7220 */ /* 0x080fe20000410000 */
[----:B0-----:R-:W-:Y:S01]  /*c020*/  FADD.FTZ R123, R125, R104 ;  /* 0x000000687d7b7221 */ /* 0x001fe20000010000 */
[-C--:B------:R-:W-:Y:S01]  /*c030*/  FMUL.FTZ R77, R77, R12.reuse ;  /* 0x0000000c4d4d7220 */ /* 0x080fe20000410000 */
[----:B---3--:R-:W-:Y:S01]  /*c040*/  FADD.FTZ R102, R114, R15 ;  /* 0x0000000f72667221 */ /* 0x008fe20000010000 */
[-C--:B------:R-:W-:Y:S01]  /*c050*/  FMUL.FTZ R80, R80, R12.reuse ;  /* 0x0000000c50507220 */ /* 0x080fe20000410000 */
[----:B------:R-:W-:Y:S01]  /*c060*/  FADD.FTZ R100, R204, R123 ;  /* 0x0000007bcc647221 */ /* 0x000fe20000010000 */
[-C--:B------:R-:W-:Y:S01]  /*c070*/  FMUL.FTZ R81, R81, R12.reuse ;  /* 0x0000000c51517220 */ /* 0x080fe20000410000 */
[----:B------:R-:W-:Y:S01]  /*c080*/  FADD.FTZ R15, R205, R102 ;  /* 0x00000066cd0f7221 */ /* 0x000fe20000010000 */
[-C--:B------:R-:W-:Y:S01]  /*c090*/  FMUL.FTZ R84, R84, R12.reuse ;  /* 0x0000000c54547220 */ /* 0x080fe20000410000 */
[----:B--2---:R-:W-:Y:S01]  /*c0a0*/  FADD.FTZ R107, R113, R100 ;  /* 0x00000064716b7221 */ /* 0x004fe20000010000 */
[----:B------:R-:W0:Y:S01]  /*c0b0*/  MUFU.EX2 R102, R111 ;  /* 0x0000006f00667308 */ /* 0x000e220000000800 */
[----:B----4-:R-:W-:Y:S01]  /*c0c0*/  FADD.FTZ R98, R122, R15 ;  /* 0x0000000f7a627221 */ /* 0x010fe20000010000 */
[----:B------:R-:W-:Y:S01]  /*c0d0*/  FMUL.FTZ R85, R85, R12 ;  /* 0x0000000c55557220 */ /* 0x000fe20000410000 */
[----:B------:R-:W-:Y:S01]  /*c0e0*/  FADD.FTZ R100, R206, R107 ;  /* 0x0000006bce647221 */ /* 0x000fe20000010000 */
[----:B------:R-:W-:Y:S01]  /*c0f0*/  F2FP.BF16.F32.PACK_AB R178, R169, R178 ;  /* 0x000000b2a9b2723e */ /* 0x000fe200000010ff */
[----:B------:R-:W-:Y:S01]  /*c100*/  FADD.FTZ R15, R207, R98 ;  /* 0x00000062cf0f7221 */ /* 0x000fe20000010000 */
[----:B------:R-:W-:Y:S01]  /*c110*/  F2FP.BF16.F32.PACK_AB R182, R161, R182 ;  /* 0x000000b6a1b6723e */ /* 0x000fe200000010ff */
[----:B------:R-:W-:Y:S01]  /*c120*/  FADD.FTZ R21, R117, R100 ;  /* 0x0000006475157221 */ /* 0x000fe20000010000 */
[----:B------:R-:W-:Y:S01]  /*c130*/  F2FP.BF16.F32.PACK_AB R183, R118, R183 ;  /* 0x000000b776b7723e */ /* 0x000fe200000010ff */
[----:B-1----:R-:W-:Y:S01]  /*c140*/  FADD.FTZ R98, R124, R15 ;  /* 0x0000000f7c627221 */ /* 0x002fe20000010000 */
[----:B------:R-:W-:Y:S01]  /*c150*/  F2FP.BF16.F32.PACK_AB R184, R165, R184 ;  /* 0x000000b8a5b8723e */ /* 0x000fe200000010ff */
[----:B------:R-:W-:Y:S01]  /*c160*/  FADD.FTZ R100, R208, R21 ;  /* 0x00000015d0647221 */ /* 0x000fe20000010000 */
[----:B------:R-:W-:Y:S01]  /*c170*/  F2FP.BF16.F32.PACK_AB R186, R153, R186 ;  /* 0x000000ba99ba723e */ /* 0x000fe200000010ff */
[----:B------:R-:W-:Y:S01]  /*c180*/  FADD.FTZ R15, R209, R98 ;  /* 0x00000062d10f7221 */ /* 0x000fe20000010000 */
[----:B------:R-:W-:Y:S01]  /*c190*/  F2FP.BF16.F32.PACK_AB R188, R145, R188 ;  /* 0x000000bc91bc723e */ /* 0x000fe200000010ff */
[----:B------:R-:W-:Y:S01]  /*c1a0*/  FADD.FTZ R11, R105, R100 ;  /* 0x00000064690b7221 */ /* 0x000fe20000010000 */
[----:B------:R-:W-:Y:S01]  /*c1b0*/  F2FP.BF16.F32.PACK_AB R190, R149, R190 ;  /* 0x000000be95be723e */ /* 0x000fe200000010ff */
[----:B-----5:R-:W-:Y:S01]  /*c1c0*/  FADD.FTZ R10, R96, R15 ;  /* 0x0000000f600a7221 */ /* 0x020fe20000010000 */
[----:B------:R-:W1:Y:S01]  /*c1d0*/  MUFU.EX2 R100, R115 ;  /* 0x0000007300647308 */ /* 0x000e620000000800 */
[----:B------:R-:W-:Y:S01]  /*c1e0*/  FADD.FTZ R98, R210, R11 ;  /* 0x0000000bd2627221 */ /* 0x000fe20000010000 */
[----:B------:R-:W-:Y:S01]  /*c1f0*/  F2FP.BF16.F32.PACK_AB R192, R137, R192 ;  /* 0x000000c089c0723e */ /* 0x000fe200000010ff */
[----:B------:R-:W-:Y:S01]  /*c200*/  FADD.FTZ R11, R211, R10 ;  /* 0x0000000ad30b7221 */ /* 0x000fe20000010000 */
[----:B------:R-:W-:Y:S01]  /*c210*/  F2FP.BF16.F32.PACK_AB R194, R141, R194 ;  /* 0x000000c28dc2723e */ /* 0x000fe200000010ff */
[----:B------:R-:W-:Y:S01]  /*c220*/  FADD.FTZ R15, R109, R98 ;  /* 0x000000626d0f7221 */ /* 0x000fe20000010000 */
[----:B------:R-:W-:Y:S01]  /*c230*/  F2FP.BF16.F32.PACK_AB R196, R157, R196 ;  /* 0x000000c49dc4723e */ /* 0x000fe200000010ff */
[----:B------:R-:W-:Y:S01]  /*c240*/  FADD.FTZ R11, R110, R11 ;  /* 0x0000000b6e0b7221 */ /* 0x000fe20000010000 */
[----:B------:R-:W2:Y:S01]  /*c250*/  MUFU.EX2 R98, R91 ;  /* 0x0000005b00627308 */ /* 0x000ea20000000800 */
[----:B------:R-:W-:Y:S01]  /*c260*/  FADD.FTZ R10, R20, R15 ;  /* 0x0000000f140a7221 */ /* 0x000fe20000010000 */
[----:B------:R-:W-:Y:S01]  /*c270*/  F2FP.BF16.F32.PACK_AB R198, R129, R198 ;  /* 0x000000c681c6723e */ /* 0x000fe200000010ff */
        /* <DEDUP_REMOVED lines=8> */
[----:B0-----:R-:W-:Y:S01]  /*c300*/  FADD.FTZ R11, R102, R11 ;  /* 0x0000000b660b7221 */ /* 0x001fe20000010000 */
[----:B------:R-:W-:Y:S01]  /*c310*/  F2FP.BF16.F32.PACK_AB R204, R113, R204 ;  /* 0x000000cc71cc723e */ /* 0x000fe200000010ff */
        /* <DEDUP_REMOVED lines=14> */
[----:B--2---:R-:W-:Y:S01]  /*c400*/  FADD.FTZ R15, R98, R11 ;  /* 0x0000000b620f7221 */ /* 0x004fe20000010000 */
[----:B------:R-:W-:Y:S01]  /*c410*/  F2FP.BF16.F32.PACK_AB R213, R119, R106 ;  /* 0x0000006a77d5723e */ /* 0x000fe200000010ff */
[----:B------:R-:W-:Y:S01]  /*c420*/  FADD.FTZ R11, R13, R10 ;  /* 0x0000000a0d0b7221 */ /* 0x000fe20000010000 */
[----:B------:R-:W-:Y:S01]  /*c430*/  F2FP.BF16.F32.PACK_AB R215, R103, R102 ;  /* 0x0000006667d7723e */ /* 0x000fe200000010ff */
[----:B------:R-:W-:Y:S01]  /*c440*/  FADD.FTZ R10, R95, R15 ;  /* 0x0000000f5f0a7221 */ /* 0x000fe20000010000 */
        /* <DEDUP_REMOVED lines=35> */
[----:B------:R-:W-:Y:S01]  /*c680*/  MOV R15, R16 ;  /* 0x00000010000f7202 */ /* 0x000fe20000000f00 */
[----:B------:R-:W-:-:S02]  /*c690*/  IMAD.MOV.U32 R13, RZ, RZ, R101 ;  /* 0x000000ffff0d7224 */ /* 0x000fc400078e0065 */
[----:B------:R-:W-:Y:S01]  /*c6a0*/  IMAD.MOV.U32 R12, RZ, RZ, R89 ;  /* 0x000000ffff0c7224 */ /* 0x000fe200078e0059 */
[----:B------:R-:W-:Y:S06]  /*c6b0*/  @P2 BRA `(.L_x_273) ;  /* 0xffffffa800582947 */ /* 0x000fec000383ffff */
.L_x_264:
[----:B------:R-:W-:Y:S06]  /*c6c0*/  BAR.ARV 0x8, 0x120 ;  /* 0x0204800000007b1d */ /* 0x000fec0000002000 */
[----:B------:R-:W-:Y:S05]  /*c6d0*/  @!P0 BRA `(.L_x_274) ;  /* 0x0000000000048947 */ /* 0x000fea0003800000 */
[----:B------:R-:W-:Y:S01]  /*c6e0*/  BPT.TRAP 0x1 ;  /* 0x000000040000795c */ /* 0x000fe20000300000 */
.L_x_274:
[----:B------:R-:W-:Y:S01]  /*c6f0*/  IMAD R8, R2, 0x8, R0 ;  /* 0x0000000802087824 */ /* 0x000fe200078e0200 */
[----:B------:R-:W-:-:S04]  /*c700*/  SHF.L.U32 R3, R16, 0x1f, RZ ;  /* 0x0000001f10037819 */ /* 0x000fc800000006ff */
[----:B------:R0:W1:Y:S01]  /*c710*/  SYNCS.PHASECHK.TRANS64.TRYWAIT P2, [R8+URZ+0x34850], R3 ;  /* 0x03485003080075a7 */ /* 0x000062000804017f */
[----:B------:R-:W-:Y:S05]  /*c720*/  @!P0 BRA `(.L_x_275) ;  /* 0x0000000000048947 */ /* 0x000fea0003800000 */
[----:B------:R-:W-:Y:S01]  /*c730*/  BPT.TRAP 0x1 ;  /* 0x000000040000795c */ /* 0x000fe20000300000 */
.L_x_275:
[----:B-1----:R-:W-:Y:S05]  /*c740*/  @P2 BRA `(.L_x_276) ;  /* 0x0000000000082947 */ /* 0x002fea0003800000 */
[----:B------:R-:W1:Y:S02]  /*c750*/  SYNCS.PHASECHK.TRANS64.TRYWAIT P0, [R8+URZ+0x34850], R3 ;  /* 0x03485003080075a7 */ /* 0x000e64000800017f */
[----:B-1----:R-:W-:Y:S05]  /*c760*/  @!P0 BRA `(.L_x_277) ;  /* 0x00000074007c8947 */ /* 0x002fea0003800000 */
.L_x_276:
[----:B------:R-:W-:Y:S05]  /*c770*/  WARPSYNC.ALL ;  /* 0x0000000000007948 */ /* 0x000fea0003800000 */
[----:B------:R-:W-:Y:S01]  /*c780*/  VIADD R0, R0, 0x400 ;  /* 0x0000040000007836 */ /* 0x000fe20000000000 */
[----:B------:R-:W-:Y:S01]  /*c790*/  WARPGROUP.ARRIVE ;  /* 0x00000000000079c5 */ /* 0x000fe20000000000 */
[----:B------:R-:W-:Y:S01]  /*c7a0*/  IMAD.MOV.U32 R7, RZ, RZ, 0x40000040 ;  /* 0x40000040ff077424 */ /* 0x000fe200078e00ff */
[----:B01----:R-:W-:Y:S01]  /*c7b0*/  SHFL.BFLY PT, R3, R10, 0x2, 0x1f ;  /* 0x0c401f000a037f89 */ /* 0x003fe200000e0000 */
[----:B------:R-:W-:Y:S01]  /*c7c0*/  IMAD.MOV.U32 R9, RZ, RZ, RZ ;  /* 0x000000ffff097224 */ /* 0x000fe200078e00ff */
[----:B------:R-:W-:Y:S01]  /*c7d0*/  SHF.R.U32.HI R0, RZ, 0x4, R0 ;  /* 0x00000004ff007819 */ /* 0x000fe20000011600 */
[----:B------:R-:W-:-:S03]  /*c7e0*/  VIADD R223, R223, 0x1 ;  /* 0x00000001dfdf7836 */ /* 0x000fc60000000000 */
[----:B------:R-:W-:-:S04]  /*c7f0*/  LOP3.LUT R0, R0, 0x3fff, RZ, 0xc0, !PT ;  /* 0x00003fff00007812 */ /* 0x000fc800078ec0ff */
[----:B------:R-:W-:Y:S02]  /*c800*/  LOP3.LUT R5, R0, 0x5800000, RZ, 0xfc, !PT ;  /* 0x0580000000057812 */ /* 0x000fe400078efcff */
[----:B------:R-:W0:Y:S03]  /*c810*/  SHFL.BFLY PT, R0, R11, 0x2, 0x1f ;  /* 0x0c401f000b007f89 */ /* 0x000e2600000e0000 */
[----:B------:R-:W-:Y:S02]  /*c820*/  IMAD R4, R2, 0xb00, R5 ;  /* 0x00000b0002047824 */ /* 0x000fe400078e0205 */
[----:B------:R-:W-:Y:S02]  /*c830*/  IMAD.MOV.U32 R5, RZ, RZ, 0x40000040 ;  /* 0x40000040ff057424 */ /* 0x000fe400078e00ff */
[C---:B------:R-:W-:Y:S01]  /*c840*/  VIADD R6, R4.reuse, 0x80 ;  /* 0x0000008004067836 */ /* 0x040fe20000000000 */
[----:B------:R-:W-:-:S02]  /*c850*/  R2UR UR6, R4 ;  /* 0x00000000040672ca */ /* 0x000fc400000e0000 */
[----:B------:R-:W-:Y:S01]  /*c860*/  R2UR UR7, R5 ;  /* 0x00000000050772ca */ /* 0x000fe200000e0000 */
[----:B------:R-:W-:-:S12]  /*c870*/  IMAD.MOV.U32 R5, RZ, RZ, 0x40000040 ;  /* 0x40000040ff057424 */ /* 0x000fd800078e00ff */
[----:B------:R-:W-:Y:S01]  /*c880*/  HGMMA.64x128x16.F32.BF16 R24, R176, gdesc[UR4].tnspB, R24, gsb0 ;  /* 0x41e00004b0187df0 */ /* 0x000fe20008001818 */
[----:B------:R-:W-:Y:S01]  /*c890*/  R2UR UR6, R6 ;  /* 0x00000000060672ca */ /* 0x000fe200000e0000 */
[----:B------:R-:W-:Y:S01]  /*c8a0*/  VIADD R6, R4, 0x100 ;  /* 0x0000010004067836 */ /* 0x000fe20000000000 */
[----:B------:R-:W-:Y:S01]  /*c8b0*/  R2UR UR7, R7 ;  /* 0x00000000070772ca */ /* 0x000fe200000e0000 */
[----:B0-----:R-:W-:Y:S01]  /*c8c0*/  FADD.FTZ R0, R0, R11 ;  /* 0x0000000b00007221 */ /* 0x001fe20000010000 */
[----:B------:R-:W-:Y:S01]  /*c8d0*/  MOV R7, 0x40000040 ;  /* 0x4000004000077802 */ /* 0x000fe20000000f00 */
[----:B------:R-:W-:Y:S01]  /*c8e0*/  VIADD R11, R2, 0x1 ;  /* 0x00000001020b7836 */ /* 0x000fe20000000000 */
[----:B------:R-:W-:-:S04]  /*c8f0*/  MOV R2, RZ ;  /* 0x000000ff00027202 */ /* 0x000fc80000000f00 */
[----:B------:R-:W-:Y:S01]  /*c900*/  ISETP.NE.AND P2, PT, R11, 0x2, PT ;  /* 0x000000020b00780c */ /* 0x000fe20003f45270 */
[----:B------:R-:W-:Y:S02]  /*c910*/  WARPGROUP.DEPBAR.LE gsb0, 0x0 ;  /* 0x00008000000079c5 */ /* 0x000fe40000010000 */
[----:B------:R-:W-:-:S06]  /*c920*/  WARPGROUP.ARRIVE ;  /* 0x00000000000079c5 */ /* 0x000fcc0000000000 */
[----:B------:R-:W-:Y:S01]  /*c930*/  HGMMA.64x128x16.F32.BF16 R24, R180, gdesc[UR4].tnspB, R24, gsb0 ;  /* 0x41e00004b4187df0 */ /* 0x000fe20008001818 */
[----:B------:R-:W-:Y:S01]  /*c940*/  R2UR UR6, R6 ;  /* 0x00000000060672ca */ /* 0x000fe200000e0000 */
[----:B------:R-:W-:Y:S01]  /*c950*/  VIADD R6, R4, 0x180 ;  /* 0x0000018004067836 */ /* 0x000fe20000000000 */
[----:B------:R-:W-:Y:S01]  /*c960*/  R2UR UR7, R7 ;  /* 0x00000000070772ca */ /* 0x000fe200000e0000 */
[----:B------:R-:W-:Y:S01]  /*c970*/  IMAD.MOV.U32 R7, RZ, RZ, 0x40000040 ;  /* 0x40000040ff077424 */ /* 0x000fe200078e00ff */
[----:B------:R-:W-:Y:S02]  /*c980*/  WARPGROUP.DEPBAR.LE gsb0, 0x0 ;  /* 0x00008000000079c5 */ /* 0x000fe40000010000 */
[----:B------:R-:W-:-:S09]  /*c990*/  WARPGROUP.ARRIVE ;  /* 0x00000000000079c5 */ /* 0x000fd20000000000 */
        /* <DEDUP_REMOVED lines=22> */
[----:B------:R-:W-:Y:S02]  /*cb00*/  R2UR UR6, R6 ;  /* 0x00000000060672ca */ /* 0x000fe400000e0000 */
[----:B------:R-:W-:Y:S01]  /*cb10*/  R2UR UR7, R7 ;  /* 0x00000000070772ca */ /* 0x000fe200000e0000 */
[----:B------:R-:W-:Y:S01]  /*cb20*/  IMAD.MOV.U32 R7, RZ, RZ, 0x40000040 ;  /* 0x40000040ff077424 */ /* 0x000fe200078e00ff */
[----:B------:R-:W-:Y:S01]  /*cb30*/  IADD3 R6, R4, 0x380, RZ ;  /* 0x0000038004067810 */ /* 0x000fe20007ffe0ff */
[----:B------:R-:W-:Y:S02]  /*cb40*/  WARPGROUP.DEPBAR.LE gsb0, 0x0 ;  /* 0x00008000000079c5 */ /* 0x000fe40000010000 */
[----:B------:R-:W-:-:S08]  /*cb50*/  WARPGROUP.ARRIVE ;  /* 0x00000000000079c5 */ /* 0x000fd00000000000 */
        /* <DEDUP_REMOVED lines=9> */
[C---:B------:R-:W-:Y:S01]  /*cbf0*/  VIADD R6, R4.reuse, 0x480 ;  /* 0x0000048004067836 */ /* 0x040fe20000000000 */
[----:B------:R-:W-:Y:S01]  /*cc00*/  R2UR UR7, R7 ;  /* 0x00000000070772ca */ /* 0x000fe200000e0000 */
[----:B------:R-:W-:Y:S02]  /*cc10*/  IMAD.MOV.U32 R7, RZ, RZ, 0x40000040 ;  /* 0x40000040ff077424 */ /* 0x000fe400078e00ff */
[----:B------:R-:W-:Y:S01]  /*cc20*/  VIADD R4, R4, 0x500 ;  /* 0x0000050004047836 */ /* 0x000fe20000000000 */
[----:B------:R-:W-:Y:S02]  /*cc30*/  WARPGROUP.DEPBAR.LE gsb0, 0x0 ;  /* 0x00008000000079c5 */ /* 0x000fe40000010000 */
[----:B------:R-:W-:-:S07]  /*cc40*/  WARPGROUP.ARRIVE ;  /* 0x00000000000079c5 */ /* 0x000fce0000000000 */
[----:B------:R-:W-:Y:S01]  /*cc50*/  HGMMA.64x128x16.F32.BF16 R24, R208, gdesc[UR4].tnspB, R24, gsb0 ;  /* 0x41e00004d0187df0 */ /* 0x000fe20008001818 */
[----:B------:R-:W-:Y:S02]  /*cc60*/  R2UR UR6, R6 ;  /* 0x00000000060672ca */ /* 0x000fe400000e0000 */
[----:B------:R-:W-:Y:S01]  /*cc70*/  R2UR UR7, R7 ;  /* 0x00000000070772ca */ /* 0x000fe200000e0000 */
[----:B------:R-:W-:-:S05]  /*cc80*/  @!P1 VIADD R7, R8, 0x34860 ;  /* 0x0003486008079836 */ /* 0x000fca0000000000 */
[----:B------:R-:W-:Y:S01]  /*cc90*/  @!P1 PRMT R7, RZ, 0x654, R7 ;  /* 0x00000654ff079816 */ /* 0x000fe20000000007 */
[----:B------:R-:W-:Y:S02]  /*cca0*/  WARPGROUP.DEPBAR.LE gsb0, 0x0 ;  /* 0x00008000000079c5 */ /* 0x000fe40000010000 */
[----:B------:R-:W-:-:S06]  /*ccb0*/  WARPGROUP.ARRIVE ;  /* 0x00000000000079c5 */ /* 0x000fcc0000000000 */
[----:B------:R-:W-:Y:S01]  /*ccc0*/  HGMMA.64x128x16.F32.BF16 R24, R212, gdesc[UR4].tnspB, R24, gsb0 ;  /* 0x41e00004d4187df0 */ /* 0x000fe20008001818 */
[----:B------:R-:W-:Y:S01]  /*ccd0*/  R2UR UR6, R4 ;  /* 0x00000000040672ca */ /* 0x000fe200000e0000 */
[----:B------:R-:W-:Y:S01]  /*cce0*/  FADD.FTZ R4, R3, R10 ;  /* 0x0000000a03047221 */ /* 0x000fe20000010000 */
[----:B------:R-:W-:Y:S01]  /*ccf0*/  R2UR UR7, R5 ;  /* 0x00000000050772ca */ /* 0x000fe200000e0000 */
[----:B------:R-:W0:Y:S04]  /*cd00*/  SHFL.BFLY PT, R3, R0, 0x1, 0x1f ;  /* 0x0c201f0000037f89 */ /* 0x000e2800000e0000 */
[----:B------:R-:W1:Y:S01]  /*cd10*/  SHFL.BFLY PT, R5, R4, 0x1, 0x1f ;  /* 0x0c201f0004057f89 */ /* 0x000e6200000e0000 */
[----:B0-----:R-:W-:Y:S01]  /*cd20*/  FADD.FTZ R12, R0, R3 ;  /* 0x00000003000c7221 */ /* 0x001fe20000010000 */
[----:B------:R-:W-:Y:S01]  /*cd30*/  SEL R3, RZ, 0x1, P2 ;  /* 0x00000001ff037807 */ /* 0x000fe20001000000 */
[----:B------:R-:W-:-:S02]  /*cd40*/  IMAD.MOV.U32 R0, RZ, RZ, -0x800000 ;  /* 0xff800000ff007424 */ /* 0x000fc400078e00ff */
[----:B-1----:R-:W-:Y:S01]  /*cd50*/  FADD.FTZ R13, R4, R5 ;  /* 0x00000005040d7221 */ /* 0x002fe20000010000 */
[----:B------:R-:W-:Y:S02]  /*cd60*/  FSETP.NE.FTZ.AND P0, PT, R12, RZ, PT ;  /* 0x000000ff0c00720b */ /* 0x000fe40003f15000 */
[----:B------:R-:W-:Y:S01]  /*cd70*/  LOP3.LUT R16, R16, R3, RZ, 0x3c, !PT ;  /* 0x0000000310107212 */ /* 0x000fe200078e3cff */
[----:B------:R-:W-:Y:S01]  /*cd80*/  IMAD.MOV.U32 R3, RZ, RZ, -0x800000 ;  /* 0xff800000ff037424 */ /* 0x000fe200078e00ff */
[----:B------:R-:W-:-:S09]  /*cd90*/  FSETP.NE.FTZ.AND P3, PT, R13, RZ, PT ;  /* 0x000000ff0d00720b */ /* 0x000fd20003f75000 */
[----:B------:R-:W0:Y:S01]  /*cda0*/  @P0 MUFU.LG2 R5, R12 ;  /* 0x0000000c00050308 */ /* 0x000e220000000c00 */
[----:B------:R-:W-:-:S03]  /*cdb0*/  @P0 FMUL.FTZ R4, R88, 0.69314718246459960938 ;  /* 0x3f31721858040820 */ /* 0x000fc60000410000 */
[----:B------:R-:W-:-:S04]  /*cdc0*/  @P3 FMUL.FTZ R15, R88, 0.69314718246459960938 ;  /* 0x3f317218580f3820 */ /* 0x000fc80000410000 */
[----:B------:R-:W1:Y:S08]  /*cdd0*/  @P3 MUFU.LG2 R6, R13 ;  /* 0x0000000d00063308 */ /* 0x000e700000000c00 */
[----:B------:R-:W2:Y:S01]  /*cde0*/  @P0 MUFU.RCP R2, R12 ;  /* 0x0000000c00020308 */ /* 0x000ea20000001000 */
[----:B0-----:R-:W-:-:S04]  /*cdf0*/  @P0 FMUL.FTZ R5, R5, 0.69314718246459960938 ;  /* 0x3f31721805050820 */ /* 0x001fc80000410000 */
[----:B------:R-:W-:Y:S01]  /*ce00*/  @P0 FFMA.FTZ R0, R4, R89, R5 ;  /* 0x0000005904000223 */ /* 0x000fe20000010005 */
[----:B------:R-:W-:Y:S02]  /*ce10*/  PLOP3.LUT P0, PT, PT, PT, PT, 0x8, 0x0 ;  /* 0x000000000000781c */ /* 0x000fe40003f0e170 */
[----:B------:R-:W0:Y:S01]  /*ce20*/  @P3 MUFU.RCP R9, R13 ;  /* 0x0000000d00093308 */ /* 0x000e220000001000 */
[----:B-1----:R-:W-:-:S04]  /*ce30*/  @P3 FMUL.FTZ R6, R6, 0.69314718246459960938 ;  /* 0x3f31721806063820 */ /* 0x002fc80000410000 */
[----:B------:R-:W-:Y:S01]  /*ce40*/  @P3 FFMA.FTZ R3, R15, R101, R6 ;  /* 0x000000650f033223 */ /* 0x000fe20000010006 */
[----:B------:R-:W-:Y:S02]  /*ce50*/  WARPGROUP.DEPBAR.LE gsb0, 0x0 ;  /* 0x00008000000079c5 */ /* 0x000fe40000010000 */
[----:B------:R-:W-:-:S06]  /*ce60*/  WARPGROUP.ARRIVE ;  /* 0x00000000000079c5 */ /* 0x000fcc0000000000 */
[----:B------:R-:W-:Y:S03]  /*ce70*/  HGMMA.64x128x16.F32.BF16 R24, R216, gdesc[UR4].tnspB, R24, gsb0 ;  /* 0x41e00004d8187df0 */ /* 0x000fe60008001818 */
[----:B------:R-:W-:Y:S02]  /*ce80*/  WARPGROUP.DEPBAR.LE gsb0, 0x0 ;  /* 0x00008000000079c5 */ /* 0x000fe40000010000 */
[-C--:B--2---:R-:W-:Y:S01]  /*ce90*/  FMUL.FTZ R6, R29, R2.reuse ;  /* 0x000000021d067220 */ /* 0x084fe20000410000 */
        /* <DEDUP_REMOVED lines=20> */
[----:B------:R1:W-:Y:S01]  /*cfe0*/  @!P1 SYNCS.ARRIVE.TRANS64.RED.A1T0 RZ, [R7+URZ], RZ ;  /* 0x000000ff07ff99a7 */ /* 0x0003e2000810043f */
        /* <DEDUP_REMOVED lines=11> */
[-C--:B0-----:R-:W-:Y:S01]  /*d0a0*/  FMUL.FTZ R102, R34, R9.reuse ;  /* 0x0000000922667220 */ /* 0x081fe20000410000 */
        /* <DEDUP_REMOVED lines=13> */
[-C--:B-1----:R-:W-:Y:S01]  /*d180*/  FMUL.FTZ R7, R31, R9.reuse ;  /* 0x000000091f077220 */ /* 0x082fe20000410000 */
        /* <DEDUP_REMOVED lines=17> */
[----:B------:R-:W-:-:S07]  /*d2a0*/  SEL R2, R11, RZ, P2 ;  /* 0x000000ff0b027207 */ /* 0x000fce0001000000 */
.L_x_256:
[----:B------:R-:W0:Y:S01]  /*d2b0*/  S2R R5, SR_CgaCtaId ;  /* 0x0000000000057919 */ /* 0x000e220000008800 */
[----:B------:R-:W-:Y:S01]  /*d2c0*/  MOV R28, 0x400 ;  /* 0x00000400001c7802 */ /* 0x000fe20000000f00 */
[----:B------:R-:W-:Y:S01]  /*d2d0*/  BSSY B0, `(.L_x_278) ;  /* 0x00001e6000007945 */ /* 0x000fe20003800000 */
[----:B------:R-:W-:Y:S02]  /*d2e0*/  BAR.SYNC.DEFER_BLOCKING 0x5, 0x120 ;  /* 0x0144800000007b1d */ /* 0x000fe40000010000 */
[----:B0-----:R-:W-:-:S05]  /*d2f0*/  LEA R28, R5, R28, 0x18 ;  /* 0x0000001c051c7211 */ /* 0x001fca00078ec0ff */
[----:B------:R0:W1:Y:S01]  /*d300*/  LDS.128 R48, [R28+0x348d0] ;  /* 0x0348d0001c307984 */ /* 0x0000620000000c00 */
[----:B------:R-:W-:Y:S06]  /*d310*/  BAR.ARV 0x4, 0x120 ;  /* 0x0104800000007b1d */ /* 0x000fec0000002000 */
[----:B------:R-:W-:Y:S05]  /*d320*/  @P0 BRA `(.L_x_279) ;  /* 0x0000001000e40947 */ /* 0x000fea0003800000 */
[----:B------:R-:W2:Y:S01]  /*d330*/  S2R R5, SR_SWINHI ;  /* 0x0000000000057919 */ /* 0x000ea20000002f00 */
[----:B------:R-:W-:Y:S01]  /*d340*/  F2FP.BF16.F32.PACK_AB R7, R7, R8 ;  /* 0x000000080707723e */ /* 0x000fe200000010ff */
[----:B------:R-:W-:Y:S01]  /*d350*/  ULDC.64 UR4, c[0x0][0xbe0] ;  /* 0x0002f80000047ab9 */ /* 0x000fe20000000a00 */
[----:B------:R-:W-:Y:S01]  /*d360*/  F2FP.BF16.F32.PACK_AB R6, R6, R105 ;  /* 0x000000690606723e */ /* 0x000fe200000010ff */
[----:B------:R-:W-:Y:S01]  /*d370*/  ULDC.64 UR6, c[0x0][0x208] ;  /* 0x0000820000067ab9 */ /* 0x000fe20000000a00 */
[----:B------:R-:W-:Y:S02]  /*d380*/  F2FP.BF16.F32.PACK_AB R60, R57, R60 ;  /* 0x0000003c393c723e */ /* 0x000fe400000010ff */
[----:B------:R-:W-:Y:S02]  /*d390*/  F2FP.BF16.F32.PACK_AB R52, R45, R52 ;  /* 0x000000342d34723e */ /* 0x000fe400000010ff */
[----:B------:R-:W-:Y:S02]  /*d3a0*/  F2FP.BF16.F32.PACK_AB R40, R37, R40 ;  /* 0x000000282528723e */ /* 0x000fe400000010ff */
[----:B------:R-:W-:-:S02]  /*d3b0*/  MOV R20, R28 ;  /* 0x0000001c00147202 */ /* 0x000fc40000000f00 */
[----:B--2---:R-:W-:-:S03]  /*d3c0*/  MOV R21, R5 ;  /* 0x0000000500157202 */ /* 0x004fc60000000f00 */
[----:B------:R-:W-:-:S03]  /*d3d0*/  IMAD.WIDE R4, R228, 0x2, R20 ;  /* 0x00000002e4047825 */ /* 0x000fc600078e0214 */
[C---:B------:R-:W-:Y:S02]  /*d3e0*/  LOP3.LUT R9, R4.reuse, 0x380, RZ, 0xc0, !PT ;  /* 0x0000038004097812 */ /* 0x040fe400078ec0ff */
[C---:B------:R-:W-:Y:S02]  /*d3f0*/  IADD3 R63, P6, R4.reuse, 0x20, RZ ;  /* 0x00000020043f7810 */ /* 0x040fe40007fde0ff */
[----:B------:R-:W-:Y:S02]  /*d400*/  SHF.R.U64 R9, R9, 0x3, RZ ;  /* 0x0000000309097819 */ /* 0x000fe400000012ff */
[C---:B------:R-:W-:Y:S01]  /*d410*/  IADD3 R67, P5, R4.reuse, 0x40, RZ ;  /* 0x0000004004437810 */ /* 0x040fe20007fbe0ff */
[--C-:B------:R-:W-:Y:S01]  /*d420*/  IMAD.X R27, RZ, RZ, R5.reuse, P6 ;  /* 0x000000ffff1b7224 */ /* 0x100fe200030e0605 */
[C---:B------:R-:W-:Y:S02]  /*d430*/  IADD3 R71, P4, R4.reuse, 0x60, RZ ;  /* 0x0000006004477810 */ /* 0x040fe40007f9e0ff */
[C---:B------:R-:W-:Y:S01]  /*d440*/  IADD3 R75, P3, R4.reuse, 0x4000, RZ ;  /* 0x00004000044b7810 */ /* 0x040fe20007f7e0ff */
[--C-:B------:R-:W-:Y:S01]  /*d450*/  IMAD.X R25, RZ, RZ, R5.reuse, P5 ;  /* 0x000000ffff197224 */ /* 0x100fe200028e0605 */
[C---:B------:R-:W-:Y:S01]  /*d460*/  IADD3 R79, P2, R4.reuse, 0x4020, RZ ;  /* 0x00004020044f7810 */ /* 0x040fe20007f5e0ff */
[--C-:B------:R-:W-:Y:S01]  /*d470*/  IMAD.X R15, RZ, RZ, R5.reuse, P4 ;  /* 0x000000ffff0f7224 */ /* 0x100fe200020e0605 */
[C---:B------:R-:W-:Y:S01]  /*d480*/  IADD3 R81, P1, R4.reuse, 0x4040, RZ ;  /* 0x0000404004517810 */ /* 0x040fe20007f3e0ff */
[----:B------:R-:W-:Y:S01]  /*d490*/  BAR.SYNC.DEFER_BLOCKING 0x1, 0x100 ;  /* 0x0044000000007b1d */ /* 0x000fe20000010000 */
[----:B------:R-:W-:Y:S01]  /*d4a0*/  IADD3 R83, P0, R4, 0x4060, RZ ;  /* 0x0000406004537810 */ /* 0x000fe20007f1e0ff */
[--C-:B------:R-:W-:Y:S01]  /*d4b0*/  IMAD.X R11, RZ, RZ, R5.reuse, P2 ;  /* 0x000000ffff0b7224 */ /* 0x100fe200010e0605 */
[----:B------:R-:W-:Y:S01]  /*d4c0*/  LOP3.LUT R4, R9, R4, RZ, 0x3c, !PT ;  /* 0x0000000409047212 */ /* 0x000fe200078e3cff */
[--C-:B------:R-:W-:Y:S01]  /*d4d0*/  IMAD.X R9, RZ, RZ, R5.reuse, P1 ;  /* 0x000000ffff097224 */ /* 0x100fe200008e0605 */
[----:B------:R-:W-:Y:S01]  /*d4e0*/  IADD3.X R13, RZ, R5, RZ, P3, !PT ;  /* 0x00000005ff0d7210 */ /* 0x000fe20001ffe4ff */
[----:B------:R-:W-:Y:S01]  /*d4f0*/  IMAD.X R31, RZ, RZ, R5, P0 ;  /* 0x000000ffff1f7224 */ /* 0x000fe200000e0605 */
[----:B------:R-:W-:-:S02]  /*d500*/  LOP3.LUT R14, R67, 0x380, RZ, 0xc0, !PT ;  /* 0x00000380430e7812 */ /* 0x000fc400078ec0ff */
[----:B------:R-:W-:Y:S02]  /*d510*/  MOV R62, R4 ;  /* 0x00000004003e7202 */ /* 0x000fe40000000f00 */
[----:B------:R-:W-:Y:S02]  /*d520*/  LOP3.LUT R30, R71, 0x380, RZ, 0xc0, !PT ;  /* 0x00000380471e7812 */ /* 0x000fe400078ec0ff */
[----:B------:R-:W-:Y:S02]  /*d530*/  F2FP.BF16.F32.PACK_AB R5, R10, R107 ;  /* 0x0000006b0a05723e */ /* 0x000fe400000010ff */
[----:B------:R-:W-:Y:S02]  /*d540*/  LOP3.LUT R10, R79, 0x380, RZ, 0xc0, !PT ;  /* 0x000003804f0a7812 */ /* 0x000fe400078ec0ff */
[----:B------:R-:W-:Y:S02]  /*d550*/  SHF.R.U64 R14, R14, 0x3, RZ ;  /* 0x000000030e0e7819 */ /* 0x000fe400000012ff */
[----:B------:R-:W-:-:S02]  /*d560*/  SHF.R.U64 R30, R30, 0x3, RZ ;  /* 0x000000031e1e7819 */ /* 0x000fc400000012ff */
[----:B------:R-:W-:Y:S02]  /*d570*/  SHF.R.U64 R10, R10, 0x3, RZ ;  /* 0x000000030a0a7819 */ /* 0x000fe400000012ff */
[----:B------:R-:W-:Y:S02]  /*d580*/  LOP3.LUT R24, R14, R67, RZ, 0x3c, !PT ;  /* 0x000000430e187212 */ /* 0x000fe400078e3cff */
[----:B------:R-:W-:Y:S02]  /*d590*/  LOP3.LUT R14, R30, R71, RZ, 0x3c, !PT ;  /* 0x000000471e0e7212 */ /* 0x000fe400078e3cff */
[----:B------:R-:W-:Y:S02]  /*d5a0*/  LOP3.LUT R30, R81, 0x380, RZ, 0xc0, !PT ;  /* 0x00000380511e7812 */ /* 0x000fe400078ec0ff */
[----:B------:R-:W-:Y:S02]  /*d5b0*/  LOP3.LUT R10, R10, R79, RZ, 0x3c, !PT ;  /* 0x0000004f0a0a7212 */ /* 0x000fe400078e3cff */
[----:B------:R-:W-:Y:S01]  /*d5c0*/  LOP3.LUT R12, R63, 0x380, RZ, 0xc0, !PT ;  /* 0x000003803f0c7812 */ /* 0x000fe200078ec0ff */
[----:B------:R-:W2:Y:S01]  /*d5d0*/  LDC.64 R78, c[0x0][0xbd8] ;  /* 0x0002f600ff4e7b82 */ /* 0x000ea20000000a00 */
[----:B-1----:R-:W-:-:S02]  /*d5e0*/  LOP3.LUT R48, R75, 0x380, RZ, 0xc0, !PT ;  /* 0x000003804b307812 */ /* 0x002fc400078ec0ff */
[----:B------:R-:W-:Y:S02]  /*d5f0*/  SHF.R.U64 R30, R30, 0x3, RZ ;  /* 0x000000031e1e7819 */ /* 0x000fe400000012ff */
[----:B------:R-:W-:Y:S02]  /*d600*/  SHF.R.U64 R12, R12, 0x3, RZ ;  /* 0x000000030c0c7819 */ /* 0x000fe400000012ff */
[----:B------:R-:W-:Y:S02]  /*d610*/  SHF.R.U64 R48, R48, 0x3, RZ ;  /* 0x0000000330307819 */ /* 0x000fe400000012ff */
[----:B------:R-:W-:Y:S02]  /*d620*/  F2FP.BF16.F32.PACK_AB R4, R106, R109 ;  /* 0x0000006d6a04723e */ /* 0x000fe400000010ff */
[----:B------:R-:W-:Y:S02]  /*d630*/  LOP3.LUT R8, R30, R81, RZ, 0x3c, !PT ;  /* 0x000000511e087212 */ /* 0x000fe400078e3cff */
[----:B------:R-:W-:Y:S01]  /*d640*/  LOP3.LUT R26, R12, R63, RZ, 0x3c, !PT ;  /* 0x0000003f0c1a7212 */ /* 0x000fe200078e3cff */
[----:B------:R1:W-:Y:S01]  /*d650*/  STSM.16.M88.4 [R62], R4 ;  /* 0x000000043e007844 */ /* 0x0003e20000000200 */
[----:B------:R-:W-:-:S02]  /*d660*/  LOP3.LUT R12, R48, R75, RZ, 0x3c, !PT ;  /* 0x0000004b300c7212 */ /* 0x000fc400078e3cff */
[----:B------:R-:W-:Y:S02]  /*d670*/  MOV R67, R10 ;  /* 0x0000000a00437202 */ /* 0x000fe40000000f00 */
[----:B------:R-:W-:Y:S02]  /*d680*/  MOV R66, R8 ;  /* 0x0000000800427202 */ /* 0x000fe40000000f00 */
[----:B------:R-:W-:Y:S02]  /*d690*/  LOP3.LUT R48, R83, 0x380, RZ, 0xc0, !PT ;  /* 0x0000038053307812 */ /* 0x000fe400078ec0ff */
[----:B------:R-:W-:Y:S02]  /*d6a0*/  MOV R74, R26 ;  /* 0x0000001a004a7202 */ /* 0x000fe40000000f00 */
[----:B------:R-:W-:Y:S02]  /*d6b0*/  F2FP.BF16.F32.PACK_AB R8, R103, R104 ;  /* 0x000000686708723e */ /* 0x000fe400000010ff */
[----:B------:R-:W-:-:S02]  /*d6c0*/  F2FP.BF16.F32.PACK_AB R9, R101, R102 ;  /* 0x000000666509723e */ /* 0x000fc400000010ff */
[----:B------:R-:W-:Y:S02]  /*d6d0*/  F2FP.BF16.F32.PACK_AB R10, R99, R100 ;  /* 0x00000064630a723e */ /* 0x000fe400000010ff */
[----:B------:R-:W-:Y:S02]  /*d6e0*/  F2FP.BF16.F32.PACK_AB R11, R84, R85 ;  /* 0x00000055540b723e */ /* 0x000fe400000010ff */
[----:B------:R-:W-:Y:S02]  /*d6f0*/  MOV R71, R24 ;  /* 0x0000001800477202 */ /* 0x000fe40000000f00 */
[----:B-1----:R-:W-:Y:S01]  /*d700*/  F2FP.BF16.F32.PACK_AB R4, R97, R98 ;  /* 0x000000626104723e */ /* 0x002fe200000010ff */
[----:B------:R-:W-:Y:S01]  /*d710*/  STSM.16.M88.4 [R74], R8 ;  /* 0x000000084a007844 */ /* 0x000fe20000000200 */
[----:B------:R-:W-:Y:S02]  /*d720*/  F2FP.BF16.F32.PACK_AB R5, R77, R80 ;  /* 0x000000504d05723e */ /* 0x000fe400000010ff */
[----:B------:R-:W-:-:S02]  /*d730*/  F2FP.BF16.F32.PACK_AB R6, R95, R96 ;  /* 0x000000605f06723e */ /* 0x000fc400000010ff */
[----:B------:R-:W-:Y:S02]  /*d740*/  F2FP.BF16.F32.PACK_AB R7, R73, R76 ;  /* 0x0000004c4907723e */ /* 0x000fe400000010ff */
[----:B------:R-:W-:Y:S02]  /*d750*/  SHF.R.U64 R48, R48, 0x3, RZ ;  /* 0x0000000330307819 */ /* 0x000fe400000012ff */
[----:B------:R-:W-:Y:S01]  /*d760*/  MOV R70, R14 ;  /* 0x0000000e00467202 */ /* 0x000fe20000000f00 */
[----:B------:R1:W-:Y:S01]  /*d770*/  STSM.16.M88.4 [R71], R4 ;  /* 0x0000000447007844 */ /* 0x0003e20000000200 */
[----:B------:R-:W-:Y:S02]  /*d780*/  LOP3.LUT R30, R48, R83, RZ, 0x3c, !PT ;  /* 0x00000053301e7212 */ /* 0x000fe400078e3cff */
[----:B------:R-:W-:Y:S02]  /*d790*/  MOV R48, R12 ;  /* 0x0000000c00307202 */ /* 0x000fe40000000f00 */
[----:B------:R-:W-:-:S02]  /*d7a0*/  F2FP.BF16.F32.PACK_AB R12, R93, R94 ;  /* 0x0000005e5d0c723e */ /* 0x000fc400000010ff */
[----:B------:R-:W-:Y:S02]  /*d7b0*/  F2FP.BF16.F32.PACK_AB R13, R69, R72 ;  /* 0x00000048450d723e */ /* 0x000fe400000010ff */
[----:B------:R-:W-:Y:S02]  /*d7c0*/  F2FP.BF16.F32.PACK_AB R14, R91, R92 ;  /* 0x0000005c5b0e723e */ /* 0x000fe400000010ff */
[----:B------:R-:W-:Y:S02]  /*d7d0*/  F2FP.BF16.F32.PACK_AB R15, R65, R68 ;  /* 0x00000044410f723e */ /* 0x000fe400000010ff */
[----:B------:R-:W-:Y:S02]  /*d7e0*/  F2FP.BF16.F32.PACK_AB R24, R89, R90 ;  /* 0x0000005a5918723e */ /* 0x000fe400000010ff */
[----:B------:R-:W-:Y:S01]  /*d7f0*/  F2FP.BF16.F32.PACK_AB R25, R59, R64 ;  /* 0x000000403b19723e */ /* 0x000fe200000010ff */
[----:B-1----:R-:W-:Y:S01]  /*d800*/  IMAD.SHL.U32 R5, R23, 0x4, RZ ;  /* 0x0000000417057824 */ /* 0x002fe200078e00ff */
[----:B------:R-:W-:Y:S01]  /*d810*/  F2FP.BF16.F32.PACK_AB R26, R61, R88 ;  /* 0x000000583d1a723e */ /* 0x000fe200000010ff */
[----:B------:R-:W-:Y:S01]  /*d820*/  STSM.16.M88.4 [R70], R12 ;  /* 0x0000000c46007844 */ /* 0x000fe20000000200 */
[----:B------:R-:W-:-:S02]  /*d830*/  F2FP.BF16.F32.PACK_AB R27, R55, R58 ;  /* 0x0000003a371b723e */ /* 0x000fc400000010ff */
[----:B------:R-:W-:Y:S02]  /*d840*/  F2FP.BF16.F32.PACK_AB R61, R47, R54 ;  /* 0x000000362f3d723e */ /* 0x000fe400000010ff */
[----:B------:R-:W-:Y:S01]  /*d850*/  F2FP.BF16.F32.PACK_AB R62, R53, R56 ;  /* 0x00000038353e723e */ /* 0x000fe200000010ff */
[----:B------:R1:W-:Y:S01]  /*d860*/  STSM.16.M88.4 [R48], R24 ;  /* 0x0000001830007844 */ /* 0x0003e20000000200 */
[----:B------:R-:W-:Y:S02]  /*d870*/  F2FP.BF16.F32.PACK_AB R63, R43, R46 ;  /* 0x0000002e2b3f723e */ /* 0x000fe400000010ff */
[----:B------:R-:W-:Y:S02]  /*d880*/  SHF.L.U64.HI R8, R23, 0x2, R222 ;  /* 0x0000000217087819 */ /* 0x000fe400000102de */
[----:B--2---:R-:W-:Y:S01]  /*d890*/  IADD3 R6, P1, R5, R78, RZ ;  /* 0x0000004e05067210 */ /* 0x004fe20007f3e0ff */
[----:B------:R2:W-:Y:S01]  /*d8a0*/  STSM.16.M88.4 [R67], R60 ;  /* 0x0000003c43007844 */ /* 0x0005e20000000200 */
[----:B------:R-:W-:-:S02]  /*d8b0*/  F2FP.BF16.F32.PACK_AB R53, R39, R42 ;  /* 0x0000002a2735723e */ /* 0x000fc400000010ff */
[----:B------:R-:W-:Y:S01]  /*d8c0*/  F2FP.BF16.F32.PACK_AB R54, R41, R44 ;  /* 0x0000002c2936723e */ /* 0x000fe200000010ff */
[----:B------:R-:W-:Y:S01]  /*d8d0*/  IMAD.X R7, R8, 0x1, R79, P1 ;  /* 0x0000000108077824 */ /* 0x000fe200008e064f */
[----:B------:R-:W-:Y:S02]  /*d8e0*/  F2FP.BF16.F32.PACK_AB R55, R35, R38 ;  /* 0x000000262337723e */ /* 0x000fe400000010ff */
[----:B------:R-:W-:Y:S01]  /*d8f0*/  MOV R31, R30 ;  /* 0x0000001e001f7202 */ /* 0x000fe20000000f00 */
[----:B------:R-:W-:Y:S01]  /*d900*/  IMAD.MOV.U32 R30, RZ, RZ, RZ ;  /* 0x000000ffff1e7224 */ /* 0x000fe200078e00ff */
[----:B------:R-:W-:Y:S01]  /*d910*/  F2FP.BF16.F32.PACK_AB R41, R33, R34 ;  /* 0x000000222129723e */ /* 0x000fe200000010ff */
[----:B------:R2:W-:Y:S01]  /*d920*/  STSM.16.M88.4 [R66], R52 ;  /* 0x0000003442007844 */ /* 0x0005e20000000200 */
[----:B------:R-:W-:Y:S02]  /*d930*/  F2FP.BF16.F32.PACK_AB R42, R29, R36 ;  /* 0x000000241d2a723e */ /* 0x000fe400000010ff */
[----:B------:R-:W-:-:S02]  /*d940*/  F2FP.BF16.F32.PACK_AB R43, R87, R32 ;  /* 0x00000020572b723e */ /* 0x000fc400000010ff */
[----:B------:R-:W-:Y:S01]  /*d950*/  ISETP.NE.U32.AND P1, PT, RZ, UR4, PT ;  /* 0x00000004ff007c0c */ /* 0x000fe2000bf25070 */
[----:B-1----:R-:W1:Y:S01]  /*d960*/  LDC R48, c[0x0][0xa88] ;  /* 0x0002a200ff307b82 */ /* 0x002e620000000800 */
[----:B------:R-:W-:Y:S01]  /*d970*/  ISETP.NE.U32.AND P0, PT, R78, RZ, PT ;  /* 0x000000ff4e00720c */ /* 0x000fe20003f05070 */
[----:B------:R2:W-:Y:S06]  /*d980*/  STSM.16.M88.4 [R31], R40 ;  /* 0x000000281f007844 */ /* 0x0005ec0000000200 */
[----:B------:R-:W-:Y:S01]  /*d990*/  BAR.SYNC.DEFER_BLOCKING 0x1, 0x100 ;  /* 0x0044000000007b1d */ /* 0x000fe20000010000 */
[----:B------:R-:W-:-:S02]  /*d9a0*/  ISETP.NE.AND.EX P1, PT, RZ, UR5, PT, P1 ;  /* 0x00000005ff007c0c */ /* 0x000fc4000bf25310 */
[----:B------:R-:W-:Y:S01]  /*d9b0*/  ISETP.NE.AND.EX P0, PT, R79, RZ, PT, P0 ;  /* 0x000000ff4f00720c */ /* 0x000fe20003f05300 */
[----:B------:R-:W-:-:S10]  /*d9c0*/  IMAD R9, R18, 0x40, R17 ;  /* 0x0000004012097824 */ /* 0x000fd400078e0211 */
[----:B------:R-:W-:-:S04]  /*d9d0*/  @P1 IADD3 R4, P2, R5, UR4, RZ ;  /* 0x0000000405041c10 */ /* 0x000fc8000ff5e0ff */
[----:B------:R-:W-:Y:S01]  /*d9e0*/  @P1 IADD3.X R5, R8, UR5, RZ, P2, !PT ;  /* 0x0000000508051c10 */ /* 0x000fe200097fe4ff */
[----:B------:R-:W-:Y:S01]  /*d9f0*/  IMAD.WIDE R20, R9, 0x2, R20 ;  /* 0x0000000209147825 */ /* 0x000fe200078e0214 */
[----:B------:R2:W5:Y:S04]  /*da00*/  @P0 LDG.E R30, desc[UR6][R6.64] ;  /* 0x00000006061e0981 */ /* 0x000568000c1e1900 */
[----:B-1----:R2:W5:Y:S01]  /*da10*/  @P1 LDG.E R48, desc[UR6][R4.64] ;  /* 0x0000000604301981 */ /* 0x002562000c1e1900 */
[----:B------:R-:W-:Y:S05]  /*da20*/  @P1 BRA `(.L_x_280) ;  /* 0x0000000000141947 */ /* 0x000fea0003800000 */
[----:B------:R-:W-:Y:S05]  /*da30*/  @!P0 BRA `(.L_x_280) ;  /* 0x0000000000108947 */ /* 0x000fea0003800000 */
[----:B------:R-:W-:Y:S02]  /*da40*/  ULDC.64 UR4, c[0x0][0x208] ;  /* 0x0000820000047ab9 */ /* 0x000fe40000000a00 */
[----:B--2---:R-:W2:Y:S04]  /*da50*/  LDG.E R5, desc[UR4][R6.64] ;  /* 0x0000000406057981 */ /* 0x004ea8000c1e1900 */
[----:B-----5:R-:W2:Y:S02]  /*da60*/  LDG.E R48, desc[UR4][R6.64+0x4] ;  /* 0x0000040406307981 */ /* 0x020ea4000c1e1900 */
[----:B--2---:R-:W-:-:S07]  /*da70*/  IMAD.IADD R48, R48, 0x1, -R5 ;  /* 0x0000000130307824 */ /* 0x004fce00078e0a05 */
.L_x_280:
[----:B------:R-:W-:Y:S01]  /*da80*/  SHF.R.S32.HI R19, RZ, 0x1f, R220 ;  /* 0x0000001fff137819 */ /* 0x000fe200000114dc */
[----:B------:R-:W-:Y:S01]  /*da90*/  ULDC.64 UR4, c[0x0][0xb70] ;  /* 0x0002dc0000047ab9 */ /* 0x000fe20000000a00 */
[--C-:B--2--5:R-:W-:Y:S01]  /*daa0*/  SHF.R.S32.HI R31, RZ, 0x1f, R30.reuse ;  /* 0x0000001fff1f7819 */ /* 0x124fe2000001141e */
[----:B------:R-:W-:Y:S01]  /*dab0*/  IMAD R11, R221, 0x80, R227 ;  /* 0x00000080dd0b7824 */ /* 0x000fe200078e02e3 */
[----:B------:R-:W-:Y:S01]  /*dac0*/  SEL R222, R222, RZ, !P0 ;  /* 0x000000ffdede7207 */ /* 0x000fe20004000000 */
[----:B------:R-:W-:Y:S01]  /*dad0*/  IMAD R5, R19, UR4, RZ ;  /* 0x0000000413057c24 */ /* 0x000fe2000f8e02ff */
[----:B------:R-:W-:Y:S01]  /*dae0*/  SEL R29, R23, RZ, !P0 ;  /* 0x000000ff171d7207 */ /* 0x000fe20004000000 */
[----:B------:R-:W-:Y:S01]  /*daf0*/  ULDC.64 UR6, c[0x0][0x208] ;  /* 0x0000820000067ab9 */ /* 0x000fe20000000a00 */
[----:B------:R-:W-:Y:S01]  /*db00*/  IADD3 R13, P2, R20, 0x2000, RZ ;  /* 0x00002000140d7810 */ /* 0x000fe20007f5e0ff */
[----:B------:R-:W-:Y:S01]  /*db10*/  IMAD R7, R220, UR5, R5 ;  /* 0x00000005dc077c24 */ /* 0x000fe2000f8e0205 */
[----:B------:R-:W-:Y:S01]  /*db20*/  IADD3 R33, P3, R20, 0x1000, RZ ;  /* 0x0000100014217810 */ /* 0x000fe20007f7e0ff */
[----:B------:R-:W-:Y:S01]  /*db30*/  IMAD.WIDE.U32 R4, R220, UR4, R30 ;  /* 0x00000004dc047c25 */ /* 0x000fe2000f8e001e */
[----:B------:R-:W-:Y:S01]  /*db40*/  ULDC.64 UR4, c[0x0][0xb78] ;  /* 0x0002de0000047ab9 */ /* 0x000fe20000000a00 */
[----:B------:R-:W-:-:S02]  /*db50*/  LOP3.LUT R12, R13, 0x380, RZ, 0xc0, !PT ;  /* 0x000003800d0c7812 */ /* 0x000fc400078ec0ff */
[----:B------:R-:W-:Y:S02]  /*db60*/  IADD3 R9, P1, R20, 0x3000, RZ ;  /* 0x0000300014097810 */ /* 0x000fe40007f3e0ff */
[----:B------:R-:W-:Y:S01]  /*db70*/  IADD3 R5, R5, R7, RZ ;  /* 0x0000000705057210 */ /* 0x000fe20007ffe0ff */
[----:B------:R-:W-:Y:S01]  /*db80*/  IMAD R7, R222, UR4, RZ ;  /* 0x00000004de077c24 */ /* 0x000fe2000f8e02ff */
[----:B------:R-:W-:Y:S02]  /*db90*/  LOP3.LUT R32, R33, 0x380, RZ, 0xc0, !PT ;  /* 0x0000038021207812 */ /* 0x000fe400078ec0ff */
[----:B------:R-:W-:Y:S01]  /*dba0*/  SHF.R.U64 R12, R12, 0x3, RZ ;  /* 0x000000030c0c7819 */ /* 0x000fe200000012ff */
[----:B------:R-:W-:Y:S01]  /*dbb0*/  IMAD.WIDE.U32 R4, R29, UR4, R4 ;  /* 0x000000041d047c25 */ /* 0x000fe2000f8e0004 */
[----:B------:R-:W-:Y:S02]  /*dbc0*/  LOP3.LUT R6, R9, 0x380, RZ, 0xc0, !PT ;  /* 0x0000038009067812 */ /* 0x000fe400078ec0ff */
[----:B------:R-:W-:Y:S01]  /*dbd0*/  SHF.R.U64 R32, R32, 0x3, RZ ;  /* 0x0000000320207819 */ /* 0x000fe200000012ff */
[----:B------:R-:W-:Y:S01]  /*dbe0*/  IMAD R10, R29, UR5, R7 ;  /* 0x000000051d0a7c24 */ /* 0x000fe2000f8e0207 */
[----:B------:R-:W-:Y:S01]  /*dbf0*/  SHF.R.S32.HI R7, RZ, 0x1f, R11 ;  /* 0x0000001fff077819 */ /* 0x000fe2000001140b */
[----:B------:R-:W-:Y:S01]  /*dc00*/  ULDC.64 UR4, c[0x0][0xb40] ;  /* 0x0002d00000047ab9 */ /* 0x000fe20000000a00 */
[----:B------:R-:W-:-:S02]  /*dc10*/  IADD3 R8, P0, R11, R4, RZ ;  /* 0x000000040b087210 */ /* 0x000fc40007f1e0ff */
[----:B------:R-:W-:Y:S01]  /*dc20*/  LOP3.LUT R12, R12, R13, RZ, 0x3c, !PT ;  /* 0x0000000d0c0c7212 */ /* 0x000fe200078e3cff */
[----:B------:R-:W-:Y:S01]  /*dc30*/  IMAD.X R13, RZ, RZ, R21, P2 ;  /* 0x000000ffff0d7224 */ /* 0x000fe200010e0615 */
[----:B------:R-:W-:Y:S01]  /*dc40*/  IADD3.X R7, R7, R5, R10, P0, !PT ;  /* 0x0000000507077210 */ /* 0x000fe200007fe40a */
[----:B------:R-:W-:Y:S01]  /*dc50*/  VIADD R5, R11, 0x8 ;  /* 0x000000080b057836 */ /* 0x000fe20000000000 */
[----:B------:R-:W-:Y:S02]  /*dc60*/  LEA R54, P0, R8, UR4, 0x2 ;  /* 0x0000000408367c11 */ /* 0x000fe4000f8010ff */
[----:B------:R-:W-:Y:S02]  /*dc70*/  SHF.R.U64 R6, R6, 0x3, RZ ;  /* 0x0000000306067819 */ /* 0x000fe400000012ff */
[----:B------:R-:W-:Y:S01]  /*dc80*/  LEA.HI.X R55, R8, UR5, R7, 0x2, P0 ;  /* 0x0000000508377c11 */ /* 0x000fe200080f1407 */
[----:B------:R-:W-:Y:S01]  /*dc90*/  ULDC.64 UR4, c[0x0][0xaa0] ;  /* 0x0002a80000047ab9 */ /* 0x000fe20000000a00 */
[----:B------:R-:W-:-:S02]  /*dca0*/  IADD3 R45, P6, R20, 0x4000, RZ ;  /* 0x00004000142d7810 */ /* 0x000fc40007fde0ff */
[C---:B------:R-:W-:Y:S02]  /*dcb0*/  IADD3 R37, P5, R20.reuse, 0x5000, RZ ;  /* 0x0000500014257810 */ /* 0x040fe40007fbe0ff */
[----:B------:R-:W-:Y:S02]  /*dcc0*/  IADD3 R25, P4, R20, 0x6000, RZ ;  /* 0x0000600014197810 */ /* 0x000fe40007f9e0ff */
[----:B------:R-:W-:Y:S02]  /*dcd0*/  LOP3.LUT P0, RZ, R224, 0x3, RZ, 0xc0, !PT ;  /* 0x00000003e0ff7812 */ /* 0x000fe4000780c0ff */
[----:B------:R-:W-:Y:S02]  /*dce0*/  IADD3 R7, P2, R20, 0x7000, RZ ;  /* 0x0000700014077810 */ /* 0x000fe40007f5e0ff */
[----:B------:R-:W-:Y:S01]  /*dcf0*/  LOP3.LUT R32, R32, R33, RZ, 0x3c, !PT ;  /* 0x0000002120207212 */ /* 0x000fe200078e3cff */
[----:B------:R-:W-:Y:S01]  /*dd00*/  IMAD.X R33, RZ, RZ, R21, P3 ;  /* 0x000000ffff217224 */ /* 0x000fe200018e0615 */
[----:B------:R-:W-:-:S02]  /*dd10*/  LOP3.LUT R4, R6, R9, RZ, 0x3c, !PT ;  /* 0x0000000906047212 */ /* 0x000fc400078e3cff */
[----:B------:R-:W-:Y:S02]  /*dd20*/  LOP3.LUT R44, R45, 0x380, RZ, 0xc0, !PT ;  /* 0x000003802d2c7812 */ /* 0x000fe400078ec0ff */
[----:B------:R-:W-:Y:S02]  /*dd30*/  LOP3.LUT R36, R37, 0x380, RZ, 0xc0, !PT ;  /* 0x0000038025247812 */ /* 0x000fe400078ec0ff */
[----:B------:R-:W-:Y:S02]  /*dd40*/  LOP3.LUT R24, R25, 0x380, RZ, 0xc0, !PT ;  /* 0x0000038019187812 */ /* 0x000fe400078ec0ff */
[-C--:B------:R-:W-:Y:S02]  /*dd50*/  ISETP.GE.OR P3, PT, R11, R48.reuse, P0 ;  /* 0x000000300b00720c */ /* 0x080fe40000766670 */
[----:B------:R-:W-:Y:S02]  /*dd60*/  LOP3.LUT R9, R20, 0x380, RZ, 0xc0, !PT ;  /* 0x0000038014097812 */ /* 0x000fe400078ec0ff */
[----:B------:R-:W-:Y:S01]  /*dd70*/  ISETP.GE.OR P0, PT, R5, R48, P0 ;  /* 0x000000300500720c */ /* 0x000fe20000706670 */
[----:B------:R-:W-:Y:S01]  /*dd80*/  IMAD.X R5, RZ, RZ, R21, P1 ;  /* 0x000000ffff057224 */ /* 0x000fe200008e0615 */
[----:B------:R-:W-:-:S02]  /*dd90*/  LOP3.LUT R6, R7, 0x380, RZ, 0xc0, !PT ;  /* 0x0000038007067812 */ /* 0x000fc400078ec0ff */
[----:B------:R-:W-:Y:S02]  /*dda0*/  SHF.R.U64 R44, R44, 0x3, RZ ;  /* 0x000000032c2c7819 */ /* 0x000fe400000012ff */
[----:B------:R-:W-:Y:S02]  /*ddb0*/  SHF.R.U64 R36, R36, 0x3, RZ ;  /* 0x0000000324247819 */ /* 0x000fe400000012ff */
[----:B------:R-:W-:Y:S01]  /*ddc0*/  SHF.R.U64 R24, R24, 0x3, RZ ;  /* 0x0000000318187819 */ /* 0x000fe200000012ff */
[----:B------:R-:W-:Y:S01]  /*ddd0*/  @!P3 STG.E desc[UR6][R54.64], R0 ;  /* 0x000000003600b986 */ /* 0x000fe2000c101906 */
[----:B------:R-:W-:Y:S02]  /*dde0*/  SHF.R.U64 R9, R9, 0x3, RZ ;  /* 0x0000000309097819 */ /* 0x000fe400000012ff */
[----:B------:R-:W-:Y:S01]  /*ddf0*/  SHF.R.U64 R6, R6, 0x3, RZ ;  /* 0x0000000306067819 */ /* 0x000fe200000012ff */
[----:B------:R1:W-:Y:S01]  /*de00*/  @!P0 STG.E desc[UR6][R54.64+0x20], R3 ;  /* 0x0000200336008986 */ /* 0x0003e2000c101906 */
[----:B------:R-:W-:Y:S01]  /*de10*/  LOP3.LUT R44, R44, R45, RZ, 0x3c, !PT ;  /* 0x0000002d2c2c7212 */ /* 0x000fe200078e3cff */
[--C-:B------:R-:W-:Y:S01]  /*de20*/  IMAD.X R45, RZ, RZ, R21.reuse, P6 ;  /* 0x000000ffff2d7224 */ /* 0x100fe200030e0615 */
[----:B------:R-:W-:Y:S01]  /*de30*/  LOP3.LUT R36, R36, R37, RZ, 0x3c, !PT ;  /* 0x0000002524247212 */ /* 0x000fe200078e3cff */
[--C-:B------:R-:W-:Y:S01]  /*de40*/  IMAD.X R37, RZ, RZ, R21.reuse, P5 ;  /* 0x000000ffff257224 */ /* 0x100fe200028e0615 */
[----:B------:R-:W-:Y:S01]  /*de50*/  LOP3.LUT R24, R24, R25, RZ, 0x3c, !PT ;  /* 0x0000001918187212 */ /* 0x000fe200078e3cff */
[----:B------:R-:W-:Y:S01]  /*de60*/  IMAD.X R25, RZ, RZ, R21, P4 ;  /* 0x000000ffff197224 */ /* 0x000fe200020e0615 */
[----:B------:R-:W-:Y:S01]  /*de70*/  LOP3.LUT R20, R9, R20, RZ, 0x3c, !PT ;  /* 0x0000001409147212 */ /* 0x000fe200078e3cff */
[----:B------:R-:W5:Y:S01]  /*de80*/  LD.E.128 R32, desc[UR6][R32.64] ;  /* 0x0000000620207980 */ /* 0x000f62000c101d00 */
[----:B------:R-:W-:-:S02]  /*de90*/  IADD3.X R9, RZ, R21, RZ, P2, !PT ;  /* 0x00000015ff097210 */ /* 0x000fc400017fe4ff */
[----:B------:R-:W-:Y:S01]  /*dea0*/  LOP3.LUT R8, R6, R7, RZ, 0x3c, !PT ;  /* 0x0000000706087212 */ /* 0x000fe200078e3cff */
[----:B------:R2:W5:Y:S01]  /*deb0*/  LD.E.128 R40, desc[UR6][R20.64] ;  /* 0x0000000614287980 */ /* 0x000562000c101d00 */
[--C-:B------:R-:W-:Y:S01]  /*dec0*/  SHF.R.S32.HI R53, RZ, 0x1f, R17.reuse ;  /* 0x0000001fff357819 */ /* 0x100fe20000011411 */
[----:B-1----:R-:W-:Y:S02]  /*ded0*/  IMAD R3, R31, UR4, RZ ;  /* 0x000000041f037c24 */ /* 0x002fe4000f8e02ff */
[----:B------:R-:W5:Y:S01]  /*dee0*/  LD.E.128 R12, desc[UR6][R12.64] ;  /* 0x000000060c0c7980 */ /* 0x000f62000c101d00 */
[----:B------:R-:W-:-:S03]  /*def0*/  IMAD.MOV.U32 R52, RZ, RZ, R17 ;  /* 0x000000ffff347224 */ /* 0x000fc600078e0011 */
[----:B------:R-:W5:Y:S04]  /*df00*/  LD.E.128 R4, desc[UR6][R4.64] ;  /* 0x0000000604047980 */ /* 0x000f68000c101d00 */
[----:B------:R-:W5:Y:S04]  /*df10*/  LD.E.128 R44, desc[UR6][R44.64] ;  /* 0x000000062c2c7980 */ /* 0x000f68000c101d00 */
[----:B------:R-:W5:Y:S04]  /*df20*/  LD.E.128 R36, desc[UR6][R36.64] ;  /* 0x0000000624247980 */ /* 0x000f68000c101d00 */
[----:B------:R-:W5:Y:S04]  /*df30*/  LD.E.128 R24, desc[UR6][R24.64] ;  /* 0x0000000618187980 */ /* 0x000f68000c101d00 */
[----:B------:R-:W5:Y:S01]  /*df40*/  LD.E.128 R8, desc[UR6][R8.64] ;  /* 0x0000000608087980 */ /* 0x000f62000c101d00 */
[----:B------:R-:W-:Y:S01]  /*df50*/  @!PT LDS RZ, [RZ] ;  /* 0x00000000fffff984 */ /* 0x000fe20000000800 */
[----:B------:R-:W-:Y:S01]  /*df60*/  @!PT LDS RZ, [RZ] ;  /* 0x00000000fffff984 */ /* 0x000fe20000000800 */
[----:B------:R-:W-:Y:S01]  /*df70*/  @!PT LDS RZ, [RZ] ;  /* 0x00000000fffff984 */ /* 0x000fe20000000800 */
[----:B------:R-:W-:Y:S01]  /*df80*/  @!PT LDS RZ, [RZ] ;  /* 0x00000000fffff984 */ /* 0x000fe20000000800 */
[----:B------:R1:W-:Y:S06]  /*df90*/  MEMBAR.ALL.CTA ;  /* 0x0000000000007992 */ /* 0x0003ec0000008000 */
[----:B-1----:R-:W1:Y:S01]  /*dfa0*/  FENCE.VIEW.ASYNC.S ;  /* 0x00000000000073c6 */ /* 0x002e620000000000 */
[----:B--2---:R-:W-:-:S04]  /*dfb0*/  IMAD.WIDE.U32 R20, R30, UR4, R52 ;  /* 0x000000041e147c25 */ /* 0x004fc8000f8e0034 */
[----:B------:R-:W-:Y:S01]  /*dfc0*/  IMAD R3, R30, UR5, R3 ;  /* 0x000000051e037c24 */ /* 0x000fe2000f8e0203 */
[----:B------:R-:W-:Y:S01]  /*dfd0*/  ULDC.64 UR4, c[0x0][0xae0] ;  /* 0x0002b80000047ab9 */ /* 0x000fe20000000a00 */
[----:B------:R-:W-:Y:S02]  /*dfe0*/  IMAD R48, R221, -0x80, R48 ;  /* 0xffffff80dd307824 */ /* 0x000fe400078e0230 */
[----:B------:R-:W-:Y:S02]  /*dff0*/  IMAD.IADD R21, R21, 0x1, R3 ;  /* 0x0000000115157824 */ /* 0x000fe400078e0203 */
[----:B------:R-:W-:Y:S02]  /*e000*/  IMAD R23, R19, UR4, RZ ;  /* 0x0000000413177c24 */ /* 0x000fe4000f8e02ff */
[C---:B------:R-:W-:Y:S01]  /*e010*/  VIADD R0, R18.reuse, 0x20 ;  /* 0x0000002012007836 */ /* 0x040fe20000000000 */
[----:B------:R-:W-:Y:S01]  /*e020*/  ISETP.GE.AND P2, PT, R18, R48, PT ;  /* 0x000000301200720c */ /* 0x000fe20003f46270 */
[----:B------:R-:W-:-:S02]  /*e030*/  IMAD R23, R220, UR5, R23 ;  /* 0x00000005dc177c24 */ /* 0x000fc4000f8e0217 */
[----:B------:R-:W-:Y:S01]  /*e040*/  IMAD.WIDE.U32 R20, R220, UR4, R20 ;  /* 0x00000004dc147c25 */ /* 0x000fe2000f8e0014 */
[----:B------:R-:W-:Y:S01]  /*e050*/  ULDC.64 UR4, c[0x0][0xae8] ;  /* 0x0002ba0000047ab9 */ /* 0x000fe20000000a00 */
[-C--:B------:R-:W-:Y:S02]  /*e060*/  ISETP.GE.AND P4, PT, R0, R48.reuse, PT ;  /* 0x000000300000720c */ /* 0x080fe40003f86270 */
[----:B------:R-:W-:Y:S02]  /*e070*/  VIADD R3, R18, 0x40 ;  /* 0x0000004012037836 */ /* 0x000fe40000000000 */
[----:B------:R-:W-:Y:S02]  /*e080*/  IMAD R0, R222, UR4, RZ ;  /* 0x00000004de007c24 */ /* 0x000fe4000f8e02ff */
[----:B0-----:R-:W-:Y:S02]  /*e090*/  VIADD R28, R28, 0x34820 ;  /* 0x000348201c1c7836 */ /* 0x001fe40000000000 */
[----:B------:R-:W-:Y:S01]  /*e0a0*/  VIADD R19, R18, 0x60 ;  /* 0x0000006012137836 */ /* 0x000fe20000000000 */
[----:B------:R-:W-:Y:S01]  /*e0b0*/  ISETP.GE.AND P0, PT, R3, R48, PT ;  /* 0x000000300300720c */ /* 0x000fe20003f06270 */
[----:B------:R-:W-:-:S02]  /*e0c0*/  IMAD.IADD R21, R21, 0x1, R23 ;  /* 0x0000000115157824 */ /* 0x000fc400078e0217 */
[----:B------:R-:W-:Y:S01]  /*e0d0*/  IMAD R3, R29, UR5, R0 ;  /* 0x000000051d037c24 */ /* 0x000fe2000f8e0200 */
[----:B------:R-:W-:Y:S02]  /*e0e0*/  PRMT R0, RZ, 0x654, R28 ;  /* 0x00000654ff007816 */ /* 0x000fe4000000001c */
[----:B------:R-:W-:Y:S01]  /*e0f0*/  ISETP.GE.AND P1, PT, R19, R48, PT ;  /* 0x000000301300720c */ /* 0x000fe20003f26270 */
[----:B------:R-:W-:Y:S01]  /*e100*/  IMAD.WIDE.U32 R30, R29, UR4, R20 ;  /* 0x000000041d1e7c25 */ /* 0x000fe2000f8e0014 */
[--C-:B------:R-:W-:Y:S01]  /*e110*/  SHF.R.S32.HI R19, RZ, 0x1f, R18.reuse ;  /* 0x0000001fff137819 */ /* 0x100fe20000011412 */
[----:B-1----:R0:W-:Y:S01]  /*e120*/  SYNCS.ARRIVE.TRANS64.RED.A1T0 RZ, [R0+URZ], RZ ;  /* 0x000000ff00ff79a7 */ /* 0x0021e2000810043f */
[----:B------:R-:W-:Y:S01]  /*e130*/  BSSY B1, `(.L_x_281) ;  /* 0x0000015000017945 */ /* 0x000fe20003800000 */
[----:B------:R-:W-:Y:S02]  /*e140*/  IMAD.IADD R23, R31, 0x1, R3 ;  /* 0x000000011f177824 */ /* 0x000fe400078e0203 */
[----:B------:R-:W-:Y:S01]  /*e150*/  IMAD.WIDE R28, R221, 0x80, R18 ;  /* 0x00000080dd1c7825 */ /* 0x000fe200078e0212 */
[----:B------:R-:W-:Y:S06]  /*e160*/  @P2 BRA `(.L_x_282) ;  /* 0x0000000000442947 */ /* 0x000fec0003800000 */
[----:B------:R-:W-:Y:S01]  /*e170*/  ULDC.64 UR4, c[0x0][0xad8] ;  /* 0x0002b60000047ab9 */ /* 0x000fe20000000a00 */
[----:B------:R-:W-:Y:S01]  /*e180*/  IMAD.MOV.U32 R20, RZ, RZ, R30 ;  /* 0x000000ffff147224 */ /* 0x000fe200078e001e */
[----:B0-----:R-:W-:Y:S01]  /*e190*/  IADD3 R0, R17, 0x40, RZ ;  /* 0x0000004011007810 */ /* 0x001fe20007ffe0ff */
[----:B------:R-:W-:Y:S01]  /*e1a0*/  IMAD.MOV.U32 R21, RZ, RZ, R23 ;  /* 0x000000ffff157224 */ /* 0x000fe200078e0017 */
[----:B------:R-:W-:Y:S01]  /*e1b0*/  ULDC.64 UR6, c[0x0][0xa80] ;  /* 0x0002a00000067ab9 */ /* 0x000fe20000000a00 */
[----:B------:R-:W-:Y:S01]  /*e1c0*/  IMAD R3, R29, UR4, RZ ;  /* 0x000000041d037c24 */ /* 0x000fe2000f8e02ff */
[----:B------:R-:W-:Y:S01]  /*e1d0*/  ULDC.64 UR8, c[0x0][0x208] ;  /* 0x0000820000087ab9 */ /* 0x000fe20000000a00 */
[C---:B------:R-:W-:Y:S01]  /*e1e0*/  IMAD.WIDE.U32 R20, R28.reuse, UR4, R20 ;  /* 0x000000041c147c25 */ /* 0x040fe2000f8e0014 */
[----:B------:R-:W-:Y:S02]  /*e1f0*/  ULDC UR4, c[0x0][0xa8c] ;  /* 0x0002a30000047ab9 */ /* 0x000fe40000000800 */
[----:B------:R-:W-:Y:S01]  /*e200*/  ISETP.GE.AND P2, PT, R17, UR4, PT ;  /* 0x0000000411007c0c */ /* 0x000fe2000bf46270 */
[----:B------:R-:W-:Y:S01]  /*e210*/  IMAD R3, R28, UR5, R3 ;  /* 0x000000051c037c24 */ /* 0x000fe2000f8e0203 */
[----:B------:R-:W-:-:S02]  /*e220*/  ISETP.GE.AND P3, PT, R0, UR4, PT ;  /* 0x0000000400007c0c */ /* 0x000fc4000bf66270 */
[----:B------:R-:W-:Y:S01]  /*e230*/  LEA R52, P5, R20, UR6, 0x1 ;  /* 0x0000000614347c11 */ /* 0x000fe2000f8a08ff */
[----:B------:R-:W-:-:S05]  /*e240*/  IMAD.IADD R3, R21, 0x1, R3 ;  /* 0x0000000115037824 */ /* 0x000fca00078e0203 */
[----:B------:R-:W-:-:S05]  /*e250*/  LEA.HI.X R53, R20, UR7, R3, 0x1, P5 ;  /* 0x0000000714357c11 */ /* 0x000fca000a8f0c03 */
[----:B-----5:R1:W-:Y:S04]  /*e260*/  @!P2 STG.E.128 desc[UR8][R52.64], R40 ;  /* 0x000000283400a986 */ /* 0x0203e8000c101d08 */
[----:B------:R1:W-:Y:S02]  /*e270*/  @!P3 STG.E.128 desc[UR8][R52.64+0x80], R44 ;  /* 0x0000802c3400b986 */ /* 0x0003e4000c101d08 */
.L_x_282:
[----:B------:R-:W-:Y:S05]  /*e280*/  BSYNC B1 ;  /* 0x0000000000017941 */ /* 0x000fea0003800000 */
.L_x_281:
[----:B------:R-:W-:Y:S04]  /*e290*/  BSSY B1, `(.L_x_283) ;  /* 0x0000015000017945 */ /* 0x000fe80003800000 */
[----:B------:R-:W-:Y:S05]  /*e2a0*/  @P4 BRA `(.L_x_284) ;  /* 0x00000000004c4947 */ /* 0x000fea0003800000 */
[----:B------:R-:W-:Y:S01]  /*e2b0*/  IADD3 R3, P2, R28, 0x20, RZ ;  /* 0x000000201c037810 */ /* 0x000fe20007f5e0ff */
[----:B------:R-:W-:Y:S01]  /*e2c0*/  ULDC.64 UR4, c[0x0][0xad8] ;  /* 0x0002b60000047ab9 */ /* 0x000fe20000000a00 */
[----:B------:R-:W-:Y:S01]  /*e2d0*/  IMAD.MOV.U32 R20, RZ, RZ, R30 ;  /* 0x000000ffff147224 */ /* 0x000fe200078e001e */
[----:B------:R-:W-:Y:S01]  /*e2e0*/  ULDC.64 UR6, c[0x0][0xa80] ;  /* 0x0002a00000067ab9 */ /* 0x000fe20000000a00 */
[----:B------:R-:W-:Y:S01]  /*e2f0*/  IMAD.MOV.U32 R21, RZ, RZ, R23 ;  /* 0x000000ffff157224 */ /* 0x000fe200078e0017 */
[----:B------:R-:W-:Y:S01]  /*e300*/  ULDC.64 UR8, c[0x0][0x208] ;  /* 0x0000820000087ab9 */ /* 0x000fe20000000a00 */
[----:B0-----:R-:W-:Y:S02]  /*e310*/  IMAD.X R0, RZ, RZ, R29, P2 ;  /* 0x000000ffff007224 */ /* 0x001fe400010e061d */
[----:B-1---5:R-:W-:Y:S02]  /*e320*/  VIADD R40, R17, 0x40 ;  /* 0x0000004011287836 */ /* 0x022fe40000000000 */
[----:B------:R-:W-:-:S02]  /*e330*/  IMAD R0, R0, UR4, RZ ;  /* 0x0000000400007c24 */ /* 0x000fc4000f8e02ff */
[----:B------:R-:W-:Y:S01]  /*e340*/  IMAD.WIDE.U32 R20, R3, UR4, R20 ;  /* 0x0000000403147c25 */ /* 0x000fe2000f8e0014 */
[----:B------:R-:W-:Y:S02]  /*e350*/  ULDC UR4, c[0x0][0xa8c] ;  /* 0x0002a30000047ab9 */ /* 0x000fe40000000800 */
[----:B------:R-:W-:Y:S01]  /*e360*/  ISETP.GE.AND P3, PT, R17, UR4, PT ;  /* 0x0000000411007c0c */ /* 0x000fe2000bf66270 */
[----:B------:R-:W-:Y:S01]  /*e370*/  IMAD R3, R3, UR5, R0 ;  /* 0x0000000503037c24 */ /* 0x000fe2000f8e0200 */
[----:B------:R-:W-:Y:S02]  /*e380*/  ISETP.GE.AND P4, PT, R40, UR4, PT ;  /* 0x0000000428007c0c */ /* 0x000fe4000bf86270 */
[----:B------:R-:W-:Y:S01]  /*e390*/  LEA R40, P2, R20, UR6, 0x1 ;  /* 0x0000000614287c11 */ /* 0x000fe2000f8408ff */
[----:B------:R-:W-:-:S05]  /*e3a0*/  IMAD.IADD R3, R21, 0x1, R3 ;  /* 0x0000000115037824 */ /* 0x000fca00078e0203 */
[----:B------:R-:W-:-:S05]  /*e3b0*/  LEA.HI.X R41, R20, UR7, R3, 0x1, P2 ;  /* 0x0000000714297c11 */ /* 0x000fca00090f0c03 */
[----:B------:R2:W-:Y:S04]  /*e3c0*/  @!P3 STG.E.128 desc[UR8][R40.64], R32 ;  /* 0x000000202800b986 */ /* 0x0005e8000c101d08 */
[----:B------:R2:W-:Y:S02]  /*e3d0*/  @!P4 STG.E.128 desc[UR8][R40.64+0x80], R36 ;  /* 0x000080242800c986 */ /* 0x0005e4000c101d08 */
.L_x_284:
[----:B------:R-:W-:Y:S05]  /*e3e0*/  BSYNC B1 ;  /* 0x0000000000017941 */ /* 0x000fea0003800000 */
.L_x_283:
[----:B------:R-:W-:Y:S04]  /*e3f0*/  BSSY B1, `(.L_x_285) ;  /* 0x0000015000017945 */ /* 0x000fe80003800000 */
[----:B------:R-:W-:Y:S05]  /*e400*/  @P0 BRA `(.L_x_286) ;  /* 0x00000000004c0947 */ /* 0x000fea0003800000 */
[----:B------:R-:W-:Y:S01]  /*e410*/  IADD3 R3, P0, R28, 0x40, RZ ;  /* 0x000000401c037810 */ /* 0x000fe20007f1e0ff */
[----:B------:R-:W-:Y:S01]  /*e420*/  ULDC.64 UR4, c[0x0][0xad8] ;  /* 0x0002b60000047ab9 */ /* 0x000fe20000000a00 */
[----:B------:R-:W-:Y:S01]  /*e430*/  IMAD.MOV.U32 R20, RZ, RZ, R30 ;  /* 0x000000ffff147224 */ /* 0x000fe200078e001e */
[----:B------:R-:W-:Y:S01]  /*e440*/  ULDC.64 UR6, c[0x0][0xa80] ;  /* 0x0002a00000067ab9 */ /* 0x000fe20000000a00 */
[----:B0-----:R-:W-:Y:S01]  /*e450*/  IADD3.X R0, RZ, R29, RZ, P0, !PT ;  /* 0x0000001dff007210 */ /* 0x001fe200007fe4ff */
[----:B------:R-:W-:Y:S01]  /*e460*/  IMAD.MOV.U32 R21, RZ, RZ, R23 ;  /* 0x000000ffff157224 */ /* 0x000fe200078e0017 */
[----:B------:R-:W-:Y:S01]  /*e470*/  ULDC.64 UR8, c[0x0][0x208] ;  /* 0x0000820000087ab9 */ /* 0x000fe20000000a00 */
[----:B--2--5:R-:W-:Y:S02]  /*e480*/  VIADD R32, R17, 0x40 ;  /* 0x0000004011207836 */ /* 0x024fe40000000000 */
[----:B------:R-:W-:Y:S02]  /*e490*/  IMAD R0, R0, UR4, RZ ;  /* 0x0000000400007c24 */ /* 0x000fe4000f8e02ff */
[----:B------:R-:W-:Y:S01]  /*e4a0*/  IMAD.WIDE.U32 R20, R3, UR4, R20 ;  /* 0x0000000403147c25 */ /* 0x000fe2000f8e0014 */
[----:B------:R-:W-:-:S02]  /*e4b0*/  ULDC UR4, c[0x0][0xa8c] ;  /* 0x0002a30000047ab9 */ /* 0x000fc40000000800 */
        /* <DEDUP_REMOVED lines=8> */
.L_x_286:
[----:B------:R-:W-:Y:S05]  /*e540*/  BSYNC B1 ;  /* 0x0000000000017941 */ /* 0x000fea0003800000 */
.L_x_285:
[----:B------:R-:W-:Y:S05]  /*e550*/  @P1 BRA `(.L_x_287) ;  /* 0x0000000800f41947 */ /* 0x000fea0003800000 */
[----:B------:R-:W-:Y:S01]  /*e560*/  IADD3 R3, P0, R28, 0x60, RZ ;  /* 0x000000601c037810 */ /* 0x000fe20007f1e0ff */
[----:B------:R-:W-:Y:S01]  /*e570*/  ULDC.64 UR6, c[0x0][0xad8] ;  /* 0x0002b60000067ab9 */ /* 0x000fe20000000a00 */
[----:B---3-5:R-:W-:Y:S01]  /*e580*/  IMAD.MOV.U32 R12, RZ, RZ, R30 ;  /* 0x000000ffff0c7224 */ /* 0x028fe200078e001e */
[C---:B0-----:R-:W-:Y:S01]  /*e590*/  IADD3 R0, R17.reuse, 0x40, RZ ;  /* 0x0000004011007810 */ /* 0x041fe20007ffe0ff */
[----:B------:R-:W-:Y:S01]  /*e5a0*/  IMAD.MOV.U32 R13, RZ, RZ, R23 ;  /* 0x000000ffff0d7224 */ /* 0x000fe200078e0017 */
[----:B------:R-:W-:Y:S01]  /*e5b0*/  ULDC UR4, c[0x0][0xa8c] ;  /* 0x0002a30000047ab9 */ /* 0x000fe20000000800 */
[----:B------:R-:W-:Y:S01]  /*e5c0*/  IMAD.X R28, RZ, RZ, R29, P0 ;  /* 0x000000ffff1c7224 */ /* 0x000fe200000e061d */
[----:B------:R-:W-:Y:S01]  /*e5d0*/  ISETP.GE.AND P1, PT, R17, UR4, PT ;  /* 0x0000000411007c0c */ /* 0x000fe2000bf26270 */
[----:B------:R-:W-:Y:S01]  /*e5e0*/  IMAD.WIDE.U32 R12, R3, UR6, R12 ;  /* 0x00000006030c7c25 */ /* 0x000fe2000f8e000c */
[----:B------:R-:W-:-:S03]  /*e5f0*/  ULDC.64 UR8, c[0x0][0x208] ;  /* 0x0000820000087ab9 */ /* 0x000fc60000000a00 */
[----:B------:R-:W-:-:S04]  /*e600*/  IMAD R28, R28, UR6, RZ ;  /* 0x000000061c1c7c24 */ /* 0x000fc8000f8e02ff */
[----:B------:R-:W-:Y:S01]  /*e610*/  IMAD R3, R3, UR7, R28 ;  /* 0x0000000703037c24 */ /* 0x000fe2000f8e021c */
[----:B------:R-:W-:Y:S02]  /*e620*/  ULDC.64 UR6, c[0x0][0xa80] ;  /* 0x0002a00000067ab9 */ /* 0x000fe40000000a00 */
[----:B------:R-:W-:Y:S01]  /*e630*/  LEA R14, P0, R12, UR6, 0x1 ;  /* 0x000000060c0e7c11 */ /* 0x000fe2000f8008ff */
[----:B------:R-:W-:-:S05]  /*e640*/  IMAD.IADD R3, R13, 0x1, R3 ;  /* 0x000000010d037824 */ /* 0x000fca00078e0203 */
[----:B------:R-:W-:Y:S02]  /*e650*/  LEA.HI.X R15, R12, UR7, R3, 0x1, P0 ;  /* 0x000000070c0f7c11 */ /* 0x000fe400080f0c03 */
[----:B------:R-:W-:-:S03]  /*e660*/  ISETP.GE.AND P0, PT, R0, UR4, PT ;  /* 0x0000000400007c0c */ /* 0x000fc6000bf06270 */
[----:B------:R4:W-:Y:S10]  /*e670*/  @!P1 STG.E.128 desc[UR8][R14.64], R4 ;  /* 0x000000040e009986 */ /* 0x0009f4000c101d08 */
[----:B------:R-:W-:Y:S05]  /*e680*/  @P0 BRA `(.L_x_287) ;  /* 0x0000000800a80947 */ /* 0x000fea0003800000 */
[----:B------:R-:W-:Y:S02]  /*e690*/  ULDC.64 UR4, c[0x0][0x208] ;  /* 0x0000820000047ab9 */ /* 0x000fe40000000a00 */
[----:B------:R0:W-:Y:S01]  /*e6a0*/  STG.E.128 desc[UR4][R14.64+0x80], R8 ;  /* 0x000080080e007986 */ /* 0x0001e2000c101d04 */
[----:B------:R-:W-:Y:S05]  /*e6b0*/  BRA `(.L_x_287) ;  /* 0x00000008009c7947 */ /* 0x000fea0003800000 */
.L_x_279:
[----:B------:R-:W2:Y:S01]  /*e6c0*/  LDC.64 R6, c[0x0][0xbd8] ;  /* 0x0002f600ff067b82 */ /* 0x000ea20000000a00 */
[C---:B------:R-:W-:Y:S01]  /*e6d0*/  IMAD.SHL.U32 R5, R23.reuse, 0x4, RZ ;  /* 0x0000000417057824 */ /* 0x040fe200078e00ff */
[----:B------:R-:W-:Y:S01]  /*e6e0*/  SHF.L.U64.HI R8, R23, 0x2, R222 ;  /* 0x0000000217087819 */ /* 0x000fe200000102de */
[----:B------:R-:W-:Y:S01]  /*e6f0*/  ULDC.64 UR4, c[0x0][0xbe0] ;  /* 0x0002f80000047ab9 */ /* 0x000fe20000000a00 */
[----:B------:R-:W-:Y:S01]  /*e700*/  IMAD.MOV.U32 R3, RZ, RZ, RZ ;  /* 0x000000ffff037224 */ /* 0x000fe200078e00ff */
[----:B------:R-:W-:-:S03]  /*e710*/  ULDC.64 UR6, c[0x0][0x208] ;  /* 0x0000820000067ab9 */ /* 0x000fc60000000a00 */
[----:B------:R-:W3:Y:S01]  /*e720*/  LDC R0, c[0x0][0xa88] ;  /* 0x0002a200ff007b82 */ /* 0x000ee20000000800 */
[----:B--2---:R-:W-:Y:S02]  /*e730*/  ISETP.NE.U32.AND P0, PT, R6, RZ, PT ;  /* 0x000000ff0600720c */ /* 0x004fe40003f05070 */
[----:B------:R-:W-:Y:S02]  /*e740*/  IADD3 R6, P1, R5, R6, RZ ;  /* 0x0000000605067210 */ /* 0x000fe40007f3e0ff */
[----:B------:R-:W-:-:S03]  /*e750*/  ISETP.NE.AND.EX P0, PT, R7, RZ, PT, P0 ;  /* 0x000000ff0700720c */ /* 0x000fc60003f05300 */
[----:B------:R-:W-:Y:S01]  /*e760*/  IMAD.X R7, R8, 0x1, R7, P1 ;  /* 0x0000000108077824 */ /* 0x000fe200008e0607 */
[----:B------:R-:W-:-:S04]  /*e770*/  ISETP.NE.U32.AND P1, PT, RZ, UR4, PT ;  /* 0x00000004ff007c0c */ /* 0x000fc8000bf25070 */
[----:B------:R-:W-:-:S05]  /*e780*/  ISETP.NE.AND.EX P1, PT, RZ, UR5, PT, P1 ;  /* 0x00000005ff007c0c */ /* 0x000fca000bf25310 */
[----:B------:R2:W5:Y:S08]  /*e790*/  @P0 LDG.E R3, desc[UR6][R6.64] ;  /* 0x0000000606030981 */ /* 0x000570000c1e1900 */
[----:B------:R-:W-:-:S04]  /*e7a0*/  @P1 IADD3 R4, P2, R5, UR4, RZ ;  /* 0x0000000405041c10 */ /* 0x000fc8000ff5e0ff */
[----:B------:R-:W-:Y:S02]  /*e7b0*/  @P1 IADD3.X R5, R8, UR5, RZ, P2, !PT ;  /* 0x0000000508051c10 */ /* 0x000fe400097fe4ff */
[----:B------:R-:W-:-:S03]  /*e7c0*/  ISETP.GE.AND P2, PT, R229, 0x80, PT ;  /* 0x00000080e500780c */ /* 0x000fc60003f46270 */
[----:B---3--:R2:W5:Y:S01]  /*e7d0*/  @P1 LDG.E R0, desc[UR6][R4.64] ;  /* 0x0000000604001981 */ /* 0x008562000c1e1900 */
[----:B------:R-:W-:Y:S09]  /*e7e0*/  @P1 BRA `(.L_x_288) ;  /* 0x0000000000141947 */ /* 0x000ff20003800000 */
[----:B------:R-:W-:Y:S05]  /*e7f0*/  @!P0 BRA `(.L_x_288) ;  /* 0x0000000000108947 */ /* 0x000fea0003800000 */
[----:B------:R-:W-:Y:S02]  /*e800*/  ULDC.64 UR4, c[0x0][0x208] ;  /* 0x0000820000047ab9 */ /* 0x000fe40000000a00 */
[----:B--2---:R-:W2:Y:S04]  /*e810*/  LDG.E R5, desc[UR4][R6.64] ;  /* 0x0000000406057981 */ /* 0x004ea8000c1e1900 */
[----:B-----5:R-:W2:Y:S02]  /*e820*/  LDG.E R0, desc[UR4][R6.64+0x4] ;  /* 0x0000040406007981 */ /* 0x020ea4000c1e1900 */
[----:B--2---:R-:W-:-:S07]  /*e830*/  IMAD.IADD R0, R0, 0x1, -R5 ;  /* 0x0000000100007824 */ /* 0x004fce00078e0a05 */
.L_x_288:
[----:B------:R-:W-:Y:S01]  /*e840*/  BSSY B1, `(.L_x_289) ;  /* 0x000001e000017945 */ /* 0x000fe20003800000 */
[----:B------:R-:W-:Y:S02]  /*e850*/  SHF.R.S32.HI R9, RZ, 0x1f, R220 ;  /* 0x0000001fff097819 */ /* 0x000fe400000114dc */
[----:B------:R-:W-:Y:S02]  /*e860*/  SHF.R.S32.HI R10, RZ, 0x1f, R17 ;  /* 0x0000001fff0a7819 */ /* 0x000fe40000011411 */
[----:B------:R-:W-:Y:S02]  /*e870*/  SEL R23, R23, RZ, !P0 ;  /* 0x000000ff17177207 */ /* 0x000fe40004000000 */
[----:B------:R-:W-:Y:S02]  /*e880*/  SEL R222, R222, RZ, !P0 ;  /* 0x000000ffdede7207 */ /* 0x000fe40004000000 */
[----:B-----5:R-:W-:Y:S01]  /*e890*/  SHF.R.S32.HI R8, RZ, 0x1f, R3 ;  /* 0x0000001fff087819 */ /* 0x020fe20000011403 */
[----:B------:R-:W-:Y:S06]  /*e8a0*/  @P2 BRA `(.L_x_290) ;  /* 0x00000000005c2947 */ /* 0x000fec0003800000 */
[----:B--2---:R-:W2:Y:S02]  /*e8b0*/  S2R R4, SR_TID.X ;  /* 0x0000000000047919 */ /* 0x004ea40000002100 */
[----:B--2---:R-:W-:-:S04]  /*e8c0*/  IMAD R4, R221, 0x80, R4 ;  /* 0x00000080dd047824 */ /* 0x004fc800078e0204 */
[----:B------:R-:W-:-:S05]  /*e8d0*/  VIADD R5, R4, 0xffffff80 ;  /* 0xffffff8004057836 */ /* 0x000fca0000000000 */
[----:B------:R-:W-:-:S13]  /*e8e0*/  ISETP.GE.AND P0, PT, R5, R0, PT ;  /* 0x000000000500720c */ /* 0x000fda0003f06270 */
[----:B------:R-:W-:Y:S05]  /*e8f0*/  @P0 BRA `(.L_x_290) ;  /* 0x0000000000480947 */ /* 0x000fea0003800000 */
[----:B------:R-:W-:Y:S01]  /*e900*/  IADD3 R4, P0, R5, R3, RZ ;  /* 0x0000000305047210 */ /* 0x000fe20007f1e0ff */
[----:B------:R-:W-:Y:S01]  /*e910*/  ULDC.64 UR4, c[0x0][0xb70] ;  /* 0x0002dc0000047ab9 */ /* 0x000fe20000000a00 */
[----:B------:R-:W-:Y:S01]  /*e920*/  ULDC.64 UR6, c[0x0][0x208] ;  /* 0x0000820000067ab9 */ /* 0x000fe20000000a00 */
[----:B------:R-:W-:Y:S01]  /*e930*/  IMAD R7, R9, UR4, RZ ;  /* 0x0000000409077c24 */ /* 0x000fe2000f8e02ff */
[----:B------:R-:W-:-:S03]  /*e940*/  LEA.HI.X.SX32 R5, R5, R8, 0x1, P0 ;  /* 0x0000000805057211 */ /* 0x000fc600000f0eff */
[C---:B------:R-:W-:Y:S02]  /*e950*/  IMAD R7, R220.reuse, UR5, R7 ;  /* 0x00000005dc077c24 */ /* 0x040fe4000f8e0207 */
[----:B------:R-:W-:Y:S01]  /*e960*/  IMAD.WIDE.U32 R4, R220, UR4, R4 ;  /* 0x00000004dc047c25 */ /* 0x000fe2000f8e0004 */
[----:B------:R-:W-:-:S03]  /*e970*/  ULDC.64 UR4, c[0x0][0xb78] ;  /* 0x0002de0000047ab9 */ /* 0x000fc60000000a00 */
[----:B------:R-:W-:Y:S02]  /*e980*/  IMAD R6, R222, UR4, RZ ;  /* 0x00000004de067c24 */ /* 0x000fe4000f8e02ff */
[----:B------:R-:W-:Y:S02]  /*e990*/  IMAD.IADD R5, R5, 0x1, R7 ;  /* 0x0000000105057824 */ /* 0x000fe400078e0207 */
[C---:B------:R-:W-:Y:S02]  /*e9a0*/  IMAD R7, R23.reuse, UR5, R6 ;  /* 0x0000000517077c24 */ /* 0x040fe4000f8e0206 */
[----:B------:R-:W-:Y:S01]  /*e9b0*/  IMAD.WIDE.U32 R4, R23, UR4, R4 ;  /* 0x0000000417047c25 */ /* 0x000fe2000f8e0004 */
[----:B------:R-:W-:-:S03]  /*e9c0*/  ULDC.64 UR4, c[0x0][0xb40] ;  /* 0x0002d00000047ab9 */ /* 0x000fc60000000a00 */
[----:B------:R-:W-:Y:S01]  /*e9d0*/  IMAD.IADD R5, R5, 0x1, R7 ;  /* 0x0000000105057824 */ /* 0x000fe200078e0207 */
[----:B------:R-:W-:-:S04]  /*e9e0*/  LEA R6, P0, R4, UR4, 0x2 ;  /* 0x0000000404067c11 */ /* 0x000fc8000f8010ff */
[----:B------:R-:W-:Y:S02]  /*e9f0*/  LEA.HI.X R7, R4, UR5, R5, 0x2, P0 ;  /* 0x0000000504077c11 */ /* 0x000fe400080f1405 */
[----:B------:R-:W-:-:S05]  /*ea00*/  MOV R5, 0xff800000 ;  /* 0xff80000000057802 */ /* 0x000fca0000000f00 */
[----:B------:R3:W-:Y:S02]  /*ea10*/  STG.E desc[UR6][R6.64], R5 ;  /* 0x0000000506007986 */ /* 0x0007e4000c101906 */
.L_x_290:
[----:B------:R-:W-:Y:S05]  /*ea20*/  BSYNC B1 ;  /* 0x0000000000017941 */ /* 0x000fea0003800000 */
.L_x_289:
[----:B------:R-:W-:Y:S01]  /*ea30*/  ULDC.64 UR4, c[0x0][0xaa0] ;  /* 0x0002a80000047ab9 */ /* 0x000fe20000000a00 */
[----:B--2---:R-:W-:Y:S01]  /*ea40*/  IMAD.MOV.U32 R4, RZ, RZ, R17 ;  /* 0x000000ffff047224 */ /* 0x004fe200078e0011 */
[----:B------:R-:W-:Y:S01]  /*ea50*/  BSSY B1, `(.L_x_291) ;  /* 0x000002d000017945 */ /* 0x000fe20003800000 */
[----:B---3--:R-:W-:Y:S02]  /*ea60*/  IMAD.MOV.U32 R5, RZ, RZ, R10 ;  /* 0x000000ffff057224 */ /* 0x008fe400078e000a */
[----:B------:R-:W-:Y:S02]  /*ea70*/  IMAD R6, R8, UR4, RZ ;  /* 0x0000000408067c24 */ /* 0x000fe4000f8e02ff */
[----:B------:R-:W-:-:S04]  /*ea80*/  IMAD.WIDE.U32 R4, R3, UR4, R4 ;  /* 0x0000000403047c25 */ /* 0x000fc8000f8e0004 */
[----:B------:R-:W-:Y:S01]  /*ea90*/  IMAD R3, R3, UR5, R6 ;  /* 0x0000000503037c24 */ /* 0x000fe2000f8e0206 */
[----:B------:R-:W-:Y:S01]  /*eaa0*/  ULDC.64 UR4, c[0x0][0xae0] ;  /* 0x0002b80000047ab9 */ /* 0x000fe20000000a00 */
[----:B------:R-:W-:Y:S02]  /*eab0*/  IMAD R7, R221, -0x80, R0 ;  /* 0xffffff80dd077824 */ /* 0x000fe400078e0200 */
[----:B------:R-:W-:Y:S02]  /*eac0*/  IMAD.IADD R5, R5, 0x1, R3 ;  /* 0x0000000105057824 */ /* 0x000fe400078e0203 */
[----:B------:R-:W-:Y:S01]  /*ead0*/  IMAD R3, R9, UR4, RZ ;  /* 0x0000000409037c24 */ /* 0x000fe2000f8e02ff */
[C---:B------:R-:W-:Y:S01]  /*eae0*/  ISETP.GE.AND P2, PT, R18.reuse, R7, PT ;  /* 0x000000071200720c */ /* 0x040fe20003f46270 */
[C---:B------:R-:W-:Y:S01]  /*eaf0*/  VIADD R6, R18.reuse, 0x20 ;  /* 0x0000002012067836 */ /* 0x040fe20000000000 */
[----:B------:R-:W-:Y:S01]  /*eb00*/  SHF.R.S32.HI R9, RZ, 0x1f, R18 ;  /* 0x0000001fff097819 */ /* 0x000fe20000011412 */
[----:B------:R-:W-:-:S02]  /*eb10*/  VIADD R0, R18, 0x40 ;  /* 0x0000004012007836 */ /* 0x000fc40000000000 */
[----:B------:R-:W-:Y:S01]  /*eb20*/  IMAD R3, R220, UR5, R3 ;  /* 0x00000005dc037c24 */ /* 0x000fe2000f8e0203 */
[-C--:B------:R-:W-:Y:S01]  /*eb30*/  ISETP.GE.AND P3, PT, R6, R7.reuse, PT ;  /* 0x000000070600720c */ /* 0x080fe20003f66270 */
[----:B------:R-:W-:Y:S01]  /*eb40*/  IMAD.WIDE.U32 R4, R220, UR4, R4 ;  /* 0x00000004dc047c25 */ /* 0x000fe2000f8e0004 */
[----:B------:R-:W-:Y:S01]  /*eb50*/  ULDC.64 UR4, c[0x0][0xae8] ;  /* 0x0002ba0000047ab9 */ /* 0x000fe20000000a00 */
[-C--:B------:R-:W-:Y:S02]  /*eb60*/  ISETP.GE.AND P1, PT, R0, R7.reuse, PT ;  /* 0x000000070000720c */ /* 0x080fe40003f26270 */
[----:B------:R-:W-:Y:S02]  /*eb70*/  VIADD R6, R18, 0x60 ;  /* 0x0000006012067836 */ /* 0x000fe40000000000 */
[----:B------:R-:W-:Y:S02]  /*eb80*/  IMAD.IADD R5, R5, 0x1, R3 ;  /* 0x0000000105057824 */ /* 0x000fe400078e0203 */
[----:B------:R-:W-:Y:S01]  /*eb90*/  IMAD R0, R222, UR4, RZ ;  /* 0x00000004de007c24 */ /* 0x000fe2000f8e02ff */
[----:B------:R-:W-:Y:S01]  /*eba0*/  ISETP.GE.AND P0, PT, R6, R7, PT ;  /* 0x000000070600720c */ /* 0x000fe20003f06270 */
[----:B------:R-:W-:-:S04]  /*ebb0*/  IMAD.WIDE.U32 R6, R23, UR4, R4 ;  /* 0x0000000417067c25 */ /* 0x000fc8000f8e0004 */
[----:B------:R-:W-:Y:S02]  /*ebc0*/  IMAD R3, R23, UR5, R0 ;  /* 0x0000000517037c24 */ /* 0x000fe4000f8e0200 */
[----:B------:R-:W-:-:S03]  /*ebd0*/  IMAD.MOV.U32 R8, RZ, RZ, R18 ;  /* 0x000000ffff087224 */ /* 0x000fc600078e0012 */
[----:B------:R-:W-:Y:S01]  /*ebe0*/  IADD3 R11, R7, R3, RZ ;  /* 0x00000003070b7210 */ /* 0x000fe20007ffe0ff */
[----:B------:R-:W-:Y:S01]  /*ebf0*/  IMAD.WIDE R8, R221, 0x80, R8 ;  /* 0x00000080dd087825 */ /* 0x000fe200078e0208 */
[----:B------:R-:W-:Y:S06]  /*ec00*/  @P2 BRA `(.L_x_292) ;  /* 0x0000000000442947 */ /* 0x000fec0003800000 */
[----:B------:R-:W-:Y:S01]  /*ec10*/  ULDC.64 UR4, c[0x0][0xad8] ;  /* 0x0002b60000047ab9 */ /* 0x000fe20000000a00 */
[----:B------:R-:W-:Y:S01]  /*ec20*/  IMAD.MOV.U32 R4, RZ, RZ, R6 ;  /* 0x000000ffff047224 */ /* 0x000fe200078e0006 */
[----:B------:R-:W-:Y:S01]  /*ec30*/  ULDC.64 UR6, c[0x0][0xa80] ;  /* 0x0002a00000067ab9 */ /* 0x000fe20000000a00 */
[----:B------:R-:W-:Y:S01]  /*ec40*/  IMAD.MOV.U32 R5, RZ, RZ, R11 ;  /* 0x000000ffff057224 */ /* 0x000fe200078e000b */
[----:B------:R-:W-:Y:S01]  /*ec50*/  ULDC.64 UR8, c[0x0][0x208] ;  /* 0x0000820000087ab9 */ /* 0x000fe20000000a00 */
[----:B------:R-:W-:Y:S02]  /*ec60*/  IMAD R3, R9, UR4, RZ ;  /* 0x0000000409037c24 */ /* 0x000fe4000f8e02ff */
[----:B------:R-:W-:Y:S02]  /*ec70*/  VIADD R0, R17, 0x40 ;  /* 0x0000004011007836 */ /* 0x000fe40000000000 */
        /* <DEDUP_REMOVED lines=8> */
[----:B------:R2:W-:Y:S04]  /*ed00*/  @!P4 STG.E.128 desc[UR8][R12.64], RZ ;  /* 0x000000ff0c00c986 */ /* 0x0005e8000c101d08 */
[----:B------:R2:W-:Y:S02]  /*ed10*/  @!P5 STG.E.128 desc[UR8][R12.64+0x80], RZ ;  /* 0x000080ff0c00d986 */ /* 0x0005e4000c101d08 */
.L_x_292:
[----:B------:R-:W-:Y:S05]  /*ed20*/  BSYNC B1 ;  /* 0x0000000000017941 */ /* 0x000fea0003800000 */
.L_x_291:
        /* <DEDUP_REMOVED lines=8> */
[----:B------:R-:W-:Y:S02]  /*edb0*/  IMAD.X R0, RZ, RZ, R9, P2 ;  /* 0x000000ffff007224 */ /* 0x000fe400010e0609 */
[----:B------:R-:W-:Y:S02]  /*edc0*/  VIADD R10, R17, 0x40 ;  /* 0x00000040110a7836 */ /* 0x000fe40000000000 */
[----:B------:R-:W-:-:S02]  /*edd0*/  IMAD R0, R0, UR4, RZ ;  /* 0x0000000400007c24 */ /* 0x000fc4000f8e02ff */
[----:B------:R-:W-:Y:S01]  /*ede0*/  IMAD.WIDE.U32 R4, R3, UR4, R4 ;  /* 0x0000000403047c25 */ /* 0x000fe2000f8e0004 */
[----:B------:R-:W-:Y:S02]  /*edf0*/  ULDC UR4, c[0x0][0xa8c] ;  /* 0x0002a30000047ab9 */ /* 0x000fe40000000800 */
[----:B------:R-:W-:Y:S01]  /*ee00*/  ISETP.GE.AND P3, PT, R17, UR4, PT ;  /* 0x0000000411007c0c */ /* 0x000fe2000bf66270 */
[----:B------:R-:W-:Y:S01]  /*ee10*/  IMAD R3, R3, UR5, R0 ;  /* 0x0000000503037c24 */ /* 0x000fe2000f8e0200 */
[----:B------:R-:W-:Y:S02]  /*ee20*/  ISETP.GE.AND P4, PT, R10, UR4, PT ;  /* 0x000000040a007c0c */ /* 0x000fe4000bf86270 */
[----:B--2---:R-:W-:Y:S02]  /*ee30*/  LEA R12, P2, R4, UR6, 0x1 ;  /* 0x00000006040c7c11 */ /* 0x004fe4000f8408ff */
[----:B------:R-:W-:-:S04]  /*ee40*/  IADD3 R3, R5, R3, RZ ;  /* 0x0000000305037210 */ /* 0x000fc80007ffe0ff */
[----:B------:R-:W-:-:S05]  /*ee50*/  LEA.HI.X R13, R4, UR7, R3, 0x1, P2 ;  /* 0x00000007040d7c11 */ /* 0x000fca00090f0c03 */
[----:B------:R3:W-:Y:S04]  /*ee60*/  @!P3 STG.E.128 desc[UR8][R12.64], RZ ;  /* 0x000000ff0c00b986 */ /* 0x0007e8000c101d08 */
[----:B------:R3:W-:Y:S02]  /*ee70*/  @!P4 STG.E.128 desc[UR8][R12.64+0x80], RZ ;  /* 0x000080ff0c00c986 */ /* 0x0007e4000c101d08 */
.L_x_294:
[----:B------:R-:W-:Y:S05]  /*ee80*/  BSYNC B1 ;  /* 0x0000000000017941 */ /* 0x000fea0003800000 */
.L_x_293:
        /* <DEDUP_REMOVED lines=16> */
[----:B--23--:R-:W-:Y:S01]  /*ef90*/  LEA R12, P1, R4, UR6, 0x1 ;  /* 0x00000006040c7c11 */ /* 0x00cfe2000f8208ff */
[----:B------:R-:W-:-:S05]  /*efa0*/  IMAD.IADD R3, R5, 0x1, R3 ;  /* 0x0000000105037824 */ /* 0x000fca00078e0203 */
[----:B------:R-:W-:-:S05]  /*efb0*/  LEA.HI.X R13, R4, UR7, R3, 0x1, P1 ;  /* 0x00000007040d7c11 */ /* 0x000fca00088f0c03 */
[----:B------:R4:W-:Y:S04]  /*efc0*/  @!P2 STG.E.128 desc[UR8][R12.64], RZ ;  /* 0x000000ff0c00a986 */ /* 0x0009e8000c101d08 */
[----:B------:R4:W-:Y:S02]  /*efd0*/  @!P3 STG.E.128 desc[UR8][R12.64+0x80], RZ ;  /* 0x000080ff0c00b986 */ /* 0x0009e4000c101d08 */
.L_x_296:
[----:B------:R-:W-:Y:S05]  /*efe0*/  BSYNC B1 ;  /* 0x0000000000017941 */ /* 0x000fea0003800000 */
.L_x_295:
[----:B------:R-:W-:Y:S05]  /*eff0*/  @P0 BRA `(.L_x_287) ;  /* 0x00000000004c0947 */ /* 0x000fea0003800000 */
[----:B------:R-:W-:Y:S01]  /*f000*/  IADD3 R3, P0, R8, 0x60, RZ ;  /* 0x0000006008037810 */ /* 0x000fe20007f1e0ff */
[----:B------:R-:W-:Y:S01]  /*f010*/  ULDC.64 UR4, c[0x0][0xad8] ;  /* 0x0002b60000047ab9 */ /* 0x000fe20000000a00 */
[----:B------:R-:W-:Y:S01]  /*f020*/  IMAD.MOV.U32 R4, RZ, RZ, R6 ;  /* 0x000000ffff047224 */ /* 0x000fe200078e0006 */
[----:B------:R-:W-:Y:S01]  /*f030*/  IADD3 R0, R17, 0x40, RZ ;  /* 0x0000004011007810 */ /* 0x000fe20007ffe0ff */
[----:B------:R-:W-:Y:S01]  /*f040*/  IMAD.MOV.U32 R5, RZ, RZ, R11 ;  /* 0x000000ffff057224 */ /* 0x000fe200078e000b */
[----:B------:R-:W-:Y:S01]  /*f050*/  ULDC.64 UR6, c[0x0][0xa80] ;  /* 0x0002a00000067ab9 */ /* 0x000fe20000000a00 */
[----:B------:R-:W-:Y:S01]  /*f060*/  IMAD.X R8, RZ, RZ, R9, P0 ;  /* 0x000000ffff087224 */ /* 0x000fe200000e0609 */
[----:B------:R-:W-:Y:S01]  /*f070*/  ULDC.64 UR8, c[0x0][0x208] ;  /* 0x0000820000087ab9 */ /* 0x000fe20000000a00 */
[----:B------:R-:W-:-:S04]  /*f080*/  IMAD.WIDE.U32 R4, R3, UR4, R4 ;  /* 0x0000000403047c25 */ /* 0x000fc8000f8e0004 */
[----:B------:R-:W-:Y:S01]  /*f090*/  IMAD R8, R8, UR4, RZ ;  /* 0x0000000408087c24 */ /* 0x000fe2000f8e02ff */
[----:B------:R-:W-:Y:S01]  /*f0a0*/  ULDC UR4, c[0x0][0xa8c] ;  /* 0x0002a30000047ab9 */ /* 0x000fe20000000800 */
[----:B------:R-:W-:Y:S02]  /*f0b0*/  LEA R6, P0, R4, UR6, 0x1 ;  /* 0x0000000604067c11 */ /* 0x000fe4000f8008ff */
[----:B------:R-:W-:Y:S01]  /*f0c0*/  IMAD R3, R3, UR5, R8 ;  /* 0x0000000503037c24 */ /* 0x000fe2000f8e0208 */
[----:B------:R-:W-:Y:S02]  /*f0d0*/  ISETP.GE.AND P1, PT, R17, UR4, PT ;  /* 0x0000000411007c0c */ /* 0x000fe4000bf26270 */
[----:B------:R-:W-:Y:S01]  /*f0e0*/  ISETP.GE.AND P2, PT, R0, UR4, PT ;  /* 0x0000000400007c0c */ /* 0x000fe2000bf46270 */
[----:B------:R-:W-:-:S05]  /*f0f0*/  IMAD.IADD R3, R5, 0x1, R3 ;  /* 0x0000000105037824 */ /* 0x000fca00078e0203 */
[----:B------:R-:W-:-:S05]  /*f100*/  LEA.HI.X R7, R4, UR7, R3, 0x1, P0 ;  /* 0x0000000704077c11 */ /* 0x000fca00080f0c03 */
[----:B------:R0:W-:Y:S04]  /*f110*/  @!P1 STG.E.128 desc[UR8][R6.64], RZ ;  /* 0x000000ff06009986 */ /* 0x0001e8000c101d08 */
[----:B------:R0:W-:Y:S02]  /*f120*/  @!P2 STG.E.128 desc[UR8][R6.64+0x80], RZ ;  /* 0x000080ff0600a986 */ /* 0x0001e4000c101d08 */
.L_x_287:
[----:B------:R-:W-:Y:S05]  /*f130*/  BSYNC B0 ;  /* 0x0000000000007941 */ /* 0x000fea0003800000 */
.L_x_278:
[----:B------:R-:W-:Y:S02]  /*f140*/  ULDC UR4, c[0x0][0xc14] ;  /* 0x0003050000047ab9 */ /* 0x000fe40000000800 */
[----:B-1----:R-:W-:-:S13]  /*f150*/  ISETP.GE.AND P0, PT, R51, UR4, PT ;  /* 0x0000000433007c0c */ /* 0x002fda000bf06270 */
[----:B------:R-:W-:Y:S05]  /*f160*/  @!P0 BRA `(.L_x_297) ;  /* 0xffffff1c00048947 */ /* 0x000fea000383ffff */
[----:B------:R-:W-:Y:S05]  /*f170*/  EXIT ;  /* 0x000000000000794d */ /* 0x000fea0003800000 */
.L_x_253:
[----:B------:R-:W-:-:S08]  /*f180*/  NOP ;  /* 0x0000000000007918 */ /* 0x000fd00000000000 */
[----:B--2---:R-:W0:-:S00]  /*f190*/  USETMAXREG.DEALLOC.CTAPOOL 0x18 ;  /* 0x00000018000079c8 */ /* 0x004e0000080e0500 */
[----:B0-----:R-:W-:-:S06]  /*f1a0*/  LOP3.LUT R0, R0, 0x3, RZ, 0xc0, !PT ;  /* 0x0000000300007812 */ /* 0x001fcc00078ec0ff */
[----:B------:R-:W0:Y:S02]  /*f1b0*/  SHFL.IDX PT, R0, R0, RZ, 0x1f ;  /* 0x00001fff00007589 */ /* 0x000e2400000e0000 */
[----:B0-----:R-:W-:-:S13]  /*f1c0*/  ISETP.NE.AND P0, PT, R0, RZ, PT ;  /* 0x000000ff0000720c */ /* 0x001fda0003f05270 */
[----:B------:R-:W-:Y:S05]  /*f1d0*/  @P0 EXIT ;  /* 0x000000000000094d */ /* 0x000fea0003800000 */
[----:B------:R-:W0:Y:S01]  /*f1e0*/  S2R R2, SR_TID.X ;  /* 0x0000000000027919 */ /* 0x000e220000002100 */
[----:B------:R-:W-:Y:S01]  /*f1f0*/  LOP3.LUT R4, R4, 0xffffffdf, RZ, 0xc0, !PT ;  /* 0xffffffdf04047812 */ /* 0x000fe200078ec0ff */
[----:B------:R-:W-:Y:S01]  /*f200*/  ULDC UR5, c[0x0][0xc14] ;  /* 0x0003050000057ab9 */ /* 0x000fe20000000800 */
[----:B------:R-:W-:Y:S01]  /*f210*/  IMAD.MOV.U32 R0, RZ, RZ, RZ ;  /* 0x000000ffff007224 */ /* 0x000fe200078e00ff */
[----:B------:R-:W-:Y:S01]  /*f220*/  ULDC.64 UR6, c[0x0][0x208] ;  /* 0x0000820000067ab9 */ /* 0x000fe20000000a00 */
[----:B------:R-:W-:Y:S01]  /*f230*/  ULDC UR4, c[0x0][0xc10] ;  /* 0x0003040000047ab9 */ /* 0x000fe20000000800 */
[----:B0-----:R-:W-:-:S04]  /*f240*/  LOP3.LUT R8, R2, 0x1f, RZ, 0xc0, !PT ;  /* 0x0000001f02087812 */ /* 0x001fc800078ec0ff */
[----:B------:R-:W-:-:S13]  /*f250*/  ISETP.NE.AND P0, PT, R8, 0x1f, PT ;  /* 0x0000001f0800780c */ /* 0x000fda0003f05270 */
[----:B------:R-:W-:Y:S02]  /*f260*/  @P0 LOP3.LUT R4, R4, 0x20, RZ, 0xfc, !PT ;  /* 0x0000002004040812 */ /* 0x000fe400078efcff */
[----:B------:R-:W-:-:S13]  /*f270*/  ISETP.GE.OR P0, PT, R8, UR5, !P0 ;  /* 0x0000000508007c0c */ /* 0x000fda000c706670 */
[----:B------:R-:W0:Y:S02]  /*f280*/  @!P0 LDC.64 R2, c[0x0][0xc58] ;  /* 0x00031600ff028b82 */ /* 0x000e240000000a00 */
[----:B0-----:R-:W-:-:S05]  /*f290*/  @!P0 IMAD.WIDE.U32 R2, R8, 0x4, R2 ;  /* 0x0000000408028825 */ /* 0x001fca00078e0002 */
[----:B------:R-:W2:Y:S01]  /*f2a0*/  @!P0 LDG.E R0, desc[UR6][R2.64] ;  /* 0x0000000602008981 */ /* 0x000ea2000c1e1900 */
[C---:B------:R-:W-:Y:S01]  /*f2b0*/  ISETP.NE.AND P1, PT, R8.reuse, RZ, PT ;  /* 0x000000ff0800720c */ /* 0x040fe20003f25270 */
[----:B------:R-:W0:Y:S01]  /*f2c0*/  S2UR UR6, SR_CTAID.X ;  /* 0x00000000000679c3 */ /* 0x000e220000002500 */
[----:B------:R-:W-:Y:S01]  /*f2d0*/  ISETP.GE.U32.AND P0, PT, R8, 0x2, PT ;  /* 0x000000020800780c */ /* 0x000fe20003f06070 */
[----:B------:R-:W-:Y:S01]  /*f2e0*/  IMAD.MOV.U32 R16, RZ, RZ, RZ ;  /* 0x000000ffff107224 */ /* 0x000fe200078e00ff */
[----:B------:R-:W-:Y:S02]  /*f2f0*/  LOP3.LUT R4, R4, 0xfffffffe, RZ, 0xc0, !PT ;  /* 0xfffffffe04047812 */ /* 0x000fe400078ec0ff */
[----:B------:R-:W-:-:S07]  /*f300*/  MOV R19, RZ ;  /* 0x000000ff00137202 */ /* 0x000fce0000000f00 */
[----:B------:R-:W-:-:S04]  /*f310*/  @P1 LOP3.LUT R4, R4, 0x1, RZ, 0xfc, !PT ;  /* 0x0000000104041812 */ /* 0x000fc800078efcff */
[----:B------:R-:W-:-:S04]  /*f320*/  LOP3.LUT R4, R4, 0xffffffef, RZ, 0xc0, !PT ;  /* 0xffffffef04047812 */ /* 0x000fc800078ec0ff */
[----:B------:R-:W-:-:S04]  /*f330*/  @P0 LOP3.LUT R4, R4, 0x10, RZ, 0xfc, !PT ;  /* 0x0000001004040812 */ /* 0x000fc800078efcff */
[----:B------:R-:W-:Y:S01]  /*f340*/  LOP3.LUT R4, R4, 0xfffffff7, RZ, 0xc0, !PT ;  /* 0xfffffff704047812 */ /* 0x000fe200078ec0ff */
[----:B--2---:R-:W1:Y:S02]  /*f350*/  SHFL.UP PT, R5, R0, 0x1, RZ ;  /* 0x0420000000057989 */ /* 0x004e6400000e00ff */
[----:B-1----:R-:W-:-:S05]  /*f360*/  SEL R5, R5, RZ, P1 ;  /* 0x000000ff05057207 */ /* 0x002fca0000800000 */
[----:B------:R-:W-:-:S05]  /*f370*/  IMAD.IADD R5, R0, 0x1, R5 ;  /* 0x0000000100057824 */ /* 0x000fca00078e0205 */
[----:B------:R-:W1:Y:S02]  /*f380*/  SHFL.UP PT, R6, R5, 0x2, RZ ;  /* 0x0440000005067989 */ /* 0x000e6400000e00ff */
[----:B-1----:R-:W-:Y:S02]  /*f390*/  SEL R6, R6, RZ, P0 ;  /* 0x000000ff06067207 */ /* 0x002fe40000000000 */
[----:B------:R-:W-:-:S03]  /*f3a0*/  ISETP.GE.U32.AND P0, PT, R8, 0x4, PT ;  /* 0x000000040800780c */ /* 0x000fc60003f06070 */
[----:B------:R-:W-:-:S05]  /*f3b0*/  IMAD.IADD R6, R5, 0x1, R6 ;  /* 0x0000000105067824 */ /* 0x000fca00078e0206 */
[----:B------:R-:W1:Y:S05]  /*f3c0*/  SHFL.UP PT, R7, R6, 0x4, RZ ;  /* 0x0480000006077989 */ /* 0x000e6a00000e00ff */
[----:B------:R-:W-:-:S04]  /*f3d0*/  @P0 LOP3.LUT R4, R4, 0x8, RZ, 0xfc, !PT ;  /* 0x0000000804040812 */ /* 0x000fc800078efcff */
[----:B------:R-:W-:Y:S02]  /*f3e0*/  LOP3.LUT R4, R4, 0xfffffffb, RZ, 0xc0, !PT ;  /* 0xfffffffb04047812 */ /* 0x000fe400078ec0ff */
        /* <DEDUP_REMOVED lines=10> */
[----:B------:R-:W-:Y:S02]  /*f490*/  @P0 LOP3.LUT R4, R4, 0x2, RZ, 0xfc, !PT ;  /* 0x0000000204040812 */ /* 0x000fe400078efcff */
[----:B-1----:R-:W-:-:S05]  /*f4a0*/  SEL R2, R2, RZ, P0 ;  /* 0x000000ff02027207 */ /* 0x002fca0000000000 */
[----:B------:R-:W-:-:S05]  /*f4b0*/  IMAD.IADD R2, R3, 0x1, R2 ;  /* 0x0000000103027824 */ /* 0x000fca00078e0202 */
[----:B------:R-:W1:Y:S02]  /*f4c0*/  SHFL.IDX PT, R5, R2, 0x1f, 0x1f ;  /* 0x03e01f0002057f89 */ /* 0x000e6400000e0000 */
[----:B-1----:R-:W-:-:S04]  /*f4d0*/  IMAD R5, R5, UR4, RZ ;  /* 0x0000000405057c24 */ /* 0x002fc8000f8e02ff */
[----:B------:R-:W-:Y:S01]  /*f4e0*/  IMAD.MOV.U32 R6, RZ, RZ, R5 ;  /* 0x000000ffff067224 */ /* 0x000fe200078e0005 */
[----:B0-----:R-:W-:-:S13]  /*f4f0*/  ISETP.GT.AND P0, PT, R5, UR6, PT ;  /* 0x0000000605007c0c */ /* 0x001fda000bf04270 */
[----:B------:R-:W-:Y:S05]  /*f500*/  @P0 BRA `(.L_x_298) ;  /* 0x0000000000c40947 */ /* 0x000fea0003800000 */
[----:B------:R-:W-:Y:S01]  /*f510*/  IMAD.MOV.U32 R5, RZ, RZ, R6 ;  /* 0x000000ffff057224 */ /* 0x000fe200078e0006 */
[----:B------:R-:W-:Y:S01]  /*f520*/  ULDC UR5, c[0x0][0xc14] ;  /* 0x0003050000057ab9 */ /* 0x000fe20000000800 */
[----:B------:R-:W-:Y:S01]  /*f530*/  IMAD.MOV.U32 R19, RZ, RZ, RZ ;  /* 0x000000ffff137224 */ /* 0x000fe200078e00ff */
[----:B------:R-:W-:Y:S01]  /*f540*/  ULDC UR7, c[0x0][0xc14] ;  /* 0x0003050000077ab9 */ /* 0x000fe20000000800 */
[----:B------:R-:W-:-:S05]  /*f550*/  ULDC UR4, c[0x0][0xc10] ;  /* 0x0003040000047ab9 */ /* 0x000fca0000000800 */
.L_x_302:
[----:B------:R-:W-:Y:S02]  /*f560*/  VIADD R0, R19, 0x1f ;  /* 0x0000001f13007836 */ /* 0x000fe40000000000 */
[----:B------:R-:W-:-:S03]  /*f570*/  IMAD.U32 R19, RZ, RZ, UR7 ;  /* 0x00000007ff137e24 */ /* 0x000fc6000f8e00ff */
[----:B------:R-:W-:-:S13]  /*f580*/  ISETP.GE.AND P0, PT, R0, UR5, PT ;  /* 0x0000000500007c0c */ /* 0x000fda000bf06270 */
[----:B------:R-:W-:Y:S05]  /*f590*/  @P0 BRA `(.L_x_299) ;  /* 0x0000000400440947 */ /* 0x000fea0003800000 */
[----:B------:R-:W0:Y:S01]  /*f5a0*/  S2R R2, SR_TID.X ;  /* 0x0000000000027919 */ /* 0x000e220000002100 */
[----:B------:R-:W-:Y:S01]  /*f5b0*/  IMAD.MOV.U32 R19, RZ, RZ, R0 ;  /* 0x000000ffff137224 */ /* 0x000fe200078e0000 */
[----:B------:R-:W-:Y:S01]  /*f5c0*/  BSSY B0, `(.L_x_300) ;  /* 0x000000b000007945 */ /* 0x000fe20003800000 */
[----:B------:R-:W-:Y:S01]  /*f5d0*/  IMAD.MOV.U32 R0, RZ, RZ, RZ ;  /* 0x000000ffff007224 */ /* 0x000fe200078e00ff */
[----:B0-----:R-:W-:-:S04]  /*f5e0*/  LOP3.LUT R8, R2, 0x1f, RZ, 0xc0, !PT ;  /* 0x0000001f02087812 */ /* 0x001fc800078ec0ff */
[C---:B------:R-:W-:Y:S01]  /*f5f0*/  ISETP.NE.AND P1, PT, R8.reuse, 0x1f, PT ;  /* 0x0000001f0800780c */ /* 0x040fe20003f25270 */
[----:B------:R-:W-:-:S05]  /*f600*/  IMAD.IADD R7, R8, 0x1, R19 ;  /* 0x0000000108077824 */ /* 0x000fca00078e0213 */
[----:B------:R-:W-:-:S13]  /*f610*/  ISETP.GE.OR P0, PT, R7, UR5, !P1 ;  /* 0x0000000507007c0c */ /* 0x000fda000cf06670 */
[----:B------:R-:W-:Y:S05]  /*f620*/  @P0 BRA `(.L_x_301) ;  /* 0x0000000000100947 */ /* 0x000fea0003800000 */
[----:B------:R-:W0:Y:S01]  /*f630*/  LDC.64 R2, c[0x0][0xc58] ;  /* 0x00031600ff027b82 */ /* 0x000e220000000a00 */
[----:B------:R-:W-:Y:S01]  /*f640*/  ULDC.64 UR8, c[0x0][0x208] ;  /* 0x0000820000087ab9 */ /* 0x000fe20000000a00 */
[----:B0-----:R-:W-:-:S05]  /*f650*/  IMAD.WIDE R2, R7, 0x4, R2 ;  /* 0x0000000407027825 */ /* 0x001fca00078e0202 */
[----:B------:R0:W5:Y:S02]  /*f660*/  LDG.E R0, desc[UR8][R2.64] ;  /* 0x0000000802007981 */ /* 0x000164000c1e1900 */
.L_x_301:
[----:B------:R-:W-:Y:S05]  /*f670*/  BSYNC B0 ;  /* 0x0000000000007941 */ /* 0x000fea0003800000 */
.L_x_300:
[----:B0----5:R-:W0:Y:S01]  /*f680*/  SHFL.UP PT, R2, R0, 0x1, RZ ;  /* 0x0420000000027989 */ /* 0x021e2200000e00ff */
[C---:B------:R-:W-:Y:S02]  /*f690*/  ISETP.NE.AND P0, PT, R8.reuse, RZ, PT ;  /* 0x000000ff0800720c */ /* 0x040fe40003f05270 */
[----:B------:R-:W-:Y:S02]  /*f6a0*/  ISETP.GE.U32.AND P1, PT, R8, 0x2, PT ;  /* 0x000000020800780c */ /* 0x000fe40003f26070 */
[----:B0-----:R-:W-:Y:S02]  /*f6b0*/  SEL R3, R2, RZ, P0 ;  /* 0x000000ff02037207 */ /* 0x001fe40000000000 */
[----:B------:R-:W-:Y:S02]  /*f6c0*/  ISETP.GE.U32.AND P0, PT, R8, 0x4, PT ;  /* 0x000000040800780c */ /* 0x000fe40003f06070 */
[----:B------:R-:W-:-:S05]  /*f6d0*/  IADD3 R3, R0, R3, RZ ;  /* 0x0000000300037210 */ /* 0x000fca0007ffe0ff */
[----:B------:R-:W0:Y:S02]  /*f6e0*/  SHFL.UP PT, R2, R3, 0x2, RZ ;  /* 0x0440000003027989 */ /* 0x000e2400000e00ff */
[----:B0-----:R-:W-:Y:S02]  /*f6f0*/  SEL R2, R2, RZ, P1 ;  /* 0x000000ff02027207 */ /* 0x001fe40000800000 */
[----:B------:R-:W-:-:S03]  /*f700*/  ISETP.GE.U32.AND P1, PT, R8, 0x8, PT ;  /* 0x000000080800780c */ /* 0x000fc60003f26070 */
[----:B------:R-:W-:-:S05]  /*f710*/  IMAD.IADD R2, R3, 0x1, R2 ;  /* 0x0000000103027824 */ /* 0x000fca00078e0202 */
[----:B------:R-:W0:Y:S02]  /*f720*/  SHFL.UP PT, R6, R2, 0x4, RZ ;  /* 0x0480000002067989 */ /* 0x000e2400000e00ff */
[----:B0-----:R-:W-:Y:S02]  /*f730*/  SEL R7, R6, RZ, P0 ;  /* 0x000000ff06077207 */ /* 0x001fe40000000000 */
[----:B------:R-:W-:-:S03]  /*f740*/  ISETP.GE.U32.AND P0, PT, R8, 0x10, PT ;  /* 0x000000100800780c */ /* 0x000fc60003f06070 */
[----:B------:R-:W-:-:S05]  /*f750*/  IMAD.IADD R7, R2, 0x1, R7 ;  /* 0x0000000102077824 */ /* 0x000fca00078e0207 */
[----:B------:R-:W0:Y:S02]  /*f760*/  SHFL.UP PT, R6, R7, 0x8, RZ ;  /* 0x0500000007067989 */ /* 0x000e2400000e00ff */
[----:B0-----:R-:W-:-:S05]  /*f770*/  SEL R6, R6, RZ, P1 ;  /* 0x000000ff06067207 */ /* 0x001fca0000800000 */
[----:B------:R-:W-:-:S05]  /*f780*/  IMAD.IADD R6, R7, 0x1, R6 ;  /* 0x0000000107067824 */ /* 0x000fca00078e0206 */
[----:B------:R-:W0:Y:S02]  /*f790*/  SHFL.UP PT, R8, R6, 0x10, RZ ;  /* 0x0600000006087989 */ /* 0x000e2400000e00ff */
[----:B0-----:R-:W-:-:S05]  /*f7a0*/  SEL R9, R8, RZ, P0 ;  /* 0x000000ff08097207 */ /* 0x001fca0000000000 */
[----:B------:R-:W-:-:S05]  /*f7b0*/  IMAD.IADD R9, R6, 0x1, R9 ;  /* 0x0000000106097824 */ /* 0x000fca00078e0209 */
[----:B------:R-:W0:Y:S02]  /*f7c0*/  SHFL.IDX PT, R3, R9, 0x1f, 0x1f ;  /* 0x03e01f0009037f89 */ /* 0x000e2400000e0000 */
[----:B0-----:R-:W-:-:S04]  /*f7d0*/  IMAD R6, R3, UR4, RZ ;  /* 0x0000000403067c24 */ /* 0x001fc8000f8e02ff */
[----:B------:R-:W-:-:S05]  /*f7e0*/  IMAD.IADD R5, R6, 0x1, R5 ;  /* 0x0000000106057824 */ /* 0x000fca00078e0205 */
[----:B------:R-:W-:-:S13]  /*f7f0*/  ISETP.GT.AND P0, PT, R5, UR6, PT ;  /* 0x0000000605007c0c */ /* 0x000fda000bf04270 */
[----:B------:R-:W-:Y:S05]  /*f800*/  @!P0 BRA `(.L_x_302) ;  /* 0xfffffffc00548947 */ /* 0x000fea000383ffff */
[----:B------:R-:W-:-:S07]  /*f810*/  IMAD.MOV.U32 R2, RZ, RZ, R9 ;  /* 0x000000ffff027224 */ /* 0x000fce00078e0009 */
.L_x_298:
[----:B------:R-:W-:-:S04]  /*f820*/  IMAD.IADD R7, R5, 0x1, -R6 ;  /* 0x0000000105077824 */ /* 0x000fc800078e0a06 */
[----:B------:R-:W-:-:S05]  /*f830*/  IMAD R3, R2, UR4, R7 ;  /* 0x0000000402037c24 */ /* 0x000fca000f8e0207 */
[----:B------:R-:W-:-:S13]  /*f840*/  ISETP.GT.AND P0, PT, R3, UR6, PT ;  /* 0x0000000603007c0c */ /* 0x000fda000bf04270 */
[----:B------:R-:W-:-:S04]  /*f850*/  VOTE.ANY R8, PT, !P0 ;  /* 0x0000000000087806 */ /* 0x000fc800040e0100 */
[----:B------:R-:W0:Y:S01]  /*f860*/  POPC R5, R8 ;  /* 0x0000000800057309 */ /* 0x000e220000000000 */
[----:B------:R-:W-:Y:S01]  /*f870*/  ISETP.NE.AND P0, PT, R8, RZ, PT ;  /* 0x000000ff0800720c */ /* 0x000fe20003f05270 */
[----:B0-----:R-:W0:Y:S02]  /*f880*/  SHFL.IDX PT, R0, R0, R5, 0x1f ;  /* 0x00001f0500007589 */ /* 0x001e2400000e0000 */
[----:B0-----:R-:W-:-:S04]  /*f890*/  IABS R6, R0 ;  /* 0x0000000000067213 */ /* 0x001fc80000000000 */
[----:B------:R-:W0:Y:S08]  /*f8a0*/  I2F.RP R9, R6 ;  /* 0x0000000600097306 */ /* 0x000e300000209400 */
[----:B0-----:R-:W0:Y:S02]  /*f8b0*/  MUFU.RCP R9, R9 ;  /* 0x0000000900097308 */ /* 0x001e240000001000 */
[----:B0-----:R-:W-:-:S06]  /*f8c0*/  VIADD R3, R9, 0xffffffe ;  /* 0x0ffffffe09037836 */ /* 0x001fcc0000000000 */
[----:B------:R-:W0:Y:S02]  /*f8d0*/  F2I.FTZ.U32.TRUNC.NTZ R3, R3 ;  /* 0x0000000300037305 */ /* 0x000e24000021f000 */
[----:B0-----:R-:W-:Y:S01]  /*f8e0*/  IADD3 R11, RZ, -R3, RZ ;  /* 0x80000003ff0b7210 */ /* 0x001fe20007ffe0ff */
[----:B------:R-:W-:Y:S06]  /*f8f0*/  @!P0 BRA `(.L_x_303) ;  /* 0x0000000000088947 */ /* 0x000fec0003800000 */
[----:B------:R-:W-:-:S05]  /*f900*/  VIADD R9, R5, 0xffffffff ;  /* 0xffffffff05097836 */ /* 0x000fca0000000000 */
[----:B------:R0:W1:Y:S02]  /*f910*/  SHFL.IDX PT, R16, R2, R9, 0x1f ;  /* 0x00001f0902107589 */ /* 0x00006400000e0000 */
.L_x_303:
[----:B-1----:R-:W-:Y:S01]  /*f920*/  IMAD R16, R16, UR4, R7 ;  /* 0x0000000410107c24 */ /* 0x002fe2000f8e0207 */
[----:B------:R-:W-:Y:S01]  /*f930*/  IADD3 R19, R5, R19, RZ ;  /* 0x0000001305137210 */ /* 0x000fe20007ffe0ff */
[----:B------:R-:W-:Y:S02]  /*f940*/  IMAD R7, R11, R6, RZ ;  /* 0x000000060b077224 */ /* 0x000fe400078e02ff */
[----:B0-----:R-:W-:Y:S01]  /*f950*/  IMAD.MOV.U32 R2, RZ, RZ, RZ ;  /* 0x000000ffff027224 */ /* 0x001fe200078e00ff */
[----:B------:R-:W-:-:S03]  /*f960*/  IADD3 R17, -R16, UR6, RZ ;  /* 0x0000000610117c10 */ /* 0x000fc6000fffe1ff */
[----:B------:R-:W-:Y:S01]  /*f970*/  IMAD.HI.U32 R2, R3, R7, R2 ;  /* 0x0000000703027227 */ /* 0x000fe200078e0002 */
[----:B------:R-:W-:Y:S02]  /*f980*/  IABS R7, R0 ;  /* 0x0000000000077213 */ /* 0x000fe40000000000 */
[----:B------:R-:W-:-:S03]  /*f990*/  IABS R3, R17 ;  /* 0x0000001100037213 */ /* 0x000fc60000000000 */
[----:B------:R-:W-:Y:S02]  /*f9a0*/  IMAD.MOV R7, RZ, RZ, -R7 ;  /* 0x000000ffff077224 */ /* 0x000fe400078e0a07 */
[----:B------:R-:W-:-:S04]  /*f9b0*/  IMAD.HI.U32 R2, R2, R3, RZ ;  /* 0x0000000302027227 */ /* 0x000fc800078e00ff */
[----:B------:R-:W-:-:S05]  /*f9c0*/  IMAD R3, R2, R7, R3 ;  /* 0x0000000702037224 */ /* 0x000fca00078e0203 */
[----:B------:R-:W-:-:S13]  /*f9d0*/  ISETP.GT.U32.AND P0, PT, R6, R3, PT ;  /* 0x000000030600720c */ /* 0x000fda0003f04070 */
[----:B------:R-:W-:Y:S02]  /*f9e0*/  @!P0 IMAD.IADD R3, R3, 0x1, -R6 ;  /* 0x0000000103038824 */ /* 0x000fe400078e0a06 */
[----:B------:R-:W-:-:S03]  /*f9f0*/  @!P0 VIADD R2, R2, 0x1 ;  /* 0x0000000102028836 */ /* 0x000fc60000000000 */
[----:B------:R-:W-:Y:S02]  /*fa00*/  ISETP.GE.U32.AND P0, PT, R3, R6, PT ;  /* 0x000000060300720c */ /* 0x000fe40003f06070 */
[----:B------:R-:W-:-:S11]  /*fa10*/  LOP3.LUT R3, R17, R0, RZ, 0x3c, !PT ;  /* 0x0000000011037212 */ /* 0x000fd600078e3cff */
[----:B------:R-:W-:Y:S01]  /*fa20*/  @P0 VIADD R2, R2, 0x1 ;  /* 0x0000000102020836 */ /* 0x000fe20000000000 */
[----:B------:R-:W-:-:S13]  /*fa30*/  ISETP.GE.AND P0, PT, R3, RZ, PT ;  /* 0x000000ff0300720c */ /* 0x000fda0003f06270 */
[----:B------:R-:W-:Y:S01]  /*fa40*/  @!P0 IMAD.MOV R2, RZ, RZ, -R2 ;  /* 0x000000ffff028224 */ /* 0x000fe200078e0a02 */
[----:B------:R-:W-:-:S13]  /*fa50*/  ISETP.NE.AND P0, PT, R0, RZ, PT ;  /* 0x000000ff0000720c */ /* 0x000fda0003f05270 */
[----:B------:R-:W-:-:S05]  /*fa60*/  @!P0 LOP3.LUT R2, RZ, R0, RZ, 0x33, !PT ;  /* 0x00000000ff028212 */ /* 0x000fca00078e33ff */
[--C-:B------:R-:W-:Y:S02]  /*fa70*/  IMAD.MOV R3, RZ, RZ, -R2.reuse ;  /* 0x000000ffff037224 */ /* 0x100fe400078e0a02 */
[----:B------:R-:W-:Y:S02]  /*fa80*/  IMAD.MOV.U32 R18, RZ, RZ, R2 ;  /* 0x000000ffff127224 */ /* 0x000fe400078e0002 */
[----:B------:R-:W-:Y:S01]  /*fa90*/  IMAD R17, R0, R3, R17 ;  /* 0x0000000300117224 */ /* 0x000fe200078e0211 */
[----:B------:R-:W-:Y:S06]  /*faa0*/  BRA `(.L_x_304) ;  /* 0x00000000000c7947 */ /* 0x000fec0003800000 */
.L_x_299:
[----:B------:R-:W-:Y:S02]  /*fab0*/  IMAD.MOV.U32 R17, RZ, RZ, RZ ;  /* 0x000000ffff117224 */ /* 0x000fe400078e00ff */
[----:B------:R-:W-:Y:S02]  /*fac0*/  IMAD.U32 R16, RZ, RZ, UR6 ;  /* 0x00000006ff107e24 */ /* 0x000fe4000f8e00ff */
[----:B------:R-:W-:-:S07]  /*fad0*/  IMAD.MOV.U32 R18, RZ, RZ, RZ ;  /* 0x000000ffff127224 */ /* 0x000fce00078e00ff */
.L_x_304:
[----:B------:R-:W0:Y:S01]  /*fae0*/  S2R R0, SR_TID.X ;  /* 0x0000000000007919 */ /* 0x000e220000002100 */
[----:B------:R-:W-:Y:S01]  /*faf0*/  STL [R1+0x28], RZ ;  /* 0x000028ff01007387 */ /* 0x000fe20000100800 */
[----:B0-----:R-:W-:-:S04]  /*fb00*/  LOP3.LUT R0, R0, 0x1f, RZ, 0xc0, !PT ;  /* 0x0000001f00007812 */ /* 0x001fc800078ec0ff */
[----:B------:R-:W-:-:S13]  /*fb10*/  ISETP.NE.AND P0, PT, R0, RZ, PT ;  /* 0x000000ff0000720c */ /* 0x000fda0003f05270 */
[----:B------:R-:W0:Y:S01]  /*fb20*/  @!P0 S2R R3, SR_CgaCtaId ;  /* 0x0000000000038919 */ /* 0x000e220000008800 */
[----:B------:R-:W-:-:S04]  /*fb30*/  @!P0 MOV R0, 0x400 ;  /* 0x0000040000008802 */ /* 0x000fc80000000f00 */
[----:B0-----:R-:W-:-:S05]  /*fb40*/  @!P0 LEA R0, R3, R0, 0x18 ;  /* 0x0000000003008211 */ /* 0x001fca00078ec0ff */
[----:B------:R0:W-:Y:S01]  /*fb50*/  @!P0 STS.128 [R0+0x348d0], R16 ;  /* 0x0348d01000008388 */ /* 0x0001e20000000c00 */
[----:B------:R-:W-:Y:S06]  /*fb60*/  BAR.ARV 0x5, 0x120 ;  /* 0x0144800000007b1d */ /* 0x000fec0000002000 */
[----:B------:R-:W-:Y:S01]  /*fb70*/  ISETP.GE.AND P0, PT, R19, UR5, PT ;  /* 0x0000000513007c0c */ /* 0x000fe2000bf06270 */
[----:B0-----:R-:W-:-:S05]  /*fb80*/  IMAD.MOV.U32 R0, RZ, RZ, 0x1 ;  /* 0x00000001ff007424 */ /* 0x001fca00078e00ff */
[----:B------:R0:W-:Y:S04]  /*fb90*/  STL [R1+0x8], R0 ;  /* 0x0000080001007387 */ /* 0x0001e80000100800 */
[----:B------:R0:W-:Y:S03]  /*fba0*/  STL [R1], RZ ;  /* 0x000000ff01007387 */ /* 0x0001e60000100800 */
[----:B------:R-:W-:Y:S05]  /*fbb0*/  @P0 BRA `(.L_x_305) ;  /* 0x0000003c00200947 */ /* 0x000fea0003800000 */
[----:B0-----:R-:W-:Y:S01]  /*fbc0*/  IMAD.MOV.U32 R0, RZ, RZ, 0x1 ;  /* 0x00000001ff007424 */ /* 0x001fe200078e00ff */
[----:B------:R0:W-:Y:S01]  /*fbd0*/  STL [R1], RZ ;  /* 0x000000ff01007387 */ /* 0x0001e20000100800 */
[----:B------:R-:W-:Y:S01]  /*fbe0*/  ULDC UR38, c[0x0][0xc] ;  /* 0x0000030000267ab9 */ /* 0x000fe20000000800 */
[----:B------:R-:W-:Y:S02]  /*fbf0*/  ULDC.64 UR36, c[0x0][0x198] ;  /* 0x0000660000247ab9 */ /* 0x000fe40000000a00 */
[----:B------:R0:W-:Y:S04]  /*fc00*/  STL [R1+0x8], R0 ;  /* 0x0000080001007387 */ /* 0x0001e80000100800 */
[----:B------:R0:W-:Y:S02]  /*fc10*/  STL [R1+0x28], RZ ;  /* 0x000028ff01007387 */ /* 0x0001e40000100800 */
.L_x_369:
[----:B-1----:R-:W1:Y:S01]  /*fc20*/  LDC.64 R2, c[0x0][0xc60] ;  /* 0x00031800ff027b82 */ /* 0x002e620000000a00 */
[----:B------:R-:W-:Y:S01]  /*fc30*/  ULDC.64 UR4, c[0x0][0x208] ;  /* 0x0000820000047ab9 */ /* 0x000fe20000000a00 */
[----:B-1----:R-:W-:-:S05]  /*fc40*/  IMAD.WIDE R2, R19, 0x4, R2 ;  /* 0x0000000413027825 */ /* 0x002fca00078e0202 */
[----:B------:R-:W2:Y:S01]  /*fc50*/  LDG.E R5, desc[UR4][R2.64] ;  /* 0x0000000402057981 */ /* 0x000ea2000c1e1900 */
[----:B------:R-:W-:Y:S05]  /*fc60*/  YIELD ;  /* 0x0000000000007946 */ /* 0x000fea0003800000 */
[----:B------:R-:W-:Y:S01]  /*fc70*/  ULDC.64 UR4, c[0x0][0xa28] ;  /* 0x00028a0000047ab9 */ /* 0x000fe20000000a00 */
[----:B0-----:R-:W-:Y:S01]  /*fc80*/  IMAD.MOV.U32 R0, RZ, RZ, RZ ;  /* 0x000000ffff007224 */ /* 0x001fe200078e00ff */
[----:B------:R-:W-:Y:S01]  /*fc90*/  ISETP.NE.U32.AND P0, PT, RZ, UR4, PT ;  /* 0x00000004ff007c0c */ /* 0x000fe2000bf05070 */
[----:B------:R-:W-:-:S03]  /*fca0*/  ULDC.64 UR6, c[0x0][0x208] ;  /* 0x0000820000067ab9 */ /* 0x000fc60000000a00 */
[----:B------:R-:W-:Y:S01]  /*fcb0*/  ISETP.NE.AND.EX P0, PT, RZ, UR5, PT, P0 ;  /* 0x00000005ff007c0c */ /* 0x000fe2000bf05300 */
[----:B------:R-:W-:Y:S01]  /*fcc0*/  IMAD.MOV.U32 R6, RZ, RZ, RZ ;  /* 0x000000ffff067224 */ /* 0x000fe200078e00ff */
[----:B--2---:R-:W-:Y:S01]  /*fcd0*/  SHF.R.S32.HI R4, RZ, 0x1f, R5 ;  /* 0x0000001fff047819 */ /* 0x004fe20000011405 */
[----:B------:R-:W-:Y:S10]  /*fce0*/  STL [R1+0x14], R5 ;  /* 0x0000140501007387 */ /* 0x000ff40000100800 */
[----:B------:R-:W-:-:S04]  /*fcf0*/  @P0 LEA R2, P1, R5, UR4, 0x2 ;  /* 0x0000000405020c11 */ /* 0x000fc8000f8210ff */
[----:B------:R-:W-:Y:S01]  /*fd00*/  @P0 LEA.HI.X R3, R5, UR5, R4, 0x2, P1 ;  /* 0x0000000505030c11 */ /* 0x000fe200088f1404 */
[----:B------:R-:W-:-:S04]  /*fd10*/  ULDC.64 UR4, c[0x0][0xa00] ;  /* 0x0002800000047ab9 */ /* 0x000fc80000000a00 */
[----:B------:R0:W5:Y:S01]  /*fd20*/  @P0 LDG.E R0, desc[UR6][R2.64] ;  /* 0x0000000602000981 */ /* 0x000162000c1e1900 */
[----:B------:R-:W-:-:S04]  /*fd30*/  ISETP.NE.U32.AND P0, PT, RZ, UR4, PT ;  /* 0x00000004ff007c0c */ /* 0x000fc8000bf05070 */
[----:B------:R-:W-:-:S13]  /*fd40*/  ISETP.NE.AND.EX P0, PT, RZ, UR5, PT, P0 ;  /* 0x00000005ff007c0c */ /* 0x000fda000bf05300 */
[----:B0-----:R-:W-:-:S04]  /*fd50*/  @P0 LEA R2, P1, R5, UR4, 0x2 ;  /* 0x0000000405020c11 */ /* 0x001fc8000f8210ff */
[----:B------:R-:W-:Y:S01]  /*fd60*/  @P0 LEA.HI.X R3, R5, UR5, R4, 0x2, P1 ;  /* 0x0000000505030c11 */ /* 0x000fe200088f1404 */
[----:B------:R-:W-:-:S04]  /*fd70*/  ULDC.64 UR4, c[0x0][0xa20] ;  /* 0x0002880000047ab9 */ /* 0x000fc80000000a00 */
[----:B------:R-:W2:Y:S01]  /*fd80*/  @P0 LDG.E R6, desc[UR6][R2.64] ;  /* 0x0000000602060981 */ /* 0x000ea2000c1e1900 */
[----:B------:R-:W-:Y:S02]  /*fd90*/  ISETP.NE.U32.AND P0, PT, RZ, UR4, PT ;  /* 0x00000004ff007c0c */ /* 0x000fe4000bf05070 */
[C---:B------:R-:W-:Y:S02]  /*fda0*/  SHF.L.U32 R7, R5.reuse, 0x2, RZ ;  /* 0x0000000205077819 */ /* 0x040fe400000006ff */
[----:B------:R-:W-:Y:S01]  /*fdb0*/  ISETP.NE.AND.EX P0, PT, RZ, UR5, PT, P0 ;  /* 0x00000005ff007c0c */ /* 0x000fe2000bf05300 */
[----:B--2---:R0:W-:Y:S04]  /*fdc0*/  STL [R1+0x2c], R6 ;  /* 0x00002c0601007387 */ /* 0x0041e80000100800 */
[----:B------:R1:W-:Y:S01]  /*fdd0*/  STL [R1+0x1c], R7 ;  /* 0x00001c0701007387 */ /* 0x0003e20000100800 */
[----:B0-----:R-:W-:-:S07]  /*fde0*/  SHF.L.U64.HI R6, R5, 0x2, R4 ;  /* 0x0000000205067819 */ /* 0x001fce0000010204 */
[C---:B------:R-:W-:Y:S01]  /*fdf0*/  @P0 IADD3 R4, P1, R7.reuse, UR4, RZ ;  /* 0x0000000407040c10 */ /* 0x040fe2000ff3e0ff */
[----:B------:R0:W-:Y:S03]  /*fe00*/  STL [R1+0x20], R6 ;  /* 0x0000200601007387 */ /* 0x0001e60000100800 */
[----:B------:R-:W-:Y:S01]  /*fe10*/  @P0 IADD3.X R5, R6, UR5, RZ, P1, !PT ;  /* 0x0000000506050c10 */ /* 0x000fe20008ffe4ff */
[----:B------:R-:W-:Y:S02]  /*fe20*/  ULDC.64 UR4, c[0x0][0xa08] ;  /* 0x0002820000047ab9 */ /* 0x000fe40000000a00 */
[----:B------:R-:W-:Y:S01]  /*fe30*/  IADD3 R2, P1, R7, UR4, RZ ;  /* 0x0000000407027c10 */ /* 0x000fe2000ff3e0ff */
[----:B-1----:R-:W-:-:S03]  /*fe40*/  IMAD.MOV.U32 R7, RZ, RZ, RZ ;  /* 0x000000ffff077224 */ /* 0x002fc600078e00ff */
[----:B------:R-:W-:Y:S02]  /*fe50*/  IADD3.X R3, R6, UR5, RZ, P1, !PT ;  /* 0x0000000506037c10 */ /* 0x000fe40008ffe4ff */
[----:B------:R-:W-:-:S04]  /*fe60*/  ISETP.NE.U32.AND P1, PT, RZ, UR4, PT ;  /* 0x00000004ff007c0c */ /* 0x000fc8000bf25070 */
[----:B------:R-:W-:Y:S01]  /*fe70*/  ISETP.NE.AND.EX P1, PT, RZ, UR5, PT, P1 ;  /* 0x00000005ff007c0c */ /* 0x000fe2000bf25310 */
[----:B------:R-:W-:Y:S02]  /*fe80*/  ULDC.64 UR4, c[0x0][0x3f8] ;  /* 0x0000fe0000047ab9 */ /* 0x000fe40000000a00 */
[----:B------:R-:W-:-:S03]  /*fe90*/  UISETP.NE.U32.AND UP0, UPT, UR4, URZ, UPT ;  /* 0x0000003f0400728c */ /* 0x000fc6000bf05070 */
[----:B------:R-:W-:Y:S01]  /*fea0*/  ULDC UR4, c[0x0][0x404] ;  /* 0x0001010000047ab9 */ /* 0x000fe20000000800 */
[----:B------:R-:W-:-:S03]  /*feb0*/  UISETP.NE.AND.EX UP0, UPT, UR5, URZ, UPT, UP0 ;  /* 0x0000003f0500728c */ /* 0x000fc6000bf05300 */
[----:B------:R-:W-:Y:S01]  /*fec0*/  ULDC UR5, c[0x0][0x2e0] ;  /* 0x0000b80000057ab9 */ /* 0x000fe20000000800 */
[----:B------:R-:W-:Y:S02]  /*fed0*/  USEL UR4, UR4, 0x1, UP0 ;  /* 0x0000000104047887 */ /* 0x000fe40008000000 */
[----:B------:R1:W5:Y:S02]  /*fee0*/  @P1 LDG.E R7, desc[UR6][R2.64] ;  /* 0x0000000602071981 */ /* 0x000364000c1e1900 */
[----:B------:R-:W-:-:S06]  /*fef0*/  UIMAD UR4, UR4, UR5, URZ ;  /* 0x00000005040472a4 */ /* 0x000fcc000f8e023f */
[----:B0-----:R-:W-:-:S06]  /*ff00*/  IMAD.U32 R6, RZ, RZ, UR4 ;  /* 0x00000004ff067e24 */ /* 0x001fcc000f8e00ff */
[----:B------:R1:W5:Y:S01]  /*ff10*/  @P0 LDG.E R6, desc[UR6][R4.64] ;  /* 0x0000000604060981 */ /* 0x000362000c1e1900 */
[----:B------:R-:W-:Y:S05]  /*ff20*/  @P0 BRA `(.L_x_306) ;  /* 0x0000000000140947 */ /* 0x000fea0003800000 */
[----:B------:R-:W-:Y:S05]  /*ff30*/  @!P1 BRA `(.L_x_306) ;  /* 0x0000000000109947 */ /* 0x000fea0003800000 */
[----:B------:R-:W-:Y:S02]  /*ff40*/  ULDC.64 UR4, c[0x0][0x208] ;  /* 0x0000820000047ab9 */ /* 0x000fe40000000a00 */
[----:B-----5:R-:W2:Y:S04]  /*ff50*/  LDG.E R6, desc[UR4][R2.64] ;  /* 0x0000000402067981 */ /* 0x020ea8000c1e1900 */
[----:B-1----:R-:W2:Y:S02]  /*ff60*/  LDG.E R5, desc[UR4][R2.64+0x4] ;  /* 0x0000040402057981 */ /* 0x002ea4000c1e1900 */
[----:B--2---:R-:W-:-:S07]  /*ff70*/  IMAD.IADD R6, R5, 0x1, -R6 ;  /* 0x0000000105067824 */ /* 0x004fce00078e0a06 */
.L_x_306:
[--C-:B-1---5:R-:W-:Y:S01]  /*ff80*/  IMAD.IADD R2, R6, 0x1, -R0.reuse ;  /* 0x0000000106027824 */ /* 0x122fe200078e0a00 */
[----:B------:R-:W-:Y:S01]  /*ff90*/  BSSY B6, `(.L_x_307) ;  /* 0x00002eb000067945 */ /* 0x000fe20003800000 */
[----:B------:R-:W-:Y:S02]  /*ffa0*/  IMAD.IADD R3, R7, 0x1, R0 ;  /* 0x0000000107037824 */ /* 0x000fe400078e0200 */
[C---:B------:R-:W-:Y:S01]  /*ffb0*/  VIADD R0, R2.reuse, 0xaf ;  /* 0x000000af02007836 */ /* 0x040fe20000000000 */
[----:B------:R-:W-:Y:S01]  /*ffc0*/  STL [R1+0x24], R2 ;  /* 0x0000240201007387 */ /* 0x000fe20000100800 */
[----:B------:R-:W-:Y:S02]  /*ffd0*/  ISETP.GT.AND P0, PT, R2, RZ, PT ;  /* 0x000000ff0200720c */ /* 0x000fe40003f04270 */
[----:B------:R-:W-:Y:S01]  /*ffe0*/  IMAD.HI R0, R0, 0x2e8ba2e9, RZ ;  /* 0x2e8ba2e900007827 */ /* 0x000fe200078e02ff */
[----:B------:R0:W-:Y:S04]  /*fff0*/  STL [R1+0x4], R3 ;  /* 0x0000040301007387 */ /* 0x0001e80000100800 */
[----:B0-----:R-:W-:-:S04]  /*10000*/  SHF.R.U32.HI R3, RZ, 0x1f, R0 ;  /* 0x0000001fff037819 */ /* 0x001fc80000011600 */
[----:B------:R-:W-:-:S05]  /*10010*/  LEA.HI.SX32 R0, R0, R3, 0x1b ;  /* 0x0000000300007211 */ /* 0x000fca00078fdaff */
[----:B------:R0:W-:Y:S01]  /*10020*/  STL [R1+0x18], R0 ;  /* 0x0000180001007387 */ /* 0x0001e20000100800 */
[----:B------:R-:W-:Y:S05]  /*10030*/  @P0 BRA `(.L_x_308) ;  /* 0x0000000000480947 */ /* 0x000fea0003800000 */
[----:B------:R-:W1:Y:S02]  /*10040*/  S2R R2, SR_TID.X ;  /* 0x0000000000027919 */ /* 0x000e640000002100 */
[----:B-1----:R-:W-:-:S04]  /*10050*/  LOP3.LUT R2, R2, 0x1f, RZ, 0xc0, !PT ;  /* 0x0000001f02027812 */ /* 0x002fc800078ec0ff */
[----:B------:R-:W-:-:S13]  /*10060*/  ISETP.NE.AND P1, PT, R2, RZ, PT ;  /* 0x000000ff0200720c */ /* 0x000fda0003f25270 */
[----:B------:R-:W-:Y:S05]  /*10070*/  @P1 BRA `(.L_x_309) ;  /* 0x0000002c00701947 */ /* 0x000fea0003800000 */
[----:B------:R-:W1:Y:S01]  /*10080*/  S2R R7, SR_LANEID ;  /* 0x0000000000077919 */ /* 0x000e620000000000 */
[----:B------:R-:W-:Y:S01]  /*10090*/  VOTEU.ANY UR4, UPT, PT ;  /* 0x0000000000047886 */ /* 0x000fe200038e0100 */
[----:B------:R-:W2:Y:S01]  /*100a0*/  LDC.64 R2, c[0x0][0xc38] ;  /* 0x00030e00ff027b82 */ /* 0x000ea20000000a00 */
[----:B0-----:R-:W1:Y:S01]  /*100b0*/  FLO.U32 R0, UR4 ;  /* 0x0000000400007d00 */ /* 0x001e6200080e0000 */
[----:B------:R-:W-:-:S07]  /*100c0*/  ULDC.64 UR6, c[0x0][0x208] ;  /* 0x0000820000067ab9 */ /* 0x000fce0000000a00 */
[----:B------:R-:W2:Y:S01]  /*100d0*/  POPC R5, UR4 ;  /* 0x0000000400057d09 */ /* 0x000ea20008000000 */
[----:B-1----:R-:W-:-:S13]  /*100e0*/  ISETP.EQ.U32.AND P0, PT, R0, R7, PT ;  /* 0x000000070000720c */ /* 0x002fda0003f02070 */
[----:B--2---:R-:W2:Y:S01]  /*100f0*/  @P0 ATOMG.E.ADD.STRONG.GPU PT, R3, desc[UR6][R2.64], R5 ;  /* 0x00000005020309a8 */ /* 0x004ea200081ee1c6 */
[----:B------:R-:W0:Y:S02]  /*10100*/  S2R R4, SR_LTMASK ;  /* 0x0000000000047919 */ /* 0x000e240000003900 */
[----:B0-----:R-:W-:-:S04]  /*10110*/  LOP3.LUT R4, R4, UR4, RZ, 0xc0, !PT ;  /* 0x0000000404047c12 */ /* 0x001fc8000f8ec0ff */
[----:B------:R-:W0:Y:S01]  /*10120*/  POPC R7, R4 ;  /* 0x0000000400077309 */ /* 0x000e220000000000 */
[----:B--2---:R-:W0:Y:S02]  /*10130*/  SHFL.IDX PT, R0, R3, R0, 0x1f ;  /* 0x00001f0003007589 */ /* 0x004e2400000e0000 */
[----:B0-----:R-:W-:Y:S01]  /*10140*/  IADD3 R16, R0, UR38, R7 ;  /* 0x0000002600107c10 */ /* 0x001fe2000fffe007 */
[----:B------:R-:W-:Y:S06]  /*10150*/  BRA `(.L_x_309) ;  /* 0x0000002c00387947 */ /* 0x000fec0003800000 */
.L_x_308:
[----:B------:R-:W1:Y:S01]  /*10160*/  S2R R3, SR_CgaCtaId ;  /* 0x0000000000037919 */ /* 0x000e620000008800 */
[----:B0-----:R-:W-:-:S04]  /*10170*/  MOV R0, 0x400 ;  /* 0x0000040000007802 */ /* 0x001fc80000000f00 */
[----:B-1----:R-:W-:-:S05]  /*10180*/  LEA R2, R3, R0, 0x18 ;  /* 0x0000000003027211 */ /* 0x002fca00078ec0ff */
[----:B------:R0:W-:Y:S01]  /*10190*/  STL [R1+0x10], R2 ;  /* 0x0000100201007387 */ /* 0x0001e20000100800 */
[----:B------:R-:W-:-:S05]  /*101a0*/  VIADD R0, R2, 0x1e400 ;  /* 0x0001e40002007836 */ /* 0x000fca0000000000 */
[----:B------:R-:W-:-:S13]  /*101b0*/  LOP3.LUT P0, RZ, R0, 0x3ff, RZ, 0xc0, !PT ;  /* 0x000003ff00ff7812 */ /* 0x000fda000780c0ff */
[----:B0-----:R-:W-:Y:S05]  /*101c0*/  @!P0 BRA `(.L_x_310) ;  /* 0x0000000000408947 */ /* 0x001fea0003800000 */
[----:B------:R-:W-:Y:S01]  /*101d0*/  MOV R2, 0x0 ;  /* 0x0000000000027802 */ /* 0x000fe20000000f00 */
[----:B------:R-:W-:Y:S01]  /*101e0*/  ULDC.64 UR6, c[0x4][0xa0] ;  /* 0x0100280000067ab9 */ /* 0x000fe20000000a00 */
[----:B------:R-:W-:Y:S01]  /*101f0*/  ULDC.64 UR8, c[0x4][0xa8] ;  /* 0x01002a0000087ab9 */ /* 0x000fe20000000a00 */
[----:B------:R-:W-:Y:S01]  /*10200*/  ULDC.64 UR4, c[0x4][0x28] ;  /* 0x01000a0000047ab9 */ /* 0x000fe20000000a00 */
[----:B------:R-:W-:Y:S01]  /*10210*/  IMAD.U32 R4, RZ, RZ, UR6 ;  /* 0x00000006ff047e24 */ /* 0x000fe2000f8e00ff */
[----:B------:R-:W-:Y:S01]  /*10220*/  MOV R5, UR7 ;  /* 0x0000000700057c02 */ /* 0x000fe20008000f00 */
[----:B------:R-:W0:Y:S01]  /*10230*/  LDC.64 R2, c[0x4][R2] ;  /* 0x0100000002027b82 */ /* 0x000e220000000a00 */
        /* <DEDUP_REMOVED lines=8> */
[----:B0-----:R-:W-:Y:S05]  /*102c0*/  CALL.ABS.NOINC R2 ;  /* 0x0000000002007343 */ /* 0x001fea0003c00000 */
.L_x_310:
        /* <DEDUP_REMOVED lines=8> */
[----:B------:R0:W1:Y:S01]  /*10350*/  LDC.64 R2, c[0x4][R0] ;  /* 0x0100000000027b82 */ /* 0x0000620000000a00 */
[----:B------:R-:W-:Y:S01]  /*10360*/  MOV R4, UR6 ;  /* 0x0000000600047c02 */ /* 0x000fe20008000f00 */
[----:B------:R-:W-:Y:S02]  /*10370*/  IMAD.U32 R5, RZ, RZ, UR7 ;  /* 0x00000007ff057e24 */ /* 0x000fe4000f8e00ff */
[----:B------:R-:W-:Y:S02]  /*10380*/  IMAD.U32 R6, RZ, RZ, UR8 ;  /* 0x00000008ff067e24 */ /* 0x000fe4000f8e00ff */
[----:B------:R-:W-:-:S02]  /*10390*/  IMAD.U32 R7, RZ, RZ, UR9 ;  /* 0x00000009ff077e24 */ /* 0x000fc4000f8e00ff */
[----:B------:R-:W-:Y:S02]  /*103a0*/  IMAD.U32 R10, RZ, RZ, UR4 ;  /* 0x00000004ff0a7e24 */ /* 0x000fe4000f8e00ff */
[----:B------:R-:W-:Y:S02]  /*103b0*/  IMAD.U32 R11, RZ, RZ, UR5 ;  /* 0x00000005ff0b7e24 */ /* 0x000fe4000f8e00ff */
[----:B------:R-:W-:Y:S02]  /*103c0*/  IMAD.MOV.U32 R8, RZ, RZ, 0x70 ;  /* 0x00000070ff087424 */ /* 0x000fe400078e00ff */
[----:B------:R-:W-:Y:S02]  /*103d0*/  IMAD.MOV.U32 R12, RZ, RZ, 0x1 ;  /* 0x00000001ff0c7424 */ /* 0x000fe400078e00ff */
[----:B0-----:R-:W-:-:S07]  /*103e0*/  IMAD.MOV.U32 R13, RZ, RZ, RZ ;  /* 0x000000ffff0d7224 */ /* 0x001fce00078e00ff */
[----:B------:R-:W-:-:S07]  /*103f0*/  LEPC R20, `(.L_x_312) ;  /* 0x000000001014794e */ /* 0x000fce0000000000 */
[----:B-1----:R-:W-:Y:S05]  /*10400*/  CALL.ABS.NOINC R2 ;  /* 0x0000000002007343 */ /* 0x002fea0003c00000 */
.L_x_312:
[----:B------:R-:W-:Y:S01]  /*10410*/  MOV R2, 0x0 ;  /* 0x0000000000027802 */ /* 0x000fe20000000f00 */
[----:B------:R-:W-:Y:S01]  /*10420*/  ULDC.64 UR6, c[0x4][0xa0] ;  /* 0x0100280000067ab9 */ /* 0x000fe20000000a00 */
[----:B------:R-:W-:Y:S01]  /*10430*/  ULDC.64 UR8, c[0x4][0xa8] ;  /* 0x01002a0000087ab9 */ /* 0x000fe20000000a00 */
[----:B------:R-:W-:Y:S01]  /*10440*/  ULDC.64 UR4, c[0x4][0x38] ;  /* 0x01000e0000047ab9 */ /* 0x000fe20000000a00 */
[----:B------:R-:W-:Y:S01]  /*10450*/  MOV R4, UR6 ;  /* 0x0000000600047c02 */ /* 0x000fe20008000f00 */
[----:B------:R-:W-:Y:S01]  /*10460*/  IMAD.U32 R5, RZ, RZ, UR7 ;  /* 0x00000007ff057e24 */ /* 0x000fe2000f8e00ff */
        /* <DEDUP_REMOVED lines=10> */
.L_x_311:
[----:B------:R-:W2:Y:S01]  /*10510*/  LDL.LU R2, [R1+0x1c] ;  /* 0x00001c0001027983 */ /* 0x000ea20000300800 */
[----:B------:R-:W-:-:S03]  /*10520*/  ULDC.64 UR4, c[0x0][0x9f8] ;  /* 0x00027e0000047ab9 */ /* 0x000fc60000000a00 */
[----:B------:R-:W3:Y:S04]  /*10530*/  LDL.LU R0, [R1+0x20] ;  /* 0x0000200001007983 */ /* 0x000ee80000300800 */
[----:B------:R-:W4:Y:S04]  /*10540*/  LDL.LU R4, [R1+0x2c] ;  /* 0x00002c0001047983 */ /* 0x000f280000300800 */
[----:B------:R-:W4:Y:S01]  /*10550*/  LDL.LU R8, [R1+0x14] ;  /* 0x0000140001087983 */ /* 0x000f220000300800 */
[----:B------:R-:W-:Y:S01]  /*10560*/  ISETP.NE.U32.AND P0, PT, RZ, UR4, PT ;  /* 0x00000004ff007c0c */ /* 0x000fe2000bf05070 */
[----:B------:R-:W-:-:S03]  /*10570*/  ULDC.64 UR6, c[0x0][0x208] ;  /* 0x0000820000067ab9 */ /* 0x000fc60000000a00 */
[----:B------:R-:W-:Y:S01]  /*10580*/  ISETP.NE.AND.EX P0, PT, RZ, UR5, PT, P0 ;  /* 0x00000005ff007c0c */ /* 0x000fe2000bf05300 */
[----:B------:R-:W0:Y:S02]  /*10590*/  S2R R9, SR_TID.X ;  /* 0x0000000000097919 */ /* 0x000e240000002100 */
[----:B0-----:R-:W-:-:S04]  /*105a0*/  LOP3.LUT R9, R9, 0x1f, RZ, 0xc0, !PT ;  /* 0x0000001f09097812 */ /* 0x001fc800078ec0ff */
[----:B------:R-:W-:-:S13]  /*105b0*/  ISETP.NE.AND P6, PT, R9, RZ, PT ;  /* 0x000000ff0900720c */ /* 0x000fda0003fc5270 */
[----:B------:R-:W-:-:S05]  /*105c0*/  VOTEU.ALL UP1, P6 ;  /* 0x00000000003f7886 */ /* 0x000fca0003020000 */
[----:B------:R-:W-:-:S04]  /*105d0*/  @!UP1 UIADD3 UR8, UP0, UR36, 0x270, URZ ;  /* 0x0000027024089890 */ /* 0x000fc8000ff1e03f */
[----:B------:R-:W-:-:S03]  /*105e0*/  @!UP1 UIADD3.X UR9, URZ, UR37, URZ, UP0, !UPT ;  /* 0x000000253f099290 */ /* 0x000fc600087fe43f */
[----:B------:R-:W-:Y:S01]  /*105f0*/  VOTEU.ALL UP0, P6 ;  /* 0x00000000003f7886 */ /* 0x000fe20003000000 */
[----:B--2---:R-:W-:-:S04]  /*10600*/  @P0 IADD3 R2, P1, R2, UR4, RZ ;  /* 0x0000000402020c10 */ /* 0x004fc8000ff3e0ff */
[----:B---3--:R-:W-:Y:S01]  /*10610*/  @P0 IADD3.X R3, R0, UR5, RZ, P1, !PT ;  /* 0x0000000500030c10 */ /* 0x008fe20008ffe4ff */
[----:B------:R-:W-:Y:S01]  /*10620*/  ULDC.64 UR4, c[0x0][0xa00] ;  /* 0x0002800000047ab9 */ /* 0x000fe20000000a00 */
[----:B----4-:R-:W-:Y:S02]  /*10630*/  IMAD R17, R17, 0x80, R4 ;  /* 0x0000008011117824 */ /* 0x010fe400078e0204 */
[----:B------:R-:W0:Y:S01]  /*10640*/  LDC R4, c[0x0][0x428] ;  /* 0x00010a00ff047b82 */ /* 0x000e220000000800 */
[----:B------:R-:W-:-:S06]  /*10650*/  MOV R0, R8 ;  /* 0x0000000800007202 */ /* 0x000fcc0000000f00 */
[----:B------:R1:W5:Y:S01]  /*10660*/  @P0 LDG.E R0, desc[UR6][R2.64] ;  /* 0x0000000602000981 */ /* 0x000362000c1e1900 */
[----:B------:R-:W-:Y:S02]  /*10670*/  PLOP3.LUT P1, PT, P6, PT, PT, 0x8, 0x0 ;  /* 0x000000000000781c */ /* 0x000fe4000372e170 */
[----:B0-----:R-:W-:Y:S01]  /*10680*/  ISETP.NE.AND P0, PT, R4, 0x1, PT ;  /* 0x000000010400780c */ /* 0x001fe20003f05270 */
[----:B------:R-:W-:-:S12]  /*10690*/  IMAD.MOV.U32 R4, RZ, RZ, R18 ;  /* 0x000000ffff047224 */ /* 0x000fd800078e0012 */
[----:B------:R-:W0:Y:S08]  /*106a0*/  @P0 LDC R7, c[0x0][0x42c] ;  /* 0x00010b00ff070b82 */ /* 0x000e300000000800 */
[----:B------:R-:W2:Y:S01]  /*106b0*/  @P0 LDC R5, c[0x0][0x430] ;  /* 0x00010c00ff050b82 */ /* 0x000ea20000000800 */
[----:B0-----:R-:W-:-:S05]  /*106c0*/  @P0 IMAD.HI.U32 R6, R18, R7, RZ ;  /* 0x0000000712060227 */ /* 0x001fca00078e00ff */
[----:B--2---:R-:W-:Y:S02]  /*106d0*/  @P0 SHF.R.U32.HI R4, RZ, R5, R6 ;  /* 0x00000005ff040219 */ /* 0x004fe40000011606 */
[----:B------:R-:W-:-:S04]  /*106e0*/  ISETP.NE.U32.AND P0, PT, RZ, UR4, PT ;  /* 0x00000004ff007c0c */ /* 0x000fc8000bf05070 */
[----:B------:R-:W-:-:S04]  /*106f0*/  ISETP.NE.AND.EX P0, PT, RZ, UR5, PT, P0 ;  /* 0x00000005ff007c0c */ /* 0x000fc8000bf05300 */
[----:B-1----:R-:W-:-:S09]  /*10700*/  SEL R6, R8, RZ, !P0 ;  /* 0x000000ff08067207 */ /* 0x002fd20004000000 */
.L_x_313:
[----:B------:R-:W-:Y:S02]  /*10710*/  PLOP3.LUT P0, PT, P0, P1, PT, 0xa2, 0x0 ;  /* 0x000000000000781c */ /* 0x000fe40000703472 */
[----:B------:R-:W-:Y:S01]  /*10720*/  @P1 R2UR P0, UR7, R6 ;  /* 0x00000000060712ca */ /* 0x000fe20000000000 */
[----:B------:R-:W-:-:S07]  /*10730*/  UMOV UR4, URZ ;  /* 0x0000003f00047c82 */ /* 0x000fce0008000000 */
[----:B------:R-:W-:Y:S02]  /*10740*/  PLOP3.LUT P0, PT, P0, P1, PT, 0xa2, 0x0 ;  /* 0x000000000000781c */ /* 0x000fe40000703472 */
[----:B------:R-:W-:-:S08]  /*10750*/  @P1 R2UR.OR P0, UR6, R18 ;  /* 0x00000000120612ca */ /* 0x000fd00000100000 */
[----:B------:R-:W-:Y:S02]  /*10760*/  PLOP3.LUT P0, PT, P0, P1, PT, 0xa2, 0x0 ;  /* 0x000000000000781c */ /* 0x000fe40000703472 */
[----:B------:R-:W-:-:S08]  /*10770*/  @P1 R2UR.OR P0, UR5, R17 ;  /* 0x00000000110512ca */ /* 0x000fd00000100000 */
[----:B------:R-:W-:-:S05]  /*10780*/  @P1 PLOP3.LUT P1, PT, P0, PT, PT, 0x80, 0x0 ;  /* 0x000000000000181c */ /* 0x000fca000072f070 */
[----:B------:R0:W-:Y:S08]  /*10790*/  @!UP0 UTMAPF.L2.4D [UR4], [UR8] ;  /* 0x00000004080085b8 */ /* 0x0001f00008018000 */
[----:B0-----:R-:W-:Y:S05]  /*107a0*/  @P1 BRA.U.ANY `(.L_x_313) ;  /* 0xfffffffd00d81947 */ /* 0x001fea000393ffff */
[----:B------:R-:W0:Y:S01]  /*107b0*/  S2R R2, SR_TID.X ;  /* 0x0000000000027919 */ /* 0x000e220000002100 */
[----:B------:R-:W-:Y:S01]  /*107c0*/  UMOV UR4, 0x40 ;  /* 0x0000004000047882 */ /* 0x000fe20000000000 */
[----:B0-----:R-:W-:-:S04]  /*107d0*/  LOP3.LUT R2, R2, 0x1f, RZ, 0xc0, !PT ;  /* 0x0000001f02027812 */ /* 0x001fc800078ec0ff */
[----:B------:R-:W-:-:S04]  /*107e0*/  ISETP.NE.AND P2, PT, R2, RZ, PT ;  /* 0x000000ff0200720c */ /* 0x000fc80003f45270 */
[----:B------:R-:W-:-:S09]  /*107f0*/  PLOP3.LUT P1, PT, P2, PT, PT, 0x8, 0x0 ;  /* 0x000000000000781c */ /* 0x000fd2000172e170 */
[----:B------:R-:W-:-:S05]  /*10800*/  VOTEU.ALL UP0, P2 ;  /* 0x00000000003f7886 */ /* 0x000fca0001000000 */
.L_x_314:
[----:B------:R-:W-:Y:S02]  /*10810*/  PLOP3.LUT P0, PT, P0, P1, PT, 0xa2, 0x0 ;  /* 0x000000000000781c */ /* 0x000fe40000703472 */
[----:B------:R-:W-:-:S08]  /*10820*/  @P1 R2UR P0, UR7, R6 ;  /* 0x00000000060712ca */ /* 0x000fd00000000000 */
[----:B------:R-:W-:Y:S02]  /*10830*/  PLOP3.LUT P0, PT, P0, P1, PT, 0xa2, 0x0 ;  /* 0x000000000000781c */ /* 0x000fe40000703472 */
[----:B------:R-:W-:-:S08]  /*10840*/  @P1 R2UR.OR P0, UR6, R18 ;  /* 0x00000000120612ca */ /* 0x000fd00000100000 */
[----:B------:R-:W-:Y:S02]  /*10850*/  PLOP3.LUT P0, PT, P0, P1, PT, 0xa2, 0x0 ;  /* 0x000000000000781c */ /* 0x000fe40000703472 */
[----:B------:R-:W-:-:S08]  /*10860*/  @P1 R2UR.OR P0, UR5, R17 ;  /* 0x00000000110512ca */ /* 0x000fd00000100000 */
[----:B------:R-:W-:-:S05]  /*10870*/  @P1 PLOP3.LUT P1, PT, P0, PT, PT, 0x80, 0x0 ;  /* 0x000000000000181c */ /* 0x000fca000072f070 */
[----:B------:R0:W-:Y:S08]  /*10880*/  @!UP0 UTMAPF.L2.4D [UR4], [UR8] ;  /* 0x00000004080085b8 */ /* 0x0001f00008018000 */
[----:B0-----:R-:W-:Y:S05]  /*10890*/  @P1 BRA.U.ANY `(.L_x_314) ;  /* 0xfffffffd00dc1947 */ /* 0x001fea000393ffff */
[----:B------:R-:W0:Y:S01]  /*108a0*/  LDC.64 R2, c[0x0][0x3f8] ;  /* 0x0000fe00ff027b82 */ /* 0x000e220000000a00 */
[----:B------:R-:W-:Y:S02]  /*108b0*/  ULDC.64 UR4, c[0x0][0xa08] ;  /* 0x0002820000047ab9 */ /* 0x000fe40000000a00 */
[----:B0-----:R-:W-:Y:S01]  /*108c0*/  LOP3.LUT P0, RZ, R2, UR4, RZ, 0xfc, !PT ;  /* 0x0000000402ff7c12 */ /* 0x001fe2000f80fcff */
[----:B------:R-:W-:-:S03]  /*108d0*/  UMOV UR4, 0xffffffff ;  /* 0xffffffff00047882 */ /* 0x000fc60000000000 */
[----:B------:R-:W-:-:S04]  /*108e0*/  LOP3.LUT P0, RZ, R3, UR5, RZ, 0xfc, P0 ;  /* 0x0000000503ff7c12 */ /* 0x000fc8000800fcff */
[----:B-----5:R-:W-:Y:S01]  /*108f0*/  SEL R5, R0, RZ, !P0 ;  /* 0x000000ff00057207 */ /* 0x020fe20004000000 */
[----:B------:R-:W-:Y:S08]  /*10900*/  BRA.DIV UR4, `(.L_x_315) ;  /* 0x0000003604287947 */ /* 0x000ff0000b800000 */
.L_x_385:
[----:B------:R-:W2:Y:S01]  /*10910*/  LDL R7, [R1+0x18] ;  /* 0x0000180001077983 */ /* 0x000ea20000100800 */
[----:B------:R-:W-:Y:S01]  /*10920*/  UMOV UR4, 0xffffffff ;  /* 0xffffffff00047882 */ /* 0x000fe20000000000 */
[----:B------:R-:W-:Y:S01]  /*10930*/  SHF.R.S32.HI R12, RZ, 0x1f, R0 ;  /* 0x0000001fff0c7819 */ /* 0x000fe20000011400 */
[----:B--2---:R-:W-:Y:S01]  /*10940*/  VIADD R7, R7, 0xffffffff ;  /* 0xffffffff07077836 */ /* 0x004fe20000000000 */
[----:B------:R-:W-:Y:S06]  /*10950*/  BRA.DIV UR4, `(.L_x_316) ;  /* 0x0000003604487947 */ /* 0x000fec000b800000 */
[----:B------:R-:W-:-:S13]  /*10960*/  ELECT P6, URZ, PT ;  /* 0x00000000003f782f */ /* 0x000fda00038c0000 */
.L_x_388:
[----:B------:R-:W-:Y:S05]  /*10970*/  @!P6 BRA `(.L_x_317) ;  /* 0x000000040020e947 */ /* 0x000fea0003800000 */
[----:B------:R0:W-:Y:S01]  /*10980*/  STL [R1+0xc], R7 ;  /* 0x00000c0701007387 */ /* 0x0001e20000100800 */
[----:B------:R-:W-:-:S04]  /*10990*/  ISETP.NE.U32.AND P0, PT, R2, RZ, PT ;  /* 0x000000ff0200720c */ /* 0x000fc80003f05070 */
[----:B------:R-:W-:-:S13]  /*109a0*/  ISETP.NE.AND.EX P0, PT, R3, RZ, PT, P0 ;  /* 0x000000ff0300720c */ /* 0x000fda0003f05300 */
[----:B0-----:R-:W-:Y:S05]  /*109b0*/  @!P0 BRA `(.L_x_318) ;  /* 0x0000000000508947 */ /* 0x001fea0003800000 */
[----:B------:R-:W0:Y:S01]  /*109c0*/  LDC R10, c[0x0][0x41c] ;  /* 0x00010700ff0a7b82 */ /* 0x000e220000000800 */
[----:B------:R-:W-:Y:S01]  /*109d0*/  IMAD.MOV.U32 R5, RZ, RZ, R7 ;  /* 0x000000ffff057224 */ /* 0x000fe200078e0007 */
[----:B------:R-:W-:Y:S01]  /*109e0*/  ULDC.64 UR4, c[0x0][0x408] ;  /* 0x0001020000047ab9 */ /* 0x000fe20000000a00 */
[----:B------:R-:W-:Y:S01]  /*109f0*/  ULDC.64 UR6, c[0x0][0x208] ;  /* 0x0000820000067ab9 */ /* 0x000fe20000000a00 */
[----:B0-----:R-:W-:-:S13]  /*10a00*/  ISETP.NE.AND P0, PT, R10, 0x1, PT ;  /* 0x000000010a00780c */ /* 0x001fda0003f05270 */
[----:B------:R-:W0:Y:S02]  /*10a10*/  @P0 LDC.64 R8, c[0x0][0x420] ;  /* 0x00010800ff080b82 */ /* 0x000e240000000a00 */
[----:B0-----:R-:W-:-:S05]  /*10a20*/  @P0 IMAD.HI.U32 R8, R7, R8, RZ ;  /* 0x0000000807080227 */ /* 0x001fca00078e00ff */
[----:B------:R-:W-:-:S05]  /*10a30*/  @P0 SHF.R.U32.HI R5, RZ, R9, R8 ;  /* 0x00000009ff050219 */ /* 0x000fca0000011608 */
[----:B------:R-:W-:-:S04]  /*10a40*/  IMAD.MOV R8, RZ, RZ, -R5 ;  /* 0x000000ffff087224 */ /* 0x000fc800078e0a05 */
[----:B------:R-:W-:Y:S02]  /*10a50*/  IMAD R9, R10, R8, R7 ;  /* 0x000000080a097224 */ /* 0x000fe400078e0207 */
[----:B------:R-:W-:-:S03]  /*10a60*/  IMAD R8, R12, UR4, RZ ;  /* 0x000000040c087c24 */ /* 0x000fc6000f8e02ff */
[----:B------:R0:W-:Y:S01]  /*10a70*/  STL [R1+0xc], R9 ;  /* 0x00000c0901007387 */ /* 0x0001e20000100800 */
[----:B------:R-:W-:Y:S02]  /*10a80*/  IMAD R10, R0, UR5, R8 ;  /* 0x00000005000a7c24 */ /* 0x000fe4000f8e0208 */
[--C-:B------:R-:W-:Y:S01]  /*10a90*/  IMAD.MOV.U32 R8, RZ, RZ, R5.reuse ;  /* 0x000000ffff087224 */ /* 0x100fe200078e0005 */
[----:B0-----:R-:W-:-:S03]  /*10aa0*/  SHF.R.S32.HI R9, RZ, 0x1f, R5 ;  /* 0x0000001fff097819 */ /* 0x001fc60000011405 */
[----:B------:R-:W-:-:S04]  /*10ab0*/  IMAD.WIDE.U32 R8, R0, UR4, R8 ;  /* 0x0000000400087c25 */ /* 0x000fc8000f8e0008 */
[----:B------:R-:W-:Y:S01]  /*10ac0*/  IMAD.IADD R5, R9, 0x1, R10 ;  /* 0x0000000109057824 */ /* 0x000fe200078e020a */
[----:B------:R-:W-:-:S04]  /*10ad0*/  LEA R10, P0, R8, R2, 0x2 ;  /* 0x00000002080a7211 */ /* 0x000fc800078010ff */
[----:B------:R-:W-:-:S05]  /*10ae0*/  LEA.HI.X R11, R8, R3, R5, 0x2, P0 ;  /* 0x00000003080b7211 */ /* 0x000fca00000f1405 */
[----:B------:R0:W5:Y:S04]  /*10af0*/  LDG.E R5, desc[UR6][R10.64] ;  /* 0x000000060a057981 */ /* 0x000168000c1e1900 */
.L_x_318:
[----:B------:R-:W2:Y:S01]  /*10b00*/  LDL R8, [R1] ;  /* 0x0000000001087983 */ /* 0x000ea20000100800 */
[----:B0-----:R-:W-:-:S03]  /*10b10*/  MOV R10, 0x400 ;  /* 0x00000400000a7802 */ /* 0x001fc60000000f00 */
[----:B------:R-:W3:Y:S01]  /*10b20*/  LDL R9, [R1+0x8] ;  /* 0x0000080001097983 */ /* 0x000ee20000100800 */
[----:B------:R-:W0:Y:S02]  /*10b30*/  S2R R11, SR_CgaCtaId ;  /* 0x00000000000b7919 */ /* 0x000e240000008800 */
[----:B0-----:R-:W-:-:S05]  /*10b40*/  LEA R10, R11, R10, 0x18 ;  /* 0x0000000a0b0a7211 */ /* 0x001fca00078ec0ff */
[----:B--2---:R-:W-:Y:S01]  /*10b50*/  IMAD R8, R8, 0x8, R10 ;  /* 0x0000000808087824 */ /* 0x004fe200078e020a */
[----:B---3--:R-:W-:-:S04]  /*10b60*/  SHF.L.U32 R9, R9, 0x1f, RZ ;  /* 0x0000001f09097819 */ /* 0x008fc800000006ff */
[----:B------:R-:W0:Y:S02]  /*10b70*/  SYNCS.PHASECHK.TRANS64.TRYWAIT P0, [R8+URZ+0x34840], R9 ;  /* 0x03484009080075a7 */ /* 0x000e24000800017f */
[----:B0-----:R-:W-:Y:S05]  /*10b80*/  @!P0 BRA `(.L_x_319) ;  /* 0x0000003000dc8947 */ /* 0x001fea0003800000 */
.L_x_389:
[----:B------:R-:W1:Y:S02]  /*10b90*/  S2R R10, SR_TID.X ;  /* 0x00000000000a7919 */ /* 0x000e640000002100 */
[----:B-1----:R-:W-:-:S04]  /*10ba0*/  LOP3.LUT R10, R10, 0x7f, RZ, 0xc0, !PT ;  /* 0x0000007f0a0a7812 */ /* 0x002fc800078ec0ff */
[----:B------:R-:W-:-:S13]  /*10bb0*/  ISETP.NE.AND P0, PT, R10, RZ, PT ;  /* 0x000000ff0a00720c */ /* 0x000fda0003f05270 */
[----:B------:R-:W-:Y:S05]  /*10bc0*/  @P0 BRA `(.L_x_320) ;  /* 0x00000000001c0947 */ /* 0x000fea0003800000 */
[----:B------:R-:W1:Y:S01]  /*10bd0*/  S2R R10, SR_TID.X ;  /* 0x00000000000a7919 */ /* 0x000e620000002100 */
[----:B0-----:R-:W-:-:S04]  /*10be0*/  MOV R9, 0xb000 ;  /* 0x0000b00000097802 */ /* 0x001fc80000000f00 */
[----:B------:R2:W-:Y:S01]  /*10bf0*/  SYNCS.ARRIVE.TRANS64 RZ, [R8+URZ+0x34830], R9 ;  /* 0x0348300908ff79a7 */ /* 0x0005e2000800003f */
[----:B-1----:R-:W-:-:S04]  /*10c00*/  LOP3.LUT R10, R10, 0x1f, RZ, 0xc0, !PT ;  /* 0x0000001f0a0a7812 */ /* 0x002fc800078ec0ff */
[----:B------:R-:W-:-:S13]  /*10c10*/  ISETP.NE.AND P1, PT, R10, RZ, PT ;  /* 0x000000ff0a00720c */ /* 0x000fda0003f25270 */
[----:B--2---:R-:W-:Y:S05]  /*10c20*/  @!P1 BRA `(.L_x_320) ;  /* 0x0000000000049947 */ /* 0x004fea0003800000 */
[----:B------:R-:W-:Y:S01]  /*10c30*/  BPT.TRAP 0x1 ;  /* 0x000000040000795c */ /* 0x000fe20000300000 */
.L_x_320:
[----:B------:R-:W2:Y:S01]  /*10c40*/  LDL R11, [R1] ;  /* 0x00000000010b7983 */ /* 0x000ea20000100800 */
[----:B------:R-:W-:-:S03]  /*10c50*/  MOV R13, 0x400 ;  /* 0x00000400000d7802 */ /* 0x000fc60000000f00 */
[----:B------:R-:W3:Y:S04]  /*10c60*/  LDL R10, [R1+0xc] ;  /* 0x00000c00010a7983 */ /* 0x000ee80000100800 */
[----:B0-----:R-:W4:Y:S01]  /*10c70*/  LDL R9, [R1+0x4] ;  /* 0x0000040001097983 */ /* 0x001f220000100800 */
[----:B------:R-:W0:Y:S01]  /*10c80*/  S2R R14, SR_CgaCtaId ;  /* 0x00000000000e7919 */ /* 0x000e220000008800 */
[----:B------:R-:W-:Y:S01]  /*10c90*/  R2UR UR9, R8 ;  /* 0x00000000080972ca */ /* 0x000fe200000e0000 */
[----:B------:R-:W-:Y:S01]  /*10ca0*/  UIADD3 UR4, UP0, UR36, 0x370, URZ ;  /* 0x0000037024047890 */ /* 0x000fe2000ff1e03f */
[----:B------:R-:W-:Y:S02]  /*10cb0*/  R2UR UR12, R4 ;  /* 0x00000000040c72ca */ /* 0x000fe400000e0000 */
[----:B-----5:R-:W-:-:S02]  /*10cc0*/  R2UR UR13, R5 ;  /* 0x00000000050d72ca */ /* 0x020fc400000e0000 */
[----:B0-----:R-:W-:-:S07]  /*10cd0*/  LEA R13, R14, R13, 0x18 ;  /* 0x0000000d0e0d7211 */ /* 0x001fce00078ec0ff */
[----:B------:R-:W-:Y:S01]  /*10ce0*/  UIADD3 UR9, UR9, 0x34830, URZ ;  /* 0x0003483009097890 */ /* 0x000fe2000fffe03f */
[----:B------:R-:W-:Y:S01]  /*10cf0*/  UMOV UR10, URZ ;  /* 0x0000003f000a7c82 */ /* 0x000fe20008000000 */
[----:B------:R-:W-:Y:S01]  /*10d00*/  UMOV UR7, 0x14f00000 ;  /* 0x14f0000000077882 */ /* 0x000fe20000000000 */
[----:B------:R-:W-:Y:S01]  /*10d10*/  UMOV UR15, 0x40 ;  /* 0x00000040000f7882 */ /* 0x000fe20000000000 */
[----:B--2---:R-:W-:Y:S01]  /*10d20*/  IMAD R8, R11, 0xb000, R13 ;  /* 0x0000b0000b087824 */ /* 0x004fe200078e020d */
[----:B---3--:R-:W-:-:S04]  /*10d30*/  R2UR UR11, R10 ;  /* 0x000000000a0b72ca */ /* 0x008fc800000e0000 */
[----:B------:R-:W-:Y:S02]  /*10d40*/  R2UR UR6, R8 ;  /* 0x00000000080672ca */ /* 0x000fe400000e0000 */
[----:B----4-:R-:W-:-:S11]  /*10d50*/  R2UR UR5, R9 ;  /* 0x00000000090572ca */ /* 0x010fd600000e0000 */
[----:B------:R-:W-:Y:S02]  /*10d60*/  UIADD3 UR8, UR6, 0x1e400, URZ ;  /* 0x0001e40006087890 */ /* 0x000fe4000fffe03f */
[----:B------:R-:W-:Y:S02]  /*10d70*/  UIMAD UR11, UR11, 0xb0, UR5 ;  /* 0x000000b00b0b78a4 */ /* 0x000fe4000f8e0205 */
[----:B------:R-:W-:Y:S02]  /*10d80*/  UIADD3.X UR5, URZ, UR37, URZ, UP0, !UPT ;  /* 0x000000253f057290 */ /* 0x000fe400087fe43f */
[----:B------:R-:W-:-:S03]  /*10d90*/  UIADD3 UR14, UR6, 0x23c00, URZ ;  /* 0x00023c00060e7890 */ /* 0x000fc6000fffe03f */
[----:B------:R-:W-:-:S04]  /*10da0*/  UMOV UR6, 0x0 ;  /* 0x0000000000067882 */ /* 0x000fc80000000000 */
[----:B------:R0:W-:Y:S02]  /*10db0*/  UTMALDG.4D [UR8], [UR4], desc[UR6] ;  /* 0x00000608040075b4 */ /* 0x0001e40008019000 */
[----:B0-----:R-:W-:Y:S01]  /*10dc0*/  UMOV UR8, UR14 ;  /* 0x0000000e00087c82 */ /* 0x001fe20008000000 */
[----:B------:R-:W-:Y:S02]  /*10dd0*/  UMOV UR10, UR15 ;  /* 0x0000000f000a7c82 */ /* 0x000fe40008000000 */
[----:B------:R0:W-:Y:S02]  /*10de0*/  UTMALDG.4D [UR8], [UR4], desc[UR6] ;  /* 0x00000608040075b4 */ /* 0x0001e40008019000 */
[----:B0-----:R-:W-:Y:S01]  /*10df0*/  NOP ;  /* 0x0000000000007918 */ /* 0x001fe20000000000 */
.L_x_317:
[----:B------:R-:W2:Y:S01]  /*10e00*/  LDL.LU R11, [R1+0x28] ;  /* 0x00002800010b7983 */ /* 0x000ea20000300800 */
[----:B------:R-:W-:Y:S01]  /*10e10*/  MOV R9, 0x400 ;  /* 0x0000040000097802 */ /* 0x000fe20000000f00 */
[----:B------:R-:W-:Y:S05]  /*10e20*/  WARPSYNC.ALL ;  /* 0x0000000000007948 */ /* 0x000fea0003800000 */
[----:B------:R-:W0:Y:S01]  /*10e30*/  S2R R10, SR_CgaCtaId ;  /* 0x00000000000a7919 */ /* 0x000e220000008800 */
[----:B------:R-:W-:-:S13]  /*10e40*/  ELECT P0, URZ, PT ;  /* 0x00000000003f782f */ /* 0x000fda0003800000 */
[----:B------:R-:W-:Y:S01]  /*10e50*/  @P0 R2UR UR13, R6 ;  /* 0x00000000060d02ca */ /* 0x000fe200000e0000 */
[----:B------:R-:W-:Y:S01]  /*10e60*/  UIADD3 UR4, UP0, UR36, 0x270, URZ ;  /* 0x0000027024047890 */ /* 0x000fe2000ff1e03f */
[----:B------:R-:W-:Y:S01]  /*10e70*/  @P0 R2UR UR12, R18 ;  /* 0x00000000120c02ca */ /* 0x000fe200000e0000 */
[----:B------:R-:W-:Y:S01]  /*10e80*/  UMOV UR6, 0x0 ;  /* 0x0000000000067882 */ /* 0x000fe20000000000 */
[----:B------:R-:W-:Y:S01]  /*10e90*/  @P0 R2UR UR11, R17 ;  /* 0x00000000110b02ca */ /* 0x000fe200000e0000 */
[----:B------:R-:W-:Y:S01]  /*10ea0*/  UIADD3.X UR5, URZ, UR37, URZ, UP0, !UPT ;  /* 0x000000253f057290 */ /* 0x000fe200087fe43f */
[----:B------:R-:W-:Y:S01]  /*10eb0*/  BSSY B0, `(.L_x_321) ;  /* 0x000001b000007945 */ /* 0x000fe20003800000 */
[----:B------:R-:W-:Y:S01]  /*10ec0*/  UMOV UR7, 0x12f00000 ;  /* 0x12f0000000077882 */ /* 0x000fe20000000000 */
[----:B------:R-:W-:Y:S01]  /*10ed0*/  UMOV UR10, URZ ;  /* 0x0000003f000a7c82 */ /* 0x000fe20008000000 */
[----:B------:R-:W-:Y:S01]  /*10ee0*/  UMOV UR14, 0x0 ;  /* 0x00000000000e7882 */ /* 0x000fe20000000000 */
[----:B------:R-:W-:Y:S01]  /*10ef0*/  UMOV UR15, 0x12f00000 ;  /* 0x12f00000000f7882 */ /* 0x000fe20000000000 */
[----:B------:R-:W-:Y:S01]  /*10f00*/  @P0 IMAD.MOV.U32 R8, RZ, RZ, 0x8000 ;  /* 0x00008000ff080424 */ /* 0x000fe200078e00ff */
[----:B0-----:R-:W-:Y:S01]  /*10f10*/  LEA R9, R10, R9, 0x18 ;  /* 0x000000090a097211 */ /* 0x001fe200078ec0ff */
[----:B------:R-:W-:Y:S03]  /*10f20*/  BAR.SYNC.DEFER_BLOCKING 0x8, 0x120 ;  /* 0x0204800000007b1d */ /* 0x000fe60000010000 */
[----:B------:R-:W-:-:S13]  /*10f30*/  R2UR UR16, R9 ;  /* 0x00000000091072ca */ /* 0x000fda00000e0000 */
[----:B------:R-:W-:Y:S02]  /*10f40*/  UIADD3 UR8, UR16, 0x16400, URZ ;  /* 0x0001640010087890 */ /* 0x000fe4000fffe03f */
[----:B------:R-:W-:Y:S01]  /*10f50*/  UIADD3 UR9, UR16, 0x34800, URZ ;  /* 0x0003480010097890 */ /* 0x000fe2000fffe03f */
[----:B------:R0:W-:Y:S08]  /*10f60*/  @P0 SYNCS.ARRIVE.TRANS64 RZ, [R9+URZ+0x34800], R8 ;  /* 0x0348000809ff09a7 */ /* 0x0001f0000800003f */
[----:B------:R1:W-:Y:S02]  /*10f70*/  UTMALDG.4D [UR8], [UR4], desc[UR6] ;  /* 0x00000608040075b4 */ /* 0x0003e40008019000 */
[----:B-1----:R-:W-:Y:S01]  /*10f80*/  @P0 R2UR UR13, R6 ;  /* 0x00000000060d02ca */ /* 0x002fe200000e0000 */
[----:B------:R-:W-:Y:S01]  /*10f90*/  UIADD3 UR8, UR16, 0x1a400, URZ ;  /* 0x0001a40010087890 */ /* 0x000fe2000fffe03f */
[----:B------:R-:W-:Y:S01]  /*10fa0*/  @P0 R2UR UR12, R18 ;  /* 0x00000000120c02ca */ /* 0x000fe200000e0000 */
[----:B------:R-:W-:Y:S01]  /*10fb0*/  UMOV UR10, 0x40 ;  /* 0x00000040000a7882 */ /* 0x000fe20000000000 */
[----:B------:R-:W-:-:S13]  /*10fc0*/  @P0 R2UR UR11, R17 ;  /* 0x00000000110b02ca */ /* 0x000fda00000e0000 */
[----:B------:R0:W-:Y:S01]  /*10fd0*/  UTMALDG.4D [UR8], [UR4], desc[UR14] ;  /* 0x00000e08040075b4 */ /* 0x0001e20008019000 */
[----:B--2---:R-:W-:-:S05]  /*10fe0*/  VIADD R11, R11, 0x1 ;  /* 0x000000010b0b7836 */ /* 0x004fca0000000000 */
[----:B------:R-:W-:Y:S01]  /*10ff0*/  LEA.HI R6, R11, R11, RZ, 0x1 ;  /* 0x0000000b0b067211 */ /* 0x000fe200078f08ff */
[----:B------:R0:W-:Y:S03]  /*11000*/  STL [R1+0x28], R11 ;  /* 0x0000280b01007387 */ /* 0x0001e60000100800 */
[----:B------:R-:W-:-:S05]  /*11010*/  LOP3.LUT R6, R6, 0xfffffffe, RZ, 0xc0, !PT ;  /* 0xfffffffe06067812 */ /* 0x000fca00078ec0ff */
[----:B------:R-:W-:-:S05]  /*11020*/  IMAD.IADD R6, R11, 0x1, -R6 ;  /* 0x000000010b067824 */ /* 0x000fca00078e0a06 */
[----:B------:R-:W-:-:S04]  /*11030*/  SHF.L.U32 R6, R6, 0x1f, RZ ;  /* 0x0000001f06067819 */ /* 0x000fc800000006ff */
[----:B------:R-:W1:Y:S02]  /*11040*/  SYNCS.PHASECHK.TRANS64.TRYWAIT P0, [R9+URZ+0x34820], R6 ;  /* 0x03482006090075a7 */ /* 0x000e64000800017f */
[----:B01----:R-:W-:Y:S05]  /*11050*/  @!P0 BRA `(.L_x_322) ;  /* 0x0000002c00bc8947 */ /* 0x003fea0003800000 */
.L_x_390:
[----:B------:R-:W-:Y:S05]  /*11060*/  BSYNC B0 ;  /* 0x0000000000007941 */ /* 0x000fea0003800000 */
.L_x_321:
[----:B0-----:R-:W2:Y:S01]  /*11070*/  LDL.LU R8, [R1+0x24] ;  /* 0x0000240001087983 */ /* 0x001ea20000300800 */
[----:B------:R-:W-:Y:S01]  /*11080*/  BSSY B0, `(.L_x_323) ;  /* 0x000018c000007945 */ /* 0x000fe20003800000 */
[----:B--2---:R-:W-:-:S13]  /*11090*/  ISETP.GE.AND P0, PT, R8, 0xb1, PT ;  /* 0x000000b10800780c */ /* 0x004fda0003f06270 */
[----:B------:R-:W-:Y:S05]  /*110a0*/  @!P0 BRA `(.L_x_324) ;  /* 0x0000001800248947 */ /* 0x000fea0003800000 */
[----:B------:R-:W2:Y:S01]  /*110b0*/  LDL R8, [R1+0x18] ;  /* 0x0000180001087983 */ /* 0x000ea20000100800 */
[----:B------:R-:W-:Y:S01]  /*110c0*/  IMAD.MOV.U32 R6, RZ, RZ, 0x1 ;  /* 0x00000001ff067424 */ /* 0x000fe200078e00ff */
[----:B------:R-:W-:Y:S01]  /*110d0*/  BSSY B1, `(.L_x_325) ;  /* 0x000008b000017945 */ /* 0x000fe20003800000 */
[----:B--2---:R-:W-:-:S05]  /*110e0*/  IMAD.MOV R14, RZ, RZ, -R8 ;  /* 0x000000ffff0e7224 */ /* 0x004fca00078e0a08 */
[----:B------:R-:W-:-:S05]  /*110f0*/  VIADDMNMX R14, R14, R6, 0xffffffff, !PT ;  /* 0xffffffff0e0e7446 */ /* 0x000fca0007800106 */
[----:B------:R-:W-:-:S05]  /*11100*/  IMAD.IADD R6, R8, 0x1, R14 ;  /* 0x0000000108067824 */ /* 0x000fca00078e020e */
[----:B------:R-:W-:-:S04]  /*11110*/  LOP3.LUT R6, R6, 0x1, RZ, 0xc0, !PT ;  /* 0x0000000106067812 */ /* 0x000fc800078ec0ff */
[----:B------:R-:W-:Y:S01]  /*11120*/  ISETP.NE.U32.AND P0, PT, R6, 0x1, PT ;  /* 0x000000010600780c */ /* 0x000fe20003f05070 */
[----:B------:R-:W-:-:S12]  /*11130*/  VIADD R6, R8, 0xfffffffe ;  /* 0xfffffffe08067836 */ /* 0x000fd80000000000 */
[----:B------:R-:W-:Y:S05]  /*11140*/  @P0 BRA `(.L_x_326) ;  /* 0x00000008000c0947 */ /* 0x000fea0003800000 */
[----:B------:R-:W2:Y:S04]  /*11150*/  LDL R9, [R1] ;  /* 0x0000000001097983 */ /* 0x000ea80000100800 */
[----:B------:R-:W3:Y:S01]  /*11160*/  LDL R8, [R1+0x8] ;  /* 0x0000080001087983 */ /* 0x000ee20000100800 */
[----:B------:R-:W-:Y:S01]  /*11170*/  BSSY B2, `(.L_x_327) ;  /* 0x000007c000027945 */ /* 0x000fe20003800000 */
[----:B--2---:R-:W-:-:S05]  /*11180*/  VIADD R13, R9, 0x1 ;  /* 0x00000001090d7836 */ /* 0x004fca0000000000 */
[----:B------:R-:W-:-:S04]  /*11190*/  ISETP.NE.AND P0, PT, R13, 0x2, PT ;  /* 0x000000020d00780c */ /* 0x000fc80003f05270 */
[----:B------:R-:W-:Y:S02]  /*111a0*/  SEL R15, RZ, 0x1, P0 ;  /* 0x00000001ff0f7807 */ /* 0x000fe40000000000 */
[----:B------:R-:W-:Y:S02]  /*111b0*/  SEL R13, R13, RZ, P0 ;  /* 0x000000ff0d0d7207 */ /* 0x000fe40000000000 */
[----:B---3--:R-:W-:Y:S01]  /*111c0*/  LOP3.LUT R15, R8, R15, RZ, 0x3c, !PT ;  /* 0x0000000f080f7212 */ /* 0x008fe200078e3cff */
[----:B------:R-:W-:Y:S06]  /*111d0*/  @!P6 BRA `(.L_x_328) ;  /* 0x0000000400d4e947 */ /* 0x000fec0003800000 */
[----:B------:R-:W-:Y:S02]  /*111e0*/  ISETP.NE.U32.AND P0, PT, R2, RZ, PT ;  /* 0x000000ff0200720c */ /* 0x000fe40003f05070 */
[----:B------:R-:W-:Y:S02]  /*111f0*/  MOV R8, R5 ;  /* 0x0000000500087202 */ /* 0x000fe40000000f00 */
[----:B------:R-:W-:-:S13]  /*11200*/  ISETP.NE.AND.EX P0, PT, R3, RZ, PT, P0 ;  /* 0x000000ff0300720c */ /* 0x000fda0003f05300 */
[----:B------:R-:W-:Y:S05]  /*11210*/  @!P0 BRA `(.L_x_329) ;  /* 0x0000000000488947 */ /* 0x000fea0003800000 */
[----:B------:R-:W0:Y:S01]  /*11220*/  LDC R18, c[0x0][0x41c] ;  /* 0x00010700ff127b82 */ /* 0x000e220000000800 */
[----:B------:R-:W-:Y:S01]  /*11230*/  ULDC.64 UR4, c[0x0][0x408] ;  /* 0x0001020000047ab9 */ /* 0x000fe20000000a00 */
[----:B------:R-:W-:Y:S01]  /*11240*/  ULDC.64 UR6, c[0x0][0x208] ;  /* 0x0000820000067ab9 */ /* 0x000fe20000000a00 */
[----:B0-----:R-:W-:-:S13]  /*11250*/  ISETP.NE.AND P0, PT, R18, 0x1, PT ;  /* 0x000000011200780c */ /* 0x001fda0003f05270 */
[----:B------:R-:W0:Y:S02]  /*11260*/  @P0 LDC.64 R8, c[0x0][0x420] ;  /* 0x00010800ff080b82 */ /* 0x000e240000000a00 */
[----:B0-----:R-:W-:-:S04]  /*11270*/  @P0 IMAD.HI.U32 R10, R6, R8, RZ ;  /* 0x00000008060a0227 */ /* 0x001fc800078e00ff */
[----:B------:R-:W-:Y:S01]  /*11280*/  IMAD.MOV.U32 R8, RZ, RZ, R6 ;  /* 0x000000ffff087224 */ /* 0x000fe200078e0006 */
[----:B------:R-:W-:Y:S01]  /*11290*/  @P0 SHF.R.U32.HI R8, RZ, R9, R10 ;  /* 0x00000009ff080219 */ /* 0x000fe2000001160a */
[----:B------:R-:W-:-:S03]  /*112a0*/  IMAD R10, R12, UR4, RZ ;  /* 0x000000040c0a7c24 */ /* 0x000fc6000f8e02ff */
[----:B------:R-:W-:Y:S01]  /*112b0*/  SHF.R.S32.HI R9, RZ, 0x1f, R8 ;  /* 0x0000001fff097819 */ /* 0x000fe20000011408 */
[C---:B------:R-:W-:Y:S02]  /*112c0*/  IMAD R17, R0.reuse, UR5, R10 ;  /* 0x0000000500117c24 */ /* 0x040fe4000f8e020a */
[----:B------:R-:W-:-:S04]  /*112d0*/  IMAD.WIDE.U32 R10, R0, UR4, R8 ;  /* 0x00000004000a7c25 */ /* 0x000fc8000f8e0008 */
[----:B------:R-:W-:Y:S01]  /*112e0*/  IMAD.IADD R17, R17, 0x1, R11 ;  /* 0x0000000111117824 */ /* 0x000fe200078e020b */
[----:B------:R-:W-:Y:S01]  /*112f0*/  LEA R2, P0, R10, R2, 0x2 ;  /* 0x000000020a027211 */ /* 0x000fe200078010ff */
[----:B------:R-:W-:-:S03]  /*11300*/  IMAD.MOV R8, RZ, RZ, -R8 ;  /* 0x000000ffff087224 */ /* 0x000fc600078e0a08 */
[----:B------:R-:W-:Y:S01]  /*11310*/  LEA.HI.X R3, R10, R3, R17, 0x2, P0 ;  /* 0x000000030a037211 */ /* 0x000fe200000f1411 */
[----:B------:R-:W-:-:S04]  /*11320*/  IMAD R6, R18, R8, R6 ;  /* 0x0000000812067224 */ /* 0x000fc800078e0206 */
[----:B------:R0:W5:Y:S04]  /*11330*/  LDG.E R8, desc[UR6][R2.64] ;  /* 0x0000000602087981 */ /* 0x000168000c1e1900 */
.L_x_329:
[----:B0-----:R-:W0:Y:S01]  /*11340*/  S2R R3, SR_CgaCtaId ;  /* 0x0000000000037919 */ /* 0x001e220000008800 */
[----:B------:R-:W-:-:S04]  /*11350*/  MOV R2, 0x400 ;  /* 0x0000040000027802 */ /* 0x000fc80000000f00 */
[----:B0-----:R-:W-:Y:S02]  /*11360*/  LEA R2, R3, R2, 0x18 ;  /* 0x0000000203027211 */ /* 0x001fe400078ec0ff */
[----:B------:R-:W-:-:S03]  /*11370*/  SHF.L.U32 R3, R15, 0x1f, RZ ;  /* 0x0000001f0f037819 */ /* 0x000fc600000006ff */
[----:B------:R-:W-:-:S04]  /*11380*/  IMAD R2, R13, 0x8, R2 ;  /* 0x000000080d027824 */ /* 0x000fc800078e0202 */
[----:B------:R-:W0:Y:S02]  /*11390*/  SYNCS.PHASECHK.TRANS64.TRYWAIT P0, [R2+URZ+0x34840], R3 ;  /* 0x03484003020075a7 */ /* 0x000e24000800017f */
[----:B0-----:R-:W-:Y:S05]  /*113a0*/  @!P0 BRA `(.L_x_330) ;  /* 0x0000002c00088947 */ /* 0x001fea0003800000 */
.L_x_391:
[----:B------:R-:W1:Y:S02]  /*113b0*/  S2R R9, SR_TID.X ;  /* 0x0000000000097919 */ /* 0x000e640000002100 */
[----:B-1----:R-:W-:-:S04]  /*113c0*/  LOP3.LUT R9, R9, 0x7f, RZ, 0xc0, !PT ;  /* 0x0000007f09097812 */ /* 0x002fc800078ec0ff */
[----:B------:R-:W-:-:S13]  /*113d0*/  ISETP.NE.AND P1, PT, R9, RZ, PT ;  /* 0x000000ff0900720c */ /* 0x000fda0003f25270 */
[----:B------:R-:W-:Y:S05]  /*113e0*/  @P1 BRA `(.L_x_331) ;  /* 0x00000000001c1947 */ /* 0x000fea0003800000 */
[----:B------:R-:W1:Y:S01]  /*113f0*/  S2R R9, SR_TID.X ;  /* 0x0000000000097919 */ /* 0x000e620000002100 */
[----:B0-----:R-:W-:-:S04]  /*11400*/  IMAD.MOV.U32 R3, RZ, RZ, 0xb000 ;  /* 0x0000b000ff037424 */ /* 0x001fc800078e00ff */
[----:B------:R2:W-:Y:S01]  /*11410*/  SYNCS.ARRIVE.TRANS64 RZ, [R2+URZ+0x34830], R3 ;  /* 0x0348300302ff79a7 */ /* 0x0005e2000800003f */
[----:B-1----:R-:W-:-:S04]  /*11420*/  LOP3.LUT R9, R9, 0x1f, RZ, 0xc0, !PT ;  /* 0x0000001f09097812 */ /* 0x002fc800078ec0ff */
[----:B------:R-:W-:-:S13]  /*11430*/  ISETP.NE.AND P0, PT, R9, RZ, PT ;  /* 0x000000ff0900720c */ /* 0x000fda0003f05270 */
[----:B--2---:R-:W-:Y:S05]  /*11440*/  @!P0 BRA `(.L_x_331) ;  /* 0x0000000000048947 */ /* 0x004fea0003800000 */
[----:B------:R-:W-:Y:S01]  /*11450*/  BPT.TRAP 0x1 ;  /* 0x000000040000795c */ /* 0x000fe20000300000 */
.L_x_331:
[----:B------:R-:W2:Y:S01]  /*11460*/  LDL R17, [R1+0x4] ;  /* 0x0000040001117983 */ /* 0x000ea20000100800 */
[----:B0-----:R-:W-:-:S03]  /*11470*/  MOV R3, 0x400 ;  /* 0x0000040000037802 */ /* 0x001fc60000000f00 */
[----:B------:R-:W3:Y:S04]  /*11480*/  LDL.LU R10, [R1+0x8] ;  /* 0x00000800010a7983 */ /* 0x000ee80000300800 */
[----:B------:R-:W4:Y:S01]  /*11490*/  LDL R9, [R1] ;  /* 0x0000000001097983 */ /* 0x000f220000100800 */
[----:B------:R-:W0:Y:S01]  /*114a0*/  S2R R11, SR_CgaCtaId ;  /* 0x00000000000b7919 */ /* 0x000e220000008800 */
[----:B------:R-:W-:Y:S02]  /*114b0*/  R2UR UR14, R2 ;  /* 0x00000000020e72ca */ /* 0x000fe400000e0000 */
[----:B------:R-:W-:Y:S01]  /*114c0*/  R2UR UR11, R6 ;  /* 0x00000000060b72ca */ /* 0x000fe200000e0000 */
[----:B------:R-:W-:Y:S01]  /*114d0*/  UIADD3 UR4, UP0, UR36, 0x370, URZ ;  /* 0x0000037024047890 */ /* 0x000fe2000ff1e03f */
[----:B------:R-:W-:-:S02]  /*114e0*/  R2UR UR12, R4 ;  /* 0x00000000040c72ca */ /* 0x000fc400000e0000 */
[----:B-----5:R-:W-:Y:S01]  /*114f0*/  R2UR UR13, R8 ;  /* 0x00000000080d72ca */ /* 0x020fe200000e0000 */
[----:B------:R-:W-:Y:S01]  /*11500*/  UIADD3.X UR5, URZ, UR37, URZ, UP0, !UPT ;  /* 0x000000253f057290 */ /* 0x000fe200087fe43f */
[----:B0-----:R-:W-:-:S05]  /*11510*/  LEA R3, R11, R3, 0x18 ;  /* 0x000000030b037211 */ /* 0x001fca00078ec0ff */
[----:B------:R-:W-:-:S05]  /*11520*/  IMAD R2, R13, 0xb000, R3 ;  /* 0x0000b0000d027824 */ /* 0x000fca00078e0203 */
[----:B------:R-:W-:Y:S01]  /*11530*/  R2UR UR8, R2 ;  /* 0x00000000020872ca */ /* 0x000fe200000e0000 */
[----:B------:R-:W-:Y:S01]  /*11540*/  VIADD R3, R3, 0x34800 ;  /* 0x0003480003037836 */ /* 0x000fe20000000000 */
[----:B------:R-:W-:Y:S01]  /*11550*/  UMOV UR10, URZ ;  /* 0x0000003f000a7c82 */ /* 0x000fe20008000000 */
[----:B------:R-:W-:Y:S01]  /*11560*/  UMOV UR6, 0x0 ;  /* 0x0000000000067882 */ /* 0x000fe20000000000 */
[----:B------:R-:W-:Y:S01]  /*11570*/  UMOV UR7, 0x14f00000 ;  /* 0x14f0000000077882 */ /* 0x000fe20000000000 */
[----:B------:R-:W-:-:S08]  /*11580*/  UMOV UR16, 0x40 ;  /* 0x0000004000107882 */ /* 0x000fd00000000000 */
[----:B------:R-:W-:Y:S01]  /*11590*/  UIADD3 UR15, UR8, 0x23c00, URZ ;  /* 0x00023c00080f7890 */ /* 0x000fe2000fffe03f */
[----:B--2---:R-:W-:-:S13]  /*115a0*/  R2UR UR9, R17 ;  /* 0x00000000110972ca */ /* 0x004fda00000e0000 */
[----:B------:R-:W-:Y:S02]  /*115b0*/  UIMAD UR11, UR11, 0xb0, UR9 ;  /* 0x000000b00b0b78a4 */ /* 0x000fe4000f8e0209 */
[----:B------:R-:W-:Y:S02]  /*115c0*/  UIADD3 UR9, UR14, 0x34830, URZ ;  /* 0x000348300e097890 */ /* 0x000fe4000fffe03f */
[----:B------:R-:W-:Y:S01]  /*115d0*/  UIADD3 UR14, UR8, 0x1e400, URZ ;  /* 0x0001e400080e7890 */ /* 0x000fe2000fffe03f */
[----:B---3--:R-:W-:Y:S01]  /*115e0*/  SHF.L.U32 R2, R10, 0x1f, RZ ;  /* 0x0000001f0a027819 */ /* 0x008fe200000006ff */
[----:B----4-:R-:W-:-:S05]  /*115f0*/  IMAD R3, R9, 0x8, R3 ;  /* 0x0000000809037824 */ /* 0x010fca00078e0203 */
[----:B------:R-:W-:Y:S02]  /*11600*/  UMOV UR8, UR14 ;  /* 0x0000000e00087c82 */ /* 0x000fe40008000000 */
[----:B------:R0:W-:Y:S02]  /*11610*/  UTMALDG.4D [UR8], [UR4], desc[UR6] ;  /* 0x00000608040075b4 */ /* 0x0001e40008019000 */
[----:B0-----:R-:W-:Y:S01]  /*11620*/  UMOV UR8, UR15 ;  /* 0x0000000f00087c82 */ /* 0x001fe20008000000 */
[----:B------:R-:W-:Y:S02]  /*11630*/  UMOV UR10, UR16 ;  /* 0x00000010000a7c82 */ /* 0x000fe40008000000 */
[----:B------:R0:W-:Y:S01]  /*11640*/  UTMALDG.4D [UR8], [UR4], desc[UR6] ;  /* 0x00000608040075b4 */ /* 0x0001e20008019000 */
[----:B------:R-:W1:Y:S02]  /*11650*/  SYNCS.PHASECHK.TRANS64.TRYWAIT P0, [R3+URZ+0x60], R2 ;  /* 0x00006002030075a7 */ /* 0x000e64000800017f */
[----:B01----:R-:W-:Y:S05]  /*11660*/  @!P0 BRA `(.L_x_332) ;  /* 0x00000028006c8947 */ /* 0x003fea0003800000 */
.L_x_392:
[----:B------:R-:W-:Y:S05]  /*11670*/  @P1 BRA `(.L_x_333) ;  /* 0x0000000000301947 */ /* 0x000fea0003800000 */
[----:B------:R-:W1:Y:S01]  /*11680*/  S2R R9, SR_TID.X ;  /* 0x0000000000097919 */ /* 0x000e620000002100 */
[----:B------:R-:W-:Y:S01]  /*11690*/  MOV R10, 0x400 ;  /* 0x00000400000a7802 */ /* 0x000fe20000000f00 */
[----:B------:R-:W2:Y:S01]  /*116a0*/  S2R R11, SR_CgaCtaId ;  /* 0x00000000000b7919 */ /* 0x000ea20000008800 */
[----:B-1----:R-:W-:Y:S02]  /*116b0*/  LOP3.LUT R17, R9, 0x1f, RZ, 0xc0, !PT ;  /* 0x0000001f09117812 */ /* 0x002fe400078ec0ff */
[----:B------:R-:W3:Y:S02]  /*116c0*/  LDL R9, [R1] ;  /* 0x0000000001097983 */ /* 0x000ee40000100800 */
[----:B------:R-:W-:Y:S02]  /*116d0*/  ISETP.NE.AND P0, PT, R17, RZ, PT ;  /* 0x000000ff1100720c */ /* 0x000fe40003f05270 */
[----:B--2---:R-:W-:Y:S02]  /*116e0*/  LEA R10, R11, R10, 0x18 ;  /* 0x0000000a0b0a7211 */ /* 0x004fe400078ec0ff */
[----:B0-----:R-:W-:-:S03]  /*116f0*/  MOV R3, 0xb000 ;  /* 0x0000b00000037802 */ /* 0x001fc60000000f00 */
[----:B---3--:R-:W-:-:S04]  /*11700*/  IMAD R2, R9, 0x8, R10 ;  /* 0x0000000809027824 */ /* 0x008fc800078e020a */
[----:B------:R1:W-:Y:S02]  /*11710*/  SYNCS.ARRIVE.TRANS64 RZ, [R2+URZ+0x34850], R3 ;  /* 0x0348500302ff79a7 */ /* 0x0003e4000800003f */
[----:B------:R-:W-:Y:S05]  /*11720*/  @!P0 BRA `(.L_x_333) ;  /* 0x0000000000048947 */ /* 0x000fea0003800000 */
[----:B------:R-:W-:Y:S01]  /*11730*/  BPT.TRAP 0x1 ;  /* 0x000000040000795c */ /* 0x000fe20000300000 */
.L_x_333:
[----:B01----:R-:W2:Y:S01]  /*11740*/  LDL.LU R2, [R1+0xc] ;  /* 0x00000c0001027983 */ /* 0x003ea20000300800 */
[----:B------:R-:W-:-:S03]  /*11750*/  MOV R10, 0x400 ;  /* 0x00000400000a7802 */ /* 0x000fc60000000f00 */
[----:B------:R-:W3:Y:S04]  /*11760*/  LDL.LU R9, [R1] ;  /* 0x0000000001097983 */ /* 0x000ee80000300800 */
[----:B------:R-:W4:Y:S01]  /*11770*/  LDL R3, [R1+0x4] ;  /* 0x0000040001037983 */ /* 0x000f220000100800 */
[----:B------:R-:W0:Y:S01]  /*11780*/  S2R R11, SR_CgaCtaId ;  /* 0x00000000000b7919 */ /* 0x000e220000008800 */
[----:B------:R-:W-:Y:S01]  /*11790*/  R2UR UR13, R5 ;  /* 0x00000000050d72ca */ /* 0x000fe200000e0000 */
[----:B------:R-:W-:Y:S01]  /*117a0*/  UIADD3 UR4, UP0, UR36, 0x470, URZ ;  /* 0x0000047024047890 */ /* 0x000fe2000ff1e03f */
[----:B------:R-:W-:Y:S02]  /*117b0*/  R2UR UR12, R4 ;  /* 0x00000000040c72ca */ /* 0x000fe400000e0000 */
[----:B0-----:R-:W-:Y:S01]  /*117c0*/  LEA R10, R11, R10, 0x18 ;  /* 0x0000000a0b0a7211 */ /* 0x001fe200078ec0ff */
[----:B------:R-:W-:Y:S01]  /*117d0*/  UMOV UR10, URZ ;  /* 0x0000003f000a7c82 */ /* 0x000fe20008000000 */
[----:B------:R-:W-:Y:S01]  /*117e0*/  UMOV UR6, 0x0 ;  /* 0x0000000000067882 */ /* 0x000fe20000000000 */
[----:B------:R-:W-:Y:S01]  /*117f0*/  UMOV UR7, 0x14f00000 ;  /* 0x14f0000000077882 */ /* 0x000fe20000000000 */
[----:B------:R-:W-:Y:S01]  /*11800*/  UMOV UR15, 0x40 ;  /* 0x00000040000f7882 */ /* 0x000fe20000000000 */
[----:B------:R0:W-:Y:S01]  /*11810*/  STL [R1+0xc], R6 ;  /* 0x00000c0601007387 */ /* 0x0001e20000100800 */
[----:B------:R-:W-:Y:S01]  /*11820*/  IMAD.MOV.U32 R5, RZ, RZ, R8 ;  /* 0x000000ffff057224 */ /* 0x000fe200078e0008 */
[----:B--2---:R-:W-:Y:S01]  /*11830*/  R2UR UR11, R2 ;  /* 0x00000000020b72ca */ /* 0x004fe200000e0000 */
[----:B---3--:R-:W-:-:S05]  /*11840*/  IMAD R2, R9, 0x8, R10 ;  /* 0x0000000809027824 */ /* 0x008fca00078e020a */
[----:B------:R-:W-:Y:S01]  /*11850*/  R2UR UR9, R2 ;  /* 0x00000000020972ca */ /* 0x000fe200000e0000 */
[----:B------:R-:W-:Y:S01]  /*11860*/  IMAD R2, R9, 0xb000, R10 ;  /* 0x0000b00009027824 */ /* 0x000fe200078e020a */
[----:B----4-:R-:W-:-:S04]  /*11870*/  R2UR UR5, R3 ;  /* 0x00000000030572ca */ /* 0x010fc800000e0000 */
[----:B------:R-:W-:-:S07]  /*11880*/  R2UR UR14, R2 ;  /* 0x00000000020e72ca */ /* 0x000fce00000e0000 */
[----:B------:R-:W-:Y:S02]  /*11890*/  UIADD3 UR9, UR9, 0x34850, URZ ;  /* 0x0003485009097890 */ /* 0x000fe4000fffe03f */
[----:B------:R-:W-:Y:S02]  /*118a0*/  UIMAD UR11, UR11, 0xb0, UR5 ;  /* 0x000000b00b0b78a4 */ /* 0x000fe4000f8e0205 */
[----:B------:R-:W-:Y:S02]  /*118b0*/  UIADD3.X UR5, URZ, UR37, URZ, UP0, !UPT ;  /* 0x000000253f057290 */ /* 0x000fe400087fe43f */
[----:B------:R-:W-:Y:S02]  /*118c0*/  UIADD3 UR8, UR14, 0x400, URZ ;  /* 0x000004000e087890 */ /* 0x000fe4000fffe03f */
[----:B------:R-:W-:-:S07]  /*118d0*/  UIADD3 UR14, UR14, 0x5c00, URZ ;  /* 0x00005c000e0e7890 */ /* 0x000fce000fffe03f */
[----:B------:R1:W-:Y:S02]  /*118e0*/  UTMALDG.4D [UR8], [UR4], desc[UR6] ;  /* 0x00000608040075b4 */ /* 0x0003e40008019000 */
[----:B-1----:R-:W-:Y:S01]  /*118f0*/  UMOV UR8, UR14 ;  /* 0x0000000e00087c82 */ /* 0x002fe20008000000 */
[----:B------:R-:W-:Y:S02]  /*11900*/  UMOV UR10, UR15 ;  /* 0x0000000f000a7c82 */ /* 0x000fe40008000000 */
[----:B------:R0:W-:Y:S02]  /*11910*/  UTMALDG.4D [UR8], [UR4], desc[UR6] ;  /* 0x00000608040075b4 */ /* 0x0001e40008019000 */
[----:B0-----:R-:W-:Y:S01]  /*11920*/  NOP ;  /* 0x0000000000007918 */ /* 0x001fe20000000000 */
.L_x_328:
[----:B------:R-:W-:Y:S05]  /*11930*/  BSYNC B2 ;  /* 0x0000000000027941 */ /* 0x000fea0003800000 */
.L_x_327:
[----:B------:R-:W2:Y:S04]  /*11940*/  LDL.LU R2, [R1+0x18] ;  /* 0x0000180001027983 */ /* 0x000ea80000300800 */
[----:B------:R0:W-:Y:S04]  /*11950*/  STL [R1], R13 ;  /* 0x0000000d01007387 */ /* 0x0001e80000100800 */
[----:B------:R0:W-:Y:S02]  /*11960*/  STL [R1+0x8], R15 ;  /* 0x0000080f01007387 */ /* 0x0001e40000100800 */
[----:B0-2---:R-:W-:-:S07]  /*11970*/  VIADD R6, R2, 0xfffffffd ;  /* 0xfffffffd02067836 */ /* 0x005fce0000000000 */
.L_x_326:
[----:B------:R-:W-:Y:S05]  /*11980*/  BSYNC B1 ;  /* 0x0000000000017941 */ /* 0x000fea0003800000 */
.L_x_325:
[----:B------:R-:W-:-:S05]  /*11990*/  IMAD.MOV R14, RZ, RZ, -R14 ;  /* 0x000000ffff0e7224 */ /* 0x000fca00078e0a0e */
[----:B------:R-:W-:-:S13]  /*119a0*/  ISETP.NE.AND P0, PT, R7, R14, PT ;  /* 0x0000000e0700720c */ /* 0x000fda0003f05270 */
[----:B------:R-:W-:Y:S05]  /*119b0*/  @!P0 BRA `(.L_x_324) ;  /* 0x0000000c00e08947 */ /* 0x000fea0003800000 */
[----:B------:R-:W-:-:S07]  /*119c0*/  IMAD.MOV.U32 R10, RZ, RZ, R5 ;  /* 0x000000ffff0a7224 */ /* 0x000fce00078e0005 */
.L_x_348:
[----:B------:R-:W2:Y:S04]  /*119d0*/  LDL R3, [R1] ;  /* 0x0000000001037983 */ /* 0x000ea80000100800 */
[----:B------:R-:W3:Y:S01]  /*119e0*/  LDL R2, [R1+0x8] ;  /* 0x0000080001027983 */ /* 0x000ee20000100800 */
[----:B------:R-:W-:Y:S05]  /*119f0*/  YIELD ;  /* 0x0000000000007946 */ /* 0x000fea0003800000 */
[----:B------:R-:W-:Y:S01]  /*11a00*/  BSSY B1, `(.L_x_334) ;  /* 0x0000077000017945 */ /* 0x000fe20003800000 */
[----:B--2---:R-:W-:-:S05]  /*11a10*/  VIADD R7, R3, 0x1 ;  /* 0x0000000103077836 */ /* 0x004fca0000000000 */
[----:B------:R-:W-:-:S04]  /*11a20*/  ISETP.NE.AND P0, PT, R7, 0x2, PT ;  /* 0x000000020700780c */ /* 0x000fc80003f05270 */
[----:B------:R-:W-:Y:S02]  /*11a30*/  SEL R8, RZ, 0x1, P0 ;  /* 0x00000001ff087807 */ /* 0x000fe40000000000 */
[----:B------:R-:W-:Y:S02]  /*11a40*/  SEL R7, R7, RZ, P0 ;  /* 0x000000ff07077207 */ /* 0x000fe40000000000 */
[----:B---3--:R-:W-:Y:S01]  /*11a50*/  LOP3.LUT R8, R2, R8, RZ, 0x3c, !PT ;  /* 0x0000000802087212 */ /* 0x008fe200078e3cff */
[----:B0-----:R-:W-:Y:S06]  /*11a60*/  @!P6 BRA `(.L_x_335) ;  /* 0x0000000400c0e947 */ /* 0x001fec0003800000 */
[----:B------:R-:W-:Y:S01]  /*11a70*/  ULDC.64 UR4, c[0x0][0x3f8] ;  /* 0x0000fe0000047ab9 */ /* 0x000fe20000000a00 */
[----:B------:R-:W-:Y:S01]  /*11a80*/  IMAD.MOV.U32 R9, RZ, RZ, R6 ;  /* 0x000000ffff097224 */ /* 0x000fe200078e0006 */
[----:B------:R-:W-:-:S04]  /*11a90*/  ISETP.NE.U32.AND P0, PT, RZ, UR4, PT ;  /* 0x00000004ff007c0c */ /* 0x000fc8000bf05070 */
[----:B------:R-:W-:-:S13]  /*11aa0*/  ISETP.NE.AND.EX P0, PT, RZ, UR5, PT, P0 ;  /* 0x00000005ff007c0c */ /* 0x000fda000bf05300 */
        /* <DEDUP_REMOVED lines=10> */
[----:B------:R-:W-:Y:S01]  /*11b50*/  IADD3 R3, -R2, RZ, RZ ;  /* 0x000000ff02037210 */ /* 0x000fe20007ffe1ff */
[----:B------:R-:W-:-:S04]  /*11b60*/  IMAD R10, R0, UR7, R10 ;  /* 0x00000007000a7c24 */ /* 0x000fc8000f8e020a */
[----:B------:R-:W-:Y:S01]  /*11b70*/  IMAD R9, R9, R3, R6 ;  /* 0x0000000309097224 */ /* 0x000fe200078e0206 */
[----:B------:R-:W-:-:S03]  /*11b80*/  SHF.R.S32.HI R3, RZ, 0x1f, R2 ;  /* 0x0000001fff037819 */ /* 0x000fc60000011402 */
[----:B------:R-:W-:-:S04]  /*11b90*/  IMAD.WIDE.U32 R2, R0, UR6, R2 ;  /* 0x0000000600027c25 */ /* 0x000fc8000f8e0002 */
[----:B------:R-:W-:Y:S01]  /*11ba0*/  IMAD.IADD R3, R10, 0x1, R3 ;  /* 0x000000010a037824 */ /* 0x000fe200078e0203 */
[----:B------:R-:W-:-:S04]  /*11bb0*/  LEA R10, P0, R2, UR4, 0x2 ;  /* 0x00000004020a7c11 */ /* 0x000fc8000f8010ff */
[----:B------:R-:W-:-:S05]  /*11bc0*/  LEA.HI.X R11, R2, UR5, R3, 0x2, P0 ;  /* 0x00000005020b7c11 */ /* 0x000fca00080f1403 */
[----:B------:R0:W5:Y:S04]  /*11bd0*/  LDG.E R10, desc[UR8][R10.64] ;  /* 0x000000080a0a7981 */ /* 0x000168000c1e1900 */
.L_x_336:
[----:B------:R-:W1:Y:S01]  /*11be0*/  S2R R3, SR_CgaCtaId ;  /* 0x0000000000037919 */ /* 0x000e620000008800 */
[----:B------:R-:W-:-:S04]  /*11bf0*/  MOV R2, 0x400 ;  /* 0x0000040000027802 */ /* 0x000fc80000000f00 */
[----:B-1----:R-:W-:Y:S02]  /*11c00*/  LEA R2, R3, R2, 0x18 ;  /* 0x0000000203027211 */ /* 0x002fe400078ec0ff */
[----:B------:R-:W-:-:S03]  /*11c10*/  SHF.L.U32 R3, R8, 0x1f, RZ ;  /* 0x0000001f08037819 */ /* 0x000fc600000006ff */
[----:B------:R-:W-:-:S04]  /*11c20*/  IMAD R2, R7, 0x8, R2 ;  /* 0x0000000807027824 */ /* 0x000fc800078e0202 */
[----:B------:R-:W1:Y:S02]  /*11c30*/  SYNCS.PHASECHK.TRANS64.TRYWAIT P0, [R2+URZ+0x34840], R3 ;  /* 0x03484003020075a7 */ /* 0x000e64000800017f */
[----:B-1----:R-:W-:Y:S05]  /*11c40*/  @!P0 BRA `(.L_x_337) ;  /* 0x0000002400088947 */ /* 0x002fea0003800000 */
.L_x_393:
[----:B0-----:R-:W0:Y:S02]  /*11c50*/  S2R R11, SR_TID.X ;  /* 0x00000000000b7919 */ /* 0x001e240000002100 */
[----:B0-----:R-:W-:-:S04]  /*11c60*/  LOP3.LUT R11, R11, 0x7f, RZ, 0xc0, !PT ;  /* 0x0000007f0b0b7812 */ /* 0x001fc800078ec0ff */
[----:B------:R-:W-:-:S13]  /*11c70*/  ISETP.NE.AND P0, PT, R11, RZ, PT ;  /* 0x000000ff0b00720c */ /* 0x000fda0003f05270 */
[----:B------:R-:W-:Y:S05]  /*11c80*/  @P0 BRA `(.L_x_338) ;  /* 0x00000000001c0947 */ /* 0x000fea0003800000 */
[----:B------:R-:W0:Y:S01]  /*11c90*/  S2R R11, SR_TID.X ;  /* 0x00000000000b7919 */ /* 0x000e220000002100 */
[----:B-1----:R-:W-:-:S04]  /*11ca0*/  IMAD.MOV.U32 R3, RZ, RZ, 0xb000 ;  /* 0x0000b000ff037424 */ /* 0x002fc800078e00ff */
[----:B------:R2:W-:Y:S01]  /*11cb0*/  SYNCS.ARRIVE.TRANS64 RZ, [R2+URZ+0x34830], R3 ;  /* 0x0348300302ff79a7 */ /* 0x0005e2000800003f */
[----:B0-----:R-:W-:-:S04]  /*11cc0*/  LOP3.LUT R11, R11, 0x1f, RZ, 0xc0, !PT ;  /* 0x0000001f0b0b7812 */ /* 0x001fc800078ec0ff */
[----:B------:R-:W-:-:S13]  /*11cd0*/  ISETP.NE.AND P1, PT, R11, RZ, PT ;  /* 0x000000ff0b00720c */ /* 0x000fda0003f25270 */
[----:B--2---:R-:W-:Y:S05]  /*11ce0*/  @!P1 BRA `(.L_x_338) ;  /* 0x0000000000049947 */ /* 0x004fea0003800000 */
[----:B------:R-:W-:Y:S01]  /*11cf0*/  BPT.TRAP 0x1 ;  /* 0x000000040000795c */ /* 0x000fe20000300000 */
.L_x_338:
[----:B------:R-:W2:Y:S01]  /*11d00*/  LDL R15, [R1+0x4] ;  /* 0x00000400010f7983 */ /* 0x000ea20000100800 */
[----:B------:R-:W-:-:S03]  /*11d10*/  MOV R13, 0x400 ;  /* 0x00000400000d7802 */ /* 0x000fc60000000f00 */
[----:B-1----:R-:W3:Y:S04]  /*11d20*/  LDL.LU R3, [R1+0x8] ;  /* 0x0000080001037983 */ /* 0x002ee80000300800 */
        /* <DEDUP_REMOVED lines=30> */
.L_x_394:
        /* <DEDUP_REMOVED lines=8> */
.L_x_340:
[----:B------:R-:W2:Y:S01]  /*11f90*/  LDL.LU R15, [R1+0xc] ;  /* 0x00000c00010f7983 */ /* 0x000ea20000300800 */
[----:B------:R-:W-:-:S03]  /*11fa0*/  MOV R13, 0x400 ;  /* 0x00000400000d7802 */ /* 0x000fc60000000f00 */
[----:B0-----:R-:W3:Y:S04]  /*11fb0*/  LDL.LU R3, [R1] ;  /* 0x0000000001037983 */ /* 0x001ee80000300800 */
[----:B------:R-:W4:Y:S01]  /*11fc0*/  LDL R11, [R1+0x4] ;  /* 0x00000400010b7983 */ /* 0x000f220000100800 */
[----:B------:R-:W0:Y:S01]  /*11fd0*/  S2R R14, SR_CgaCtaId ;  /* 0x00000000000e7919 */ /* 0x000e220000008800 */
[----:B------:R-:W-:Y:S01]  /*11fe0*/  R2UR UR9, R2 ;  /* 0x00000000020972ca */ /* 0x000fe200000e0000 */
[----:B------:R-:W-:Y:S01]  /*11ff0*/  UIADD3 UR4, UP0, UR36, 0x470, URZ ;  /* 0x0000047024047890 */ /* 0x000fe2000ff1e03f */
[----:B------:R-:W-:Y:S02]  /*12000*/  R2UR UR13, R5 ;  /* 0x00000000050d72ca */ /* 0x000fe400000e0000 */
[----:B------:R-:W-:-:S02]  /*12010*/  R2UR UR12, R4 ;  /* 0x00000000040c72ca */ /* 0x000fc400000e0000 */
[----:B0-----:R-:W-:-:S07]  /*12020*/  LEA R13, R14, R13, 0x18 ;  /* 0x0000000d0e0d7211 */ /* 0x001fce00078ec0ff */
[----:B------:R-:W-:Y:S01]  /*12030*/  UIADD3 UR9, UR9, 0x50, URZ ;  /* 0x0000005009097890 */ /* 0x000fe2000fffe03f */
[----:B------:R-:W-:Y:S01]  /*12040*/  UMOV UR10, URZ ;  /* 0x0000003f000a7c82 */ /* 0x000fe20008000000 */
[----:B------:R-:W-:Y:S01]  /*12050*/  UMOV UR7, 0x14f00000 ;  /* 0x14f0000000077882 */ /* 0x000fe20000000000 */
[----:B------:R-:W-:Y:S01]  /*12060*/  UMOV UR15, 0x40 ;  /* 0x00000040000f7882 */ /* 0x000fe20000000000 */
[----:B------:R0:W-:Y:S01]  /*12070*/  STL [R1+0xc], R9 ;  /* 0x00000c0901007387 */ /* 0x0001e20000100800 */
[----:B------:R-:W-:Y:S01]  /*12080*/  IMAD.MOV.U32 R5, RZ, RZ, R10 ;  /* 0x000000ffff057224 */ /* 0x000fe200078e000a */
[----:B--2---:R-:W-:Y:S01]  /*12090*/  R2UR UR11, R15 ;  /* 0x000000000f0b72ca */ /* 0x004fe200000e0000 */
[----:B---3--:R-:W-:Y:S01]  /*120a0*/  IMAD R3, R3, 0xb000, R13 ;  /* 0x0000b00003037824 */ /* 0x008fe200078e020d */
[----:B----4-:R-:W-:-:S04]  /*120b0*/  R2UR UR5, R11 ;  /* 0x000000000b0572ca */ /* 0x010fc800000e0000 */
[----:B------:R-:W-:-:S09]  /*120c0*/  R2UR UR6, R3 ;  /* 0x00000000030672ca */ /* 0x000fd200000e0000 */
[----:B------:R-:W-:-:S04]  /*120d0*/  UIMAD UR11, UR11, 0xb0, UR5 ;  /* 0x000000b00b0b78a4 */ /* 0x000fc8000f8e0205 */
[----:B------:R-:W-:Y:S02]  /*120e0*/  UIADD3 UR8, UR6, 0x400, URZ ;  /* 0x0000040006087890 */ /* 0x000fe4000fffe03f */
[----:B------:R-:W-:Y:S02]  /*120f0*/  UIADD3.X UR5, URZ, UR37, URZ, UP0, !UPT ;  /* 0x000000253f057290 */ /* 0x000fe400087fe43f */
[----:B------:R-:W-:-:S03]  /*12100*/  UIADD3 UR14, UR6, 0x5c00, URZ ;  /* 0x00005c00060e7890 */ /* 0x000fc6000fffe03f */
[----:B------:R-:W-:-:S04]  /*12110*/  UMOV UR6, 0x0 ;  /* 0x0000000000067882 */ /* 0x000fc80000000000 */
[----:B------:R1:W-:Y:S02]  /*12120*/  UTMALDG.4D [UR8], [UR4], desc[UR6] ;  /* 0x00000608040075b4 */ /* 0x0003e40008019000 */
[----:B-1----:R-:W-:Y:S01]  /*12130*/  UMOV UR8, UR14 ;  /* 0x0000000e00087c82 */ /* 0x002fe20008000000 */
[----:B------:R-:W-:Y:S02]  /*12140*/  UMOV UR10, UR15 ;  /* 0x0000000f000a7c82 */ /* 0x000fe40008000000 */
[----:B------:R0:W-:Y:S02]  /*12150*/  UTMALDG.4D [UR8], [UR4], desc[UR6] ;  /* 0x00000608040075b4 */ /* 0x0001e40008019000 */
[----:B0-----:R-:W-:Y:S01]  /*12160*/  NOP ;  /* 0x0000000000007918 */ /* 0x001fe20000000000 */
.L_x_335:
[----:B------:R-:W-:Y:S05]  /*12170*/  BSYNC B1 ;  /* 0x0000000000017941 */ /* 0x000fea0003800000 */
.L_x_334:
[----:B------:R-:W-:Y:S01]  /*12180*/  VIADD R2, R7, 0x1 ;  /* 0x0000000107027836 */ /* 0x000fe20000000000 */
[----:B------:R-:W-:Y:S04]  /*12190*/  BSSY B1, `(.L_x_341) ;  /* 0x0000077000017945 */ /* 0x000fe80003800000 */
[----:B------:R-:W-:-:S04]  /*121a0*/  ISETP.NE.AND P0, PT, R2, 0x2, PT ;  /* 0x000000020200780c */ /* 0x000fc80003f05270 */
[----:B------:R-:W-:Y:S02]  /*121b0*/  SEL R3, RZ, 0x1, P0 ;  /* 0x00000001ff037807 */ /* 0x000fe40000000000 */
[----:B------:R-:W-:Y:S02]  /*121c0*/  SEL R14, R2, RZ, P0 ;  /* 0x000000ff020e7207 */ /* 0x000fe40000000000 */
[----:B------:R-:W-:-:S05]  /*121d0*/  LOP3.LUT R13, R8, R3, RZ, 0x3c, !PT ;  /* 0x00000003080d7212 */ /* 0x000fca00078e3cff */
[----:B------:R0:W-:Y:S04]  /*121e0*/  STL [R1+0x8], R13 ;  /* 0x0000080d01007387 */ /* 0x0001e80000100800 */
[----:B------:R0:W-:Y:S01]  /*121f0*/  STL [R1], R14 ;  /* 0x0000000e01007387 */ /* 0x0001e20000100800 */
[----:B------:R-:W-:Y:S05]  /*12200*/  @!P6 BRA `(.L_x_342) ;  /* 0x0000000400bce947 */ /* 0x000fea0003800000 */
[----:B------:R-:W-:Y:S01]  /*12210*/  ULDC.64 UR4, c[0x0][0x3f8] ;  /* 0x0000fe0000047ab9 */ /* 0x000fe20000000a00 */
[----:B------:R-:W-:Y:S02]  /*12220*/  IADD3 R9, R6, -0x1, RZ ;  /* 0xffffffff06097810 */ /* 0x000fe40007ffe0ff */
[----:B------:R-:W-:-:S04]  /*12230*/  ISETP.NE.U32.AND P0, PT, RZ, UR4, PT ;  /* 0x00000004ff007c0c */ /* 0x000fc8000bf05070 */
[----:B------:R-:W-:-:S13]  /*12240*/  ISETP.NE.AND.EX P0, PT, RZ, UR5, PT, P0 ;  /* 0x00000005ff007c0c */ /* 0x000fda000bf05300 */
[----:B------:R-:W-:Y:S05]  /*12250*/  @!P0 BRA `(.L_x_343) ;  /* 0x0000000000488947 */ /* 0x000fea0003800000 */
        /* <DEDUP_REMOVED lines=13> */
[----:B------:R-:W-:-:S04]  /*12330*/  IMAD.WIDE.U32 R2, R0, UR6, R2 ;  /* 0x0000000600027c25 */ /* 0x000fc8000f8e0002 */
[----:B------:R-:W-:Y:S01]  /*12340*/  IMAD.IADD R3, R10, 0x1, R3 ;  /* 0x000000010a037824 */ /* 0x000fe200078e0203 */
[----:B------:R-:W-:-:S04]  /*12350*/  LEA R10, P0, R2, UR4, 0x2 ;  /* 0x00000004020a7c11 */ /* 0x000fc8000f8010ff */
[----:B------:R-:W-:-:S05]  /*12360*/  LEA.HI.X R11, R2, UR5, R3, 0x2, P0 ;  /* 0x00000005020b7c11 */ /* 0x000fca00080f1403 */
[----:B------:R1:W5:Y:S04]  /*12370*/  LDG.E R10, desc[UR8][R10.64] ;  /* 0x000000080a0a7981 */ /* 0x000368000c1e1900 */
.L_x_343:
[----:B------:R-:W2:Y:S01]  /*12380*/  S2R R3, SR_CgaCtaId ;  /* 0x0000000000037919 */ /* 0x000ea20000008800 */
[----:B------:R-:W-:-:S04]  /*12390*/  MOV R2, 0x400 ;  /* 0x0000040000027802 */ /* 0x000fc80000000f00 */
[----:B--2---:R-:W-:Y:S02]  /*123a0*/  LEA R2, R3, R2, 0x18 ;  /* 0x0000000203027211 */ /* 0x004fe400078ec0ff */
[----:B------:R-:W-:-:S03]  /*123b0*/  SHF.L.U32 R3, R13, 0x1f, RZ ;  /* 0x0000001f0d037819 */ /* 0x000fc600000006ff */
[----:B------:R-:W-:-:S04]  /*123c0*/  IMAD R2, R14, 0x8, R2 ;  /* 0x000000080e027824 */ /* 0x000fc800078e0202 */
[----:B------:R-:W2:Y:S02]  /*123d0*/  SYNCS.PHASECHK.TRANS64.TRYWAIT P0, [R2+URZ+0x34840], R3 ;  /* 0x03484003020075a7 */ /* 0x000ea4000800017f */
[----:B--2---:R-:W-:Y:S05]  /*123e0*/  @!P0 BRA `(.L_x_344) ;  /* 0x0000001c00488947 */ /* 0x004fea0003800000 */
.L_x_395:
[----:B-1----:R-:W1:Y:S02]  /*123f0*/  S2R R11, SR_TID.X ;  /* 0x00000000000b7919 */ /* 0x002e640000002100 */
[----:B-1----:R-:W-:-:S04]  /*12400*/  LOP3.LUT R11, R11, 0x7f, RZ, 0xc0, !PT ;  /* 0x0000007f0b0b7812 */ /* 0x002fc800078ec0ff */
[----:B------:R-:W-:-:S13]  /*12410*/  ISETP.NE.AND P0, PT, R11, RZ, PT ;  /* 0x000000ff0b00720c */ /* 0x000fda0003f05270 */
[----:B------:R-:W-:Y:S05]  /*12420*/  @P0 BRA `(.L_x_345) ;  /* 0x00000000001c0947 */ /* 0x000fea0003800000 */
[----:B------:R-:W1:Y:S01]  /*12430*/  S2R R11, SR_TID.X ;  /* 0x00000000000b7919 */ /* 0x000e620000002100 */
[----:B--2---:R-:W-:-:S04]  /*12440*/  IMAD.MOV.U32 R3, RZ, RZ, 0xb000 ;  /* 0x0000b000ff037424 */ /* 0x004fc800078e00ff */
[----:B------:R3:W-:Y:S01]  /*12450*/  SYNCS.ARRIVE.TRANS64 RZ, [R2+URZ+0x34830], R3 ;  /* 0x0348300302ff79a7 */ /* 0x0007e2000800003f */
[----:B-1----:R-:W-:-:S04]  /*12460*/  LOP3.LUT R11, R11, 0x1f, RZ, 0xc0, !PT ;  /* 0x0000001f0b0b7812 */ /* 0x002fc800078ec0ff */
[----:B------:R-:W-:-:S13]  /*12470*/  ISETP.NE.AND P1, PT, R11, RZ, PT ;  /* 0x000000ff0b00720c */ /* 0x000fda0003f25270 */
[----:B---3--:R-:W-:Y:S05]  /*12480*/  @!P1 BRA `(.L_x_345) ;  /* 0x0000000000049947 */ /* 0x008fea0003800000 */
[----:B------:R-:W-:Y:S01]  /*12490*/  BPT.TRAP 0x1 ;  /* 0x000000040000795c */ /* 0x000fe20000300000 */
.L_x_345:
[----:B0-----:R-:W3:Y:S01]  /*124a0*/  LDL R13, [R1] ;  /* 0x00000000010d7983 */ /* 0x001ee20000100800 */
[----:B------:R-:W-:-:S03]  /*124b0*/  MOV R14, 0x400 ;  /* 0x00000400000e7802 */ /* 0x000fc60000000f00 */
[----:B------:R-:W4:Y:S01]  /*124c0*/  LDL R11, [R1+0x4] ;  /* 0x00000400010b7983 */ /* 0x000f220000100800 */
[----:B------:R-:W0:Y:S01]  /*124d0*/  S2R R15, SR_CgaCtaId ;  /* 0x00000000000f7919 */ /* 0x000e220000008800 */
[----:B------:R-:W-:Y:S01]  /*124e0*/  R2UR UR11, R9 ;  /* 0x00000000090b72ca */ /* 0x000fe200000e0000 */
[----:B------:R-:W-:Y:S01]  /*124f0*/  UIADD3 UR4, UP0, UR36, 0x370, URZ ;  /* 0x0000037024047890 */ /* 0x000fe2000ff1e03f */
[----:B------:R-:W-:Y:S02]  /*12500*/  R2UR UR12, R4 ;  /* 0x00000000040c72ca */ /* 0x000fe400000e0000 */
[----:B0-----:R-:W-:-:S05]  /*12510*/  LEA R14, R15, R14, 0x18 ;  /* 0x0000000e0f0e7211 */ /* 0x001fca00078ec0ff */
[----:B--2---:R-:W-:Y:S01]  /*12520*/  VIADD R2, R14, 0x34800 ;  /* 0x000348000e027836 */ /* 0x004fe20000000000 */
[----:B-----5:R-:W-:Y:S01]  /*12530*/  R2UR UR13, R10 ;  /* 0x000000000a0d72ca */ /* 0x020fe200000e0000 */
[----:B------:R-:W-:Y:S01]  /*12540*/  UMOV UR10, URZ ;  /* 0x0000003f000a7c82 */ /* 0x000fe20008000000 */
[----:B------:R-:W-:Y:S01]  /*12550*/  UMOV UR6, 0x0 ;  /* 0x0000000000067882 */ /* 0x000fe20000000000 */
[----:B------:R-:W-:Y:S01]  /*12560*/  UMOV UR7, 0x14f00000 ;  /* 0x14f0000000077882 */ /* 0x000fe20000000000 */
[----:B------:R-:W-:Y:S01]  /*12570*/  UMOV UR16, 0x40 ;  /* 0x0000004000107882 */ /* 0x000fe20000000000 */
[----:B------:R-:W-:Y:S01]  /*12580*/  SHF.L.U32 R8, R8, 0x1f, RZ ;  /* 0x0000001f08087819 */ /* 0x000fe200000006ff */
        /* <DEDUP_REMOVED lines=9> */
[----:B------:R-:W-:Y:S01]  /*12620*/  UIADD3 UR15, UR8, 0x23c00, URZ ;  /* 0x00023c00080f7890 */ /* 0x000fe2000fffe03f */
[----:B------:R-:W-:-:S04]  /*12630*/  IMAD R2, R7, 0x8, R2 ;  /* 0x0000000807027824 */ /* 0x000fc800078e0202 */
[----:B------:R-:W-:Y:S02]  /*12640*/  UMOV UR8, UR14 ;  /* 0x0000000e00087c82 */ /* 0x000fe40008000000 */
[----:B------:R0:W-:Y:S02]  /*12650*/  UTMALDG.4D [UR8], [UR4], desc[UR6] ;  /* 0x00000608040075b4 */ /* 0x0001e40008019000 */
[----:B0-----:R-:W-:Y:S01]  /*12660*/  UMOV UR8, UR15 ;  /* 0x0000000f00087c82 */ /* 0x001fe20008000000 */
[----:B------:R-:W-:Y:S02]  /*12670*/  UMOV UR10, UR16 ;  /* 0x00000010000a7c82 */ /* 0x000fe40008000000 */
[----:B------:R0:W-:Y:S01]  /*12680*/  UTMALDG.4D [UR8], [UR4], desc[UR6] ;  /* 0x00000608040075b4 */ /* 0x0001e20008019000 */
[----:B------:R-:W1:Y:S02]  /*12690*/  SYNCS.PHASECHK.TRANS64.TRYWAIT P1, [R2+URZ+0x60], R8 ;  /* 0x00006008020075a7 */ /* 0x000e64000802017f */
[----:B01----:R-:W-:Y:S05]  /*126a0*/  @!P1 BRA `(.L_x_346) ;  /* 0x0000001800ac9947 */ /* 0x003fea0003800000 */
.L_x_396:
[----:B------:R-:W-:Y:S05]  /*126b0*/  @P0 BRA `(.L_x_347) ;  /* 0x00000000001c0947 */ /* 0x000fea0003800000 */
[----:B------:R-:W1:Y:S02]  /*126c0*/  S2R R3, SR_TID.X ;  /* 0x0000000000037919 */ /* 0x000e640000002100 */
[----:B-1----:R-:W-:-:S04]  /*126d0*/  LOP3.LUT R3, R3, 0x1f, RZ, 0xc0, !PT ;  /* 0x0000001f03037812 */ /* 0x002fc800078ec0ff */
[----:B------:R-:W-:Y:S02]  /*126e0*/  ISETP.NE.AND P1, PT, R3, RZ, PT ;  /* 0x000000ff0300720c */ /* 0x000fe40003f25270 */
[----:B------:R-:W-:-:S04]  /*126f0*/  MOV R3, 0xb000 ;  /* 0x0000b00000037802 */ /* 0x000fc80000000f00 */
[----:B------:R1:W-:Y:S07]  /*12700*/  SYNCS.ARRIVE.TRANS64 RZ, [R2+URZ+0x50], R3 ;  /* 0x0000500302ff79a7 */ /* 0x0003ee000800003f */
[----:B------:R-:W-:Y:S05]  /*12710*/  @!P1 BRA `(.L_x_347) ;  /* 0x0000000000049947 */ /* 0x000fea0003800000 */
[----:B------:R-:W-:Y:S01]  /*12720*/  BPT.TRAP 0x1 ;  /* 0x000000040000795c */ /* 0x000fe20000300000 */
.L_x_347:
[----:B------:R-:W2:Y:S01]  /*12730*/  LDL.LU R13, [R1+0xc] ;  /* 0x00000c00010d7983 */ /* 0x000ea20000300800 */
[----:B0-----:R-:W-:-:S03]  /*12740*/  MOV R8, 0x400 ;  /* 0x0000040000087802 */ /* 0x001fc60000000f00 */
[----:B-1----:R-:W3:Y:S01]  /*12750*/  LDL R3, [R1+0x4] ;  /* 0x0000040001037983 */ /* 0x002ee20000100800 */
[----:B------:R-:W0:Y:S01]  /*12760*/  S2R R11, SR_CgaCtaId ;  /* 0x00000000000b7919 */ /* 0x000e220000008800 */
[----:B------:R-:W-:Y:S01]  /*12770*/  R2UR UR9, R2 ;  /* 0x00000000020972ca */ /* 0x000fe200000e0000 */
[----:B------:R-:W-:Y:S01]  /*12780*/  UIADD3 UR4, UP0, UR36, 0x470, URZ ;  /* 0x0000047024047890 */ /* 0x000fe2000ff1e03f */
[----:B------:R-:W-:Y:S02]  /*12790*/  R2UR UR13, R5 ;  /* 0x00000000050d72ca */ /* 0x000fe400000e0000 */
[----:B------:R-:W-:Y:S02]  /*127a0*/  R2UR UR12, R4 ;  /* 0x00000000040c72ca */ /* 0x000fe400000e0000 */
[----:B0-----:R-:W-:-:S05]  /*127b0*/  LEA R8, R11, R8, 0x18 ;  /* 0x000000080b087211 */ /* 0x001fca00078ec0ff */
[----:B------:R-:W-:-:S05]  /*127c0*/  IMAD R7, R7, 0xb000, R8 ;  /* 0x0000b00007077824 */ /* 0x000fca00078e0208 */
[----:B------:R-:W-:Y:S01]  /*127d0*/  R2UR UR14, R7 ;  /* 0x00000000070e72ca */ /* 0x000fe200000e0000 */
[----:B------:R-:W-:Y:S01]  /*127e0*/  UIADD3 UR9, UR9, 0x50, URZ ;  /* 0x0000005009097890 */ /* 0x000fe2000fffe03f */
[----:B------:R-:W-:Y:S01]  /*127f0*/  UMOV UR10, URZ ;  /* 0x0000003f000a7c82 */ /* 0x000fe20008000000 */
[----:B------:R-:W-:Y:S01]  /*12800*/  UMOV UR6, 0x0 ;  /* 0x0000000000067882 */ /* 0x000fe20000000000 */
[----:B------:R-:W-:-:S09]  /*12810*/  UMOV UR7, 0x14f00000 ;  /* 0x14f0000000077882 */ /* 0x000fd20000000000 */
[----:B------:R-:W-:Y:S02]  /*12820*/  UIADD3 UR8, UR14, 0x400, URZ ;  /* 0x000004000e087890 */ /* 0x000fe4000fffe03f */
[----:B------:R-:W-:Y:S01]  /*12830*/  UIADD3 UR14, UR14, 0x5c00, URZ ;  /* 0x00005c000e0e7890 */ /* 0x000fe2000fffe03f */
[----:B------:R-:W-:Y:S01]  /*12840*/  UMOV UR15, 0x40 ;  /* 0x00000040000f7882 */ /* 0x000fe20000000000 */
[----:B------:R1:W-:Y:S01]  /*12850*/  STL [R1+0xc], R9 ;  /* 0x00000c0901007387 */ /* 0x0003e20000100800 */
[----:B------:R-:W-:Y:S01]  /*12860*/  IMAD.MOV.U32 R5, RZ, RZ, R10 ;  /* 0x000000ffff057224 */ /* 0x000fe200078e000a */
[----:B--2---:R-:W-:Y:S02]  /*12870*/  R2UR UR11, R13 ;  /* 0x000000000d0b72ca */ /* 0x004fe400000e0000 */
[----:B---3--:R-:W-:-:S13]  /*12880*/  R2UR UR5, R3 ;  /* 0x00000000030572ca */ /* 0x008fda00000e0000 */
[----:B------:R-:W-:Y:S02]  /*12890*/  UIMAD UR11, UR11, 0xb0, UR5 ;  /* 0x000000b00b0b78a4 */ /* 0x000fe4000f8e0205 */
[----:B------:R-:W-:-:S09]  /*128a0*/  UIADD3.X UR5, URZ, UR37, URZ, UP0, !UPT ;  /* 0x000000253f057290 */ /* 0x000fd200087fe43f */
[----:B------:R0:W-:Y:S02]  /*128b0*/  UTMALDG.4D [UR8], [UR4], desc[UR6] ;  /* 0x00000608040075b4 */ /* 0x0001e40008019000 */
[----:B0-----:R-:W-:Y:S01]  /*128c0*/  UMOV UR8, UR14 ;  /* 0x0000000e00087c82 */ /* 0x001fe20008000000 */
[----:B------:R-:W-:Y:S02]  /*128d0*/  UMOV UR10, UR15 ;  /* 0x0000000f000a7c82 */ /* 0x000fe40008000000 */
[----:B------:R1:W-:Y:S02]  /*128e0*/  UTMALDG.4D [UR8], [UR4], desc[UR6] ;  /* 0x00000608040075b4 */ /* 0x0003e40008019000 */
[----:B-1----:R-:W-:Y:S01]  /*128f0*/  NOP ;  /* 0x0000000000007918 */ /* 0x002fe20000000000 */
.L_x_342:
[----:B------:R-:W-:Y:S05]  /*12900*/  BSYNC B1 ;  /* 0x0000000000017941 */ /* 0x000fea0003800000 */
.L_x_341:
[C---:B------:R-:W-:Y:S01]  /*12910*/  ISETP.GT.AND P0, PT, R6.reuse, 0x1, PT ;  /* 0x000000010600780c */ /* 0x040fe20003f04270 */
[----:B------:R-:W-:-:S12]  /*12920*/  VIADD R6, R6, 0xfffffffe ;  /* 0xfffffffe06067836 */ /* 0x000fd80000000000 */
[----:B------:R-:W-:Y:S05]  /*12930*/  @P0 BRA `(.L_x_348) ;  /* 0xfffffff000240947 */ /* 0x000fea000383ffff */
.L_x_324:
[----:B------:R-:W-:Y:S05]  /*12940*/  BSYNC B0 ;  /* 0x0000000000007941 */ /* 0x000fea0003800000 */
.L_x_323:
[----:B------:R-:W1:Y:S01]  /*12950*/  S2R R2, SR_TID.X ;  /* 0x0000000000027919 */ /* 0x000e620000002100 */
[----:B------:R-:W-:Y:S01]  /*12960*/  BSSY B0, `(.L_x_349) ;  /* 0x0000011000007945 */ /* 0x000fe20003800000 */
[----:B-1----:R-:W-:-:S04]  /*12970*/  LOP3.LUT R2, R2, 0x1f, RZ, 0xc0, !PT ;  /* 0x0000001f02027812 */ /* 0x002fc800078ec0ff */
[----:B------:R-:W-:-:S13]  /*12980*/  ISETP.NE.AND P0, PT, R2, RZ, PT ;  /* 0x000000ff0200720c */ /* 0x000fda0003f05270 */
[----:B------:R-:W-:Y:S05]  /*12990*/  @P0 BRA `(.L_x_350) ;  /* 0x0000000000340947 */ /* 0x000fea0003800000 */
[----:B------:R-:W1:Y:S01]  /*129a0*/  S2R R9, SR_LANEID ;  /* 0x0000000000097919 */ /* 0x000e620000000000 */
[----:B------:R-:W-:Y:S01]  /*129b0*/  VOTEU.ANY UR4, UPT, PT ;  /* 0x0000000000047886 */ /* 0x000fe200038e0100 */
[----:B------:R-:W2:Y:S01]  /*129c0*/  LDC.64 R2, c[0x0][0xc38] ;  /* 0x00030e00ff027b82 */ /* 0x000ea20000000a00 */
[----:B------:R-:W1:Y:S01]  /*129d0*/  FLO.U32 R0, UR4 ;  /* 0x0000000400007d00 */ /* 0x000e6200080e0000 */
[----:B------:R-:W-:-:S07]  /*129e0*/  ULDC.64 UR6, c[0x0][0x208] ;  /* 0x0000820000067ab9 */ /* 0x000fce0000000a00 */
[----:B------:R-:W2:Y:S01]  /*129f0*/  POPC R7, UR4 ;  /* 0x0000000400077d09 */ /* 0x000ea20008000000 */
[----:B-1----:R-:W-:-:S13]  /*12a00*/  ISETP.EQ.U32.AND P0, PT, R0, R9, PT ;  /* 0x000000090000720c */ /* 0x002fda0003f02070 */
[----:B--2---:R-:W2:Y:S01]  /*12a10*/  @P0 ATOMG.E.ADD.STRONG.GPU PT, R3, desc[UR6][R2.64], R7 ;  /* 0x00000007020309a8 */ /* 0x004ea200081ee1c6 */
[----:B------:R-:W1:Y:S02]  /*12a20*/  S2R R6, SR_LTMASK ;  /* 0x0000000000067919 */ /* 0x000e640000003900 */
[----:B-1----:R-:W-:-:S04]  /*12a30*/  LOP3.LUT R6, R6, UR4, RZ, 0xc0, !PT ;  /* 0x0000000406067c12 */ /* 0x002fc8000f8ec0ff */
[----:B------:R-:W1:Y:S01]  /*12a40*/  POPC R9, R6 ;  /* 0x0000000600097309 */ /* 0x000e620000000000 */
[----:B--2---:R-:W1:Y:S02]  /*12a50*/  SHFL.IDX PT, R0, R3, R0, 0x1f ;  /* 0x00001f0003007589 */ /* 0x004e6400000e0000 */
[----:B-1----:R-:W-:-:S07]  /*12a60*/  IADD3 R16, R0, UR38, R9 ;  /* 0x0000002600107c10 */ /* 0x002fce000fffe009 */
.L_x_350:
[----:B------:R-:W-:Y:S05]  /*12a70*/  BSYNC B0 ;  /* 0x0000000000007941 */ /* 0x000fea0003800000 */
.L_x_349:
[----:B------:R-:W-:Y:S04]  /*12a80*/  BSSY B0, `(.L_x_351) ;  /* 0x0000032000007945 */ /* 0x000fe80003800000 */
[----:B------:R-:W-:Y:S05]  /*12a90*/  @!P6 BRA `(.L_x_352) ;  /* 0x0000000000c0e947 */ /* 0x000fea0003800000 */
[----:B------:R-:W2:Y:S01]  /*12aa0*/  LDL R2, [R1] ;  /* 0x0000000001027983 */ /* 0x000ea20000100800 */
[----:B------:R-:W-:-:S03]  /*12ab0*/  MOV R3, 0x400 ;  /* 0x0000040000037802 */ /* 0x000fc60000000f00 */
[----:B------:R-:W3:Y:S01]  /*12ac0*/  LDL R0, [R1+0x8] ;  /* 0x0000080001007983 */ /* 0x000ee20000100800 */
[----:B------:R-:W1:Y:S02]  /*12ad0*/  S2R R6, SR_CgaCtaId ;  /* 0x0000000000067919 */ /* 0x000e640000008800 */
[----:B-1----:R-:W-:-:S05]  /*12ae0*/  LEA R3, R6, R3, 0x18 ;  /* 0x0000000306037211 */ /* 0x002fca00078ec0ff */
[----:B--2---:R-:W-:Y:S01]  /*12af0*/  IMAD R3, R2, 0x8, R3 ;  /* 0x0000000802037824 */ /* 0x004fe200078e0203 */
[----:B---3--:R-:W-:-:S04]  /*12b00*/  SHF.L.U32 R0, R0, 0x1f, RZ ;  /* 0x0000001f00007819 */ /* 0x008fc800000006ff */
[----:B------:R-:W1:Y:S02]  /*12b10*/  SYNCS.PHASECHK.TRANS64.TRYWAIT P0, [R3+URZ+0x34860], R0 ;  /* 0x03486000030075a7 */ /* 0x000e64000800017f */
[----:B-1----:R-:W-:Y:S05]  /*12b20*/  @!P0 BRA `(.L_x_353) ;  /* 0x0000001400a08947 */ /* 0x002fea0003800000 */
.L_x_397:
        /* <DEDUP_REMOVED lines=11> */
.L_x_354:
[----:B-1----:R-:W2:Y:S01]  /*12be0*/  LDL R0, [R1] ;  /* 0x0000000001007983 */ /* 0x002ea20000100800 */
[----:B------:R-:W-:-:S03]  /*12bf0*/  MOV R7, 0x400 ;  /* 0x0000040000077802 */ /* 0x000fc60000000f00 */
[----:B------:R-:W3:Y:S04]  /*12c00*/  LDL.LU R6, [R1+0x4] ;  /* 0x0000040001067983 */ /* 0x000ee80000300800 */
[----:B------:R-:W4:Y:S01]  /*12c10*/  LDL R2, [R1+0xc] ;  /* 0x00000c0001027983 */ /* 0x000f220000100800 */
[----:B------:R-:W1:Y:S01]  /*12c20*/  S2R R8, SR_CgaCtaId ;  /* 0x0000000000087919 */ /* 0x000e620000008800 */
[----:B------:R-:W-:Y:S01]  /*12c30*/  R2UR UR9, R3 ;  /* 0x00000000030972ca */ /* 0x000fe200000e0000 */
[----:B------:R-:W-:Y:S01]  /*12c40*/  UIADD3 UR4, UP0, UR36, 0x470, URZ ;  /* 0x0000047024047890 */ /* 0x000fe2000ff1e03f */
[----:B------:R-:W-:Y:S02]  /*12c50*/  R2UR UR12, R4 ;  /* 0x00000000040c72ca */ /* 0x000fe400000e0000 */
[----:B------:R-:W-:-:S02]  /*12c60*/  R2UR UR13, R5 ;  /* 0x00000000050d72ca */ /* 0x000fc400000e0000 */
[----:B-1----:R-:W-:-:S07]  /*12c70*/  LEA R7, R8, R7, 0x18 ;  /* 0x0000000708077211 */ /* 0x002fce00078ec0ff */
        /* <DEDUP_REMOVED lines=14> */
[----:B-1----:R-:W-:Y:S01]  /*12d60*/  UMOV UR8, UR14 ;  /* 0x0000000e00087c82 */ /* 0x002fe20008000000 */
[----:B------:R-:W-:Y:S02]  /*12d70*/  UMOV UR10, UR15 ;  /* 0x0000000f000a7c82 */ /* 0x000fe40008000000 */
[----:B------:R1:W-:Y:S02]  /*12d80*/  UTMALDG.4D [UR8], [UR4], desc[UR6] ;  /* 0x00000608040075b4 */ /* 0x0003e40008019000 */
[----:B-1----:R-:W-:Y:S01]  /*12d90*/  NOP ;  /* 0x0000000000007918 */ /* 0x002fe20000000000 */
.L_x_352:
[----:B------:R-:W-:Y:S05]  /*12da0*/  BSYNC B0 ;  /* 0x0000000000007941 */ /* 0x000fea0003800000 */
.L_x_351:
[----:B------:R-:W2:Y:S04]  /*12db0*/  LDL.LU R0, [R1] ;  /* 0x0000000001007983 */ /* 0x000ea80000300800 */
[----:B------:R-:W3:Y:S01]  /*12dc0*/  LDL.LU R3, [R1+0x8] ;  /* 0x0000080001037983 */ /* 0x000ee20000300800 */
[----:B--2---:R-:W-:-:S05]  /*12dd0*/  VIADD R0, R0, 0x1 ;  /* 0x0000000100007836 */ /* 0x004fca0000000000 */
[----:B------:R-:W-:-:S04]  /*12de0*/  ISETP.NE.AND P0, PT, R0, 0x2, PT ;  /* 0x000000020000780c */ /* 0x000fc80003f05270 */
[----:B------:R-:W-:Y:S02]  /*12df0*/  SEL R2, RZ, 0x1, P0 ;  /* 0x00000001ff027807 */ /* 0x000fe40000000000 */
[----:B------:R-:W-:Y:S02]  /*12e00*/  SEL R0, R0, RZ, P0 ;  /* 0x000000ff00007207 */ /* 0x000fe40000000000 */
[----:B---3--:R-:W-:-:S05]  /*12e10*/  LOP3.LUT R3, R3, R2, RZ, 0x3c, !PT ;  /* 0x0000000203037212 */ /* 0x008fca00078e3cff */
[----:B------:R1:W-:Y:S04]  /*12e20*/  STL [R1+0x8], R3 ;  /* 0x0000080301007387 */ /* 0x0003e80000100800 */
[----:B------:R1:W-:Y:S02]  /*12e30*/  STL [R1], R0 ;  /* 0x0000000001007387 */ /* 0x0003e40000100800 */
.L_x_309:
[----:B------:R-:W-:Y:S05]  /*12e40*/  BSYNC B6 ;  /* 0x0000000000067941 */ /* 0x000fea0003800000 */
.L_x_307:
[----:B------:R-:W-:-:S03]  /*12e50*/  UMOV UR4, 0xffffffff ;  /* 0xffffffff00047882 */ /* 0x000fc60000000000 */
[----:B------:R-:W-:Y:S05]  /*12e60*/  BRA.DIV UR4, `(.L_x_355) ;  /* 0x0000001204e47947 */ /* 0x000fea000b800000 */
[----:B------:R2:W3:Y:S04]  /*12e70*/  SHFL.IDX PT, R4, R16, RZ, 0x1f ;  /* 0x00001fff10047589 */ /* 0x0004e800000e0000 */
[----:B------:R2:W4:Y:S02]  /*12e80*/  SHFL.IDX PT, R5, R16, 0x1, 0x1f ;  /* 0x00201f0010057f89 */ /* 0x00052400000e0000 */
.L_x_401:
[----:B01----:R-:W0:Y:S01]  /*12e90*/  S2R R0, SR_TID.X ;  /* 0x0000000000007919 */ /* 0x003e220000002100 */
[----:B------:R-:W-:Y:S01]  /*12ea0*/  ULDC UR4, c[0x0][0xc14] ;  /* 0x0003050000047ab9 */ /* 0x000fe20000000800 */
[----:B------:R-:W-:Y:S01]  /*12eb0*/  BSSY B0, `(.L_x_356) ;  /* 0x000000c000007945 */ /* 0x000fe20003800000 */
[----:B------:R-:W-:Y:S02]  /*12ec0*/  MOV R3, RZ ;  /* 0x000000ff00037202 */ /* 0x000fe40000000f00 */
[----:B0-----:R-:W-:Y:S01]  /*12ed0*/  LOP3.LUT R9, R0, 0x1f, RZ, 0xc0, !PT ;  /* 0x0000001f00097812 */ /* 0x001fe200078ec0ff */
[----:B------:R-:W-:-:S03]  /*12ee0*/  IMAD.U32 R0, RZ, RZ, UR4 ;  /* 0x00000004ff007e24 */ /* 0x000fc6000f8e00ff */
[C---:B------:R-:W-:Y:S01]  /*12ef0*/  ISETP.NE.AND P0, PT, R9.reuse, 0x1f, PT ;  /* 0x0000001f0900780c */ /* 0x040fe20003f05270 */
[----:B------:R-:W-:-:S05]  /*12f00*/  IMAD.IADD R7, R9, 0x1, R19 ;  /* 0x0000000109077824 */ /* 0x000fca00078e0213 */
[----:B------:R-:W-:-:S13]  /*12f10*/  ISETP.GE.OR P0, PT, R7, R0, !P0 ;  /* 0x000000000700720c */ /* 0x000fda0004706670 */
[----:B------:R-:W-:Y:S05]  /*12f20*/  @P0 BRA `(.L_x_357) ;  /* 0x0000000000100947 */ /* 0x000fea0003800000 */
[----:B------:R-:W0:Y:S01]  /*12f30*/  LDC.64 R2, c[0x0][0xc58] ;  /* 0x00031600ff027b82 */ /* 0x000e220000000a00 */
[----:B------:R-:W-:Y:S01]  /*12f40*/  ULDC.64 UR4, c[0x0][0x208] ;  /* 0x0000820000047ab9 */ /* 0x000fe20000000a00 */
[----:B0-----:R-:W-:-:S06]  /*12f50*/  IMAD.WIDE R2, R7, 0x4, R2 ;  /* 0x0000000407027825 */ /* 0x001fcc00078e0202 */
[----:B------:R0:W5:Y:S02]  /*12f60*/  LDG.E R3, desc[UR4][R2.64] ;  /* 0x0000000402037981 */ /* 0x000164000c1e1900 */
.L_x_357:
[----:B------:R-:W-:Y:S05]  /*12f70*/  BSYNC B0 ;  /* 0x0000000000007941 */ /* 0x000fea0003800000 */
.L_x_356:
[----:B------:R-:W-:-:S03]  /*12f80*/  UMOV UR4, 0xffffffff ;  /* 0xffffffff00047882 */ /* 0x000fc60000000000 */
[----:B------:R-:W-:Y:S05]  /*12f90*/  BRA.DIV UR4, `(.L_x_358) ;  /* 0x0000001204e47947 */ /* 0x000fea000b800000 */
[----:B-----5:R-:W1:Y:S01]  /*12fa0*/  SHFL.UP PT, R14, R3, 0x1, RZ ;  /* 0x04200000030e7989 */ /* 0x020e6200000e00ff */
[C---:B------:R-:W-:Y:S02]  /*12fb0*/  ISETP.NE.AND P0, PT, R9.reuse, RZ, PT ;  /* 0x000000ff0900720c */ /* 0x040fe40003f05270 */
[C---:B------:R-:W-:Y:S02]  /*12fc0*/  ISETP.GE.U32.AND P1, PT, R9.reuse, 0x2, PT ;  /* 0x000000020900780c */ /* 0x040fe40003f26070 */
[----:B-1----:R-:W-:Y:S02]  /*12fd0*/  SEL R14, R14, RZ, P0 ;  /* 0x000000ff0e0e7207 */ /* 0x002fe40000000000 */
[----:B------:R-:W-:-:S03]  /*12fe0*/  ISETP.GE.U32.AND P0, PT, R9, 0x4, PT ;  /* 0x000000040900780c */ /* 0x000fc60003f06070 */
[----:B------:R-:W-:-:S05]  /*12ff0*/  IMAD.IADD R13, R3, 0x1, R14 ;  /* 0x00000001030d7824 */ /* 0x000fca00078e020e */
[----:B------:R-:W1:Y:S02]  /*13000*/  SHFL.UP PT, R14, R13, 0x2, RZ ;  /* 0x044000000d0e7989 */ /* 0x000e6400000e00ff */
        /* <DEDUP_REMOVED lines=8> */
[----:B-1----:R-:W-:-:S05]  /*13090*/  SEL R8, R14, RZ, P1 ;  /* 0x000000ff0e087207 */ /* 0x002fca0000800000 */
[----:B------:R-:W-:-:S05]  /*130a0*/  IMAD.IADD R8, R7, 0x1, R8 ;  /* 0x0000000107087824 */ /* 0x000fca00078e0208 */
[----:B------:R-:W1:Y:S02]  /*130b0*/  SHFL.UP PT, R14, R8, 0x10, RZ ;  /* 0x06000000080e7989 */ /* 0x000e6400000e00ff */
[----:B-1----:R-:W-:-:S05]  /*130c0*/  SEL R9, R14, RZ, P0 ;  /* 0x000000ff0e097207 */ /* 0x002fca0000000000 */
[----:B0-----:R-:W-:-:S05]  /*130d0*/  IMAD.IADD R2, R8, 0x1, R9 ;  /* 0x0000000108027824 */ /* 0x001fca00078e0209 */
[----:B------:R0:W1:Y:S02]  /*130e0*/  SHFL.IDX PT, R14, R2, 0x1f, 0x1f ;  /* 0x03e01f00020e7f89 */ /* 0x00006400000e0000 */
.L_x_409:
[----:B------:R-:W-:Y:S02]  /*130f0*/  ULDC UR4, c[0x0][0xc10] ;  /* 0x0003040000047ab9 */ /* 0x000fe40000000800 */
[----:B--2---:R-:W-:-:S04]  /*13100*/  IMAD.U32 R16, RZ, RZ, UR4 ;  /* 0x00000004ff107e24 */ /* 0x004fc8000f8e00ff */
[----:B-1----:R-:W-:-:S04]  /*13110*/  IMAD R6, R14, R16, RZ ;  /* 0x000000100e067224 */ /* 0x002fc800078e02ff */
[----:B----4-:R-:W-:-:S05]  /*13120*/  IMAD.IADD R5, R5, 0x1, R6 ;  /* 0x0000000105057824 */ /* 0x010fca00078e0206 */
[----:B---3--:R-:W-:-:S13]  /*13130*/  ISETP.GT.AND P0, PT, R5, R4, PT ;  /* 0x000000040500720c */ /* 0x008fda0003f04270 */
[----:B------:R-:W-:Y:S05]  /*13140*/  @P0 BRA `(.L_x_359) ;  /* 0x0000000000b80947 */ /* 0x000fea0003800000 */
[----:B------:R-:W1:Y:S02]  /*13150*/  LDC R0, c[0x0][0xc14] ;  /* 0x00030500ff007b82 */ /* 0x000e640000000800 */
.L_x_364:
[----:B------:R-:W-:-:S04]  /*13160*/  IADD3 R19, R19, 0x1f, RZ ;  /* 0x0000001f13137810 */ /* 0x000fc80007ffe0ff */
[----:B-1----:R-:W-:-:S13]  /*13170*/  ISETP.GE.AND P0, PT, R19, R0, PT ;  /* 0x000000001300720c */ /* 0x002fda0003f06270 */
[----:B------:R-:W-:Y:S05]  /*13180*/  @P0 BRA `(.L_x_360) ;  /* 0x0000000400600947 */ /* 0x000fea0003800000 */
[----:B0-----:R-:W0:Y:S01]  /*13190*/  S2R R2, SR_TID.X ;  /* 0x0000000000027919 */ /* 0x001e220000002100 */
[----:B------:R-:W-:Y:S01]  /*131a0*/  BSSY B0, `(.L_x_361) ;  /* 0x000000b000007945 */ /* 0x000fe20003800000 */
[----:B------:R-:W-:Y:S01]  /*131b0*/  IMAD.MOV.U32 R3, RZ, RZ, RZ ;  /* 0x000000ffff037224 */ /* 0x000fe200078e00ff */
[----:B0-----:R-:W-:-:S04]  /*131c0*/  LOP3.LUT R8, R2, 0x1f, RZ, 0xc0, !PT ;  /* 0x0000001f02087812 */ /* 0x001fc800078ec0ff */
        /* <DEDUP_REMOVED lines=8> */
.L_x_362:
[----:B------:R-:W-:Y:S05]  /*13250*/  BSYNC B0 ;  /* 0x0000000000007941 */ /* 0x000fea0003800000 */
.L_x_361:
[----:B------:R-:W-:-:S03]  /*13260*/  UMOV UR4, 0xffffffff ;  /* 0xffffffff00047882 */ /* 0x000fc60000000000 */
[----:B------:R-:W-:Y:S05]  /*13270*/  BRA.DIV UR4, `(.L_x_363) ;  /* 0x0000001204fc7947 */ /* 0x000fea000b800000 */
[----:B-----5:R-:W1:Y:S01]  /*13280*/  SHFL.UP PT, R14, R3, 0x1, RZ ;  /* 0x04200000030e7989 */ /* 0x020e6200000e00ff */
[C---:B------:R-:W-:Y:S02]  /*13290*/  ISETP.NE.AND P0, PT, R8.reuse, RZ, PT ;  /* 0x000000ff0800720c */ /* 0x040fe40003f05270 */
[----:B------:R-:W-:Y:S02]  /*132a0*/  ISETP.GE.U32.AND P1, PT, R8, 0x2, PT ;  /* 0x000000020800780c */ /* 0x000fe40003f26070 */
[----:B-1----:R-:W-:Y:S02]  /*132b0*/  SEL R14, R14, RZ, P0 ;  /* 0x000000ff0e0e7207 */ /* 0x002fe40000000000 */
[----:B------:R-:W-:-:S03]  /*132c0*/  ISETP.GE.U32.AND P0, PT, R8, 0x4, PT ;  /* 0x000000040800780c */ /* 0x000fc60003f06070 */
[----:B------:R-:W-:-:S05]  /*132d0*/  IMAD.IADD R13, R3, 0x1, R14 ;  /* 0x00000001030d7824 */ /* 0x000fca00078e020e */
        /* <DEDUP_REMOVED lines=14> */
[----:B------:R0:W1:Y:S02]  /*133c0*/  SHFL.IDX PT, R14, R2, 0x1f, 0x1f ;  /* 0x03e01f00020e7f89 */ /* 0x00006400000e0000 */
.L_x_417:
[----:B------:R-:W-:Y:S02]  /*133d0*/  ULDC UR4, c[0x0][0xc10] ;  /* 0x0003040000047ab9 */ /* 0x000fe40000000800 */
[----:B------:R-:W-:-:S05]  /*133e0*/  MOV R16, UR4 ;  /* 0x0000000400107c02 */ /* 0x000fca0008000f00 */
[----:B-1----:R-:W-:-:S04]  /*133f0*/  IMAD R6, R14, R16, RZ ;  /* 0x000000100e067224 */ /* 0x002fc800078e02ff */
[----:B------:R-:W-:-:S05]  /*13400*/  IMAD.IADD R5, R6, 0x1, R5 ;  /* 0x0000000106057824 */ /* 0x000fca00078e0205 */
[----:B------:R-:W-:-:S13]  /*13410*/  ISETP.GT.AND P0, PT, R5, R4, PT ;  /* 0x000000040500720c */ /* 0x000fda0003f04270 */
[----:B------:R-:W-:Y:S05]  /*13420*/  @!P0 BRA `(.L_x_364) ;  /* 0xfffffffc004c8947 */ /* 0x000fea000383ffff */
.L_x_359:
[----:B------:R-:W-:Y:S01]  /*13430*/  IMAD.IADD R6, R5, 0x1, -R6 ;  /* 0x0000000105067824 */ /* 0x000fe200078e0a06 */
[----:B------:R-:W-:-:S03]  /*13440*/  UMOV UR4, 0xffffffff ;  /* 0xffffffff00047882 */ /* 0x000fc60000000000 */
[----:B------:R-:W-:-:S05]  /*13450*/  IMAD R5, R2, R16, R6 ;  /* 0x0000001002057224 */ /* 0x000fca00078e0206 */
[----:B------:R-:W-:Y:S01]  /*13460*/  ISETP.GT.AND P6, PT, R5, R4, PT ;  /* 0x000000040500720c */ /* 0x000fe20003fc4270 */
[----:B------:R-:W-:-:S12]  /*13470*/  BRA.DIV UR4, `(.L_x_365) ;  /* 0x00000016044c7947 */ /* 0x000fd8000b800000 */
[----:B------:R-:W-:-:S04]  /*13480*/  VOTE.ANY R7, PT, !P6 ;  /* 0x0000000000077806 */ /* 0x000fc800070e0100 */
[----:B------:R-:W1:Y:S02]  /*13490*/  POPC R5, R7 ;  /* 0x0000000700057309 */ /* 0x000e640000000000 */
[----:B-1----:R1:W2:Y:S02]  /*134a0*/  SHFL.IDX PT, R17, R3, R5, 0x1f ;  /* 0x00001f0503117589 */ /* 0x0022a400000e0000 */
.L_x_421:
[----:B------:R-:W-:Y:S01]  /*134b0*/  ISETP.NE.AND P0, PT, R7, RZ, PT ;  /* 0x000000ff0700720c */ /* 0x000fe20003f05270 */
[----:B------:R-:W-:-:S12]  /*134c0*/  IMAD.MOV.U32 R14, RZ, RZ, RZ ;  /* 0x000000ffff0e7224 */ /* 0x000fd800078e00ff */
[----:B------:R-:W-:Y:S05]  /*134d0*/  @!P0 BRA `(.L_x_366) ;  /* 0x0000000000108947 */ /* 0x000fea0003800000 */
[----:B------:R-:W-:Y:S01]  /*134e0*/  UMOV UR4, 0xffffffff ;  /* 0xffffffff00047882 */ /* 0x000fe20000000000 */
[----:B------:R-:W-:Y:S02]  /*134f0*/  VIADD R12, R5, 0xffffffff ;  /* 0xffffffff050c7836 */ /* 0x000fe40000000000 */
[----:B------:R-:W-:Y:S05]  /*13500*/  BRA.DIV UR4, `(.L_x_367) ;  /* 0x0000001604707947 */ /* 0x000fea000b800000 */
[----:B------:R3:W4:Y:S02]  /*13510*/  SHFL.IDX PT, R14, R2, R12, 0x1f ;  /* 0x00001f0c020e7589 */ /* 0x00072400000e0000 */
.L_x_366:
[-C--:B--2---:R-:W-:Y:S01]  /*13520*/  IABS R7, R17.reuse ;  /* 0x0000001100077213 */ /* 0x084fe20000000000 */
[----:B----4-:R-:W-:Y:S01]  /*13530*/  IMAD R16, R14, R16, R6 ;  /* 0x000000100e107224 */ /* 0x010fe200078e0206 */
[----:B------:R-:W-:Y:S01]  /*13540*/  IABS R6, R17 ;  /* 0x0000001100067213 */ /* 0x000fe20000000000 */
[----:B------:R-:W-:Y:S01]  /*13550*/  IMAD.IADD R19, R5, 0x1, R19 ;  /* 0x0000000105137824 */ /* 0x000fe200078e0213 */
[----:B------:R-:W2:Y:S03]  /*13560*/  I2F.RP R8, R7 ;  /* 0x0000000700087306 */ /* 0x000ea60000209400 */
[----:B------:R-:W-:-:S05]  /*13570*/  IMAD.MOV R6, RZ, RZ, -R6 ;  /* 0x000000ffff067224 */ /* 0x000fca00078e0a06 */
[----:B--2---:R-:W2:Y:S02]  /*13580*/  MUFU.RCP R8, R8 ;  /* 0x0000000800087308 */ /* 0x004ea40000001000 */
[----:B--2---:R-:W-:-:S06]  /*13590*/  VIADD R9, R8, 0xffffffe ;  /* 0x0ffffffe08097836 */ /* 0x004fcc0000000000 */
[----:B-1----:R-:W0:Y:S02]  /*135a0*/  F2I.FTZ.U32.TRUNC.NTZ R3, R9 ;  /* 0x0000000900037305 */ /* 0x002e24000021f000 */
[----:B0--3--:R-:W-:-:S04]  /*135b0*/  IMAD.MOV R2, RZ, RZ, -R3 ;  /* 0x000000ffff027224 */ /* 0x009fc800078e0a03 */
[----:B------:R-:W-:Y:S02]  /*135c0*/  IMAD R11, R2, R7, RZ ;  /* 0x00000007020b7224 */ /* 0x000fe400078e02ff */
[----:B------:R-:W-:-:S04]  /*135d0*/  IMAD.MOV.U32 R2, RZ, RZ, RZ ;  /* 0x000000ffff027224 */ /* 0x000fc800078e00ff */
[----:B------:R-:W-:Y:S01]  /*135e0*/  IMAD.HI.U32 R3, R3, R11, R2 ;  /* 0x0000000b03037227 */ /* 0x000fe200078e0002 */
[----:B------:R-:W-:-:S04]  /*135f0*/  IADD3 R2, R4, -R16, RZ ;  /* 0x8000001004027210 */ /* 0x000fc80007ffe0ff */
[----:B------:R-:W-:-:S05]  /*13600*/  IABS R4, R2 ;  /* 0x0000000200047213 */ /* 0x000fca0000000000 */
        /* <DEDUP_REMOVED lines=11> */
[----:B------:R-:W-:-:S04]  /*136c0*/  @!P0 LOP3.LUT R3, RZ, R17, RZ, 0x33, !PT ;  /* 0x00000011ff038212 */ /* 0x000fc800078e33ff */
[----:B------:R-:W-:Y:S01]  /*136d0*/  MOV R18, R3 ;  /* 0x0000000300127202 */ /* 0x000fe20000000f00 */
[----:B------:R-:W-:-:S04]  /*136e0*/  IMAD.MOV R4, RZ, RZ, -R3 ;  /* 0x000000ffff047224 */ /* 0x000fc800078e0a03 */
[----:B------:R-:W-:Y:S01]  /*136f0*/  IMAD R17, R17, R4, R2 ;  /* 0x0000000411117224 */ /* 0x000fe200078e0202 */
[----:B------:R-:W-:Y:S06]  /*13700*/  BRA `(.L_x_368) ;  /* 0x00000000001c7947 */ /* 0x000fec0003800000 */
.L_x_360:
[----:B------:R-:W-:Y:S01]  /*13710*/  UMOV UR4, URZ ;  /* 0x0000003f00047c82 */ /* 0x000fe20008000000 */
[----:B------:R-:W-:Y:S01]  /*13720*/  UMOV UR5, URZ ;  /* 0x0000003f00057c82 */ /* 0x000fe20008000000 */
[----:B------:R-:W-:Y:S01]  /*13730*/  ULDC UR6, c[0x0][0xc14] ;  /* 0x0003050000067ab9 */ /* 0x000fe20000000800 */
[----:B------:R-:W-:Y:S02]  /*13740*/  IMAD.MOV.U32 R16, RZ, RZ, R4 ;  /* 0x000000ffff107224 */ /* 0x000fe400078e0004 */
[----:B------:R-:W-:Y:S02]  /*13750*/  IMAD.U32 R17, RZ, RZ, UR4 ;  /* 0x00000004ff117e24 */ /* 0x000fe4000f8e00ff */
[----:B------:R-:W-:Y:S02]  /*13760*/  IMAD.U32 R18, RZ, RZ, UR5 ;  /* 0x00000005ff127e24 */ /* 0x000fe4000f8e00ff */
[----:B------:R-:W-:-:S07]  /*13770*/  IMAD.U32 R19, RZ, RZ, UR6 ;  /* 0x00000006ff137e24 */ /* 0x000fce000f8e00ff */
.L_x_368:
[----:B0-----:R-:W0:Y:S01]  /*13780*/  S2R R2, SR_TID.X ;  /* 0x0000000000027919 */ /* 0x001e220000002100 */
[----:B------:R-:W-:Y:S05]  /*13790*/  WARPSYNC.ALL ;  /* 0x0000000000007948 */ /* 0x000fea0003800000 */
[----:B------:R-:W-:Y:S01]  /*137a0*/  BAR.SYNC.DEFER_BLOCKING 0x4, 0x120 ;  /* 0x0104800000007b1d */ /* 0x000fe20000010000 */
[----:B0-----:R-:W-:-:S04]  /*137b0*/  LOP3.LUT R2, R2, 0x1f, RZ, 0xc0, !PT ;  /* 0x0000001f02027812 */ /* 0x001fc800078ec0ff */
[----:B------:R-:W-:-:S13]  /*137c0*/  ISETP.NE.AND P0, PT, R2, RZ, PT ;  /* 0x000000ff0200720c */ /* 0x000fda0003f05270 */
[----:B------:R-:W0:Y:S01]  /*137d0*/  @!P0 S2R R3, SR_CgaCtaId ;  /* 0x0000000000038919 */ /* 0x000e220000008800 */
[----:B------:R-:W-:-:S04]  /*137e0*/  @!P0 MOV R2, 0x400 ;  /* 0x0000040000028802 */ /* 0x000fc80000000f00 */
[----:B0-----:R-:W-:-:S05]  /*137f0*/  @!P0 LEA R2, R3, R2, 0x18 ;  /* 0x0000000203028211 */ /* 0x001fca00078ec0ff */
[----:B------:R1:W-:Y:S01]  /*13800*/  @!P0 STS.128 [R2+0x348d0], R16 ;  /* 0x0348d01002008388 */ /* 0x0003e20000000c00 */
[----:B------:R-:W-:Y:S06]  /*13810*/  BAR.ARV 0x5, 0x120 ;  /* 0x0144800000007b1d */ /* 0x000fec0000002000 */
[----:B------:R-:W-:-:S13]  /*13820*/  ISETP.GE.AND P0, PT, R19, R0, PT ;  /* 0x000000001300720c */ /* 0x000fda0003f06270 */
[----:B------:R-:W-:Y:S05]  /*13830*/  @!P0 BRA `(.L_x_369) ;  /* 0xffffffc000f88947 */ /* 0x000fea000383ffff */
.L_x_305:
[----:B0-----:R-:W2:Y:S01]  /*13840*/  LDL.LU R0, [R1+0x28] ;  /* 0x0000280001007983 */ /* 0x001ea20000300800 */
[----:B------:R-:W-:Y:S01]  /*13850*/  BSSY B0, `(.L_x_370) ;  /* 0x000000b000007945 */ /* 0x000fe20003800000 */
[----:B------:R-:W0:Y:S01]  /*13860*/  S2R R5, SR_CgaCtaId ;  /* 0x0000000000057919 */ /* 0x000e220000008800 */
[----:B--2---:R-:W-:-:S05]  /*13870*/  VIADD R0, R0, 0x1 ;  /* 0x0000000100007836 */ /* 0x004fca0000000000 */
[----:B-1----:R-:W-:-:S04]  /*13880*/  LEA.HI R2, R0, R0, RZ, 0x1 ;  /* 0x0000000000027211 */ /* 0x002fc800078f08ff */
[----:B------:R-:W-:-:S05]  /*13890*/  LOP3.LUT R3, R2, 0xfffffffe, RZ, 0xc0, !PT ;  /* 0xfffffffe02037812 */ /* 0x000fca00078ec0ff */
[----:B------:R-:W-:Y:S01]  /*138a0*/  IMAD.IADD R3, R0, 0x1, -R3 ;  /* 0x0000000100037824 */ /* 0x000fe200078e0a03 */
[----:B------:R-:W-:-:S04]  /*138b0*/  MOV R0, 0x400 ;  /* 0x0000040000007802 */ /* 0x000fc80000000f00 */
[----:B0-----:R-:W-:Y:S02]  /*138c0*/  LEA R0, R5, R0, 0x18 ;  /* 0x0000000005007211 */ /* 0x001fe400078ec0ff */
[----:B------:R-:W-:-:S04]  /*138d0*/  SHF.L.U32 R3, R3, 0x1f, RZ ;  /* 0x0000001f03037819 */ /* 0x000fc800000006ff */
[----:B------:R-:W0:Y:S02]  /*138e0*/  SYNCS.PHASECHK.TRANS64.TRYWAIT P0, [R0+URZ+0x34820], R3 ;  /* 0x03482003000075a7 */ /* 0x000e24000800017f */
[----:B0-----:R-:W-:Y:S05]  /*138f0*/  @!P0 BRA `(.L_x_371) ;  /* 0x0000001000988947 */ /* 0x001fea0003800000 */
.L_x_424:
[----:B------:R-:W-:Y:S05]  /*13900*/  BSYNC B0 ;  /* 0x0000000000007941 */ /* 0x000fea0003800000 */
.L_x_370:
[----:B------:R-:W-:-:S03]  /*13910*/  UMOV UR4, 0xffffffff ;  /* 0xffffffff00047882 */ /* 0x000fc60000000000 */
[----:B------:R-:W-:Y:S05]  /*13920*/  BRA.DIV UR4, `(.L_x_372) ;  /* 0x0000001204a07947 */ /* 0x000fea000b800000 */
[----:B------:R-:W1:Y:S02]  /*13930*/  S2R R2, SR_TID.X ;  /* 0x0000000000027919 */ /* 0x000e640000002100 */
[----:B-1----:R-:W-:-:S04]  /*13940*/  SHF.R.U32.HI R2, RZ, 0x5, R2 ;  /* 0x00000005ff027819 */ /* 0x002fc80000011602 */
[----:B------:R-:W-:-:S05]  /*13950*/  LOP3.LUT R2, R2, 0x3, RZ, 0xc0, !PT ;  /* 0x0000000302027812 */ /* 0x000fca00078ec0ff */
[----:B------:R1:W2:Y:S02]  /*13960*/  SHFL.IDX PT, R14, R2, RZ, 0x1f ;  /* 0x00001fff020e7589 */ /* 0x0002a400000e0000 */
.L_x_427:
[----:B--2---:R-:W-:Y:S01]  /*13970*/  ISETP.NE.AND P0, PT, R14, RZ, PT ;  /* 0x000000ff0e00720c */ /* 0x004fe20003f05270 */
[----:B------:R-:W-:-:S12]  /*13980*/  BSSY B0, `(.L_x_373) ;  /* 0x0000027000007945 */ /* 0x000fd80003800000 */
[----:B------:R-:W-:Y:S05]  /*13990*/  @P0 BRA `(.L_x_374) ;  /* 0x0000000000940947 */ /* 0x000fea0003800000 */
[----:B------:R-:W-:-:S03]  /*139a0*/  UMOV UR4, 0xffffffff ;  /* 0xffffffff00047882 */ /* 0x000fc60000000000 */
[----:B------:R-:W-:Y:S05]  /*139b0*/  BRA.DIV UR4, `(.L_x_375) ;  /* 0x0000001204b07947 */ /* 0x000fea000b800000 */
[----:B------:R-:W-:-:S13]  /*139c0*/  ELECT P6, URZ, PT ;  /* 0x00000000003f782f */ /* 0x000fda00038c0000 */
.L_x_430:
[----:B------:R-:W-:Y:S05]  /*139d0*/  @!P6 BRA `(.L_x_374) ;  /* 0x000000000084e947 */ /* 0x000fea0003800000 */
[----:B-1----:R-:W2:Y:S02]  /*139e0*/  LDL.LU R2, [R1+0x30] ;  /* 0x0000300001027983 */ /* 0x002ea40000300800 */
[----:B--2---:R-:W-:-:S04]  /*139f0*/  LOP3.LUT R2, R2, 0x2, RZ, 0xfc, !PT ;  /* 0x0000000202027812 */ /* 0x004fc800078efcff */
[----:B------:R-:W-:-:S13]  /*13a00*/  ISETP.NE.AND P2, PT, R2, 0x3, PT ;  /* 0x000000030200780c */ /* 0x000fda0003f45270 */
[----:B------:R-:W-:Y:S05]  /*13a10*/  @!P2 BRA `(.L_x_376) ;  /* 0x000000000004a947 */ /* 0x000fea0003800000 */
[----:B------:R-:W-:Y:S01]  /*13a20*/  BPT.TRAP 0x1 ;  /* 0x000000040000795c */ /* 0x000fe20000300000 */
.L_x_376:
[----:B0-----:R-:W2:Y:S04]  /*13a30*/  LDL R3, [R1] ;  /* 0x0000000001037983 */ /* 0x001ea80000100800 */
[----:B------:R-:W3:Y:S01]  /*13a40*/  LDL.LU R7, [R1+0x8] ;  /* 0x0000080001077983 */ /* 0x000ee20000300800 */
[----:B------:R-:W-:-:S05]  /*13a50*/  VIADD R2, R0, 0x34840 ;  /* 0x0003484000027836 */ /* 0x000fca0000000000 */
[C---:B--2---:R-:W-:Y:S01]  /*13a60*/  LEA R6, R3.reuse, R2, 0x3 ;  /* 0x0000000203067211 */ /* 0x044fe200078e18ff */
[----:B------:R-:W-:Y:S01]  /*13a70*/  VIADD R3, R3, 0x1 ;  /* 0x0000000103037836 */ /* 0x000fe20000000000 */
[----:B---3--:R-:W-:-:S04]  /*13a80*/  SHF.L.U32 R5, R7, 0x1f, RZ ;  /* 0x0000001f07057819 */ /* 0x008fc800000006ff */
[C---:B------:R-:W-:Y:S01]  /*13a90*/  ISETP.NE.AND P1, PT, R3.reuse, 0x2, PT ;  /* 0x000000020300780c */ /* 0x040fe20003f25270 */
[----:B------:R-:W0:Y:S03]  /*13aa0*/  SYNCS.PHASECHK.TRANS64.TRYWAIT P0, [R6+URZ], R5 ;  /* 0x00000005060075a7 */ /* 0x000e26000800017f */
[----:B------:R-:W-:Y:S02]  /*13ab0*/  SEL R4, RZ, 0x1, P1 ;  /* 0x00000001ff047807 */ /* 0x000fe40000800000 */
[----:B------:R-:W-:Y:S02]  /*13ac0*/  SEL R3, R3, RZ, P1 ;  /* 0x000000ff03037207 */ /* 0x000fe40000800000 */
[----:B------:R-:W-:-:S03]  /*13ad0*/  LOP3.LUT R4, R7, R4, RZ, 0x3c, !PT ;  /* 0x0000000407047212 */ /* 0x000fc600078e3cff */
[----:B------:R-:W-:Y:S01]  /*13ae0*/  IMAD R7, R3, 0x8, R2 ;  /* 0x0000000803077824 */ /* 0x000fe200078e0202 */
[----:B------:R-:W-:Y:S01]  /*13af0*/  SHF.L.U32 R2, R4, 0x1f, RZ ;  /* 0x0000001f04027819 */ /* 0x000fe200000006ff */
[----:B0-----:R-:W-:Y:S06]  /*13b00*/  @!P0 BRA `(.L_x_377) ;  /* 0x00000010007c8947 */ /* 0x001fec0003800000 */
.L_x_431:
[----:B------:R-:W1:Y:S02]  /*13b10*/  SYNCS.PHASECHK.TRANS64.TRYWAIT P0, [R7+URZ], R2 ;  /* 0x00000002070075a7 */ /* 0x000e64000800017f */
[----:B-1----:R-:W-:Y:S05]  /*13b20*/  @!P0 BRA `(.L_x_378) ;  /* 0x0000001000888947 */ /* 0x002fea0003800000 */
.L_x_432:
[----:B------:R-:W-:Y:S05]  /*13b30*/  @!P2 BRA `(.L_x_379) ;  /* 0x000000000004a947 */ /* 0x000fea0003800000 */
[----:B------:R-:W-:Y:S01]  /*13b40*/  BPT.TRAP 0x1 ;  /* 0x000000040000795c */ /* 0x000fe20000300000 */
.L_x_379:
[----:B------:R-:W2:Y:S01]  /*13b50*/  LDL.LU R4, [R1] ;  /* 0x0000000001047983 */ /* 0x000ea20000300800 */
[----:B------:R-:W-:-:S04]  /*13b60*/  VIADD R0, R0, 0x34860 ;  /* 0x0003486000007836 */ /* 0x000fc80000000000 */
[----:B--2---:R-:W-:-:S04]  /*13b70*/  IMAD R4, R4, 0x8, R0 ;  /* 0x0000000804047824 */ /* 0x004fc800078e0200 */
[----:B------:R-:W2:Y:S02]  /*13b80*/  SYNCS.PHASECHK.TRANS64.TRYWAIT P0, [R4+URZ], R5 ;  /* 0x00000005040075a7 */ /* 0x000ea4000800017f */
[----:B--2---:R-:W-:Y:S05]  /*13b90*/  @!P0 BRA `(.L_x_380) ;  /* 0x0000001000808947 */ /* 0x004fea0003800000 */
.L_x_433:
[----:B------:R-:W-:-:S07]  /*13ba0*/  IMAD R3, R3, 0x8, R0 ;  /* 0x0000000803037824 */ /* 0x000fce00078e0200 */
.L_x_381:
[----:B---3--:R3:W4:Y:S02]  /*13bb0*/  SYNCS.PHASECHK.TRANS64.TRYWAIT P0, [R3+URZ], R2 ;  /* 0x00000002030075a7 */ /* 0x008724000800017f */
[----:B----4-:R-:W-:Y:S05]  /*13bc0*/  @!P0 NANOSLEEP.SYNCS 0x989680 ;  /* 0x009896800000895d */ /* 0x010fea0003900000 */
[----:B------:R-:W4:Y:S02]  /*13bd0*/  @!P0 SYNCS.PHASECHK.TRANS64 P0, [R3+URZ], R2 ;  /* 0x00000002030085a7 */ /* 0x000f24000800007f */
[----:B----4-:R-:W-:Y:S05]  /*13be0*/  @!P0 BRA `(.L_x_381) ;  /* 0xfffffffc00f08947 */ /* 0x010fea000383ffff */
.L_x_374:
[----:B------:R-:W-:Y:S05]  /*13bf0*/  BSYNC B0 ;  /* 0x0000000000007941 */ /* 0x000fea0003800000 */
.L_x_373:
[----:B------:R-:W-:Y:S05]  /*13c00*/  EXIT ;  /* 0x000000000000794d */ /* 0x000fea0003800000 */
.L_x_259:
[----:B0-----:R0:W1:Y:S02]  /*13c10*/  SYNCS.PHASECHK.TRANS64.TRYWAIT P1, [R0+URZ+0x34800], R3 ;  /* 0x03480003000075a7 */ /* 0x001064000802017f */
[----:B-1----:R-:W-:Y:S05]  /*13c20*/  @!P1 NANOSLEEP.SYNCS 0x989680 ;  /* 0x009896800000995d */ /* 0x002fea0003900000 */
[----:B------:R-:W1:Y:S02]  /*13c30*/  @!P1 SYNCS.PHASECHK.TRANS64 P1, [R0+URZ+0x34800], R3 ;  /* 0x03480003000095a7 */ /* 0x000e64000802007f */
[----:B-1----:R-:W-:Y:S05]  /*13c40*/  @!P1 BRA `(.L_x_259) ;  /* 0xfffffffc00f09947 */ /* 0x002fea000383ffff */
[----:B------:R-:W-:Y:S05]  /*13c50*/  BRA `(.L_x_382) ;  /* 0xfffffed800447947 */ /* 0x000fea000383ffff */
.L_x_263:
[----:B-1----:R1:W2:Y:S02]  /*13c60*/  SYNCS.PHASECHK.TRANS64.TRYWAIT P2, [R10+URZ+0x34830], R3 ;  /* 0x034830030a0075a7 */ /* 0x0022a4000804017f */
[----:B--2---:R-:W-:Y:S05]  /*13c70*/  @!P2 NANOSLEEP.SYNCS 0x989680 ;  /* 0x009896800000a95d */ /* 0x004fea0003900000 */
[----:B------:R-:W2:Y:S02]  /*13c80*/  @!P2 SYNCS.PHASECHK.TRANS64 P2, [R10+URZ+0x34830], R3 ;  /* 0x034830030a00a5a7 */ /* 0x000ea4000804007f */
[----:B--2---:R-:W-:Y:S05]  /*13c90*/  @!P2 BRA `(.L_x_263) ;  /* 0xfffffffc00f0a947 */ /* 0x004fea000383ffff */
[----:B------:R-:W-:Y:S05]  /*13ca0*/  BRA `(.L_x_262) ;  /* 0xfffffed800687947 */ /* 0x000fea000383ffff */
.L_x_268:
[----:B-1----:R1:W2:Y:S02]  /*13cb0*/  SYNCS.PHASECHK.TRANS64.TRYWAIT P2, [R0+URZ+0x34830], R21 ;  /* 0x03483015000075a7 */ /* 0x0022a4000804017f */
[----:B--2---:R-:W-:Y:S05]  /*13cc0*/  @!P2 NANOSLEEP.SYNCS 0x989680 ;  /* 0x009896800000a95d */ /* 0x004fea0003900000 */
[----:B------:R-:W2:Y:S02]  /*13cd0*/  @!P2 SYNCS.PHASECHK.TRANS64 P2, [R0+URZ+0x34830], R21 ;  /* 0x034830150000a5a7 */ /* 0x000ea4000804007f */
[----:B--2---:R-:W-:Y:S05]  /*13ce0*/  @!P2 BRA `(.L_x_268) ;  /* 0xfffffffc00f0a947 */ /* 0x004fea000383ffff */
[----:B------:R-:W-:Y:S05]  /*13cf0*/  BRA `(.L_x_265) ;  /* 0xffffff34001c7947 */ /* 0x000fea000383ffff */
.L_x_272:
[----:B-1----:R-:W-:-:S04]  /*13d00*/  IMAD.U32 R15, RZ, RZ, UR6 ;  /* 0x00000006ff0f7e24 */ /* 0x002fc8000f8e00ff */
[----:B------:R1:W2:Y:S03]  /*13d10*/  SYNCS.PHASECHK.TRANS64.TRYWAIT P2, [R15+URZ+0x34850], R0 ;  /* 0x034850000f0075a7 */ /* 0x0002a6000804017f */
[----:B--2---:R-:W-:Y:S05]  /*13d20*/  @!P2 NANOSLEEP.SYNCS 0x989680 ;  /* 0x009896800000a95d */ /* 0x004fea0003900000 */
[----:B------:R-:W2:Y:S02]  /*13d30*/  @!P2 SYNCS.PHASECHK.TRANS64 P2, [R15+URZ+0x34850], R0 ;  /* 0x034850000f00a5a7 */ /* 0x000ea4000804007f */
[----:B--2---:R-:W-:Y:S05]  /*13d40*/  @!P2 BRA `(.L_x_272) ;  /* 0xfffffffc00eca947 */ /* 0x004fea000383ffff */
[----:B------:R-:W-:Y:S05]  /*13d50*/  BRA `(.L_x_269) ;  /* 0xffffff5800cc7947 */ /* 0x000fea000383ffff */
.L_x_277:
[----:B-1----:R1:W2:Y:S02]  /*13d60*/  SYNCS.PHASECHK.TRANS64.TRYWAIT P0, [R8+URZ+0x34850], R3 ;  /* 0x03485003080075a7 */ /* 0x0022a4000800017f */
[----:B--2---:R-:W-:Y:S05]  /*13d70*/  @!P0 NANOSLEEP.SYNCS 0x989680 ;  /* 0x009896800000895d */ /* 0x004fea0003900000 */
[----:B------:R-:W2:Y:S02]  /*13d80*/  @!P0 SYNCS.PHASECHK.TRANS64 P0, [R8+URZ+0x34850], R3 ;  /* 0x03485003080085a7 */ /* 0x000ea4000800007f */
[----:B--2---:R-:W-:Y:S05]  /*13d90*/  @!P0 BRA `(.L_x_277) ;  /* 0xfffffffc00f08947 */ /* 0x004fea000383ffff */
[----:B------:R-:W-:Y:S05]  /*13da0*/  BRA `(.L_x_276) ;  /* 0xffffff8800707947 */ /* 0x000fea000383ffff */
.L_x_315:
[----:B------:R-:W0:Y:S01]  /*13db0*/  S2R R7, SR_TID.X ;  /* 0x0000000000077919 */ /* 0x000e220000002100 */
[----:B------:R-:W-:Y:S01]  /*13dc0*/  BSSY B0, `(.L_x_383) ;  /* 0x000000a000007945 */ /* 0x000fe20003800000 */
[----:B------:R-:W-:Y:S01]  /*13dd0*/  MOV R12, RZ ;  /* 0x000000ff000c7202 */ /* 0x000fe20000000f00 */
[----:B------:R-:W-:Y:S02]  /*13de0*/  IMAD.MOV.U32 R11, RZ, RZ, 0x1f ;  /* 0x0000001fff0b7424 */ /* 0x000fe400078e00ff */
[----:B------:R-:W-:Y:S01]  /*13df0*/  IMAD.MOV.U32 R15, RZ, RZ, -0x1 ;  /* 0xffffffffff0f7424 */ /* 0x000fe200078e00ff */
[----:B0-----:R-:W-:-:S04]  /*13e00*/  SHF.R.U32.HI R7, RZ, 0x5, R7 ;  /* 0x00000005ff077819 */ /* 0x001fc80000011607 */
[----:B------:R-:W-:-:S05]  /*13e10*/  LOP3.LUT R7, R7, 0x3, RZ, 0xc0, !PT ;  /* 0x0000000307077812 */ /* 0x000fca00078ec0ff */
[----:B------:R-:W-:-:S07]  /*13e20*/  IMAD.MOV.U32 R13, RZ, RZ, R7 ;  /* 0x000000ffff0d7224 */ /* 0x000fce00078e0007 */
[----:B------:R-:W-:Y:S05]  /*13e30*/  WARPSYNC.COLLECTIVE R15, `(.L_x_384) ;  /* 0x000000000f087348 */ /* 0x000fea0003c00000 */
[----:B------:R0:W1:Y:S02]  /*13e40*/  SHFL.IDX P6, R14, R13, R12, R11 ;  /* 0x0000000c0d0e7389 */ /* 0x00006400000c000b */
[----:B01----:R-:W-:Y:S01]  /*13e50*/  ENDCOLLECTIVE ;  /* 0x000000000000791b */ /* 0x003fe20003800000 */
.L_x_384:
[----:B------:R-:W-:Y:S05]  /*13e60*/  BSYNC B0 ;  /* 0x0000000000007941 */ /* 0x000fea0003800000 */
.L_x_383:
[----:B------:R-:W-:Y:S05]  /*13e70*/  BRA `(.L_x_385) ;  /* 0xffffffc800a47947 */ /* 0x000fea000383ffff */
.L_x_316:
[----:B------:R-:W-:Y:S01]  /*13e80*/  BSSY B0, `(.L_x_386) ;  /* 0x0000006000007945 */ /* 0x000fe20003800000 */
[----:B------:R-:W-:-:S07]  /*13e90*/  IMAD.MOV.U32 R15, RZ, RZ, -0x1 ;  /* 0xffffffffff0f7424 */ /* 0x000fce00078e00ff */
[----:B------:R-:W-:Y:S05]  /*13ea0*/  WARPSYNC.COLLECTIVE R15, `(.L_x_387) ;  /* 0x000000000f0c7348 */ /* 0x000fea0003c00000 */
[----:B------:R-:W-:Y:S02]  /*13eb0*/  ELECT P6, UR62, PT ;  /* 0x00000000003e782f */ /* 0x000fe400038c0000 */
[----:B------:R-:W-:Y:S01]  /*13ec0*/  MOV R14, UR62 ;  /* 0x0000003e000e7c02 */ /* 0x000fe20008000f00 */
[----:B------:R-:W-:Y:S10]  /*13ed0*/  ENDCOLLECTIVE ;  /* 0x000000000000791b */ /* 0x000ff40003800000 */
.L_x_387:
[----:B------:R-:W-:Y:S05]  /*13ee0*/  BSYNC B0 ;  /* 0x0000000000007941 */ /* 0x000fea0003800000 */
.L_x_386:
[----:B------:R-:W-:Y:S05]  /*13ef0*/  BRA `(.L_x_388) ;  /* 0xffffffc8009c7947 */ /* 0x000fea000383ffff */
.L_x_319:
[----:B0-----:R0:W1:Y:S02]  /*13f00*/  SYNCS.PHASECHK.TRANS64.TRYWAIT P0, [R8+URZ+0x34840], R9 ;  /* 0x03484009080075a7 */ /* 0x001064000800017f */
[----:B-1----:R-:W-:Y:S05]  /*13f10*/  @!P0 NANOSLEEP.SYNCS 0x989680 ;  /* 0x009896800000895d */ /* 0x002fea0003900000 */
[----:B------:R-:W1:Y:S02]  /*13f20*/  @!P0 SYNCS.PHASECHK.TRANS64 P0, [R8+URZ+0x34840], R9 ;  /* 0x03484009080085a7 */ /* 0x000e64000800007f */
[----:B-1----:R-:W-:Y:S05]  /*13f30*/  @!P0 BRA `(.L_x_319) ;  /* 0xfffffffc00f08947 */ /* 0x002fea000383ffff */
[----:B------:R-:W-:Y:S05]  /*13f40*/  BRA `(.L_x_389) ;  /* 0xffffffcc00107947 */ /* 0x000fea000383ffff */
.L_x_322:
[----:B0-----:R-:W0:Y:S01]  /*13f50*/  S2R R9, SR_CgaCtaId ;  /* 0x0000000000097919 */ /* 0x001e220000008800 */
[----:B------:R-:W-:-:S04]  /*13f60*/  MOV R8, 0x400 ;  /* 0x0000040000087802 */ /* 0x000fc80000000f00 */
[----:B0-----:R-:W-:-:S04]  /*13f70*/  LEA R8, R9, R8, 0x18 ;  /* 0x0000000809087211 */ /* 0x001fc800078ec0ff */
[----:B------:R0:W1:Y:S03]  /*13f80*/  SYNCS.PHASECHK.TRANS64.TRYWAIT P0, [R8+URZ+0x34820], R6 ;  /* 0x03482006080075a7 */ /* 0x000066000800017f */
[----:B-1----:R-:W-:Y:S05]  /*13f90*/  @!P0 NANOSLEEP.SYNCS 0x989680 ;  /* 0x009896800000895d */ /* 0x002fea0003900000 */
[----:B------:R-:W1:Y:S02]  /*13fa0*/  @!P0 SYNCS.PHASECHK.TRANS64 P0, [R8+URZ+0x34820], R6 ;  /* 0x03482006080085a7 */ /* 0x000e64000800007f */
[----:B-1----:R-:W-:Y:S05]  /*13fb0*/  @!P0 BRA `(.L_x_322) ;  /* 0xfffffffc00e48947 */ /* 0x002fea000383ffff */
[----:B------:R-:W-:Y:S05]  /*13fc0*/  BRA `(.L_x_390) ;  /* 0xffffffd000247947 */ /* 0x000fea000383ffff */
.L_x_330:
[----:B0-----:R0:W1:Y:S02]  /*13fd0*/  SYNCS.PHASECHK.TRANS64.TRYWAIT P0, [R2+URZ+0x34840], R3 ;  /* 0x03484003020075a7 */ /* 0x001064000800017f */
[----:B-1----:R-:W-:Y:S05]  /*13fe0*/  @!P0 NANOSLEEP.SYNCS 0x989680 ;  /* 0x009896800000895d */ /* 0x002fea0003900000 */
[----:B------:R-:W1:Y:S02]  /*13ff0*/  @!P0 SYNCS.PHASECHK.TRANS64 P0, [R2+URZ+0x34840], R3 ;  /* 0x03484003020085a7 */ /* 0x000e64000800007f */
[----:B-1----:R-:W-:Y:S05]  /*14000*/  @!P0 BRA `(.L_x_330) ;  /* 0xfffffffc00f08947 */ /* 0x002fea000383ffff */
[----:B------:R-:W-:Y:S05]  /*14010*/  BRA `(.L_x_391) ;  /* 0xffffffd000e47947 */ /* 0x000fea000383ffff */
.L_x_332:
[----:B0-----:R0:W1:Y:S02]  /*14020*/  SYNCS.PHASECHK.TRANS64.TRYWAIT P0, [R3+URZ+0x60], R2 ;  /* 0x00006002030075a7 */ /* 0x001064000800017f */
[----:B-1----:R-:W-:Y:S05]  /*14030*/  @!P0 NANOSLEEP.SYNCS 0x989680 ;  /* 0x009896800000895d */ /* 0x002fea0003900000 */
[----:B------:R-:W1:Y:S02]  /*14040*/  @!P0 SYNCS.PHASECHK.TRANS64 P0, [R3+URZ+0x60], R2 ;  /* 0x00006002030085a7 */ /* 0x000e64000800007f */
[----:B-1----:R-:W-:Y:S05]  /*14050*/  @!P0 BRA `(.L_x_332) ;  /* 0xfffffffc00f08947 */ /* 0x002fea000383ffff */
[----:B------:R-:W-:Y:S05]  /*14060*/  BRA `(.L_x_392) ;  /* 0xffffffd400807947 */ /* 0x000fea000383ffff */
.L_x_337:
[----:B-1----:R1:W2:Y:S02]  /*14070*/  SYNCS.PHASECHK.TRANS64.TRYWAIT P0, [R2+URZ+0x34840], R3 ;  /* 0x03484003020075a7 */ /* 0x0022a4000800017f */
[----:B--2---:R-:W-:Y:S05]  /*14080*/  @!P0 NANOSLEEP.SYNCS 0x989680 ;  /* 0x009896800000895d */ /* 0x004fea0003900000 */
[----:B------:R-:W2:Y:S02]  /*14090*/  @!P0 SYNCS.PHASECHK.TRANS64 P0, [R2+URZ+0x34840], R3 ;  /* 0x03484003020085a7 */ /* 0x000ea4000800007f */
[----:B--2---:R-:W-:Y:S05]  /*140a0*/  @!P0 BRA `(.L_x_337) ;  /* 0xfffffffc00f08947 */ /* 0x004fea000383ffff */
[----:B------:R-:W-:Y:S05]  /*140b0*/  BRA `(.L_x_393) ;  /* 0xffffffd800e47947 */ /* 0x000fea000383ffff */
.L_x_339:
[----:B0-----:R0:W1:Y:S02]  /*140c0*/  SYNCS.PHASECHK.TRANS64.TRYWAIT P1, [R2+URZ+0x60], R3 ;  /* 0x00006003020075a7 */ /* 0x001064000802017f */
[----:B-1----:R-:W-:Y:S05]  /*140d0*/  @!P1 NANOSLEEP.SYNCS 0x989680 ;  /* 0x009896800000995d */ /* 0x002fea0003900000 */
[----:B------:R-:W1:Y:S02]  /*140e0*/  @!P1 SYNCS.PHASECHK.TRANS64 P1, [R2+URZ+0x60], R3 ;  /* 0x00006003020095a7 */ /* 0x000e64000802007f */
[----:B-1----:R-:W-:Y:S05]  /*140f0*/  @!P1 BRA `(.L_x_339) ;  /* 0xfffffffc00f09947 */ /* 0x002fea000383ffff */
[----:B------:R-:W-:Y:S05]  /*14100*/  BRA `(.L_x_394) ;  /* 0xffffffdc00807947 */ /* 0x000fea000383ffff */
.L_x_344:
[----:B--2---:R2:W3:Y:S02]  /*14110*/  SYNCS.PHASECHK.TRANS64.TRYWAIT P0, [R2+URZ+0x34840], R3 ;  /* 0x03484003020075a7 */ /* 0x0044e4000800017f */
[----:B---3--:R-:W-:Y:S05]  /*14120*/  @!P0 NANOSLEEP.SYNCS 0x989680 ;  /* 0x009896800000895d */ /* 0x008fea0003900000 */
[----:B------:R-:W3:Y:S02]  /*14130*/  @!P0 SYNCS.PHASECHK.TRANS64 P0, [R2+URZ+0x34840], R3 ;  /* 0x03484003020085a7 */ /* 0x000ee4000800007f */
[----:B---3--:R-:W-:Y:S05]  /*14140*/  @!P0 BRA `(.L_x_344) ;  /* 0xfffffffc00f08947 */ /* 0x008fea000383ffff */
[----:B------:R-:W-:Y:S05]  /*14150*/  BRA `(.L_x_395) ;  /* 0xffffffe000a47947 */ /* 0x000fea000383ffff */
.L_x_346:
[----:B0-----:R0:W1:Y:S02]  /*14160*/  SYNCS.PHASECHK.TRANS64.TRYWAIT P1, [R2+URZ+0x60], R8 ;  /* 0x00006008020075a7 */ /* 0x001064000802017f */
[----:B-1----:R-:W-:Y:S05]  /*14170*/  @!P1 NANOSLEEP.SYNCS 0x989680 ;  /* 0x009896800000995d */ /* 0x002fea0003900000 */
[----:B------:R-:W1:Y:S02]  /*14180*/  @!P1 SYNCS.PHASECHK.TRANS64 P1, [R2+URZ+0x60], R8 ;  /* 0x00006008020095a7 */ /* 0x000e64000802007f */
[----:B-1----:R-:W-:Y:S05]  /*14190*/  @!P1 BRA `(.L_x_346) ;  /* 0xfffffffc00f09947 */ /* 0x002fea000383ffff */
[----:B------:R-:W-:Y:S05]  /*141a0*/  BRA `(.L_x_396) ;  /* 0xffffffe400407947 */ /* 0x000fea000383ffff */
.L_x_353:
[----:B-1----:R1:W2:Y:S02]  /*141b0*/  SYNCS.PHASECHK.TRANS64.TRYWAIT P0, [R3+URZ+0x34860], R0 ;  /* 0x03486000030075a7 */ /* 0x0022a4000800017f */
[----:B--2---:R-:W-:Y:S05]  /*141c0*/  @!P0 NANOSLEEP.SYNCS 0x989680 ;  /* 0x009896800000895d */ /* 0x004fea0003900000 */
[----:B------:R-:W2:Y:S02]  /*141d0*/  @!P0 SYNCS.PHASECHK.TRANS64 P0, [R3+URZ+0x34860], R0 ;  /* 0x03486000030085a7 */ /* 0x000ea4000800007f */
[----:B--2---:R-:W-:Y:S05]  /*141e0*/  @!P0 BRA `(.L_x_353) ;  /* 0xfffffffc00f08947 */ /* 0x004fea000383ffff */
[----:B------:R-:W-:Y:S05]  /*141f0*/  BRA `(.L_x_397) ;  /* 0xffffffe8004c7947 */ /* 0x000fea000383ffff */
.L_x_355:
[----:B------:R-:W-:Y:S01]  /*14200*/  BSSY B0, `(.L_x_398) ;  /* 0x0000008000007945 */ /* 0x000fe20003800000 */
[----:B0-----:R-:W-:Y:S02]  /*14210*/  IMAD.MOV.U32 R13, RZ, RZ, R16 ;  /* 0x000000ffff0d7224 */ /* 0x001fe400078e0010 */
[----:B------:R-:W-:Y:S02]  /*14220*/  IMAD.MOV.U32 R12, RZ, RZ, RZ ;  /* 0x000000ffff0c7224 */ /* 0x000fe400078e00ff */
[----:B------:R-:W-:Y:S02]  /*14230*/  IMAD.MOV.U32 R11, RZ, RZ, 0x1f ;  /* 0x0000001fff0b7424 */ /* 0x000fe400078e00ff */
[----:B------:R-:W-:-:S07]  /*14240*/  IMAD.MOV.U32 R15, RZ, RZ, -0x1 ;  /* 0xffffffffff0f7424 */ /* 0x000fce00078e00ff */
[----:B-1----:R-:W-:Y:S05]  /*14250*/  WARPSYNC.COLLECTIVE R15, `(.L_x_399) ;  /* 0x000000000f087348 */ /* 0x002fea0003c00000 */
[----:B------:R0:W2:Y:S02]  /*14260*/  SHFL.IDX P6, R14, R13, R12, R11 ;  /* 0x0000000c0d0e7389 */ /* 0x0000a400000c000b */
[----:B012---:R-:W-:Y:S01]  /*14270*/  ENDCOLLECTIVE ;  /* 0x000000000000791b */ /* 0x007fe20003800000 */
.L_x_399:
[----:B------:R-:W-:Y:S05]  /*14280*/  BSYNC B0 ;  /* 0x0000000000007941 */ /* 0x000fea0003800000 */
.L_x_398:
[----:B------:R-:W-:Y:S01]  /*14290*/  IMAD.MOV.U32 R13, RZ, RZ, R16 ;  /* 0x000000ffff0d7224 */ /* 0x000fe200078e0010 */
[----:B------:R-:W-:Y:S01]  /*142a0*/  MOV R4, R14 ;  /* 0x0000000e00047202 */ /* 0x000fe20000000f00 */
[----:B------:R-:W-:Y:S02]  /*142b0*/  IMAD.MOV.U32 R12, RZ, RZ, 0x1 ;  /* 0x00000001ff0c7424 */ /* 0x000fe400078e00ff */
[----:B------:R-:W-:Y:S02]  /*142c0*/  IMAD.MOV.U32 R11, RZ, RZ, 0x1f ;  /* 0x0000001fff0b7424 */ /* 0x000fe400078e00ff */
[----:B------:R-:W-:-:S07]  /*142d0*/  IMAD.MOV.U32 R15, RZ, RZ, -0x1 ;  /* 0xffffffffff0f7424 */ /* 0x000fce00078e00ff */
[----:B------:R-:W-:Y:S05]  /*142e0*/  WARPSYNC.COLLECTIVE R15, `(.L_x_400) ;  /* 0x000000000f087348 */ /* 0x000fea0003c00000 */
[----:B------:R0:W1:Y:S02]  /*142f0*/  SHFL.IDX P6, R14, R13, R12, R11 ;  /* 0x0000000c0d0e7389 */ /* 0x00006400000c000b */
[----:B01----:R-:W-:Y:S01]  /*14300*/  ENDCOLLECTIVE ;  /* 0x000000000000791b */ /* 0x003fe20003800000 */
.L_x_400:
[----:B------:R-:W-:Y:S01]  /*14310*/  IMAD.MOV.U32 R5, RZ, RZ, R14 ;  /* 0x000000ffff057224 */ /* 0x000fe200078e000e */
[----:B------:R-:W-:Y:S06]  /*14320*/  BRA `(.L_x_401) ;  /* 0xffffffe800d87947 */ /* 0x000fec000383ffff */
.L_x_358:
[----:B------:R-:W-:Y:S01]  /*14330*/  BSSY B0, `(.L_x_402) ;  /* 0x0000008000007945 */ /* 0x000fe20003800000 */
[----:B-----5:R-:W-:Y:S01]  /*14340*/  IMAD.MOV.U32 R13, RZ, RZ, R3 ;  /* 0x000000ffff0d7224 */ /* 0x020fe200078e0003 */
[----:B------:R-:W-:Y:S01]  /*14350*/  MOV R11, RZ ;  /* 0x000000ff000b7202 */ /* 0x000fe20000000f00 */
[----:B------:R-:W-:Y:S02]  /*14360*/  IMAD.MOV.U32 R12, RZ, RZ, 0x1 ;  /* 0x00000001ff0c7424 */ /* 0x000fe400078e00ff */
[----:B------:R-:W-:-:S07]  /*14370*/  IMAD.MOV.U32 R15, RZ, RZ, -0x1 ;  /* 0xffffffffff0f7424 */ /* 0x000fce00078e00ff */
[----:B0-234-:R-:W-:Y:S05]  /*14380*/  WARPSYNC.COLLECTIVE R15, `(.L_x_403) ;  /* 0x000000000f087348 */ /* 0x01dfea0003c00000 */
[----:B------:R1:W0:Y:S02]  /*14390*/  SHFL.UP P6, R14, R13, R12, R11 ;  /* 0x0400000c0d0e7389 */ /* 0x00022400000c000b */
[----:B01234-:R-:W-:Y:S01]  /*143a0*/  ENDCOLLECTIVE ;  /* 0x000000000000791b */ /* 0x01ffe20003800000 */
.L_x_403:
[----:B------:R-:W-:Y:S05]  /*143b0*/  BSYNC B0 ;  /* 0x0000000000007941 */ /* 0x000fea0003800000 */
.L_x_402:
[C---:B------:R-:W-:Y:S01]  /*143c0*/  ISETP.NE.AND P0, PT, R9.reuse, RZ, PT ;  /* 0x000000ff0900720c */ /* 0x040fe20003f05270 */
[----:B------:R-:W-:Y:S02]  /*143d0*/  IMAD.MOV.U32 R12, RZ, RZ, 0x2 ;  /* 0x00000002ff0c7424 */ /* 0x000fe400078e00ff */
[----:B------:R-:W-:Y:S01]  /*143e0*/  IMAD.MOV.U32 R11, RZ, RZ, RZ ;  /* 0x000000ffff0b7224 */ /* 0x000fe200078e00ff */
[----:B------:R-:W-:Y:S01]  /*143f0*/  SEL R14, R14, RZ, P0 ;  /* 0x000000ff0e0e7207 */ /* 0x000fe20000000000 */
[----:B------:R-:W-:Y:S01]  /*14400*/  IMAD.MOV.U32 R15, RZ, RZ, -0x1 ;  /* 0xffffffffff0f7424 */ /* 0x000fe200078e00ff */
[----:B------:R-:W-:-:S03]  /*14410*/  ISETP.GE.U32.AND P0, PT, R9, 0x2, PT ;  /* 0x000000020900780c */ /* 0x000fc60003f06070 */
[----:B------:R-:W-:-:S10]  /*14420*/  IMAD.IADD R13, R3, 0x1, R14 ;  /* 0x00000001030d7824 */ /* 0x000fd400078e020e */
[----:B------:R-:W-:Y:S05]  /*14430*/  WARPSYNC.COLLECTIVE R15, `(.L_x_404) ;  /* 0x000000000f087348 */ /* 0x000fea0003c00000 */
[----:B------:R0:W1:Y:S02]  /*14440*/  SHFL.UP P6, R14, R13, R12, R11 ;  /* 0x0400000c0d0e7389 */ /* 0x00006400000c000b */
[----:B01----:R-:W-:Y:S01]  /*14450*/  ENDCOLLECTIVE ;  /* 0x000000000000791b */ /* 0x003fe20003800000 */
.L_x_404:
[----:B------:R-:W-:Y:S02]  /*14460*/  MOV R12, 0x4 ;  /* 0x00000004000c7802 */ /* 0x000fe40000000f00 */
[----:B------:R-:W-:Y:S02]  /*14470*/  SEL R6, R14, RZ, P0 ;  /* 0x000000ff0e067207 */ /* 0x000fe40000000000 */
[----:B------:R-:W-:-:S03]  /*14480*/  ISETP.GE.U32.AND P0, PT, R9, 0x4, PT ;  /* 0x000000040900780c */ /* 0x000fc60003f06070 */
[----:B------:R-:W-:-:S04]  /*14490*/  IMAD.IADD R6, R13, 0x1, R6 ;  /* 0x000000010d067824 */ /* 0x000fc800078e0206 */
[----:B------:R-:W-:-:S07]  /*144a0*/  IMAD.MOV.U32 R13, RZ, RZ, R6 ;  /* 0x000000ffff0d7224 */ /* 0x000fce00078e0006 */
[----:B------:R-:W-:Y:S05]  /*144b0*/  WARPSYNC.COLLECTIVE R15, `(.L_x_405) ;  /* 0x000000000f087348 */ /* 0x000fea0003c00000 */
[----:B------:R0:W1:Y:S02]  /*144c0*/  SHFL.UP P6, R14, R13, R12, R11 ;  /* 0x0400000c0d0e7389 */ /* 0x00006400000c000b */
[----:B01----:R-:W-:Y:S01]  /*144d0*/  ENDCOLLECTIVE ;  /* 0x000000000000791b */ /* 0x003fe20003800000 */
.L_x_405:
[----:B------:R-:W-:Y:S01]  /*144e0*/  IMAD.MOV.U32 R12, RZ, RZ, 0x8 ;  /* 0x00000008ff0c7424 */ /* 0x000fe200078e00ff */
[----:B------:R-:W-:Y:S02]  /*144f0*/  SEL R7, R14, RZ, P0 ;  /* 0x000000ff0e077207 */ /* 0x000fe40000000000 */
[----:B------:R-:W-:-:S03]  /*14500*/  ISETP.GE.U32.AND P0, PT, R9, 0x8, PT ;  /* 0x000000080900780c */ /* 0x000fc60003f06070 */
[----:B------:R-:W-:-:S04]  /*14510*/  IMAD.IADD R7, R6, 0x1, R7 ;  /* 0x0000000106077824 */ /* 0x000fc800078e0207 */
[----:B------:R-:W-:-:S07]  /*14520*/  IMAD.MOV.U32 R13, RZ, RZ, R7 ;  /* 0x000000ffff0d7224 */ /* 0x000fce00078e0007 */
[----:B------:R-:W-:Y:S05]  /*14530*/  WARPSYNC.COLLECTIVE R15, `(.L_x_406) ;  /* 0x000000000f087348 */ /* 0x000fea0003c00000 */
[----:B------:R0:W1:Y:S02]  /*14540*/  SHFL.UP P6, R14, R13, R12, R11 ;  /* 0x0400000c0d0e7389 */ /* 0x00006400000c000b */
[----:B01----:R-:W-:Y:S01]  /*14550*/  ENDCOLLECTIVE ;  /* 0x000000000000791b */ /* 0x003fe20003800000 */
.L_x_406:
        /* <DEDUP_REMOVED lines=8> */
.L_x_407:
[----:B------:R-:W-:Y:S02]  /*145e0*/  IMAD.MOV.U32 R12, RZ, RZ, 0x1f ;  /* 0x0000001fff0c7424 */ /* 0x000fe400078e00ff */
[----:B------:R-:W-:Y:S01]  /*145f0*/  IMAD.MOV.U32 R11, RZ, RZ, 0x1f ;  /* 0x0000001fff0b7424 */ /* 0x000fe200078e00ff */
[----:B------:R-:W-:-:S05]  /*14600*/  SEL R7, R14, RZ, P0 ;  /* 0x000000ff0e077207 */ /* 0x000fca0000000000 */
[----:B------:R-:W-:-:S05]  /*14610*/  IMAD.IADD R2, R8, 0x1, R7 ;  /* 0x0000000108027824 */ /* 0x000fca00078e0207 */
[----:B------:R-:W-:-:S07]  /*14620*/  MOV R13, R2 ;  /* 0x00000002000d7202 */ /* 0x000fce0000000f00 */
[----:B------:R-:W-:Y:S05]  /*14630*/  WARPSYNC.COLLECTIVE R15, `(.L_x_408) ;  /* 0x000000000f087348 */ /* 0x000fea0003c00000 */
[----:B------:R0:W1:Y:S02]  /*14640*/  SHFL.IDX P6, R14, R13, R12, R11 ;  /* 0x0000000c0d0e7389 */ /* 0x00006400000c000b */
[----:B01----:R-:W-:Y:S01]  /*14650*/  ENDCOLLECTIVE ;  /* 0x000000000000791b */ /* 0x003fe20003800000 */
.L_x_408:
[----:B------:R-:W-:Y:S05]  /*14660*/  BRA `(.L_x_409) ;  /* 0xffffffe800a07947 */ /* 0x000fea000383ffff */
.L_x_363:
[----:B------:R-:W-:Y:S01]  /*14670*/  BSSY B0, `(.L_x_410) ;  /* 0x0000008000007945 */ /* 0x000fe20003800000 */
[----:B-----5:R-:W-:Y:S02]  /*14680*/  IMAD.MOV.U32 R13, RZ, RZ, R3 ;  /* 0x000000ffff0d7224 */ /* 0x020fe400078e0003 */
[----:B------:R-:W-:Y:S02]  /*14690*/  IMAD.MOV.U32 R12, RZ, RZ, 0x1 ;  /* 0x00000001ff0c7424 */ /* 0x000fe400078e00ff */
[----:B------:R-:W-:Y:S02]  /*146a0*/  IMAD.MOV.U32 R11, RZ, RZ, RZ ;  /* 0x000000ffff0b7224 */ /* 0x000fe400078e00ff */
[----:B------:R-:W-:-:S07]  /*146b0*/  IMAD.MOV.U32 R15, RZ, RZ, -0x1 ;  /* 0xffffffffff0f7424 */ /* 0x000fce00078e00ff */
[----:B0-----:R-:W-:Y:S05]  /*146c0*/  WARPSYNC.COLLECTIVE R15, `(.L_x_411) ;  /* 0x000000000f087348 */ /* 0x001fea0003c00000 */
[----:B------:R1:W2:Y:S02]  /*146d0*/  SHFL.UP P6, R14, R13, R12, R11 ;  /* 0x0400000c0d0e7389 */ /* 0x0002a400000c000b */
[----:B012---:R-:W-:Y:S01]  /*146e0*/  ENDCOLLECTIVE ;  /* 0x000000000000791b */ /* 0x007fe20003800000 */
.L_x_411:
[----:B------:R-:W-:Y:S05]  /*146f0*/  BSYNC B0 ;  /* 0x0000000000007941 */ /* 0x000fea0003800000 */
.L_x_410:
[----:B------:R-:W-:Y:S01]  /*14700*/  ISETP.NE.AND P0, PT, R8, RZ, PT ;  /* 0x000000ff0800720c */ /* 0x000fe20003f05270 */
[----:B------:R-:W-:Y:S01]  /*14710*/  IMAD.MOV.U32 R11, RZ, RZ, RZ ;  /* 0x000000ffff0b7224 */ /* 0x000fe200078e00ff */
[----:B------:R-:W-:Y:S01]  /*14720*/  MOV R12, 0x2 ;  /* 0x00000002000c7802 */ /* 0x000fe20000000f00 */
[----:B------:R-:W-:Y:S01]  /*14730*/  IMAD.MOV.U32 R15, RZ, RZ, -0x1 ;  /* 0xffffffffff0f7424 */ /* 0x000fe200078e00ff */
[----:B------:R-:W-:Y:S02]  /*14740*/  SEL R14, R14, RZ, P0 ;  /* 0x000000ff0e0e7207 */ /* 0x000fe40000000000 */
[----:B------:R-:W-:-:S03]  /*14750*/  ISETP.GE.U32.AND P0, PT, R8, 0x2, PT ;  /* 0x000000020800780c */ /* 0x000fc60003f06070 */
[----:B------:R-:W-:-:S10]  /*14760*/  IMAD.IADD R13, R3, 0x1, R14 ;  /* 0x00000001030d7824 */ /* 0x000fd400078e020e */
[----:B------:R-:W-:Y:S05]  /*14770*/  WARPSYNC.COLLECTIVE R15, `(.L_x_412) ;  /* 0x000000000f087348 */ /* 0x000fea0003c00000 */
[----:B------:R0:W1:Y:S02]  /*14780*/  SHFL.UP P6, R14, R13, R12, R11 ;  /* 0x0400000c0d0e7389 */ /* 0x00006400000c000b */
[----:B01----:R-:W-:Y:S01]  /*14790*/  ENDCOLLECTIVE ;  /* 0x000000000000791b */ /* 0x003fe20003800000 */
.L_x_412:
        /* <DEDUP_REMOVED lines=8> */
.L_x_413:
        /* <DEDUP_REMOVED lines=8> */
.L_x_414:
        /* <DEDUP_REMOVED lines=8> */
.L_x_415:
[----:B------:R-:W-:Y:S02]  /*14920*/  IMAD.MOV.U32 R12, RZ, RZ, 0x1f ;  /* 0x0000001fff0c7424 */ /* 0x000fe400078e00ff */
[----:B------:R-:W-:Y:S01]  /*14930*/  IMAD.MOV.U32 R11, RZ, RZ, 0x1f ;  /* 0x0000001fff0b7424 */ /* 0x000fe200078e00ff */
[----:B------:R-:W-:-:S05]  /*14940*/  SEL R2, R14, RZ, P0 ;  /* 0x000000ff0e027207 */ /* 0x000fca0000000000 */
[----:B------:R-:W-:-:S04]  /*14950*/  IMAD.IADD R2, R7, 0x1, R2 ;  /* 0x0000000107027824 */ /* 0x000fc800078e0202 */
[----:B------:R-:W-:-:S07]  /*14960*/  IMAD.MOV.U32 R13, RZ, RZ, R2 ;  /* 0x000000ffff0d7224 */ /* 0x000fce00078e0002 */
[----:B------:R-:W-:Y:S05]  /*14970*/  WARPSYNC.COLLECTIVE R15, `(.L_x_416) ;  /* 0x000000000f087348 */ /* 0x000fea0003c00000 */
[----:B------:R0:W1:Y:S02]  /*14980*/  SHFL.IDX P6, R14, R13, R12, R11 ;  /* 0x0000000c0d0e7389 */ /* 0x00006400000c000b */
[----:B01----:R-:W-:Y:S01]  /*14990*/  ENDCOLLECTIVE ;  /* 0x000000000000791b */ /* 0x003fe20003800000 */
.L_x_416:
[----:B------:R-:W-:Y:S05]  /*149a0*/  BRA `(.L_x_417) ;  /* 0xffffffe800887947 */ /* 0x000fea000383ffff */
.L_x_365:
[----:B------:R-:W-:Y:S01]  /*149b0*/  BSSY B0, `(.L_x_418) ;  /* 0x0000006000007945 */ /* 0x000fe20003800000 */
[----:B------:R-:W-:Y:S02]  /*149c0*/  PLOP3.LUT P6, PT, P6, PT, PT, 0x8, 0x0 ;  /* 0x000000000000781c */ /* 0x000fe400037ce170 */
[----:B------:R-:W-:-:S11]  /*149d0*/  MOV R15, 0xffffffff ;  /* 0xffffffff000f7802 */ /* 0x000fd60000000f00 */
[----:B0-----:R-:W-:Y:S05]  /*149e0*/  WARPSYNC.COLLECTIVE R15, `(.L_x_419) ;  /* 0x000000000f087348 */ /* 0x001fea0003c00000 */
[----:B------:R-:W-:Y:S01]  /*149f0*/  VOTE.ANY R14, PT, P6 ;  /* 0x00000000000e7806 */ /* 0x000fe200030e0100 */
[----:B0-----:R-:W-:Y:S06]  /*14a00*/  ENDCOLLECTIVE ;  /* 0x000000000000791b */ /* 0x001fec0003800000 */
.L_x_419:
[----:B------:R-:W-:Y:S05]  /*14a10*/  BSYNC B0 ;  /* 0x0000000000007941 */ /* 0x000fea0003800000 */
.L_x_418:
[----:B------:R-:W-:Y:S02]  /*14a20*/  IMAD.MOV.U32 R7, RZ, RZ, R14 ;  /* 0x000000ffff077224 */ /* 0x000fe400078e000e */
[----:B------:R-:W-:Y:S02]  /*14a30*/  IMAD.MOV.U32 R13, RZ, RZ, R3 ;  /* 0x000000ffff0d7224 */ /* 0x000fe400078e0003 */
[----:B------:R-:W0:Y:S01]  /*14a40*/  POPC R5, R7 ;  /* 0x0000000700057309 */ /* 0x000e220000000000 */
[----:B------:R-:W-:Y:S02]  /*14a50*/  IMAD.MOV.U32 R11, RZ, RZ, 0x1f ;  /* 0x0000001fff0b7424 */ /* 0x000fe400078e00ff */
[----:B------:R-:W-:Y:S02]  /*14a60*/  IMAD.MOV.U32 R15, RZ, RZ, -0x1 ;  /* 0xffffffffff0f7424 */ /* 0x000fe400078e00ff */
[----:B0-----:R-:W-:-:S07]  /*14a70*/  IMAD.MOV.U32 R12, RZ, RZ, R5 ;  /* 0x000000ffff0c7224 */ /* 0x001fce00078e0005 */
[----:B------:R-:W-:Y:S05]  /*14a80*/  WARPSYNC.COLLECTIVE R15, `(.L_x_420) ;  /* 0x000000000f087348 */ /* 0x000fea0003c00000 */
[----:B------:R0:W1:Y:S02]  /*14a90*/  SHFL.IDX P6, R14, R13, R12, R11 ;  /* 0x0000000c0d0e7389 */ /* 0x00006400000c000b */
[----:B01----:R-:W-:Y:S01]  /*14aa0*/  ENDCOLLECTIVE ;  /* 0x000000000000791b */ /* 0x003fe20003800000 */
.L_x_420:
[----:B------:R-:W-:Y:S01]  /*14ab0*/  IMAD.MOV.U32 R17, RZ, RZ, R14 ;  /* 0x000000ffff117224 */ /* 0x000fe200078e000e */
[----:B------:R-:W-:Y:S06]  /*14ac0*/  BRA `(.L_x_421) ;  /* 0xffffffe800787947 */ /* 0x000fec000383ffff */
.L_x_367:
[----:B------:R-:W-:Y:S01]  /*14ad0*/  BSSY B0, `(.L_x_422) ;  /* 0x0000007000007945 */ /* 0x000fe20003800000 */
[----:B------:R-:W-:Y:S01]  /*14ae0*/  IMAD.MOV.U32 R13, RZ, RZ, R2 ;  /* 0x000000ffff0d7224 */ /* 0x000fe200078e0002 */
[----:B------:R-:W-:Y:S01]  /*14af0*/  MOV R11, 0x1f ;  /* 0x0000001f000b7802 */ /* 0x000fe20000000f00 */
[----:B------:R-:W-:-:S07]  /*14b00*/  IMAD.MOV.U32 R15, RZ, RZ, -0x1 ;  /* 0xffffffffff0f7424 */ /* 0x000fce00078e00ff */
[----:B012---:R-:W-:Y:S05]  /*14b10*/  WARPSYNC.COLLECTIVE R15, `(.L_x_423) ;  /* 0x000000000f087348 */ /* 0x007fea0003c00000 */
[----:B------:R3:W4:Y:S02]  /*14b20*/  SHFL.IDX P6, R14, R13, R12, R11 ;  /* 0x0000000c0d0e7389 */ /* 0x00072400000c000b */
[----:B01234-:R-:W-:Y:S01]  /*14b30*/  ENDCOLLECTIVE ;  /* 0x000000000000791b */ /* 0x01ffe20003800000 */
.L_x_423:
[----:B------:R-:W-:Y:S05]  /*14b40*/  BSYNC B0 ;  /* 0x0000000000007941 */ /* 0x000fea0003800000 */
.L_x_422:
[----:B------:R-:W-:Y:S05]  /*14b50*/  BRA `(.L_x_366) ;  /* 0xffffffe800707947 */ /* 0x000fea000383ffff */
.L_x_371:
[----:B0-----:R0:W1:Y:S02]  /*14b60*/  SYNCS.PHASECHK.TRANS64.TRYWAIT P0, [R0+URZ+0x34820], R3 ;  /* 0x03482003000075a7 */ /* 0x001064000800017f */
[----:B-1----:R-:W-:Y:S05]  /*14b70*/  @!P0 NANOSLEEP.SYNCS 0x989680 ;  /* 0x009896800000895d */ /* 0x002fea0003900000 */
[----:B------:R-:W1:Y:S02]  /*14b80*/  @!P0 SYNCS.PHASECHK.TRANS64 P0, [R0+URZ+0x34820], R3 ;  /* 0x03482003000085a7 */ /* 0x000e64000800007f */
[----:B-1----:R-:W-:Y:S05]  /*14b90*/  @!P0 BRA `(.L_x_371) ;  /* 0xfffffffc00f08947 */ /* 0x002fea000383ffff */
[----:B------:R-:W-:Y:S05]  /*14ba0*/  BRA `(.L_x_424) ;  /* 0xffffffec00547947 */ /* 0x000fea000383ffff */
.L_x_372:
        /* <DEDUP_REMOVED lines=8> */
[----:B0-----:R-:W-:Y:S05]  /*14c30*/  WARPSYNC.COLLECTIVE R15, `(.L_x_426) ;  /* 0x000000000f087348 */ /* 0x001fea0003c00000 */
[----:B------:R1:W2:Y:S02]  /*14c40*/  SHFL.IDX P6, R14, R13, R12, R11 ;  /* 0x0000000c0d0e7389 */ /* 0x0002a400000c000b */
[----:B012---:R-:W-:Y:S01]  /*14c50*/  ENDCOLLECTIVE ;  /* 0x000000000000791b */ /* 0x007fe20003800000 */
.L_x_426:
[----:B------:R-:W-:Y:S05]  /*14c60*/  BSYNC B0 ;  /* 0x0000000000007941 */ /* 0x000fea0003800000 */
.L_x_425:
[----:B------:R-:W-:Y:S05]  /*14c70*/  BRA `(.L_x_427) ;  /* 0xffffffec003c7947 */ /* 0x000fea000383ffff */
.L_x_375:
[----:B------:R-:W-:Y:S01]  /*14c80*/  BSSY B1, `(.L_x_428) ;  /* 0x0000006000017945 */ /* 0x000fe20003800000 */
[----:B------:R-:W-:-:S07]  /*14c90*/  IMAD.MOV.U32 R15, RZ, RZ, -0x1 ;  /* 0xffffffffff0f7424 */ /* 0x000fce00078e00ff */
[----:B01----:R-:W-:Y:S05]  /*14ca0*/  WARPSYNC.COLLECTIVE R15, `(.L_x_429) ;  /* 0x000000000f0c7348 */ /* 0x003fea0003c00000 */
[----:B------:R-:W-:Y:S02]  /*14cb0*/  ELECT P6, UR62, PT ;  /* 0x00000000003e782f */ /* 0x000fe400038c0000 */
[----:B------:R-:W-:Y:S01]  /*14cc0*/  MOV R14, UR62 ;  /* 0x0000003e000e7c02 */ /* 0x000fe20008000f00 */
[----:B01----:R-:W-:Y:S10]  /*14cd0*/  ENDCOLLECTIVE ;  /* 0x000000000000791b */ /* 0x003ff40003800000 */
.L_x_429:
[----:B------:R-:W-:Y:S05]  /*14ce0*/  BSYNC B1 ;  /* 0x0000000000017941 */ /* 0x000fea0003800000 */
.L_x_428:
[----:B------:R-:W-:Y:S05]  /*14cf0*/  BRA `(.L_x_430) ;  /* 0xffffffec00347947 */ /* 0x000fea000383ffff */
.L_x_377:
[----:B0-----:R0:W1:Y:S02]  /*14d00*/  SYNCS.PHASECHK.TRANS64.TRYWAIT P0, [R6+URZ], R5 ;  /* 0x00000005060075a7 */ /* 0x001064000800017f */
[----:B-1----:R-:W-:Y:S05]  /*14d10*/  @!P0 NANOSLEEP.SYNCS 0x989680 ;  /* 0x009896800000895d */ /* 0x002fea0003900000 */
[----:B------:R-:W1:Y:S02]  /*14d20*/  @!P0 SYNCS.PHASECHK.TRANS64 P0, [R6+URZ], R5 ;  /* 0x00000005060085a7 */ /* 0x000e64000800007f */
[----:B-1----:R-:W-:Y:S05]  /*14d30*/  @!P0 BRA `(.L_x_377) ;  /* 0xfffffffc00f08947 */ /* 0x002fea000383ffff */
[----:B------:R-:W-:Y:S05]  /*14d40*/  BRA `(.L_x_431) ;  /* 0xffffffec00707947 */ /* 0x000fea000383ffff */
.L_x_378:
[----:B-1----:R1:W2:Y:S02]  /*14d50*/  SYNCS.PHASECHK.TRANS64.TRYWAIT P0, [R7+URZ], R2 ;  /* 0x00000002070075a7 */ /* 0x0022a4000800017f */
[----:B--2---:R-:W-:Y:S05]  /*14d60*/  @!P0 NANOSLEEP.SYNCS 0x989680 ;  /* 0x009896800000895d */ /* 0x004fea0003900000 */
[----:B------:R-:W2:Y:S02]  /*14d70*/  @!P0 SYNCS.PHASECHK.TRANS64 P0, [R7+URZ], R2 ;  /* 0x00000002070085a7 */ /* 0x000ea4000800007f */
[----:B--2---:R-:W-:Y:S05]  /*14d80*/  @!P0 BRA `(.L_x_378) ;  /* 0xfffffffc00f08947 */ /* 0x004fea000383ffff */
[----:B------:R-:W-:Y:S05]  /*14d90*/  BRA `(.L_x_432) ;  /* 0xffffffec00647947 */ /* 0x000fea000383ffff */
.L_x_380:
[----:B--2---:R2:W3:Y:S02]  /*14da0*/  SYNCS.PHASECHK.TRANS64.TRYWAIT P0, [R4+URZ], R5 ;  /* 0x00000005040075a7 */ /* 0x0044e4000800017f */
[----:B---3--:R-:W-:Y:S05]  /*14db0*/  @!P0 NANOSLEEP.SYNCS 0x989680 ;  /* 0x009896800000895d */ /* 0x008fea0003900000 */
[----:B------:R-:W3:Y:S02]  /*14dc0*/  @!P0 SYNCS.PHASECHK.TRANS64 P0, [R4+URZ], R5 ;  /* 0x00000005040085a7 */ /* 0x000ee4000800007f */
[----:B---3--:R-:W-:Y:S05]  /*14dd0*/  @!P0 BRA `(.L_x_380) ;  /* 0xfffffffc00f08947 */ /* 0x008fea000383ffff */
[----:B------:R-:W-:Y:S05]  /*14de0*/  BRA `(.L_x_433) ;  /* 0xffffffec006c7947 */ /* 0x000fea000383ffff */
.L_x_434:
        /* <DEDUP_REMOVED lines=9> */
.L_x_2728:


//--------------------- .text._ZN7cutlass13device_kernelIN5flash11enable_sm90INS1_16FlashAttnFwdSm90INS1_25CollectiveMainloopFwdSm90ILi2EN4cute5tupleIJNS5_1CILi1EEES8_S8_EEENS6_IJNS7_ILi128EEENS7_ILi176EEESA_EEELi128ENS_10bfloat16_tEfNS_4arch4Sm90ELb0ELb0ELb1ELb1ELb0ELb1ELb0ELb1ELb1ELb0ELb0ELb0EEENS1_21CollectiveEpilogueFwdINS6_IJSA_SA_SB_EEES9_SD_SF_Li256ELb1ELb0ELb0ELb0EEENS1_36VarlenDynamicPersistentTileSchedulerILi128ELi176ELi256ELi32ELb0ELb0ELb1ELb0ELb1ELb1EEEEEEEEEvNT_6ParamsE --------------------------
	.section	.text._ZN7cutlass13device_kernelIN5flash11enable_sm90INS1_16FlashAttnFwdSm90INS1_25CollectiveMainloopFwdSm90ILi2EN4cute5tupleIJNS5_1CILi1EEES8_S8_EEENS6_IJNS7_ILi128EEENS7_ILi176EEESA_EEELi128ENS_10bfloat16_tEfNS_4arch4Sm90ELb0ELb0ELb1ELb1ELb0ELb1ELb0ELb1ELb1ELb0ELb0ELb0EEENS1_21CollectiveEpilogueFwdINS6_IJSA_SA_SB_EEES9_SD_SF_Li256ELb1ELb0ELb0ELb0EEENS1_36VarlenDynamicPersistentTileSchedulerILi128ELi176ELi256ELi32ELb0ELb0ELb1ELb0ELb1ELb1EEEEEEEEEvNT_6ParamsE,"ax",@progbits
	.align	128
.text._ZN7cutlass13device_kernelIN5flash11enable_sm90INS1_16FlashAttnFwdSm90INS1_25CollectiveMainloopFwdSm90ILi2EN4cute5tupleIJNS5_1CILi1EEES8_S8_EEENS6_IJNS7_ILi128EEENS7_ILi176EEESA_EEELi128ENS_10bfloat16_tEfNS_4arch4Sm90ELb0ELb0ELb1ELb1ELb0ELb1ELb0ELb1ELb1ELb0ELb0ELb0EEENS1_21CollectiveEpilogueFwdINS6_IJSA_SA_SB_EEES9_SD_SF_Li256ELb1ELb0ELb0ELb0EEENS1_36VarlenDynamicPersistentTileSchedulerILi128ELi176ELi256ELi32ELb0ELb0ELb1ELb0ELb1ELb1EEEEEEEEEvNT_6ParamsE:
        .type           _ZN7cutlass13device_kernelIN5flash11enable_sm90INS1_16FlashAttnFwdSm90INS1_25CollectiveMainloopFwdSm90ILi2EN4cute5tupleIJNS5_1CILi1EEES8_S8_EEENS6_IJNS7_ILi128EEENS7_ILi176EEESA_EEELi128ENS_10bfloat16_tEfNS_4arch4Sm90ELb0ELb0ELb1ELb1ELb0ELb1ELb0ELb1ELb1ELb0ELb0ELb0EEENS1_21CollectiveEpilogueFwdINS6_IJSA_SA_SB_EEES9_SD_SF_Li256ELb1ELb0ELb0ELb0EEENS1_36VarlenDynamicPersistentTileSchedulerILi128ELi176ELi256ELi32ELb0ELb0ELb1ELb0ELb1ELb1EEEEEEEEEvNT_6ParamsE,@function
        .size           _ZN7cutlass13device_kernelIN5flash11enable_sm90INS1_16FlashAttnFwdSm90INS1_25CollectiveMainloopFwdSm90ILi2EN4cute5tupleIJNS5_1CILi1EEES8_S8_EEENS6_IJNS7_ILi128EEENS7_ILi176EEESA_EEELi128ENS_10bfloat16_tEfNS_4arch4Sm90ELb0ELb0ELb1ELb1ELb0ELb1ELb0ELb1ELb1ELb0ELb0ELb0EEENS1_21CollectiveEpilogueFwdINS6_IJSA_SA_SB_EEES9_SD_SF_Li256ELb1ELb0ELb0ELb0EEENS1_36VarlenDynamicPersistentTileSchedulerILi128ELi176ELi256ELi32ELb0ELb0ELb1ELb0ELb1ELb1EEEEEEEEEvNT_6ParamsE,(.L_x_2729 - _ZN7cutlass13device_kernelIN5flash11enable_sm90INS1_16FlashAttnFwdSm90INS1_25CollectiveMainloopFwdSm90ILi2EN4cute5tupleIJNS5_1CILi1EEES8_S8_EEENS6_IJNS7_ILi128EEENS7_ILi176EEESA_EEELi128ENS_10bfloat16_tEfNS_4arch4Sm90ELb0ELb0ELb1ELb1ELb0ELb1ELb0ELb1ELb1ELb0ELb0ELb0EEENS1_21CollectiveEpilogueFwdINS6_IJSA_SA_SB_EEES9_SD_SF_Li256ELb1ELb0ELb0ELb0EEENS1_36VarlenDynamicPersistentTileSchedulerILi128ELi176ELi256ELi32ELb0ELb0ELb1ELb0ELb1ELb1EEEEEEEEEvNT_6ParamsE)
        .other          _ZN7cutlass13device_kernelIN5flash11enable_sm90INS1_16FlashAttnFwdSm90INS1_25CollectiveMainloopFwdSm90ILi2EN4cute5tupleIJNS5_1CILi1EEES8_S8_EEENS6_IJNS7_ILi128EEENS7_ILi176EEESA_EEELi128ENS_10bfloat16_tEfNS_4arch4Sm90ELb0ELb0ELb1ELb1ELb0ELb1ELb0ELb1ELb1ELb0ELb0ELb0EEENS1_21CollectiveEpilogueFwdINS6_IJSA_SA_SB_EEES9_SD_SF_Li256ELb1ELb0ELb0ELb0EEENS1_36VarlenDynamicPersistentTileSchedulerILi128ELi176ELi256ELi32ELb0ELb0ELb1ELb0ELb1ELb1EEEEEEEEEvNT_6ParamsE,@"STO_CUDA_ENTRY STV_DEFAULT"
_ZN7cutlass13device_kernelIN5flash11enable_sm90INS1_16FlashAttnFwdSm90INS1_25CollectiveMainloopFwdSm90ILi2EN4cute5tupleIJNS5_1CILi1EEES8_S8_EEENS6_IJNS7_ILi128EEENS7_ILi176EEESA_EEELi128ENS_10bfloat16_tEfNS_4arch4Sm90ELb0ELb0ELb1ELb1ELb0ELb1ELb0ELb1ELb1ELb0ELb0ELb0EEENS1_21CollectiveEpilogueFwdINS6_IJSA_SA_SB_EEES9_SD_SF_Li256ELb1ELb0ELb0ELb0EEENS1_36VarlenDynamicPersistentTileSchedulerILi128ELi176ELi256ELi32ELb0ELb0ELb1ELb0ELb1ELb1EEEEEEEEEvNT_6ParamsE:
[----:B------:R-:W0:Y:S02]  /*0000*/  LDC R1, c[0x0][0x28] ;  /* 0x00000a00ff017b82 */ /* 0x000e240000000800 */
[----:B0-----:R-:W-:Y:S01]  /*0010*/  VIADD R1, R1, 0xffffff68 ;  /* 0xffffff6801017836 */ /* 0x001fe20000000000 */
[----:B------:R-:W0:Y:S01]  /*0020*/  S2R R3, SR_TID.X ;  /* 0x0000000000037919 */ /* 0x000e220000002100 */
[----:B------:R-:W-:Y:S01]  /*0030*/  ELECT P0, URZ, PT ;  /* 0x00000000003f782f */ /* 0x000fe20003800000 */
[----:B------:R-:W-:Y:S01]  /*0040*/  BSSY B0, `(.L_x_435) ;  /* 0x0000017000007945 */ /* 0x000fe20003800000 */
[--C-:B0-----:R-:W-:Y:S02]  /*0050*/  SHF.R.U32.HI R0, RZ, 0x5, R3.reuse ;  /* 0x00000005ff007819 */ /* 0x101fe40000011603 */
[----:B------:R-:W-:-:S03]  /*0060*/  SHF.R.U32.HI R4, RZ, 0x7, R3 ;  /* 0x00000007ff047819 */ /* 0x000fc60000011603 */
[----:B------:R-:W0:Y:S02]  /*0070*/  SHFL.IDX PT, R2, R0, RZ, 0x1f ;  /* 0x00001fff00027589 */ /* 0x000e2400000e0000 */
[----:B0-----:R-:W-:-:S13]  /*0080*/  ISETP.EQ.AND P0, PT, R2, RZ, P0 ;  /* 0x000000ff0200720c */ /* 0x001fda0000702270 */
[----:B------:R-:W-:Y:S05]  /*0090*/  @!P0 BRA `(.L_x_436) ;  /* 0x0000000000448947 */ /* 0x000fea0003800000 */
[----:B------:R-:W-:Y:S02]  /*00a0*/  ULDC.64 UR4, c[0x0][0x198] ;  /* 0x0000660000047ab9 */ /* 0x000fe40000000a00 */
[----:B------:R-:W-:Y:S02]  /*00b0*/  UIADD3 UR6, UP0, UR4, 0x270, URZ ;  /* 0x0000027004067890 */ /* 0x000fe4000ff1e03f */
[----:B------:R-:W-:Y:S02]  /*00c0*/  UIADD3 UR8, UP1, UR4, 0x370, URZ ;  /* 0x0000037004087890 */ /* 0x000fe4000ff3e03f */
[----:B------:R-:W-:Y:S02]  /*00d0*/  UIADD3 UR10, UP2, UR4, 0x470, URZ ;  /* 0x00000470040a7890 */ /* 0x000fe4000ff5e03f */
[----:B------:R-:W-:Y:S02]  /*00e0*/  UIADD3 UR12, UP3, UR4, 0x570, URZ ;  /* 0x00000570040c7890 */ /* 0x000fe4000ff7e03f */
[----:B------:R-:W-:-:S02]  /*00f0*/  UIADD3 UR4, UP4, UR4, 0x670, URZ ;  /* 0x0000067004047890 */ /* 0x000fc4000ff9e03f */
[----:B------:R-:W-:Y:S02]  /*0100*/  UIADD3.X UR7, URZ, UR5, URZ, UP0, !UPT ;  /* 0x000000053f077290 */ /* 0x000fe400087fe43f */
[----:B------:R-:W-:Y:S02]  /*0110*/  UIADD3.X UR9, URZ, UR5, URZ, UP1, !UPT ;  /* 0x000000053f097290 */ /* 0x000fe40008ffe43f */
[----:B------:R-:W-:Y:S02]  /*0120*/  UIADD3.X UR11, URZ, UR5, URZ, UP2, !UPT ;  /* 0x000000053f0b7290 */ /* 0x000fe400097fe43f */
[----:B------:R-:W-:Y:S02]  /*0130*/  UIADD3.X UR13, URZ, UR5, URZ, UP3, !UPT ;  /* 0x000000053f0d7290 */ /* 0x000fe40009ffe43f */
[----:B------:R-:W-:Y:S01]  /*0140*/  UIADD3.X UR5, URZ, UR5, URZ, UP4, !UPT ;  /* 0x000000053f057290 */ /* 0x000fe2000a7fe43f */
[----:B------:R0:W-:Y:S02]  /*0150*/  UTMACCTL.PF [UR6] ;  /* 0x00000000060079b9 */ /* 0x0001e40008040000 */
[----:B------:R0:W-:Y:S02]  /*0160*/  UTMACCTL.PF [UR8] ;  /* 0x00000000080079b9 */ /* 0x0001e40008040000 */
[----:B------:R0:W-:Y:S02]  /*0170*/  UTMACCTL.PF [UR10] ;  /* 0x000000000a0079b9 */ /* 0x0001e40008040000 */
[----:B------:R0:W-:Y:S02]  /*0180*/  UTMACCTL.PF [UR12] ;  /* 0x000000000c0079b9 */ /* 0x0001e40008040000 */
[----:B------:R0:W-:Y:S02]  /*0190*/  UTMACCTL.PF [UR4] ;  /* 0x00000000040079b9 */ /* 0x0001e40008040000 */
[----:B0-----:R-:W-:Y:S01]  /*01a0*/  NOP ;  /* 0x0000000000007918 */ /* 0x001fe20000000000 */
.L_x_436:
[----:B------:R-:W-:Y:S05]  /*01b0*/  BSYNC B0 ;  /* 0x0000000000007941 */ /* 0x000fea0003800000 */
.L_x_435:
[----:B------:R-:W-:Y:S01]  /*01c0*/  VOTEU.ANY UP0, P0 ;  /* 0x00000000003f7886 */ /* 0x000fe20000000100 */
[----:B------:R-:W0:Y:S01]  /*01d0*/  SHFL.IDX PT, R4, R4, RZ, 0x1f ;  /* 0x00001fff04047589 */ /* 0x000e2200000e0000 */
[----:B------:R-:W-:Y:S01]  /*01e0*/  UMOV UR4, 0x1 ;  /* 0x0000000100047882 */ /* 0x000fe20000000000 */
[----:B------:R-:W-:Y:S01]  /*01f0*/  UMOV UR7, 0x100 ;  /* 0x0000010000077882 */ /* 0x000fe20000000000 */
[----:B------:R-:W-:Y:S01]  /*0200*/  VOTEU.ANY UP1, P0 ;  /* 0x00000000003f7886 */ /* 0x000fe20000020100 */
[----:B------:R-:W1:Y:S01]  /*0210*/  @UP0 S2UR UR8, SR_CgaCtaId ;  /* 0x00000000000809c3 */ /* 0x000e620000008800 */
[----:B------:R-:W2:Y:S01]  /*0220*/  SHFL.IDX PT, R2, R0, RZ, 0x1f ;  /* 0x00001fff00027589 */ /* 0x000ea200000e0000 */
[----:B------:R-:W-:Y:S01]  /*0230*/  @UP0 UMOV UR6, 0x400 ;  /* 0x0000040000060882 */ /* 0x000fe20000000000 */
[----:B------:R-:W-:-:S04]  /*0240*/  @UP0 UIADD3 UR4, -UR4, 0x100000, URZ ;  /* 0x0010000004040890 */ /* 0x000fc8000fffe13f */
[----:B------:R-:W-:Y:S02]  /*0250*/  @UP0 USHF.L.U32 UR5, UR4, 0xb, URZ ;  /* 0x0000000b04050899 */ /* 0x000fe4000800063f */
[----:B------:R-:W-:Y:S01]  /*0260*/  @UP0 USHF.L.U32 UR4, UR4, 0x1, URZ ;  /* 0x0000000104040899 */ /* 0x000fe2000800063f */
[----:B------:R-:W-:Y:S01]  /*0270*/  VOTEU.ANY UP2, P0 ;  /* 0x00000000003f7886 */ /* 0x000fe20000040100 */
[----:B0-----:R-:W-:Y:S01]  /*0280*/  R2UR UR9, R4 ;  /* 0x00000000040972ca */ /* 0x001fe200000e0000 */
[----:B-1----:R-:W-:Y:S01]  /*0290*/  @UP0 ULEA UR8, UR8, UR6, 0x18 ;  /* 0x0000000608080291 */ /* 0x002fe2000f8ec03f */
[----:B--2---:R-:W-:Y:S01]  /*02a0*/  ISETP.NE.AND P1, PT, R2, RZ, PT ;  /* 0x000000ff0200720c */ /* 0x004fe20003f25270 */
[----:B------:R-:W-:-:S04]  /*02b0*/  @UP0 UIADD3 UR6, -UR7, 0x100000, URZ ;  /* 0x0010000007060890 */ /* 0x000fc8000fffe13f */
[----:B------:R-:W-:Y:S02]  /*02c0*/  @UP0 USHF.L.U32 UR7, UR6, 0xb, URZ ;  /* 0x0000000b06070899 */ /* 0x000fe4000800063f */
[----:B------:R-:W-:-:S04]  /*02d0*/  @UP0 USHF.L.U32 UR6, UR6, 0x1, URZ ;  /* 0x0000000106060899 */ /* 0x000fc8000800063f */
[----:B------:R-:W-:Y:S01]  /*02e0*/  UISETP.NE.AND UP0, UPT, UR9, URZ, UPT ;  /* 0x0000003f0900728c */ /* 0x000fe2000bf05270 */
[----:B------:R-:W0:Y:S02]  /*02f0*/  FENCE.VIEW.ASYNC.S ;  /* 0x00000000000073c6 */ /* 0x000e240000000000 */
[----:B0-----:R0:W1:Y:S05]  /*0300*/  @UP1 SYNCS.EXCH.64 URZ, [UR8+0x34800], UR4 ;  /* 0x03480004083f15b2 */ /* 0x00106a0008000100 */
[----:B------:R0:W2:Y:S01]  /*0310*/  @UP2 SYNCS.EXCH.64 URZ, [UR8+0x34820], UR6 ;  /* 0x03482006083f25b2 */ /* 0x0000a20008000100 */
[----:B------:R-:W-:Y:S05]  /*0320*/  @P1 BRA `(.L_x_437) ;  /* 0x0000000000481947 */ /* 0x000fea0003800000 */
[----:B0-----:R-:W0:Y:S01]  /*0330*/  S2UR UR5, SR_CgaCtaId ;  /* 0x00000000000579c3 */ /* 0x001e220000008800 */
        /* <DEDUP_REMOVED lines=15> */
[----:B------:R3:W0:Y:S02]  /*0430*/  SYNCS.EXCH.64 URZ, [UR8+0x34848], UR4 ;  /* 0x03484804083f75b2 */ /* 0x0006240008000100 */
[----:B---3--:R-:W-:Y:S01]  /*0440*/  NOP ;  /* 0x0000000000007918 */ /* 0x008fe20000000000 */
.L_x_437:
[----:B------:R-:W3:Y:S01]  /*0450*/  SHFL.IDX PT, R2, R0, RZ, 0x1f ;  /* 0x00001fff00027589 */ /* 0x000ee200000e0000 */
[----:B------:R-:W-:Y:S01]  /*0460*/  NOP ;  /* 0x0000000000007918 */ /* 0x000fe20000000000 */
[----:B---3--:R-:W-:-:S13]  /*0470*/  ISETP.NE.AND P0, PT, R2, RZ, PT ;  /* 0x000000ff0200720c */ /* 0x008fda0003f05270 */
        /* <DEDUP_REMOVED lines=17> */
[----:B------:R3:W0:Y:S02]  /*0590*/  SYNCS.EXCH.64 URZ, [UR8+0x34868], UR6 ;  /* 0x03486806083f75b2 */ /* 0x0006240008000100 */
[----:B---3--:R-:W-:Y:S01]  /*05a0*/  NOP ;  /* 0x0000000000007918 */ /* 0x008fe20000000000 */
.L_x_438:
[----:B------:R-:W3:Y:S01]  /*05b0*/  SHFL.IDX PT, R2, R0, RZ, 0x1f ;  /* 0x00001fff00027589 */ /* 0x000ee200000e0000 */
[----:B------:R-:W-:Y:S01]  /*05c0*/  NOP ;  /* 0x0000000000007918 */ /* 0x000fe20000000000 */
[----:B---3--:R-:W-:-:S13]  /*05d0*/  ISETP.NE.AND P0, PT, R2, RZ, PT ;  /* 0x000000ff0200720c */ /* 0x008fda0003f05270 */
        /* <DEDUP_REMOVED lines=13> */
[----:B------:R3:W0:Y:S02]  /*06b0*/  SYNCS.EXCH.64 URZ, [UR6+0x34888], UR4 ;  /* 0x03488804063f75b2 */ /* 0x0006240008000100 */
[----:B---3--:R-:W-:Y:S01]  /*06c0*/  NOP ;  /* 0x0000000000007918 */ /* 0x008fe20000000000 */
.L_x_439:
        /* <DEDUP_REMOVED lines=22> */
.L_x_440:
        /* <DEDUP_REMOVED lines=22> */
.L_x_441:
[----:B------:R-:W-:Y:S01]  /*0990*/  PLOP3.LUT P0, PT, PT, PT, UP0, 0x80, 0x0 ;  /* 0x000000000000781c */ /* 0x000fe20003f0f008 */
[----:B------:R-:W-:Y:S01]  /*09a0*/  UMOV UR60, 0x1 ;  /* 0x00000001003c7882 */ /* 0x000fe20000000000 */
[----:B------:R-:W-:Y:S01]  /*09b0*/  NOP ;  /* 0x0000000000007918 */ /* 0x000fe20000000000 */
[----:B------:R-:W-:Y:S01]  /*09c0*/  USEL UR60, UR60, 0x2, !UP0 ;  /* 0x000000023c3c7887 */ /* 0x000fe2000c000000 */
[----:B------:R-:W-:Y:S01]  /*09d0*/  BSSY B7, `(.L_x_442) ;  /* 0x00024d5000077945 */ /* 0x000fe20003800000 */
[----:B012-4-:R-:W-:Y:S08]  /*09e0*/  BAR.SYNC.DEFER_BLOCKING 0x0 ;  /* 0x0000000000007b1d */ /* 0x017ff00000010000 */
[----:B------:R-:W-:Y:S05]  /*09f0*/  @!P0 BRA `(.L_x_443) ;  /* 0x000001f400008947 */ /* 0x000fea0003800000 */
.L_x_444:
[----:B------:R-:W-:-:S08]  /*0a00*/  NOP ;  /* 0x0000000000007918 */ /* 0x000fd00000000000 */
[----:B------:R-:W0:Y:S02]  /*0a10*/  USETMAXREG.TRY_ALLOC.CTAPOOL UP0, 0xf0 ;  /* 0x000000f0000079c8 */ /* 0x000e240008000600 */
[----:B0-----:R-:W-:-:S13]  /*0a20*/  PLOP3.LUT P0, PT, PT, PT, UP0, 0x80, 0x0 ;  /* 0x000000000000781c */ /* 0x001fda0003f0f008 */
[----:B------:R-:W-:Y:S05]  /*0a30*/  @!P0 BRA `(.L_x_444) ;  /* 0xfffffffc00f08947 */ /* 0x000fea000383ffff */
[----:B------:R-:W2:Y:S01]  /*0a40*/  LDL.LU R0, [R1] ;  /* 0x0000000001007983 */ /* 0x000ea20000300800 */
[----:B------:R-:W-:Y:S01]  /*0a50*/  SHF.R.U32.HI R2, RZ, 0x7, R3 ;  /* 0x00000007ff027819 */ /* 0x000fe20000011603 */
[----:B------:R-:W0:Y:S01]  /*0a60*/  S2UR UR5, SR_CgaCtaId ;  /* 0x00000000000579c3 */ /* 0x000e220000008800 */
[----:B------:R-:W-:-:S07]  /*0a70*/  UMOV UR4, 0x400 ;  /* 0x0000040000047882 */ /* 0x000fce0000000000 */
[----:B------:R-:W-:Y:S06]  /*0a80*/  BAR.ARV 0x8, 0x120 ;  /* 0x0204800000007b1d */ /* 0x000fec0000002000 */
[----:B------:R-:W-:-:S13]  /*0a90*/  ISETP.NE.AND P0, PT, R2, 0x1, PT ;  /* 0x000000010200780c */ /* 0x000fda0003f05270 */
[----:B------:R-:W-:Y:S06]  /*0aa0*/  @!P0 BAR.ARV 0x9, 0x100 ;  /* 0x0244000000008b1d */ /* 0x000fec0000002000 */
[----:B0-----:R-:W-:Y:S02]  /*0ab0*/  ULEA UR4, UR5, UR4, 0x18 ;  /* 0x0000000405047291 */ /* 0x001fe4000f8ec03f */
[----:B------:R-:W-:Y:S04]  /*0ac0*/  BAR.SYNC.DEFER_BLOCKING 0x5, 0x120 ;  /* 0x0144800000007b1d */ /* 0x000fe80000010000 */
[----:B------:R-:W-:-:S02]  /*0ad0*/  IMAD.U32 R2, RZ, RZ, UR4 ;  /* 0x00000004ff027e24 */ /* 0x000fc4000f8e00ff */
[----:B------:R-:W-:-:S03]  /*0ae0*/  ULDC UR4, c[0x0][0xc14] ;  /* 0x0003050000047ab9 */ /* 0x000fc60000000800 */
[----:B------:R-:W0:Y:S01]  /*0af0*/  LDS.128 R156, [R2+0x348d0] ;  /* 0x0348d000029c7984 */ /* 0x000e220000000c00 */
[----:B------:R-:W-:Y:S06]  /*0b00*/  BAR.ARV 0x4, 0x120 ;  /* 0x0104800000007b1d */ /* 0x000fec0000002000 */
[----:B--2---:R-:W-:-:S04]  /*0b10*/  LOP3.LUT R0, R0, 0xffffffdf, RZ, 0xc0, !PT ;  /* 0xffffffdf00007812 */ /* 0x004fc800078ec0ff */
[----:B------:R-:W-:Y:S02]  /*0b20*/  @P0 LOP3.LUT R0, R0, 0x20, RZ, 0xfc, !PT ;  /* 0x0000002000000812 */ /* 0x000fe400078efcff */
[----:B0-----:R-:W-:-:S03]  /*0b30*/  ISETP.GE.AND P0, PT, R159, UR4, PT ;  /* 0x000000049f007c0c */ /* 0x001fc6000bf06270 */
[----:B------:R0:W-:Y:S10]  /*0b40*/  STL [R1], R0 ;  /* 0x0000000001007387 */ /* 0x0001f40000100800 */
[----:B0-----:R-:W-:Y:S05]  /*0b50*/  @P0 BRA `(.L_x_445) ;  /* 0x0000024800f00947 */ /* 0x001fea0003800000 */
[----:B------:R-:W-:Y:S01]  /*0b60*/  VIADD R5, R3, 0xffffff80 ;  /* 0xffffff8003057836 */ /* 0x000fe20000000000 */
[----:B------:R-:W-:Y:S01]  /*0b70*/  R2UR UR4, R2 ;  /* 0x00000000020472ca */ /* 0x000fe200000e0000 */
[----:B------:R-:W-:Y:S01]  /*0b80*/  ULOP3.LUT UR5, UR60, 0x1, URZ, 0xfc, !UPT ;  /* 0x000000013c057892 */ /* 0x000fe2000f8efc3f */
[----:B------:R-:W-:Y:S01]  /*0b90*/  STL [R1+0x84], RZ ;  /* 0x000084ff01007387 */ /* 0x000fe20000100800 */
[----:B------:R-:W-:Y:S02]  /*0ba0*/  CS2R R228, SRZ ;  /* 0x0000000000e47805 */ /* 0x000fe4000001ff00 */
[----:B------:R-:W-:Y:S01]  /*0bb0*/  SHF.R.S32.HI R0, RZ, 0x1f, R5 ;  /* 0x0000001fff007819 */ /* 0x000fe20000011405 */
[----:B------:R-:W-:Y:S01]  /*0bc0*/  IMAD.MOV.U32 R220, RZ, RZ, RZ ;  /* 0x000000ffffdc7224 */ /* 0x000fe200078e00ff */
[----:B------:R-:W-:Y:S01]  /*0bd0*/  STL [R1+0x4], RZ ;  /* 0x000004ff01007387 */ /* 0x000fe20000100800 */
[----:B------:R-:W-:Y:S01]  /*0be0*/  IMAD.U32 R3, RZ, RZ, UR5 ;  /* 0x00000005ff037e24 */ /* 0x000fe2000f8e00ff */
[----:B------:R-:W-:-:S02]  /*0bf0*/  LEA.HI R3, R0, R5, RZ, 0x6 ;  /* 0x0000000500037211 */ /* 0x000fc400078f30ff */
[----:B------:R-:W-:-:S03]  /*0c00*/  LEA.HI R0, R0, R5, RZ, 0x3 ;  /* 0x0000000500007211 */ /* 0x000fc600078f18ff */
[----:B------:R-:W-:Y:S01]  /*0c10*/  IMAD.SHL.U32 R4, R3, 0x8, RZ ;  /* 0x0000000803047824 */ /* 0x000fe200078e00ff */
[----:B------:R-:W-:Y:S01]  /*0c20*/  UIADD3 UR4, UR4, 0x16400, URZ ;  /* 0x0001640004047890 */ /* 0x000fe2000fffe03f */
[----:B------:R-:W-:Y:S02]  /*0c30*/  LOP3.LUT R3, R0, 0xfffffff8, RZ, 0xc0, !PT ;  /* 0xfffffff800037812 */ /* 0x000fe400078ec0ff */
[----:B------:R-:W-:Y:S02]  /*0c40*/  SHF.R.S32.HI R22, RZ, 0x3, R0 ;  /* 0x00000003ff167819 */ /* 0x000fe40000011400 */
[----:B------:R-:W-:Y:S01]  /*0c50*/  LOP3.LUT R14, R4, 0xfffffe00, RZ, 0xc0, !PT ;  /* 0xfffffe00040e7812 */ /* 0x000fe200078ec0ff */
[----:B------:R-:W-:Y:S01]  /*0c60*/  IMAD.U32 R4, RZ, RZ, UR4 ;  /* 0x00000004ff047e24 */ /* 0x000fe2000f8e00ff */
[----:B------:R-:W-:Y:S01]  /*0c70*/  SHF.R.S32.HI R23, RZ, 0x1f, R22 ;  /* 0x0000001fff177819 */ /* 0x000fe20000011416 */
[----:B------:R-:W-:Y:S02]  /*0c80*/  IMAD.IADD R3, R5, 0x1, -R3 ;  /* 0x0000000105037824 */ /* 0x000fe400078e0a03 */
[C---:B------:R-:W-:Y:S01]  /*0c90*/  IMAD.SHL.U32 R0, R22.reuse, 0x40, RZ ;  /* 0x0000004016007824 */ /* 0x040fe200078e00ff */
[----:B------:R-:W-:Y:S01]  /*0ca0*/  STL [R1+0x8c], R4 ;  /* 0x00008c0401007387 */ /* 0x000fe20000100800 */
[----:B------:R-:W-:-:S02]  /*0cb0*/  VIADD R223, R22, 0x20 ;  /* 0x0000002016df7836 */ /* 0x000fc40000000000 */
[----:B------:R-:W-:Y:S01]  /*0cc0*/  VIADD R222, R22, 0x40 ;  /* 0x0000004016de7836 */ /* 0x000fe20000000000 */
[----:B------:R0:W-:Y:S01]  /*0cd0*/  STL [R1+0x3c], R0 ;  /* 0x00003c0001007387 */ /* 0x0001e20000100800 */
[C---:B------:R-:W-:Y:S01]  /*0ce0*/  IMAD.SHL.U32 R16, R3.reuse, 0x8, RZ ;  /* 0x0000000803107824 */ /* 0x040fe200078e00ff */
[--C-:B------:R-:W-:Y:S01]  /*0cf0*/  SHF.R.S32.HI R6, RZ, 0x1f, R223.reuse ;  /* 0x0000001fff067819 */ /* 0x100fe200000114df */
[----:B------:R-:W-:Y:S01]  /*0d00*/  IMAD.SHL.U32 R18, R3, 0x4, RZ ;  /* 0x0000000403127824 */ /* 0x000fe200078e00ff */
[----:B------:R-:W-:Y:S01]  /*0d10*/  LOP3.LUT R3, R0, 0x1c0, RZ, 0xc0, !PT ;  /* 0x000001c000037812 */ /* 0x000fe200078ec0ff */
[C---:B------:R-:W-:Y:S01]  /*0d20*/  VIADD R225, R22.reuse, 0x80 ;  /* 0x0000008016e17836 */ /* 0x040fe20000000000 */
[--C-:B------:R-:W-:Y:S01]  /*0d30*/  SHF.R.S32.HI R15, RZ, 0x1f, R222.reuse ;  /* 0x0000001fff0f7819 */ /* 0x100fe200000114de */
[C---:B------:R-:W-:Y:S01]  /*0d40*/  VIADD R224, R22.reuse, 0x60 ;  /* 0x0000006016e07836 */ /* 0x040fe20000000000 */
[----:B------:R-:W-:Y:S01]  /*0d50*/  SHF.R.S32.HI R7, RZ, 0x1f, R222 ;  /* 0x0000001fff077819 */ /* 0x000fe200000114de */
[----:B------:R-:W-:Y:S01]  /*0d60*/  VIADD R226, R22, 0xa0 ;  /* 0x000000a016e27836 */ /* 0x000fe20000000000 */
[----:B0-----:R-:W-:Y:S01]  /*0d70*/  SHF.R.S32.HI R0, RZ, 0x1f, R223 ;  /* 0x0000001fff007819 */ /* 0x001fe200000114df */
[----:B------:R-:W-:Y:S01]  /*0d80*/  IMAD.SHL.U32 R4, R223, 0x40, RZ ;  /* 0x00000040df047824 */ /* 0x000fe200078e00ff */
[----:B------:R-:W-:Y:S01]  /*0d90*/  SHF.R.S32.HI R20, RZ, 0x1f, R224 ;  /* 0x0000001fff147819 */ /* 0x000fe200000114e0 */
[----:B------:R-:W-:Y:S01]  /*0da0*/  IMAD.SHL.U32 R10, R225, 0x40, RZ ;  /* 0x00000040e10a7824 */ /* 0x000fe200078e00ff */
[----:B------:R-:W-:Y:S01]  /*0db0*/  LEA.HI R6, R6, R223, RZ, 0x3 ;  /* 0x000000df06067211 */ /* 0x000fe200078f18ff */
[----:B------:R-:W-:Y:S01]  /*0dc0*/  IMAD.SHL.U32 R5, R222, 0x40, RZ ;  /* 0x00000040de057824 */ /* 0x000fe200078e00ff */
[----:B------:R0:W-:Y:S01]  /*0dd0*/  STL [R1+0x78], R0 ;  /* 0x0000780001007387 */ /* 0x0001e20000100800 */
[----:B------:R-:W-:Y:S01]  /*0de0*/  IMAD.SHL.U32 R11, R226, 0x40, RZ ;  /* 0x00000040e20b7824 */ /* 0x000fe200078e00ff */
[----:B------:R-:W-:Y:S01]  /*0df0*/  LOP3.LUT R4, R4, 0x1c0, RZ, 0xc0, !PT ;  /* 0x000001c004047812 */ /* 0x000fe200078ec0ff */
[----:B------:R-:W-:Y:S01]  /*0e00*/  IMAD.SHL.U32 R8, R224, 0x40, RZ ;  /* 0x00000040e0087824 */ /* 0x000fe200078e00ff */
[----:B------:R1:W-:Y:S01]  /*0e10*/  STL [R1+0x74], R15 ;  /* 0x0000740f01007387 */ /* 0x0003e20000100800 */
[----:B------:R-:W-:Y:S01]  /*0e20*/  LOP3.LUT R10, R10, 0x1c0, RZ, 0xc0, !PT ;  /* 0x000001c00a0a7812 */ /* 0x000fe200078ec0ff */
[----:B------:R-:W-:Y:S01]  /*0e30*/  IMAD.SHL.U32 R6, R6, 0x40, RZ ;  /* 0x0000004006067824 */ /* 0x000fe200078e00ff */
[----:B------:R-:W-:Y:S01]  /*0e40*/  LOP3.LUT R5, R5, 0x1c0, RZ, 0xc0, !PT ;  /* 0x000001c005057812 */ /* 0x000fe200078ec0ff */
[----:B------:R-:W-:Y:S01]  /*0e50*/  STL [R1+0x70], R20 ;  /* 0x0000701401007387 */ /* 0x000fe20000100800 */
[----:B------:R-:W-:Y:S01]  /*0e60*/  LOP3.LUT R8, R8, 0x1c0, RZ, 0xc0, !PT ;  /* 0x000001c008087812 */ /* 0x000fe200078ec0ff */
[----:B------:R-:W-:Y:S01]  /*0e70*/  VIADD R221, R18, 0x20 ;  /* 0x0000002012dd7836 */ /* 0x000fe20000000000 */
[----:B0-----:R-:W-:Y:S01]  /*0e80*/  LOP3.LUT R0, R3, 0x38, R16, 0xf8, !PT ;  /* 0x0000003803007812 */ /* 0x001fe200078ef810 */
[----:B------:R-:W-:Y:S01]  /*0e90*/  VIADD R227, R16, 0x40 ;  /* 0x0000004010e37836 */ /* 0x000fe20000000000 */
[----:B------:R-:W-:-:S02]  /*0ea0*/  LEA.HI R7, R7, R222, RZ, 0x3 ;  /* 0x000000de07077211 */ /* 0x000fc400078f18ff */
[----:B-1----:R-:W-:Y:S02]  /*0eb0*/  SHF.R.U32.HI R15, RZ, 0x3, R3 ;  /* 0x00000003ff0f7819 */ /* 0x002fe40000011603 */
[----:B------:R-:W-:Y:S01]  /*0ec0*/  LOP3.LUT R3, R11, 0x1c0, RZ, 0xc0, !PT ;  /* 0x000001c00b037812 */ /* 0x000fe200078ec0ff */
[----:B------:R-:W-:Y:S01]  /*0ed0*/  IMAD.SHL.U32 R7, R7, 0x40, RZ ;  /* 0x0000004007077824 */ /* 0x000fe200078e00ff */
[----:B------:R-:W-:Y:S01]  /*0ee0*/  LOP3.LUT R0, R14, R0, R15, 0xf6, !PT ;  /* 0x000000000e007212 */ /* 0x000fe200078ef60f */
[----:B------:R-:W-:Y:S01]  /*0ef0*/  STL [R1+0x64], R15 ;  /* 0x0000640f01007387 */ /* 0x000fe20000100800 */
[----:B------:R-:W-:Y:S02]  /*0f00*/  SHF.R.S32.HI R9, RZ, 0x1f, R224 ;  /* 0x0000001fff097819 */ /* 0x000fe400000114e0 */
[----:B------:R-:W-:Y:S01]  /*0f10*/  SHF.R.S32.HI R13, RZ, 0x1f, R226 ;  /* 0x0000001fff0d7819 */ /* 0x000fe200000114e2 */
[----:B------:R-:W-:Y:S01]  /*0f20*/  STL [R1+0x38], R4 ;  /* 0x0000380401007387 */ /* 0x000fe20000100800 */
[----:B------:R-:W-:-:S02]  /*0f30*/  SHF.R.S32.HI R12, RZ, 0x1f, R225 ;  /* 0x0000001fff0c7819 */ /* 0x000fc400000114e1 */
[----:B------:R-:W-:Y:S01]  /*0f40*/  LEA.HI R9, R9, R224, RZ, 0x3 ;  /* 0x000000e009097211 */ /* 0x000fe200078f18ff */
[----:B------:R-:W-:Y:S01]  /*0f50*/  STL [R1+0x44], R10 ;  /* 0x0000440a01007387 */ /* 0x000fe20000100800 */
[----:B------:R-:W-:Y:S02]  /*0f60*/  LEA.HI R13, R13, R226, RZ, 0x3 ;  /* 0x000000e20d0d7211 */ /* 0x000fe400078f18ff */
[----:B------:R-:W-:Y:S01]  /*0f70*/  LEA.HI R12, R12, R225, RZ, 0x3 ;  /* 0x000000e10c0c7211 */ /* 0x000fe200078f18ff */
[----:B------:R-:W-:Y:S01]  /*0f80*/  STL [R1+0x34], R5 ;  /* 0x0000340501007387 */ /* 0x000fe20000100800 */
[----:B------:R-:W-:Y:S01]  /*0f90*/  IMAD.SHL.U32 R9, R9, 0x40, RZ ;  /* 0x0000004009097824 */ /* 0x000fe200078e00ff */
[----:B------:R-:W-:Y:S01]  /*0fa0*/  SHF.R.S32.HI R17, RZ, 0x1f, R16 ;  /* 0x0000001fff117819 */ /* 0x000fe20000011410 */
[----:B------:R-:W-:Y:S01]  /*0fb0*/  IMAD.SHL.U32 R13, R13, 0x40, RZ ;  /* 0x000000400d0d7824 */ /* 0x000fe200078e00ff */
[----:B------:R0:W-:Y:S01]  /*0fc0*/  STL [R1+0x40], R3 ;  /* 0x0000400301007387 */ /* 0x0001e20000100800 */
[----:B------:R-:W-:-:S03]  /*0fd0*/  IMAD.SHL.U32 R12, R12, 0x40, RZ ;  /* 0x000000400c0c7824 */ /* 0x000fc600078e00ff */
[----:B------:R-:W-:Y:S04]  /*0fe0*/  STL [R1+0x30], R8 ;  /* 0x0000300801007387 */ /* 0x000fe80000100800 */
[----:B------:R1:W-:Y:S01]  /*0ff0*/  STL [R1+0x60], R0 ;  /* 0x0000600001007387 */ /* 0x0003e20000100800 */
[----:B0-----:R-:W-:Y:S02]  /*1000*/  SHF.R.U32.HI R3, RZ, 0x3, R4 ;  /* 0x00000003ff037819 */ /* 0x001fe40000011604 */
[----:B------:R-:W-:-:S03]  /*1010*/  SHF.R.U32.HI R4, RZ, 0x3, R8 ;  /* 0x00000003ff047819 */ /* 0x000fc60000011608 */
[----:B------:R0:W-:Y:S01]  /*1020*/  STL [R1+0x5c], R3 ;  /* 0x00005c0301007387 */ /* 0x0001e20000100800 */
[----:B-1----:R-:W-:-:S05]  /*1030*/  SHF.R.U32.HI R0, RZ, 0x3, R5 ;  /* 0x00000003ff007819 */ /* 0x002fca0000011605 */
[----:B------:R1:W-:Y:S01]  /*1040*/  STL [R1+0x58], R0 ;  /* 0x0000580001007387 */ /* 0x0003e20000100800 */
[----:B0-----:R-:W-:-:S03]  /*1050*/  LOP3.LUT R3, R6, 0xfffffe00, RZ, 0xc0, !PT ;  /* 0xfffffe0006037812 */ /* 0x001fc600078ec0ff */
[----:B------:R0:W-:Y:S04]  /*1060*/  STL [R1+0x50], R4 ;  /* 0x0000500401007387 */ /* 0x0001e80000100800 */
[----:B------:R2:W-:Y:S01]  /*1070*/  STL [R1+0x4c], R3 ;  /* 0x00004c0301007387 */ /* 0x0005e20000100800 */
[----:B-1----:R-:W-:Y:S02]  /*1080*/  LOP3.LUT R0, R7, 0xfffffe00, RZ, 0xc0, !PT ;  /* 0xfffffe0007007812 */ /* 0x002fe400078ec0ff */
[----:B0-----:R-:W-:-:S03]  /*1090*/  LOP3.LUT R4, R9, 0xfffffe00, RZ, 0xc0, !PT ;  /* 0xfffffe0009047812 */ /* 0x001fc600078ec0ff */
[----:B------:R0:W-:Y:S01]  /*10a0*/  STL [R1+0x48], R0 ;  /* 0x0000480001007387 */ /* 0x0001e20000100800 */
[----:B--2---:R-:W-:-:S03]  /*10b0*/  LOP3.LUT R3, R12, 0xfffffe00, RZ, 0xc0, !PT ;  /* 0xfffffe000c037812 */ /* 0x004fc600078ec0ff */
[----:B------:R1:W-:Y:S01]  /*10c0*/  STL [R1+0x54], R4 ;  /* 0x0000540401007387 */ /* 0x0003e20000100800 */
[----:B0-----:R-:W-:-:S05]  /*10d0*/  LOP3.LUT R0, R13, 0xfffffe00, RZ, 0xc0, !PT ;  /* 0xfffffe000d007812 */ /* 0x001fca00078ec0ff */
[----:B------:R1:W-:Y:S04]  /*10e0*/  STL [R1+0x68], R0 ;  /* 0x0000680001007387 */ /* 0x0003e80000100800 */
[----:B------:R1:W-:Y:S02]  /*10f0*/  STL [R1+0x6c], R3 ;  /* 0x00006c0301007387 */ /* 0x0003e40000100800 */
.L_x_663:
[----:B01---5:R-:W0:Y:S01]  /*1100*/  LDC.64 R4, c[0x0][0xc60] ;  /* 0x00031800ff047b82 */ /* 0x023e220000000a00 */
[----:B------:R-:W-:Y:S01]  /*1110*/  ULDC.64 UR4, c[0x0][0x208] ;  /* 0x0000820000047ab9 */ /* 0x000fe20000000a00 */
[----:B0-----:R-:W-:-:S05]  /*1120*/  IMAD.WIDE R4, R159, 0x4, R4 ;  /* 0x000000049f047825 */ /* 0x001fca00078e0204 */
[----:B--2---:R-:W2:Y:S01]  /*1130*/  LDG.E R10, desc[UR4][R4.64] ;  /* 0x00000004040a7981 */ /* 0x004ea2000c1e1900 */
[----:B------:R-:W-:Y:S05]  /*1140*/  YIELD ;  /* 0x0000000000007946 */ /* 0x000fea0003800000 */
[----:B------:R-:W-:Y:S01]  /*1150*/  ULDC.64 UR4, c[0x0][0xa28] ;  /* 0x00028a0000047ab9 */ /* 0x000fe20000000a00 */
[----:B------:R-:W-:Y:S01]  /*1160*/  ULDC.64 UR8, c[0x0][0xa18] ;  /* 0x0002860000087ab9 */ /* 0x000fe20000000a00 */
[----:B------:R-:W-:Y:S01]  /*1170*/  ISETP.NE.U32.AND P1, PT, RZ, UR4, PT ;  /* 0x00000004ff007c0c */ /* 0x000fe2000bf25070 */
[----:B------:R-:W-:Y:S01]  /*1180*/  ULDC.64 UR6, c[0x0][0xa08] ;  /* 0x0002820000067ab9 */ /* 0x000fe20000000a00 */
[----:B------:R-:W-:Y:S01]  /*1190*/  IMAD.MOV.U32 R3, RZ, RZ, RZ ;  /* 0x000000ffff037224 */ /* 0x000fe200078e00ff */
[----:B------:R-:W-:Y:S01]  /*11a0*/  ISETP.NE.U32.AND P0, PT, RZ, UR6, PT ;  /* 0x00000006ff007c0c */ /* 0x000fe2000bf05070 */
[----:B------:R-:W-:Y:S01]  /*11b0*/  ULDC.64 UR10, c[0x0][0x208] ;  /* 0x00008200000a7ab9 */ /* 0x000fe20000000a00 */
[----:B------:R-:W-:Y:S01]  /*11c0*/  ISETP.NE.AND.EX P1, PT, RZ, UR5, PT, P1 ;  /* 0x00000005ff007c0c */ /* 0x000fe2000bf25310 */
[----:B------:R-:W-:Y:S01]  /*11d0*/  IMAD.MOV.U32 R29, RZ, RZ, RZ ;  /* 0x000000ffff1d7224 */ /* 0x000fe200078e00ff */
[----:B------:R-:W-:-:S02]  /*11e0*/  ISETP.NE.AND.EX P0, PT, RZ, UR7, PT, P0 ;  /* 0x00000007ff007c0c */ /* 0x000fc4000bf05300 */
[----:B--2---:R-:W-:Y:S01]  /*11f0*/  SHF.R.S32.HI R0, RZ, 0x1f, R10 ;  /* 0x0000001fff007819 */ /* 0x004fe2000001140a */
[----:B------:R0:W-:Y:S08]  /*1200*/  STL [R1+0x7c], R10 ;  /* 0x00007c0a01007387 */ /* 0x0001f00000100800 */
[C---:B---34-:R-:W-:Y:S01]  /*1210*/  @P1 LEA R6, P2, R10.reuse, UR4, 0x2 ;  /* 0x000000040a061c11 */ /* 0x058fe2000f8410ff */
[C---:B------:R-:W-:Y:S01]  /*1220*/  IMAD.SHL.U32 R28, R10.reuse, 0x4, RZ ;  /* 0x000000040a1c7824 */ /* 0x040fe200078e00ff */
[----:B------:R-:W-:-:S02]  /*1230*/  SHF.L.U64.HI R30, R10, 0x2, R0 ;  /* 0x000000020a1e7819 */ /* 0x000fc40000010200 */
[----:B------:R-:W-:Y:S02]  /*1240*/  @P1 LEA.HI.X R7, R10, UR5, R0, 0x2, P2 ;  /* 0x000000050a071c11 */ /* 0x000fe400090f1400 */
[----:B------:R-:W-:Y:S01]  /*1250*/  ISETP.NE.U32.AND P2, PT, RZ, UR8, PT ;  /* 0x00000008ff007c0c */ /* 0x000fe2000bf45070 */
[----:B------:R-:W-:Y:S01]  /*1260*/  ULDC UR4, c[0x0][0x288] ;  /* 0x0000a20000047ab9 */ /* 0x000fe20000000800 */
[----:B------:R-:W-:Y:S01]  /*1270*/  IADD3 R8, P3, R28, UR6, RZ ;  /* 0x000000061c087c10 */ /* 0x000fe2000ff7e0ff */
[----:B------:R-:W-:Y:S01]  /*1280*/  IMAD.U32 R159, RZ, RZ, UR4 ;  /* 0x00000004ff9f7e24 */ /* 0x000fe2000f8e00ff */
[----:B------:R-:W-:Y:S01]  /*1290*/  ISETP.NE.AND.EX P2, PT, RZ, UR9, PT, P2 ;  /* 0x00000009ff007c0c */ /* 0x000fe2000bf45320 */
[----:B------:R-:W-:Y:S01]  /*12a0*/  ULDC.64 UR4, c[0x0][0x3f8] ;  /* 0x0000fe0000047ab9 */ /* 0x000fe20000000a00 */
[----:B------:R0:W5:Y:S01]  /*12b0*/  @P1 LDG.E R3, desc[UR10][R6.64] ;  /* 0x0000000a06031981 */ /* 0x000162000c1e1900 */
[----:B------:R-:W-:Y:S01]  /*12c0*/  UISETP.NE.U32.AND UP0, UPT, UR4, URZ, UPT ;  /* 0x0000003f0400728c */ /* 0x000fe2000bf05070 */
[----:B------:R-:W-:-:S02]  /*12d0*/  IADD3.X R9, R30, UR7, RZ, P3, !PT ;  /* 0x000000071e097c10 */ /* 0x000fc40009ffe4ff */
[----:B------:R-:W-:Y:S01]  /*12e0*/  ULDC UR4, c[0x0][0x404] ;  /* 0x0001010000047ab9 */ /* 0x000fe20000000800 */
[----:B------:R-:W-:Y:S02]  /*12f0*/  UISETP.NE.AND.EX UP0, UPT, UR5, URZ, UPT, UP0 ;  /* 0x0000003f0500728c */ /* 0x000fe4000bf05300 */
[----:B------:R0:W5:Y:S01]  /*1300*/  @P0 LDG.E R29, desc[UR10][R8.64] ;  /* 0x0000000a081d0981 */ /* 0x000162000c1e1900 */
[----:B------:R-:W-:Y:S01]  /*1310*/  ULDC UR5, c[0x0][0x2e0] ;  /* 0x0000b80000057ab9 */ /* 0x000fe20000000800 */
[----:B------:R-:W-:Y:S02]  /*1320*/  USEL UR4, UR4, 0x1, UP0 ;  /* 0x0000000104047887 */ /* 0x000fe40008000000 */
[----:B------:R-:W-:Y:S02]  /*1330*/  @P2 IADD3 R4, P1, R28, UR8, RZ ;  /* 0x000000081c042c10 */ /* 0x000fe4000ff3e0ff */
[----:B------:R-:W-:Y:S02]  /*1340*/  UIMAD UR4, UR4, UR5, URZ ;  /* 0x00000005040472a4 */ /* 0x000fe4000f8e023f */
[----:B------:R-:W-:Y:S01]  /*1350*/  @P2 IADD3.X R5, R30, UR9, RZ, P1, !PT ;  /* 0x000000091e052c10 */ /* 0x000fe20008ffe4ff */
[----:B------:R-:W-:-:S02]  /*1360*/  ULDC UR5, c[0x0][0x338] ;  /* 0x0000ce0000057ab9 */ /* 0x000fc40000000800 */
[----:B------:R-:W-:Y:S02]  /*1370*/  IMAD.U32 R25, RZ, RZ, UR5 ;  /* 0x00000005ff197e24 */ /* 0x000fe4000f8e00ff */
[----:B------:R0:W5:Y:S01]  /*1380*/  @P2 LDG.E R159, desc[UR10][R4.64] ;  /* 0x0000000a049f2981 */ /* 0x000162000c1e1900 */
[----:B------:R-:W-:Y:S02]  /*1390*/  IMAD.U32 R26, RZ, RZ, UR4 ;  /* 0x00000004ff1a7e24 */ /* 0x000fe4000f8e00ff */
[----:B------:R-:W-:Y:S01]  /*13a0*/  IMAD.MOV.U32 R27, RZ, RZ, R10 ;  /* 0x000000ffff1b7224 */ /* 0x000fe200078e000a */
[----:B------:R-:W-:Y:S06]  /*13b0*/  @P2 BRA `(.L_x_446) ;  /* 0x0000000000282947 */ /* 0x000fec0003800000 */
        /* <DEDUP_REMOVED lines=10> */
.L_x_446:
[----:B------:R-:W-:Y:S01]  /*1460*/  ULDC.64 UR4, c[0x0][0xa20] ;  /* 0x0002880000047ab9 */ /* 0x000fe20000000a00 */
[----:B------:R1:W-:Y:S01]  /*1470*/  STL [R1+0x88], R157 ;  /* 0x0000889d01007387 */ /* 0x0003e20000100800 */
[----:B------:R-:W-:-:S03]  /*1480*/  ISETP.NE.U32.AND P1, PT, RZ, UR4, PT ;  /* 0x00000004ff007c0c */ /* 0x000fc6000bf25070 */
[----:B------:R1:W-:Y:S01]  /*1490*/  STL [R1+0x80], R158 ;  /* 0x0000809e01007387 */ /* 0x0003e20000100800 */
[----:B------:R-:W-:-:S13]  /*14a0*/  ISETP.NE.AND.EX P1, PT, RZ, UR5, PT, P1 ;  /* 0x00000005ff007c0c */ /* 0x000fda000bf25310 */
[----:B-1----:R-:W-:Y:S05]  /*14b0*/  @!P1 BRA `(.L_x_447) ;  /* 0x0000000000149947 */ /* 0x002fea0003800000 */
[----:B0-----:R-:W-:Y:S01]  /*14c0*/  IADD3 R4, P0, R28, UR4, RZ ;  /* 0x000000041c047c10 */ /* 0x001fe2000ff1e0ff */
[----:B------:R-:W-:-:S03]  /*14d0*/  ULDC.64 UR6, c[0x0][0x208] ;  /* 0x0000820000067ab9 */ /* 0x000fc60000000a00 */
[----:B------:R-:W-:-:S05]  /*14e0*/  IADD3.X R5, R30, UR5, RZ, P0, !PT ;  /* 0x000000051e057c10 */ /* 0x000fca00087fe4ff */
[----:B------:R1:W5:Y:S01]  /*14f0*/  LDG.E R26, desc[UR6][R4.64] ;  /* 0x00000006041a7981 */ /* 0x000362000c1e1900 */
[----:B------:R-:W-:Y:S05]  /*1500*/  BRA `(.L_x_448) ;  /* 0x0000000000147947 */ /* 0x000fea0003800000 */
.L_x_447:
[----:B------:R-:W-:Y:S05]  /*1510*/  @!P0 BRA `(.L_x_448) ;  /* 0x0000000000108947 */ /* 0x000fea0003800000 */
[----:B------:R-:W-:Y:S02]  /*1520*/  ULDC.64 UR4, c[0x0][0x208] ;  /* 0x0000820000047ab9 */ /* 0x000fe40000000a00 */
[----:B0-----:R-:W2:Y:S04]  /*1530*/  LDG.E R5, desc[UR4][R8.64] ;  /* 0x0000000408057981 */ /* 0x001ea8000c1e1900 */
[----:B------:R-:W2:Y:S02]  /*1540*/  LDG.E R26, desc[UR4][R8.64+0x4] ;  /* 0x00000404081a7981 */ /* 0x000ea4000c1e1900 */
[----:B--2---:R-:W-:-:S07]  /*1550*/  IMAD.IADD R26, R26, 0x1, -R5 ;  /* 0x000000011a1a7824 */ /* 0x004fce00078e0a05 */
.L_x_448:
[----:B------:R-:W-:Y:S01]  /*1560*/  ULDC.64 UR4, c[0x0][0xa10] ;  /* 0x0002840000047ab9 */ /* 0x000fe20000000a00 */
[----:B------:R-:W-:Y:S01]  /*1570*/  ULDC.64 UR6, c[0x0][0x208] ;  /* 0x0000820000067ab9 */ /* 0x000fe20000000a00 */
[----:B------:R-:W-:-:S04]  /*1580*/  ISETP.NE.U32.AND P0, PT, RZ, UR4, PT ;  /* 0x00000004ff007c0c */ /* 0x000fc8000bf05070 */
[----:B------:R-:W-:Y:S01]  /*1590*/  ISETP.NE.AND.EX P0, PT, RZ, UR5, PT, P0 ;  /* 0x00000005ff007c0c */ /* 0x000fe2000bf05300 */
[----:B0----5:R-:W-:Y:S01]  /*15a0*/  IMAD.IADD R8, R26, 0x1, -R3 ;  /* 0x000000011a087824 */ /* 0x021fe200078e0a03 */
[----:B------:R-:W-:-:S11]  /*15b0*/  ULDC.64 UR4, c[0x0][0xa30] ;  /* 0x00028c0000047ab9 */ /* 0x000fd60000000a00 */
[----:B-1----:R-:W0:Y:S02]  /*15c0*/  @P0 LDC.64 R4, c[0x0][0xa10] ;  /* 0x00028400ff040b82 */ /* 0x002e240000000a00 */
[----:B0-----:R-:W-:-:S05]  /*15d0*/  @P0 IMAD.WIDE R4, R27, 0x4, R4 ;  /* 0x000000041b040825 */ /* 0x001fca00078e0204 */
[----:B------:R-:W2:Y:S04]  /*15e0*/  @P0 LDG.E R0, desc[UR6][R4.64] ;  /* 0x0000000604000981 */ /* 0x000ea8000c1e1900 */
[----:B------:R0:W2:Y:S01]  /*15f0*/  @P0 LDG.E R9, desc[UR6][R4.64+0x4] ;  /* 0x0000040604090981 */ /* 0x0000a2000c1e1900 */
[----:B------:R-:W-:Y:S01]  /*1600*/  ISETP.NE.U32.AND P1, PT, RZ, UR4, PT ;  /* 0x00000004ff007c0c */ /* 0x000fe2000bf25070 */
[----:B------:R-:W-:-:S03]  /*1610*/  IMAD.MOV.U32 R155, RZ, RZ, R26 ;  /* 0x000000ffff9b7224 */ /* 0x000fc600078e001a */
[----:B------:R-:W-:Y:S01]  /*1620*/  ISETP.NE.AND.EX P1, PT, RZ, UR5, PT, P1 ;  /* 0x00000005ff007c0c */ /* 0x000fe2000bf25310 */
[----:B0-----:R-:W-:-:S05]  /*1630*/  IMAD.MOV R4, RZ, RZ, -R8 ;  /* 0x000000ffff047224 */ /* 0x001fca00078e0a08 */
[----:B------:R-:W-:-:S07]  /*1640*/  VIMNMX R4, RZ, R4, !PT ;  /* 0x00000004ff047248 */ /* 0x000fce0007fe0100 */
[----:B------:R-:W-:-:S04]  /*1650*/  @P1 IADD3 R6, P2, R28, UR4, RZ ;  /* 0x000000041c061c10 */ /* 0x000fc8000ff5e0ff */
[----:B------:R-:W-:-:S05]  /*1660*/  @P1 IADD3.X R7, R30, UR5, RZ, P2, !PT ;  /* 0x000000051e071c10 */ /* 0x000fca00097fe4ff */
[----:B------:R0:W5:Y:S01]  /*1670*/  @P1 LDG.E R155, desc[UR6][R6.64] ;  /* 0x00000006069b1981 */ /* 0x000162000c1e1900 */
[----:B--2---:R-:W-:-:S04]  /*1680*/  @P0 IMAD.IADD R25, R9, 0x1, -R0 ;  /* 0x0000000109190824 */ /* 0x004fc800078e0a00 */
[----:B------:R-:W-:-:S04]  /*1690*/  IMAD.IADD R162, R8, 0x1, R25 ;  /* 0x0000000108a27824 */ /* 0x000fc800078e0219 */
[----:B------:R-:W-:-:S04]  /*16a0*/  VIADD R0, R162, 0xaf ;  /* 0x000000afa2007836 */ /* 0x000fc80000000000 */
[----:B------:R-:W-:-:S05]  /*16b0*/  IMAD.HI R0, R0, 0x2e8ba2e9, RZ ;  /* 0x2e8ba2e900007827 */ /* 0x000fca00078e02ff */
[----:B------:R-:W-:-:S04]  /*16c0*/  SHF.R.U32.HI R3, RZ, 0x1f, R0 ;  /* 0x0000001fff037819 */ /* 0x000fc80000011600 */
[----:B------:R-:W-:-:S05]  /*16d0*/  LEA.HI.SX32 R164, R0, R3, 0x1b ;  /* 0x0000000300a47211 */ /* 0x000fca00078fdaff */
[----:B------:R-:W-:-:S05]  /*16e0*/  IMAD R0, R164, 0xb0, -R8 ;  /* 0x000000b0a4007824 */ /* 0x000fca00078e0a08 */
[----:B------:R-:W-:-:S04]  /*16f0*/  VIMNMX R3, R0, R25, PT ;  /* 0x0000001900037248 */ /* 0x000fc80003fe0100 */
[----:B------:R-:W-:Y:S01]  /*1700*/  ISETP.GT.AND P0, PT, R3, R4, PT ;  /* 0x000000040300720c */ /* 0x000fe20003f04270 */
[----:B------:R-:W-:-:S05]  /*1710*/  IMAD.WIDE.U32 R4, R4, -0x45d1745d, RZ ;  /* 0xba2e8ba304047825 */ /* 0x000fca00078e00ff */
[----:B------:R-:W-:-:S05]  /*1720*/  SHF.R.U32.HI R129, RZ, 0x7, R5 ;  /* 0x00000007ff817819 */ /* 0x000fca0000011605 */
[----:B------:R-:W-:Y:S02]  /*1730*/  IMAD.MOV.U32 R24, RZ, RZ, R129 ;  /* 0x000000ffff187224 */ /* 0x000fe400078e0081 */
[----:B------:R-:W-:-:S04]  /*1740*/  @P0 VIADD R0, R3, 0xaf ;  /* 0x000000af03000836 */ /* 0x000fc80000000000 */
[----:B------:R-:W-:-:S05]  /*1750*/  @P0 IMAD.HI R0, R0, 0x2e8ba2e9, RZ ;  /* 0x2e8ba2e900000827 */ /* 0x000fca00078e02ff */
[----:B------:R-:W-:-:S04]  /*1760*/  @P0 SHF.R.U32.HI R3, RZ, 0x1f, R0 ;  /* 0x0000001fff030819 */ /* 0x000fc80000011600 */
[----:B------:R-:W-:Y:S02]  /*1770*/  @P0 LEA.HI.SX32 R24, R0, R3, 0x1b ;  /* 0x0000000300180211 */ /* 0x000fe400078fdaff */
[----:B------:R-:W-:Y:S02]  /*1780*/  PLOP3.LUT P0, PT, PT, PT, PT, 0x80, 0x0 ;  /* 0x000000000000781c */ /* 0x000fe40003f0f070 */
[----:B------:R-:W-:-:S13]  /*1790*/  ISETP.GT.AND P1, PT, R24, R129, PT ;  /* 0x000000811800720c */ /* 0x000fda0003f24270 */
[----:B0-----:R-:W-:Y:S05]  /*17a0*/  @!P1 BRA `(.L_x_449) ;  /* 0x000000a800c89947 */ /* 0x001fea0003800000 */
[----:B------:R-:W-:Y:S01]  /*17b0*/  VIADD R0, R2, 0x1e400 ;  /* 0x0001e40002007836 */ /* 0x000fe20000000000 */
[----:B------:R-:W-:Y:S04]  /*17c0*/  BSSY B6, `(.L_x_450) ;  /* 0x0000013000067945 */ /* 0x000fe80003800000 */
[----:B------:R-:W-:-:S13]  /*17d0*/  LOP3.LUT P0, RZ, R0, 0x3ff, RZ, 0xc0, !PT ;  /* 0x000003ff00ff7812 */ /* 0x000fda000780c0ff */
[----:B------:R-:W-:Y:S05]  /*17e0*/  @!P0 BRA `(.L_x_451) ;  /* 0x0000000000408947 */ /* 0x000fea0003800000 */
[----:B------:R-:W-:Y:S01]  /*17f0*/  MOV R0, 0x0 ;  /* 0x0000000000007802 */ /* 0x000fe20000000f00 */
[----:B------:R-:W-:Y:S01]  /*1800*/  ULDC.64 UR4, c[0x4][0xa0] ;  /* 0x0100280000047ab9 */ /* 0x000fe20000000a00 */
[----:B------:R-:W-:Y:S01]  /*1810*/  ULDC.64 UR6, c[0x4][0x38] ;  /* 0x01000e0000067ab9 */ /* 0x000fe20000000a00 */
[----:B------:R-:W-:Y:S01]  /*1820*/  IMAD.U32 R4, RZ, RZ, UR4 ;  /* 0x00000004ff047e24 */ /* 0x000fe2000f8e00ff */
        /* <DEDUP_REMOVED lines=11> */
[----:B-1---5:R-:W-:Y:S05]  /*18e0*/  CALL.ABS.NOINC R14 ;  /* 0x000000000e007343 */ /* 0x022fea0003c00000 */
.L_x_451:
[----:B------:R-:W-:Y:S05]  /*18f0*/  BSYNC B6 ;  /* 0x0000000000067941 */ /* 0x000fea0003800000 */
.L_x_450:
        /* <DEDUP_REMOVED lines=20> */
.L_x_453:
[----:B------:R-:W-:Y:S05]  /*1a40*/  BSYNC B6 ;  /* 0x0000000000067941 */ /* 0x000fea0003800000 */
.L_x_452:
[----:B------:R-:W2:Y:S01]  /*1a50*/  LDL.LU R21, [R1] ;  /* 0x0000000001157983 */ /* 0x000ea20000300800 */
[----:B------:R-:W-:Y:S01]  /*1a60*/  ULDC.64 UR4, c[0x0][0x9f8] ;  /* 0x00027e0000047ab9 */ /* 0x000fe20000000a00 */
[----:B------:R-:W-:Y:S01]  /*1a70*/  ULDC.64 UR6, c[0x0][0x208] ;  /* 0x0000820000067ab9 */ /* 0x000fe20000000a00 */
[----:B------:R-:W-:Y:S01]  /*1a80*/  ISETP.NE.U32.AND P0, PT, RZ, UR4, PT ;  /* 0x00000004ff007c0c */ /* 0x000fe2000bf05070 */
[----:B------:R-:W0:Y:S01]  /*1a90*/  LDC R11, c[0x0][0x3d4] ;  /* 0x0000f500ff0b7b82 */ /* 0x000e220000000800 */
[----:B------:R-:W3:Y:S02]  /*1aa0*/  LDL R36, [R1+0x34] ;  /* 0x0000340001247983 */ /* 0x000ee40000100800 */
[----:B------:R-:W-:Y:S02]  /*1ab0*/  ISETP.NE.AND.EX P0, PT, RZ, UR5, PT, P0 ;  /* 0x00000005ff007c0c */ /* 0x000fe4000bf05300 */
[----:B------:R-:W4:Y:S03]  /*1ac0*/  LDL R37, [R1+0x38] ;  /* 0x0000380001257983 */ /* 0x000f260000100800 */
[----:B------:R-:W1:Y:S01]  /*1ad0*/  LDC R0, c[0x0][0x428] ;  /* 0x00010a00ff007b82 */ /* 0x000e620000000800 */
[----:B------:R-:W4:Y:S07]  /*1ae0*/  LDL R35, [R1+0x5c] ;  /* 0x00005c0001237983 */ /* 0x000f2e0000100800 */
[----:B------:R-:W-:Y:S01]  /*1af0*/  @P0 IADD3 R4, P1, R28, UR4, RZ ;  /* 0x000000041c040c10 */ /* 0x000fe2000ff3e0ff */
[----:B------:R-:W-:Y:S01]  /*1b00*/  IMAD.IADD R123, R29, 0x1, R26 ;  /* 0x000000011d7b7824 */ /* 0x000fe200078e021a */
[----:B------:R-:W1:Y:S01]  /*1b10*/  S2R R20, SR_TID.X ;  /* 0x0000000000147919 */ /* 0x000e620000002100 */
[----:B------:R-:W1:Y:S01]  /*1b20*/  LDC.64 R96, c[0x0][0x2f0] ;  /* 0x0000bc00ff607b82 */ /* 0x000e620000000a00 */
[----:B------:R-:W-:Y:S01]  /*1b30*/  @P0 IADD3.X R5, R30, UR5, RZ, P1, !PT ;  /* 0x000000051e050c10 */ /* 0x000fe20008ffe4ff */
[----:B------:R-:W-:-:S04]  /*1b40*/  ULDC.64 UR4, c[0x0][0x2f8] ;  /* 0x0000be0000047ab9 */ /* 0x000fc80000000a00 */
[----:B------:R1:W3:Y:S01]  /*1b50*/  @P0 LDG.E R27, desc[UR6][R4.64] ;  /* 0x00000006041b0981 */ /* 0x0002e2000c1e1900 */
[----:B0-----:R-:W-:Y:S01]  /*1b60*/  ISETP.GE.AND P2, PT, R16, R11, PT ;  /* 0x0000000b1000720c */ /* 0x001fe20003f46270 */
[----:B------:R-:W-:Y:S01]  /*1b70*/  ULDC.64 UR6, c[0x0][0xa08] ;  /* 0x0002820000067ab9 */ /* 0x000fe20000000a00 */
[----:B------:R-:W-:Y:S01]  /*1b80*/  SHF.R.S32.HI R13, RZ, 0x1f, R123 ;  /* 0x0000001fff0d7819 */ /* 0x000fe2000001147b */
[----:B------:R-:W0:Y:S01]  /*1b90*/  LDC.64 R106, c[0x0][0x3d8] ;  /* 0x0000f600ff6a7b82 */ /* 0x000e220000000a00 */
[----:B------:R-:W-:Y:S02]  /*1ba0*/  SHF.R.S32.HI R19, RZ, 0x1f, R18 ;  /* 0x0000001fff137819 */ /* 0x000fe40000011412 */
[----:B-1----:R-:W-:-:S05]  /*1bb0*/  ISETP.NE.AND P0, PT, R0, 0x1, PT ;  /* 0x000000010000780c */ /* 0x002fca0003f05270 */
[----:B------:R-:W1:Y:S01]  /*1bc0*/  LDC.64 R112, c[0x0][0x3e8] ;  /* 0x0000fa00ff707b82 */ /* 0x000e620000000a00 */
[----:B------:R-:W-:-:S07]  /*1bd0*/  IMAD R6, R13, R96, RZ ;  /* 0x000000600d067224 */ /* 0x000fce00078e02ff */
[----:B------:R-:W1:Y:S01]  /*1be0*/  @P0 LDC R3, c[0x0][0x42c] ;  /* 0x00010b00ff030b82 */ /* 0x000e620000000800 */
[----:B------:R-:W-:Y:S01]  /*1bf0*/  IMAD.WIDE.U32 R4, R123, R96, RZ ;  /* 0x000000607b047225 */ /* 0x000fe200078e00ff */
[----:B------:R-:W-:-:S06]  /*1c00*/  SHF.R.U32.HI R20, RZ, 0x7, R20 ;  /* 0x00000007ff147819 */ /* 0x000fcc0000011614 */
[----:B------:R-:W1:Y:S01]  /*1c10*/  @P0 LDC R7, c[0x0][0x430] ;  /* 0x00010c00ff070b82 */ /* 0x000e620000000800 */
[----:B------:R-:W-:Y:S01]  /*1c20*/  ISETP.NE.AND P6, PT, R20, 0x1, PT ;  /* 0x000000011400780c */ /* 0x000fe20003fc5270 */
[----:B0-----:R-:W-:-:S04]  /*1c30*/  IMAD.WIDE.U32 R102, R22, R106, R18 ;  /* 0x0000006a16667225 */ /* 0x001fc800078e0012 */
[----:B-1----:R-:W-:-:S04]  /*1c40*/  @P0 IMAD.HI.U32 R0, R158, R3, RZ ;  /* 0x000000039e000227 */ /* 0x002fc800078e00ff */
[----:B------:R-:W-:Y:S01]  /*1c50*/  IMAD R3, R123, R97, R6 ;  /* 0x000000617b037224 */ /* 0x000fe200078e0206 */
[----:B------:R-:W-:-:S03]  /*1c60*/  @P0 SHF.R.U32.HI R158, RZ, R7, R0 ;  /* 0x00000007ff9e0219 */ /* 0x000fc60000011600 */
[----:B------:R-:W-:Y:S01]  /*1c70*/  IMAD.IADD R5, R5, 0x1, R3 ;  /* 0x0000000105057824 */ /* 0x000fe200078e0203 */
[----:B------:R-:W-:Y:S02]  /*1c80*/  ISETP.NE.U32.AND P0, PT, RZ, UR6, PT ;  /* 0x00000006ff007c0c */ /* 0x000fe4000bf05070 */
[----:B------:R-:W-:Y:S01]  /*1c90*/  SHF.R.S32.HI R6, RZ, 0x1f, R158 ;  /* 0x0000001fff067819 */ /* 0x000fe2000001149e */
[----:B------:R-:W-:Y:S01]  /*1ca0*/  IMAD.WIDE.U32 R4, R158, UR4, R4 ;  /* 0x000000049e047c25 */ /* 0x000fe2000f8e0004 */
[----:B------:R-:W-:-:S03]  /*1cb0*/  ISETP.NE.AND.EX P0, PT, RZ, UR7, PT, P0 ;  /* 0x00000007ff007c0c */ /* 0x000fc6000bf05300 */
[----:B------:R-:W-:-:S04]  /*1cc0*/  IMAD R3, R6, UR4, RZ ;  /* 0x0000000406037c24 */ /* 0x000fc8000f8e02ff */
[----:B------:R-:W-:Y:S01]  /*1cd0*/  IMAD R3, R158, UR5, R3 ;  /* 0x000000059e037c24 */ /* 0x000fe2000f8e0203 */
[----:B------:R-:W-:-:S03]  /*1ce0*/  ULDC.64 UR4, c[0x0][0x300] ;  /* 0x0000c00000047ab9 */ /* 0x000fc60000000a00 */
[----:B------:R-:W-:Y:S01]  /*1cf0*/  IMAD.IADD R5, R5, 0x1, R3 ;  /* 0x0000000105057824 */ /* 0x000fe200078e0203 */
[----:B--2---:R-:W-:-:S04]  /*1d00*/  LOP3.LUT R21, R21, 0xfffffffe, RZ, 0xc0, !PT ;  /* 0xfffffffe15157812 */ /* 0x004fc800078ec0ff */
[----:B------:R-:W-:-:S05]  /*1d10*/  @P2 LOP3.LUT R21, R21, 0x1, RZ, 0xfc, !PT ;  /* 0x0000000115152812 */ /* 0x000fca00078efcff */
[----:B------:R0:W-:Y:S04]  /*1d20*/  STL [R1], R21 ;  /* 0x0000001501007387 */ /* 0x0001e80000100800 */
[----:B------:R-:W2:Y:S04]  /*1d30*/  LDL R31, [R1+0x58] ;  /* 0x00005800011f7983 */ /* 0x000ea80000100800 */
[----:B------:R-:W2:Y:S04]  /*1d40*/  LDL R33, [R1+0x48] ;  /* 0x0000480001217983 */ /* 0x000ea80000100800 */
[----:B------:R-:W2:Y:S04]  /*1d50*/  LDL R34, [R1+0x4c] ;  /* 0x00004c0001227983 */ /* 0x000ea80000100800 */
[----:B------:R-:W2:Y:S01]  /*1d60*/  LDL R29, [R1+0x3c] ;  /* 0x00003c00011d7983 */ /* 0x000ea20000100800 */
[----:B---3--:R-:W-:-:S03]  /*1d70*/  SHF.R.S32.HI R0, RZ, 0x1f, R27 ;  /* 0x0000001fff007819 */ /* 0x008fc6000001141b */
[----:B------:R-:W3:Y:S01]  /*1d80*/  LDL R26, [R1+0x54] ;  /* 0x00005400011a7983 */ /* 0x000ee20000100800 */
[----:B------:R-:W-:Y:S02]  /*1d90*/  SEL R9, R27, RZ, !P0 ;  /* 0x000000ff1b097207 */ /* 0x000fe40004000000 */
[----:B------:R-:W-:Y:S01]  /*1da0*/  SEL R8, R0, RZ, !P0 ;  /* 0x000000ff00087207 */ /* 0x000fe20004000000 */
[----:B------:R-:W3:Y:S02]  /*1db0*/  LDL R27, [R1+0x44] ;  /* 0x00004400011b7983 */ /* 0x000ee40000100800 */
[----:B------:R-:W-:Y:S02]  /*1dc0*/  IMAD.WIDE.U32 R98, R9, UR4, R4 ;  /* 0x0000000409627c25 */ /* 0x000fe4000f8e0004 */
[----:B0-----:R-:W3:Y:S02]  /*1dd0*/  LDL R21, [R1+0x6c] ;  /* 0x00006c0001157983 */ /* 0x001ee40000100800 */
[----:B------:R-:W-:-:S02]  /*1de0*/  IMAD R0, R8, UR4, RZ ;  /* 0x0000000408007c24 */ /* 0x000fc4000f8e02ff */
[----:B------:R-:W3:Y:S02]  /*1df0*/  LDL R14, [R1+0x68] ;  /* 0x00006800010e7983 */ /* 0x000ee40000100800 */
[----:B------:R-:W-:Y:S01]  /*1e00*/  IMAD R15, R9, UR5, R0 ;  /* 0x00000005090f7c24 */ /* 0x000fe2000f8e0200 */
[----:B------:R-:W-:Y:S05]  /*1e10*/  @!P6 WARPSYNC.ALL ;  /* 0x000000000000e948 */ /* 0x000fea0003800000 */
[----:B------:R-:W3:Y:S01]  /*1e20*/  LDL R12, [R1+0x64] ;  /* 0x00006400010c7983 */ /* 0x000ee20000100800 */
[----:B------:R-:W-:Y:S01]  /*1e30*/  ULDC.64 UR4, c[0x0][0x320] ;  /* 0x0000c80000047ab9 */ /* 0x000fe20000000a00 */
[----:B------:R-:W-:-:S02]  /*1e40*/  IMAD R0, R23, R106, RZ ;  /* 0x0000006a17007224 */ /* 0x000fc400078e02ff */
[----:B------:R-:W3:Y:S01]  /*1e50*/  LDL R32, [R1+0x30] ;  /* 0x0000300001207983 */ /* 0x000ee20000100800 */
[----:B------:R-:W-:Y:S02]  /*1e60*/  IMAD R3, R6, UR4, RZ ;  /* 0x0000000406037c24 */ /* 0x000fe4000f8e02ff */
[C---:B------:R-:W-:Y:S01]  /*1e70*/  IMAD.WIDE.U32 R4, R158.reuse, UR4, R16 ;  /* 0x000000049e047c25 */ /* 0x040fe2000f8e0010 */
[----:B------:R-:W3:Y:S03]  /*1e80*/  LDL R30, [R1+0x40] ;  /* 0x00004000011e7983 */ /* 0x000ee60000100800 */
[----:B------:R-:W-:Y:S01]  /*1e90*/  IMAD R3, R158, UR5, R3 ;  /* 0x000000059e037c24 */ /* 0x000fe2000f8e0203 */
[----:B------:R-:W3:Y:S01]  /*1ea0*/  LDL R28, [R1+0x50] ;  /* 0x00005000011c7983 */ /* 0x000ee20000100800 */
[----:B------:R-:W-:Y:S01]  /*1eb0*/  ULDC.64 UR4, c[0x0][0x328] ;  /* 0x0000ca0000047ab9 */ /* 0x000fe20000000a00 */
[----:B------:R-:W-:-:S02]  /*1ec0*/  IMAD R7, R22, R107, R0 ;  /* 0x0000006b16077224 */ /* 0x000fc400078e0200 */
[----:B------:R-:W-:Y:S01]  /*1ed0*/  IMAD.IADD R101, R5, 0x1, R3 ;  /* 0x0000000105657824 */ /* 0x000fe200078e0203 */
[----:B------:R-:W-:Y:S01]  /*1ee0*/  SEL R3, R11, RZ, P2 ;  /* 0x000000ff0b037207 */ /* 0x000fe20001000000 */
[----:B------:R-:W-:-:S04]  /*1ef0*/  IMAD R0, R8, UR4, RZ ;  /* 0x0000000408007c24 */ /* 0x000fc8000f8e02ff */
[----:B------:R-:W-:Y:S02]  /*1f00*/  IMAD.IADD R3, R16, 0x1, R3 ;  /* 0x0000000110037824 */ /* 0x000fe400078e0203 */
[----:B------:R-:W-:Y:S02]  /*1f10*/  IMAD R41, R9, UR5, R0 ;  /* 0x0000000509297c24 */ /* 0x000fe4000f8e0200 */
[----:B------:R-:W-:Y:S01]  /*1f20*/  IMAD.MOV.U32 R100, RZ, RZ, R4 ;  /* 0x000000ffff647224 */ /* 0x000fe200078e0004 */
[----:B------:R-:W-:Y:S01]  /*1f30*/  SHF.R.S32.HI R0, RZ, 0x1f, R3 ;  /* 0x0000001fff007819 */ /* 0x000fe20000011403 */
[----:B------:R-:W-:-:S03]  /*1f40*/  IMAD.WIDE.U32 R4, R22, R106, R16 ;  /* 0x0000006a16047225 */ /* 0x000fc600078e0010 */
[----:B------:R-:W-:Y:S01]  /*1f50*/  LEA.HI R10, R0, R3, RZ, 0x3 ;  /* 0x00000003000a7211 */ /* 0x000fe200078f18ff */
[-C--:B------:R-:W-:Y:S02]  /*1f60*/  IMAD R6, R23, R112.reuse, RZ ;  /* 0x0000007017067224 */ /* 0x080fe400078e02ff */
[----:B------:R-:W-:Y:S02]  /*1f70*/  IMAD.IADD R103, R103, 0x1, R7 ;  /* 0x0000000167677824 */ /* 0x000fe400078e0207 */
[----:B------:R-:W-:Y:S02]  /*1f80*/  IMAD.IADD R5, R7, 0x1, R5 ;  /* 0x0000000107057824 */ /* 0x000fe400078e0205 */
[----:B------:R-:W-:-:S04]  /*1f90*/  IMAD.WIDE.U32 R108, R22, R112, R18 ;  /* 0x00000070166c7225 */ /* 0x000fc800078e0012 */
[----:B------:R-:W-:Y:S01]  /*1fa0*/  IMAD R7, R22, R113, R6 ;  /* 0x0000007116077224 */ /* 0x000fe200078e0206 */
[----:B------:R-:W-:Y:S01]  /*1fb0*/  LOP3.LUT R6, R36, 0x38, R10, 0xf8, !PT ;  /* 0x0000003824067812 */ /* 0x000fe200078ef80a */
[----:B------:R-:W-:-:S04]  /*1fc0*/  IMAD.WIDE.U32 R110, R22, R112, R16 ;  /* 0x00000070166e7225 */ /* 0x000fc800078e0010 */
[----:B------:R-:W-:Y:S02]  /*1fd0*/  IMAD.IADD R109, R109, 0x1, R7 ;  /* 0x000000016d6d7824 */ /* 0x000fe400078e0207 */
[----:B------:R-:W-:Y:S01]  /*1fe0*/  IMAD.IADD R111, R7, 0x1, R111 ;  /* 0x00000001076f7824 */ /* 0x000fe200078e026f */
[----:B------:R-:W-:-:S04]  /*1ff0*/  LEA.HI R0, R0, R3, RZ, 0x6 ;  /* 0x0000000300007211 */ /* 0x000fc800078f30ff */
[----:B------:R-:W-:Y:S02]  /*2000*/  SHF.R.S32.HI R3, RZ, 0x6, R0 ;  /* 0x00000006ff037819 */ /* 0x000fe40000011400 */
[----:B----4-:R-:W-:-:S04]  /*2010*/  LOP3.LUT R0, R37, 0x38, R10, 0xf8, !PT ;  /* 0x0000003825007812 */ /* 0x010fc800078ef80a */
[----:B------:R-:W-:Y:S01]  /*2020*/  LOP3.LUT R0, R0, R35, RZ, 0x3c, !PT ;  /* 0x0000002300007212 */ /* 0x000fe200078e3cff */
[----:B------:R-:W-:Y:S01]  /*2030*/  IMAD.WIDE.U32 R100, R9, UR4, R100 ;  /* 0x0000000409647c25 */ /* 0x000fe2000f8e0064 */
[----:B-----5:R-:W-:Y:S01]  /*2040*/  SHF.R.S32.HI R9, RZ, 0x1f, R155 ;  /* 0x0000001fff097819 */ /* 0x020fe2000001149b */
[----:B------:R-:W-:Y:S01]  /*2050*/  ULDC UR4, c[0x0][0x2e4] ;  /* 0x0000b90000047ab9 */ /* 0x000fe20000000800 */
[C---:B------:R-:W-:Y:S01]  /*2060*/  SHF.L.U64.HI R115, R96.reuse, 0x5, R97 ;  /* 0x0000000560737819 */ /* 0x040fe20000010261 */
[----:B------:R-:W-:Y:S01]  /*2070*/  IMAD.SHL.U32 R114, R96, 0x20, RZ ;  /* 0x0000002060727824 */ /* 0x000fe200078e00ff */
[----:B------:R-:W-:-:S03]  /*2080*/  IADD3 R122, P0, R22, R123, RZ ;  /* 0x0000007b167a7210 */ /* 0x000fc60007f1e0ff */
[----:B------:R-:W-:-:S03]  /*2090*/  IMAD.WIDE.U32 R116, R22, R96, R114 ;  /* 0x0000006016747225 */ /* 0x000fc600078e0072 */
[----:B------:R-:W-:Y:S01]  /*20a0*/  IADD3 R127, P1, R114, R116, RZ ;  /* 0x00000074727f7210 */ /* 0x000fe20007f3e0ff */
[----:B------:R-:W-:-:S03]  /*20b0*/  IMAD.X R123, R23, 0x1, R13, P0 ;  /* 0x00000001177b7824 */ /* 0x000fc600000e060d */
[----:B------:R-:W-:Y:S01]  /*20c0*/  IADD3 R130, P0, R127, R114, RZ ;  /* 0x000000727f827210 */ /* 0x000fe20007f1e0ff */
[----:B------:R-:W-:Y:S01]  /*20d0*/  IMAD.WIDE.U32 R118, R22, R96, R16 ;  /* 0x0000006016767225 */ /* 0x000fe200078e0010 */
[C-C-:B------:R-:W-:Y:S02]  /*20e0*/  SHF.L.U64.HI R144, R96.reuse, 0x6, R97.reuse ;  /* 0x0000000660907819 */ /* 0x140fe40000010261 */
[----:B------:R-:W-:Y:S01]  /*20f0*/  SHF.L.U64.HI R139, R96, 0x7, R97 ;  /* 0x00000007608b7819 */ /* 0x000fe20000010261 */
[----:B------:R-:W-:Y:S02]  /*2100*/  IMAD.IADD R15, R99, 0x1, R15 ;  /* 0x00000001630f7824 */ /* 0x000fe400078e020f */
[----:B------:R-:W-:Y:S01]  /*2110*/  IMAD R39, R97, 0xb0, RZ ;  /* 0x000000b061277824 */ /* 0x000fe200078e02ff */
[C---:B------:R-:W-:Y:S01]  /*2120*/  SHF.L.U64.HI R38, R106.reuse, 0x5, R107 ;  /* 0x000000056a267819 */ /* 0x040fe2000001026b */
[----:B------:R-:W-:Y:S01]  /*2130*/  IMAD.WIDE.U32 R104, R155, R106, R4 ;  /* 0x0000006a9b687225 */ /* 0x000fe200078e0004 */
[----:B------:R-:W-:-:S02]  /*2140*/  SHF.L.U64.HI R37, R106, 0x6, R107 ;  /* 0x000000066a257819 */ /* 0x000fc4000001026b */
[----:B------:R-:W-:Y:S01]  /*2150*/  SHF.L.U64.HI R36, R106, 0x7, R107 ;  /* 0x000000076a247819 */ /* 0x000fe2000001026b */
[----:B------:R-:W-:Y:S01]  /*2160*/  IMAD R143, R107, 0xb0, RZ ;  /* 0x000000b06b8f7824 */ /* 0x000fe200078e02ff */
[----:B------:R-:W-:Y:S01]  /*2170*/  SHF.L.U64.HI R120, R112, 0x7, R113 ;  /* 0x0000000770787819 */ /* 0x000fe20000010271 */
[----:B------:R-:W-:Y:S01]  /*2180*/  IMAD.SHL.U32 R35, R106, 0x20, RZ ;  /* 0x000000206a237824 */ /* 0x000fe200078e00ff */
[----:B------:R-:W-:Y:S01]  /*2190*/  IADD3 R13, P2, R98, 0x40, RZ ;  /* 0x00000040620d7810 */ /* 0x000fe20007f5e0ff */
[----:B------:R-:W-:-:S04]  /*21a0*/  IMAD.WIDE.U32 R102, R155, R106, R102 ;  /* 0x0000006a9b667225 */ /* 0x000fc800078e0066 */
[----:B------:R-:W-:Y:S02]  /*21b0*/  IMAD R5, R113, 0xb0, RZ ;  /* 0x000000b071057824 */ /* 0x000fe400078e02ff */
[----:B------:R-:W-:Y:S02]  /*21c0*/  IMAD.SHL.U32 R121, R112, 0x80, RZ ;  /* 0x0000008070797824 */ /* 0x000fe400078e00ff */
[----:B------:R-:W-:-:S04]  /*21d0*/  IMAD.WIDE.U32 R108, R155, R112, R108 ;  /* 0x000000709b6c7225 */ /* 0x000fc800078e006c */
[----:B------:R-:W-:-:S04]  /*21e0*/  IMAD.WIDE.U32 R110, R155, R112, R110 ;  /* 0x000000709b6e7225 */ /* 0x000fc800078e006e */
[----:B------:R-:W-:Y:S01]  /*21f0*/  VIADD R163, R20, 0x8 ;  /* 0x0000000814a37836 */ /* 0x000fe20000000000 */
[----:B------:R-:W-:Y:S01]  /*2200*/  LOP3.LUT R20, R10, 0xfffffff8, RZ, 0xc0, !PT ;  /* 0xfffffff80a147812 */ /* 0x000fe200078ec0ff */
[----:B------:R-:W-:Y:S01]  /*2210*/  IMAD.WIDE.U32 R160, R96, 0xb0, RZ ;  /* 0x000000b060a07825 */ /* 0x000fe200078e00ff */
[----:B------:R-:W-:Y:S02]  /*2220*/  SHF.R.S32.HI R146, RZ, 0x1f, R225 ;  /* 0x0000001fff927819 */ /* 0x000fe400000114e1 */
[----:B------:R-:W-:Y:S01]  /*2230*/  SHF.R.S32.HI R145, RZ, 0x1f, R226 ;  /* 0x0000001fff917819 */ /* 0x000fe200000114e2 */
[----:B------:R-:W-:Y:S01]  /*2240*/  IMAD.IADD R39, R161, 0x1, R39 ;  /* 0x00000001a1277824 */ /* 0x000fe200078e0227 */
[----:B--2---:R-:W-:Y:S02]  /*2250*/  LOP3.LUT R7, R6, R31, RZ, 0x3c, !PT ;  /* 0x0000001f06077212 */ /* 0x004fe400078e3cff */
[----:B------:R-:W0:Y:S01]  /*2260*/  S2R R31, SR_TID.X ;  /* 0x00000000001f7919 */ /* 0x000e220000002100 */
[----:B------:R-:W-:-:S04]  /*2270*/  IMAD R150, R3, 0x2c00, R33 ;  /* 0x00002c0003967824 */ /* 0x000fc800078e0221 */
[----:B------:R-:W-:Y:S02]  /*2280*/  IMAD.IADD R150, R150, 0x1, R7 ;  /* 0x0000000196967824 */ /* 0x000fe400078e0207 */
[----:B------:R-:W-:Y:S01]  /*2290*/  IMAD R151, R3, 0x2c00, R34 ;  /* 0x00002c0003977824 */ /* 0x000fe200078e0222 */
[----:B---3--:R-:W-:Y:S02]  /*22a0*/  SHF.R.U32.HI R138, RZ, 0x3, R27 ;  /* 0x00000003ff8a7819 */ /* 0x008fe4000001161b */
[----:B------:R-:W-:Y:S01]  /*22b0*/  LOP3.LUT R7, R27, 0x38, R10, 0xf8, !PT ;  /* 0x000000381b077812 */ /* 0x000fe200078ef80a */
[----:B0-----:R-:W-:-:S05]  /*22c0*/  VIADD R31, R31, 0xffffff80 ;  /* 0xffffff801f1f7836 */ /* 0x001fca0000000000 */
[----:B------:R-:W-:-:S04]  /*22d0*/  SHF.R.S32.HI R27, RZ, 0x1f, R31 ;  /* 0x0000001fff1b7819 */ /* 0x000fc8000001141f */
[----:B------:R-:W-:Y:S01]  /*22e0*/  LEA.HI R27, R27, R31, RZ, 0x6 ;  /* 0x0000001f1b1b7211 */ /* 0x000fe200078f30ff */
[----:B------:R-:W-:Y:S01]  /*22f0*/  IMAD.IADD R151, R151, 0x1, R0 ;  /* 0x0000000197977824 */ /* 0x000fe200078e0200 */
[----:B------:R-:W-:-:S03]  /*2300*/  LOP3.LUT R0, R10, 0x38, RZ, 0xc0, !PT ;  /* 0x000000380a007812 */ /* 0x000fc600078ec0ff */
[----:B------:R-:W-:Y:S01]  /*2310*/  IMAD.SHL.U32 R27, R27, 0x8, RZ ;  /* 0x000000081b1b7824 */ /* 0x000fe200078e00ff */
[----:B------:R-:W-:-:S04]  /*2320*/  LOP3.LUT R0, R0, 0x1c0, R29, 0xf8, !PT ;  /* 0x000001c000007812 */ /* 0x000fc800078ef81d */
[----:B------:R-:W-:Y:S01]  /*2330*/  LOP3.LUT R27, R27, 0xfffffe00, RZ, 0xc0, !PT ;  /* 0xfffffe001b1b7812 */ /* 0x000fe200078ec0ff */
[C---:B------:R-:W-:Y:S02]  /*2340*/  IMAD R149, R3.reuse, 0x2c00, R26 ;  /* 0x00002c0003957824 */ /* 0x040fe400078e021a */
[C---:B------:R-:W-:Y:S02]  /*2350*/  IMAD R148, R3.reuse, 0x2c00, R21 ;  /* 0x00002c0003947824 */ /* 0x040fe400078e0215 */
[C---:B------:R-:W-:Y:S02]  /*2360*/  IMAD R154, R3.reuse, 0x2c00, R27 ;  /* 0x00002c00039a7824 */ /* 0x040fe400078e021b */
[----:B------:R-:W-:Y:S01]  /*2370*/  IMAD R147, R3, 0x2c00, R14 ;  /* 0x00002c0003937824 */ /* 0x000fe200078e020e */
[----:B------:R-:W-:Y:S01]  /*2380*/  LOP3.LUT R3, R0, R12, RZ, 0x3c, !PT ;  /* 0x0000000c00037212 */ /* 0x000fe200078e3cff */
[----:B------:R-:W-:-:S04]  /*2390*/  IMAD R0, R9, R106, RZ ;  /* 0x0000006a09007224 */ /* 0x000fc800078e02ff */
[----:B------:R-:W-:Y:S02]  /*23a0*/  IMAD R27, R155, R107, R0 ;  /* 0x0000006b9b1b7224 */ /* 0x000fe400078e0200 */
[----:B------:R-:W-:-:S04]  /*23b0*/  IMAD R0, R9, R112, RZ ;  /* 0x0000007009007224 */ /* 0x000fc800078e02ff */
[----:B------:R-:W-:Y:S02]  /*23c0*/  IMAD R21, R155, R113, R0 ;  /* 0x000000719b157224 */ /* 0x000fe400078e0200 */
[----:B------:R-:W-:Y:S02]  /*23d0*/  IMAD R0, R23, R96, RZ ;  /* 0x0000006017007224 */ /* 0x000fe400078e02ff */
[----:B------:R-:W-:Y:S02]  /*23e0*/  IMAD.IADD R154, R154, 0x1, R3 ;  /* 0x000000019a9a7824 */ /* 0x000fe400078e0203 */
[----:B------:R-:W-:-:S04]  /*23f0*/  IMAD R3, R22, R97, R0 ;  /* 0x0000006116037224 */ /* 0x000fc800078e0200 */
[----:B------:R-:W-:-:S04]  /*2400*/  IMAD.IADD R125, R3, 0x1, R117 ;  /* 0x00000001037d7824 */ /* 0x000fc800078e0275 */
[----:B------:R-:W-:-:S04]  /*2410*/  IMAD.X R126, R125, 0x1, R115, P1 ;  /* 0x000000017d7e7824 */ /* 0x000fc800008e0673 */
[--C-:B------:R-:W-:Y:S01]  /*2420*/  IMAD.X R128, R126, 0x1, R115.reuse, P0 ;  /* 0x000000017e807824 */ /* 0x100fe200000e0673 */
[----:B------:R-:W-:Y:S02]  /*2430*/  IADD3 R136, P0, R130, R114, RZ ;  /* 0x0000007282887210 */ /* 0x000fe40007f1e0ff */
[----:B------:R-:W-:Y:S02]  /*2440*/  SHF.R.U32.HI R137, RZ, 0x3, R30 ;  /* 0x00000003ff897819 */ /* 0x000fe4000001161e */
[--C-:B------:R-:W-:Y:S01]  /*2450*/  LOP3.LUT R6, R32, 0x38, R10.reuse, 0xf8, !PT ;  /* 0x0000003820067812 */ /* 0x100fe200078ef80a */
[----:B------:R-:W-:Y:S01]  /*2460*/  IMAD.X R131, R128, 0x1, R115, P0 ;  /* 0x0000000180837824 */ /* 0x000fe200000e0673 */
[----:B------:R-:W-:Y:S01]  /*2470*/  LOP3.LUT R8, R30, 0x38, R10, 0xf8, !PT ;  /* 0x000000381e087812 */ /* 0x000fe200078ef80a */
[----:B------:R-:W-:Y:S01]  /*2480*/  IMAD.IADD R124, R119, 0x1, R3 ;  /* 0x00000001777c7824 */ /* 0x000fe200078e0203 */
[----:B------:R-:W-:Y:S01]  /*2490*/  IADD3 R14, P0, R98, R118, RZ ;  /* 0x00000076620e7210 */ /* 0x000fe20007f1e0ff */
[----:B------:R-:W-:Y:S01]  /*24a0*/  IMAD.SHL.U32 R97, R11, 0x2, RZ ;  /* 0x000000020b617824 */ /* 0x000fe200078e00ff */
[----:B------:R-:W-:Y:S01]  /*24b0*/  LOP3.LUT R6, R6, R28, RZ, 0x3c, !PT ;  /* 0x0000001c06067212 */ /* 0x000fe200078e3cff */
[C---:B------:R-:W-:Y:S01]  /*24c0*/  IMAD.SHL.U32 R34, R106.reuse, 0x40, RZ ;  /* 0x000000406a227824 */ /* 0x040fe200078e00ff */
[----:B------:R-:W-:Y:S01]  /*24d0*/  LOP3.LUT R7, R7, R138, RZ, 0x3c, !PT ;  /* 0x0000008a07077212 */ /* 0x000fe200078e3cff */
[----:B------:R-:W-:Y:S01]  /*24e0*/  IMAD.SHL.U32 R33, R106, 0x80, RZ ;  /* 0x000000806a217824 */ /* 0x000fe200078e00ff */
[----:B------:R-:W-:Y:S01]  /*24f0*/  LOP3.LUT R8, R8, R137, RZ, 0x3c, !PT ;  /* 0x0000008908087212 */ /* 0x000fe200078e3cff */
[C---:B------:R-:W-:Y:S01]  /*2500*/  IMAD.SHL.U32 R30, R112.reuse, 0x20, RZ ;  /* 0x00000020701e7824 */ /* 0x040fe200078e00ff */
[C-C-:B------:R-:W-:Y:S01]  /*2510*/  SHF.L.U64.HI R32, R112.reuse, 0x5, R113.reuse ;  /* 0x0000000570207819 */ /* 0x140fe20000010271 */
[C---:B------:R-:W-:Y:S01]  /*2520*/  IMAD.SHL.U32 R29, R112.reuse, 0x40, RZ ;  /* 0x00000040701d7824 */ /* 0x040fe200078e00ff */
[----:B------:R-:W-:Y:S01]  /*2530*/  SHF.L.U64.HI R31, R112, 0x6, R113 ;  /* 0x00000006701f7819 */ /* 0x000fe20000010271 */
[----:B------:R-:W-:Y:S01]  /*2540*/  IMAD.WIDE.U32 R106, R106, 0xb0, RZ ;  /* 0x000000b06a6a7825 */ /* 0x000fe200078e00ff */
[----:B------:R-:W-:-:S02]  /*2550*/  IADD3 R141, P3, R136, R114, RZ ;  /* 0x00000072888d7210 */ /* 0x000fc40007f7e0ff */
[----:B------:R-:W-:Y:S01]  /*2560*/  IADD3 R11, P4, R14, 0x40, RZ ;  /* 0x000000400e0b7810 */ /* 0x000fe20007f9e0ff */
[----:B------:R-:W-:-:S04]  /*2570*/  IMAD.WIDE.U32 R112, R112, 0xb0, RZ ;  /* 0x000000b070707825 */ /* 0x000fc800078e00ff */
[----:B------:R-:W-:Y:S01]  /*2580*/  IMAD.X R12, R124, 0x1, R15, P0 ;  /* 0x000000017c0c7824 */ /* 0x000fe200000e060f */
[----:B------:R-:W-:Y:S01]  /*2590*/  ISETP.GE.AND P0, PT, R16, UR4, PT ;  /* 0x0000000410007c0c */ /* 0x000fe2000bf06270 */
[----:B------:R-:W-:Y:S01]  /*25a0*/  IMAD.IADD R149, R149, 0x1, R6 ;  /* 0x0000000195957824 */ /* 0x000fe200078e0206 */
[----:B------:R-:W-:Y:S01]  /*25b0*/  ISETP.GE.AND P1, PT, R227, UR4, PT ;  /* 0x00000004e3007c0c */ /* 0x000fe2000bf26270 */
[----:B------:R-:W-:Y:S01]  /*25c0*/  IMAD.IADD R148, R148, 0x1, R7 ;  /* 0x0000000194947824 */ /* 0x000fe200078e0207 */
[----:B------:R-:W-:Y:S01]  /*25d0*/  SHF.R.S32.HI R10, RZ, 0x3, R10 ;  /* 0x00000003ff0a7819 */ /* 0x000fe2000001140a */
[----:B------:R-:W-:Y:S01]  /*25e0*/  IMAD.IADD R147, R147, 0x1, R8 ;  /* 0x0000000193937824 */ /* 0x000fe200078e0208 */
[----:B------:R-:W-:Y:S01]  /*25f0*/  SHF.R.S32.HI R9, RZ, 0x1f, R20 ;  /* 0x0000001fff097819 */ /* 0x000fe20000011414 */
[----:B------:R-:W-:Y:S02]  /*2600*/  IMAD.IADD R28, R103, 0x1, R27 ;  /* 0x00000001671c7824 */ /* 0x000fe400078e021b */
[----:B------:R-:W-:-:S02]  /*2610*/  IMAD.IADD R26, R109, 0x1, R21 ;  /* 0x000000016d1a7824 */ /* 0x000fc400078e0215 */
[----:B------:R-:W-:Y:S02]  /*2620*/  IMAD.IADD R143, R107, 0x1, R143 ;  /* 0x000000016b8f7824 */ /* 0x000fe400078e028f */
[----:B------:R-:W-:Y:S02]  /*2630*/  IMAD.IADD R142, R113, 0x1, R5 ;  /* 0x00000001718e7824 */ /* 0x000fe400078e0205 */
[----:B------:R-:W-:Y:S02]  /*2640*/  IMAD.IADD R27, R27, 0x1, R105 ;  /* 0x000000011b1b7824 */ /* 0x000fe400078e0269 */
[----:B------:R-:W-:Y:S02]  /*2650*/  IMAD.IADD R21, R21, 0x1, R111 ;  /* 0x0000000115157824 */ /* 0x000fe400078e026f */
[----:B------:R-:W-:Y:S02]  /*2660*/  IMAD.X R140, R131, 0x1, R115, P3 ;  /* 0x00000001838c7824 */ /* 0x000fe400018e0673 */
[----:B------:R-:W-:-:S02]  /*2670*/  IMAD.X R8, RZ, RZ, R15, P2 ;  /* 0x000000ffff087224 */ /* 0x000fc400010e060f */
[----:B------:R-:W-:Y:S02]  /*2680*/  IMAD.X R7, RZ, RZ, R12, P4 ;  /* 0x000000ffff077224 */ /* 0x000fe400020e060c */
[----:B------:R-:W-:Y:S01]  /*2690*/  IMAD.IADD R6, R101, 0x1, R41 ;  /* 0x0000000165067824 */ /* 0x000fe200078e0229 */
[----:B------:R-:W-:Y:S06]  /*26a0*/  @!P6 BAR.SYNC.DEFER_BLOCKING 0x9, 0x100 ;  /* 0x024400000000eb1d */ /* 0x000fec0000010000 */
.L_x_577:
[----:B------:R-:W2:Y:S01]  /*26b0*/  LDL R3, [R1+0x60] ;  /* 0x0000600001037983 */ /* 0x000ea20000100800 */
[----:B------:R-:W0:Y:S03]  /*26c0*/  LDC R80, c[0x0][0x3d4] ;  /* 0x0000f500ff507b82 */ /* 0x000e260000000800 */
[----:B---3--:R-:W3:Y:S01]  /*26d0*/  LDL.LU R0, [R1] ;  /* 0x0000000001007983 */ /* 0x008ee20000300800 */
[----:B------:R-:W-:Y:S01]  /*26e0*/  VIADD R24, R24, 0xffffffff ;  /* 0xffffffff18187836 */ /* 0x000fe20000000000 */
[----:B------:R-:W-:Y:S05]  /*26f0*/  YIELD ;  /* 0x0000000000007946 */ /* 0x000fea0003800000 */
[----:B------:R-:W-:Y:S01]  /*2700*/  ISETP.GT.AND P3, PT, R24, R129, PT ;  /* 0x000000811800720c */ /* 0x000fe20003f64270 */
[----:B------:R-:W-:Y:S01]  /*2710*/  BSSY B0, `(.L_x_454) ;  /* 0x000090e000007945 */ /* 0x000fe20003800000 */
[----:B0-----:R-:W-:Y:S01]  /*2720*/  ISETP.GE.AND P2, PT, R80, 0x1, PT ;  /* 0x000000015000780c */ /* 0x001fe20003f46270 */
[----:B--2---:R-:W-:Y:S01]  /*2730*/  IMAD R5, R220, 0x5800, R3 ;  /* 0x00005800dc057824 */ /* 0x004fe200078e0203 */
[----:B---3--:R-:W-:-:S03]  /*2740*/  LOP3.LUT R0, R0, 0xffffffef, RZ, 0xc0, !PT ;  /* 0xffffffef00007812 */ /* 0x008fc600078ec0ff */
[----:B------:R-:W-:-:S06]  /*2750*/  IMAD R5, R5, 0x2, R2 ;  /* 0x0000000205057824 */ /* 0x000fcc00078e0202 */
[----:B------:R-:W-:-:S05]  /*2760*/  @P3 LOP3.LUT R0, R0, 0x10, RZ, 0xfc, !PT ;  /* 0x0000001000003812 */ /* 0x000fca00078efcff */
[----:B------:R0:W-:Y:S01]  /*2770*/  STL [R1], R0 ;  /* 0x0000000001007387 */ /* 0x0001e20000100800 */
[----:B-1--4-:R-:W-:Y:S05]  /*2780*/  @!P2 BRA `(.L_x_455) ;  /* 0x0000008400cca947 */ /* 0x012fea0003800000 */
[----:B------:R-:W-:Y:S01]  /*2790*/  ULDC.U8 UR4, c[0x0][0x3f0] ;  /* 0x0000fc0000047ab9 */ /* 0x000fe20000000000 */
[----:B------:R-:W-:Y:S01]  /*27a0*/  SHF.R.S32.HI R3, RZ, 0x1f, R24 ;  /* 0x0000001fff037819 */ /* 0x000fe20000011418 */
[-C--:B------:R-:W-:Y:S01]  /*27b0*/  IMAD R4, R143, R24.reuse, RZ ;  /* 0x000000188f047224 */ /* 0x080fe200078e02ff */
[----:B------:R-:W-:Y:S01]  /*27c0*/  ISETP.NE.AND P2, PT, RZ, UR4, PT ;  /* 0x00000004ff007c0c */ /* 0x000fe2000bf45270 */
[-C--:B0-----:R-:W-:Y:S02]  /*27d0*/  IMAD R0, R39, R24.reuse, RZ ;  /* 0x0000001827007224 */ /* 0x081fe400078e02ff */
[----:B------:R-:W-:Y:S02]  /*27e0*/  IMAD R40, R142, R24, RZ ;  /* 0x000000188e287224 */ /* 0x000fe400078e02ff */
[----:B------:R-:W-:Y:S02]  /*27f0*/  IMAD R43, R3, R106, R4 ;  /* 0x0000006a032b7224 */ /* 0x000fe400078e0204 */
[----:B------:R-:W-:-:S02]  /*2800*/  IMAD R4, R24, -0xb0, R25 ;  /* 0xffffff5018047824 */ /* 0x000fc400078e0219 */
[C---:B------:R-:W-:Y:S02]  /*2810*/  IMAD R41, R3.reuse, R160, R0 ;  /* 0x000000a003297224 */ /* 0x040fe400078e0200 */
[----:B------:R-:W-:Y:S01]  /*2820*/  IMAD R45, R3, R112, R40 ;  /* 0x00000070032d7224 */ /* 0x000fe200078e0228 */
[----:B------:R-:W-:Y:S01]  /*2830*/  VIMNMX R4, R4, 0xb0, PT ;  /* 0x000000b004047848 */ /* 0x000fe20003fe0100 */
[----:B------:R-:W-:-:S04]  /*2840*/  IMAD.WIDE.U32 R132, R160, R24, RZ ;  /* 0x00000018a0847225 */ /* 0x000fc800078e00ff */
[----:B------:R-:W-:-:S04]  /*2850*/  IMAD.WIDE.U32 R92, R106, R24, RZ ;  /* 0x000000186a5c7225 */ /* 0x000fc800078e00ff */
[----:B------:R-:W-:-:S04]  /*2860*/  IMAD.WIDE.U32 R90, R112, R24, RZ ;  /* 0x00000018705a7225 */ /* 0x000fc800078e00ff */
[----:B------:R-:W-:Y:S02]  /*2870*/  IMAD.IADD R88, R133, 0x1, R41 ;  /* 0x0000000185587824 */ /* 0x000fe400078e0229 */
[----:B------:R-:W-:Y:S02]  /*2880*/  IMAD.IADD R3, R93, 0x1, R43 ;  /* 0x000000015d037824 */ /* 0x000fe400078e022b */
[----:B------:R-:W-:Y:S01]  /*2890*/  IMAD.IADD R0, R91, 0x1, R45 ;  /* 0x000000015b007824 */ /* 0x000fe200078e022d */
[----:B------:R-:W-:Y:S06]  /*28a0*/  @!P2 BRA `(.L_x_456) ;  /* 0x000000400064a947 */ /* 0x000fec0003800000 */
[----:B------:R-:W-:Y:S01]  /*28b0*/  ISETP.GE.AND P3, PT, R22, R4, PT ;  /* 0x000000041600720c */ /* 0x000fe20003f66270 */
[----:B------:R-:W-:Y:S01]  /*28c0*/  BSSY B1, `(.L_x_457) ;  /* 0x000001c000017945 */ /* 0x000fe20003800000 */
[----:B------:R-:W-:Y:S02]  /*28d0*/  CS2R R76, SRZ ;  /* 0x00000000004c7805 */ /* 0x000fe4000001ff00 */
[----:B------:R-:W-:Y:S02]  /*28e0*/  CS2R R86, SRZ ;  /* 0x0000000000567805 */ /* 0x000fe4000001ff00 */
[----:B------:R-:W-:Y:S02]  /*28f0*/  CS2R R134, SRZ ;  /* 0x0000000000867805 */ /* 0x000fe4000001ff00 */
[----:B------:R-:W-:Y:S02]  /*2900*/  CS2R R94, SRZ ;  /* 0x00000000005e7805 */ /* 0x000fe4000001ff00 */
[----:B------:R-:W-:-:S03]  /*2910*/  CS2R R152, SRZ ;  /* 0x0000000000987805 */ /* 0x000fc6000001ff00 */
[----:B------:R-:W-:Y:S05]  /*2920*/  @P3 BRA `(.L_x_458) ;  /* 0x0000000000543947 */ /* 0x000fea0003800000 */
[----:B------:R-:W-:Y:S01]  /*2930*/  IADD3 R41, P2, R102, R92, RZ ;  /* 0x0000005c66297210 */ /* 0x000fe20007f5e0ff */
[----:B------:R-:W-:Y:S01]  /*2940*/  ULDC.64 UR4, c[0x0][0x3c8] ;  /* 0x0000f20000047ab9 */ /* 0x000fe20000000a00 */
[----:B------:R-:W-:Y:S02]  /*2950*/  CS2R R134, SRZ ;  /* 0x0000000000867805 */ /* 0x000fe4000001ff00 */
[----:B------:R-:W-:Y:S01]  /*2960*/  CS2R R152, SRZ ;  /* 0x0000000000987805 */ /* 0x000fe2000001ff00 */
[----:B------:R-:W-:Y:S01]  /*2970*/  ULDC.64 UR6, c[0x0][0x208] ;  /* 0x0000820000067ab9 */ /* 0x000fe20000000a00 */
[----:B------:R-:W-:Y:S01]  /*2980*/  IMAD.X R42, R3, 0x1, R28, P2 ;  /* 0x00000001032a7824 */ /* 0x000fe200010e061c */
[----:B------:R-:W-:-:S04]  /*2990*/  LEA R40, P2, R41, UR4, 0x1 ;  /* 0x0000000429287c11 */ /* 0x000fc8000f8408ff */
[----:B------:R-:W-:Y:S01]  /*29a0*/  LEA.HI.X R41, R41, UR5, R42, 0x1, P2 ;  /* 0x0000000529297c11 */ /* 0x000fe200090f0c2a */
[----:B------:R-:W-:Y:S01]  /*29b0*/  ULDC.64 UR4, c[0x0][0x3e0] ;  /* 0x0000f80000047ab9 */ /* 0x000fe20000000a00 */
[----:B------:R-:W-:-:S05]  /*29c0*/  IADD3 R43, P2, R108, R90, RZ ;  /* 0x0000005a6c2b7210 */ /* 0x000fca0007f5e0ff */
[----:B------:R-:W-:Y:S01]  /*29d0*/  IMAD.X R44, R0, 0x1, R26, P2 ;  /* 0x00000001002c7824 */ /* 0x000fe200010e061a */
[----:B------:R-:W-:-:S04]  /*29e0*/  LEA R42, P2, R43, UR4, 0x1 ;  /* 0x000000042b2a7c11 */ /* 0x000fc8000f8408ff */
[----:B------:R-:W-:Y:S02]  /*29f0*/  LEA.HI.X R43, R43, UR5, R44, 0x1, P2 ;  /* 0x000000052b2b7c11 */ /* 0x000fe400090f0c2c */
[----:B------:R-:W-:Y:S02]  /*2a00*/  ISETP.GE.AND P2, PT, R18, R80, PT ;  /* 0x000000501200720c */ /* 0x000fe40003f46270 */
[----:B------:R-:W-:Y:S02]  /*2a10*/  CS2R R86, SRZ ;  /* 0x0000000000567805 */ /* 0x000fe4000001ff00 */
[----:B------:R-:W-:-:S09]  /*2a20*/  CS2R R94, SRZ ;  /* 0x00000000005e7805 */ /* 0x000fd2000001ff00 */
[----:B------:R0:W5:Y:S04]  /*2a30*/  @!P2 LDG.E.64 R134, desc[UR6][R40.64] ;  /* 0x000000062886a981 */ /* 0x000168000c1e1b00 */
[----:B------:R0:W5:Y:S01]  /*2a40*/  @!P2 LDG.E.64 R152, desc[UR6][R42.64] ;  /* 0x000000062a98a981 */ /* 0x000162000c1e1b00 */
[----:B------:R-:W-:-:S13]  /*2a50*/  ISETP.GE.AND P2, PT, R221, R80, PT ;  /* 0x00000050dd00720c */ /* 0x000fda0003f46270 */
[----:B------:R0:W5:Y:S04]  /*2a60*/  @!P2 LDG.E.64 R86, desc[UR6][R40.64+0x40] ;  /* 0x000040062856a981 */ /* 0x000168000c1e1b00 */
[----:B------:R0:W5:Y:S02]  /*2a70*/  @!P2 LDG.E.64 R94, desc[UR6][R42.64+0x40] ;  /* 0x000040062a5ea981 */ /* 0x000164000c1e1b00 */
.L_x_458:
[----:B------:R-:W-:Y:S05]  /*2a80*/  BSYNC B1 ;  /* 0x0000000000017941 */ /* 0x000fea0003800000 */
.L_x_457:
[----:B------:R-:W-:Y:S01]  /*2a90*/  ISETP.GE.AND P4, PT, R223, R4, PT ;  /* 0x00000004df00720c */ /* 0x000fe20003f86270 */
[----:B0----5:R-:W-:Y:S01]  /*2aa0*/  IMAD.MOV.U32 R40, RZ, RZ, R86 ;  /* 0x000000ffff287224 */ /* 0x021fe200078e0056 */
[----:B------:R-:W-:Y:S01]  /*2ab0*/  BSSY B1, `(.L_x_459) ;  /* 0x0000029000017945 */ /* 0x000fe20003800000 */
[----:B------:R-:W-:Y:S01]  /*2ac0*/  IMAD.MOV.U32 R41, RZ, RZ, R87 ;  /* 0x000000ffff297224 */ /* 0x000fe200078e0057 */
[----:B------:R-:W-:Y:S01]  /*2ad0*/  CS2R R82, SRZ ;  /* 0x0000000000527805 */ /* 0x000fe2000001ff00 */
[----:B------:R-:W-:Y:S01]  /*2ae0*/  IMAD.MOV.U32 R42, RZ, RZ, R134 ;  /* 0x000000ffff2a7224 */ /* 0x000fe200078e0086 */
[----:B------:R-:W-:Y:S01]  /*2af0*/  PRMT R158, R158, 0x5410, R40 ;  /* 0x000054109e9e7816 */ /* 0x000fe20000000028 */
        /* <DEDUP_REMOVED lines=9> */
[----:B------:R-:W-:-:S02]  /*2b90*/  PRMT R206, R41, 0x7610, R206 ;  /* 0x0000761029ce7816 */ /* 0x000fc400000000ce */
[----:B------:R-:W-:Y:S02]  /*2ba0*/  CS2R R78, SRZ ;  /* 0x00000000004e7805 */ /* 0x000fe4000001ff00 */
[----:B------:R-:W-:Y:S02]  /*2bb0*/  PRMT R168, R168, 0x5410, R42 ;  /* 0x00005410a8a87816 */ /* 0x000fe4000000002a */
[----:B------:R-:W-:Y:S02]  /*2bc0*/  CS2R R84, SRZ ;  /* 0x0000000000547805 */ /* 0x000fe4000001ff00 */
[----:B------:R-:W-:Y:S01]  /*2bd0*/  PRMT R198, R43, 0x7610, R198 ;  /* 0x000076102bc67816 */ /* 0x000fe200000000c6 */
[----:B------:R-:W-:Y:S06]  /*2be0*/  @P4 BRA `(.L_x_460) ;  /* 0x0000000000544947 */ /* 0x000fec0003800000 */
[----:B------:R-:W-:Y:S01]  /*2bf0*/  IADD3 R41, P2, P5, R102, R92, R35 ;  /* 0x0000005c66297210 */ /* 0x000fe20007d5e023 */
[----:B------:R-:W-:Y:S01]  /*2c00*/  ULDC.64 UR4, c[0x0][0x3c8] ;  /* 0x0000f20000047ab9 */ /* 0x000fe20000000a00 */
[----:B------:R-:W-:Y:S02]  /*2c10*/  CS2R R82, SRZ ;  /* 0x0000000000527805 */ /* 0x000fe4000001ff00 */
[----:B------:R-:W-:Y:S02]  /*2c20*/  CS2R R84, SRZ ;  /* 0x0000000000547805 */ /* 0x000fe4000001ff00 */
[----:B------:R-:W-:Y:S01]  /*2c30*/  IADD3.X R42, R28, R3, R38, P2, P5 ;  /* 0x000000031c2a7210 */ /* 0x000fe200017ea426 */
[----:B------:R-:W-:Y:S01]  /*2c40*/  ULDC.64 UR6, c[0x0][0x208] ;  /* 0x0000820000067ab9 */ /* 0x000fe20000000a00 */
[----:B------:R-:W-:-:S04]  /*2c50*/  IADD3 R43, P2, P5, R108, R90, R30 ;  /* 0x0000005a6c2b7210 */ /* 0x000fc80007d5e01e */
[----:B------:R-:W-:Y:S02]  /*2c60*/  IADD3.X R44, R26, R0, R32, P2, P5 ;  /* 0x000000001a2c7210 */ /* 0x000fe400017ea420 */
[----:B------:R-:W-:-:S04]  /*2c70*/  LEA R40, P2, R41, UR4, 0x1 ;  /* 0x0000000429287c11 */ /* 0x000fc8000f8408ff */
[----:B------:R-:W-:Y:S01]  /*2c80*/  LEA.HI.X R41, R41, UR5, R42, 0x1, P2 ;  /* 0x0000000529297c11 */ /* 0x000fe200090f0c2a */
[----:B------:R-:W-:Y:S02]  /*2c90*/  ULDC.64 UR4, c[0x0][0x3e0] ;  /* 0x0000f80000047ab9 */ /* 0x000fe40000000a00 */
        /* <DEDUP_REMOVED lines=10> */
.L_x_460:
[----:B------:R-:W-:Y:S05]  /*2d40*/  BSYNC B1 ;  /* 0x0000000000017941 */ /* 0x000fea0003800000 */
.L_x_459:
        /* <DEDUP_REMOVED lines=20> */
[----:B------:R-:W-:Y:S02]  /*2e90*/  PRMT R209, R43, 0x7610, R209 ;  /* 0x000076102bd17816 */ /* 0x000fe400000000d1 */
[----:B------:R-:W-:Y:S02]  /*2ea0*/  CS2R R70, SRZ ;  /* 0x0000000000467805 */ /* 0x000fe4000001ff00 */
[----:B------:R-:W-:-:S02]  /*2eb0*/  CS2R R74, SRZ ;  /* 0x00000000004a7805 */ /* 0x000fc4000001ff00 */
[----:B------:R-:W-:Y:S01]  /*2ec0*/  P2R R89, PR, RZ, 0x4 ;  /* 0x00000004ff597803 */ /* 0x000fe20000000000 */
        /* <DEDUP_REMOVED lines=22> */
.L_x_462:
[----:B------:R-:W-:Y:S05]  /*3030*/  BSYNC B1 ;  /* 0x0000000000017941 */ /* 0x000fea0003800000 */
.L_x_461:
        /* <DEDUP_REMOVED lines=14> */
[----:B------:R-:W-:-:S02]  /*3120*/  MOV R40, R70 ;  /* 0x0000004600287202 */ /* 0x000fc40000000f00 */
[----:B------:R-:W-:Y:S02]  /*3130*/  CS2R R62, SRZ ;  /* 0x00000000003e7805 */ /* 0x000fe4000001ff00 */
[----:B------:R-:W-:Y:S02]  /*3140*/  PRMT R158, R41, 0x7610, R158 ;  /* 0x00007610299e7816 */ /* 0x000fe4000000009e */
[----:B------:R-:W-:Y:S02]  /*3150*/  CS2R R66, SRZ ;  /* 0x0000000000427805 */ /* 0x000fe4000001ff00 */
[----:B------:R-:W-:Y:S02]  /*3160*/  PRMT R165, R40, 0x7610, R165 ;  /* 0x0000761028a57816 */ /* 0x000fe400000000a5 */
[----:B------:R-:W-:Y:S02]  /*3170*/  PRMT R173, R42, 0x7610, R173 ;  /* 0x000076102aad7816 */ /* 0x000fe400000000ad */
[----:B------:R-:W-:-:S02]  /*3180*/  PRMT R172, R43, 0x7610, R172 ;  /* 0x000076102bac7816 */ /* 0x000fc400000000ac */
[----:B------:R-:W-:Y:S01]  /*3190*/  P2R R81, PR, RZ, 0x4 ;  /* 0x00000004ff517803 */ /* 0x000fe20000000000 */
[----:B------:R-:W-:Y:S06]  /*31a0*/  @P2 BRA `(.L_x_464) ;  /* 0x00000000007c2947 */ /* 0x000fec0003800000 */
[----:B------:R-:W0:Y:S01]  /*31b0*/  LDC.64 R40, c[0x0][0x3d8] ;  /* 0x0000f600ff287b82 */ /* 0x000e220000000a00 */
[----:B------:R-:W-:Y:S01]  /*31c0*/  IMAD.MOV.U32 R42, RZ, RZ, R92 ;  /* 0x000000ffff2a7224 */ /* 0x000fe200078e005c */
[----:B------:R-:W-:Y:S01]  /*31d0*/  ULDC.64 UR4, c[0x0][0x3c8] ;  /* 0x0000f20000047ab9 */ /* 0x000fe20000000a00 */
[----:B------:R-:W-:Y:S01]  /*31e0*/  IMAD.MOV.U32 R43, RZ, RZ, R3 ;  /* 0x000000ffff2b7224 */ /* 0x000fe200078e0003 */
[----:B------:R-:W-:Y:S02]  /*31f0*/  CS2R R64, SRZ ;  /* 0x0000000000407805 */ /* 0x000fe4000001ff00 */
[----:B------:R-:W-:Y:S01]  /*3200*/  CS2R R66, SRZ ;  /* 0x0000000000427805 */ /* 0x000fe2000001ff00 */
[----:B------:R-:W-:Y:S01]  /*3210*/  ULDC.64 UR6, c[0x0][0x208] ;  /* 0x0000820000067ab9 */ /* 0x000fe20000000a00 */
[----:B0-----:R-:W-:-:S04]  /*3220*/  IMAD.WIDE.U32 R42, R40, 0x60, R42 ;  /* 0x00000060282a7825 */ /* 0x001fc800078e002a */
[----:B------:R-:W-:Y:S01]  /*3230*/  IMAD R41, R41, 0x60, RZ ;  /* 0x0000006029297824 */ /* 0x000fe200078e02ff */
[----:B------:R-:W-:Y:S01]  /*3240*/  IADD3 R45, P2, R102, R42, RZ ;  /* 0x0000002a662d7210 */ /* 0x000fe20007f5e0ff */
[----:B------:R-:W-:-:S03]  /*3250*/  IMAD.MOV.U32 R42, RZ, RZ, R90 ;  /* 0x000000ffff2a7224 */ /* 0x000fc600078e005a */
[----:B------:R-:W-:Y:S01]  /*3260*/  IADD3.X R46, R28, R43, R41, P2, !PT ;  /* 0x0000002b1c2e7210 */ /* 0x000fe200017fe429 */
[----:B------:R-:W-:Y:S01]  /*3270*/  IMAD.MOV.U32 R43, RZ, RZ, R0 ;  /* 0x000000ffff2b7224 */ /* 0x000fe200078e0000 */
[----:B------:R-:W0:Y:S02]  /*3280*/  LDC.64 R40, c[0x0][0x3e8] ;  /* 0x0000fa00ff287b82 */ /* 0x000e240000000a00 */
[----:B0-----:R-:W-:-:S04]  /*3290*/  IMAD.WIDE.U32 R42, R40, 0x60, R42 ;  /* 0x00000060282a7825 */ /* 0x001fc800078e002a */
[----:B------:R-:W-:Y:S01]  /*32a0*/  IMAD R41, R41, 0x60, RZ ;  /* 0x0000006029297824 */ /* 0x000fe200078e02ff */
[----:B------:R-:W-:-:S04]  /*32b0*/  IADD3 R44, P2, R108, R42, RZ ;  /* 0x0000002a6c2c7210 */ /* 0x000fc80007f5e0ff */
[----:B------:R-:W-:Y:S02]  /*32c0*/  IADD3.X R43, R26, R43, R41, P2, !PT ;  /* 0x0000002b1a2b7210 */ /* 0x000fe400017fe429 */
        /* <DEDUP_REMOVED lines=13> */
.L_x_464:
[----:B------:R-:W-:Y:S05]  /*33a0*/  BSYNC B1 ;  /* 0x0000000000017941 */ /* 0x000fea0003800000 */
.L_x_463:
        /* <DEDUP_REMOVED lines=23> */
[----:B------:R-:W-:Y:S02]  /*3520*/  CS2R R48, SRZ ;  /* 0x0000000000307805 */ /* 0x000fe4000001ff00 */
[----:B------:R-:W-:Y:S02]  /*3530*/  CS2R R46, SRZ ;  /* 0x00000000002e7805 */ /* 0x000fe4000001ff00 */
[----:B------:R-:W-:Y:S02]  /*3540*/  CS2R R50, SRZ ;  /* 0x0000000000327805 */ /* 0x000fe4000001ff00 */
        /* <DEDUP_REMOVED lines=23> */
.L_x_466:
[----:B------:R-:W-:Y:S05]  /*36c0*/  BSYNC B1 ;  /* 0x0000000000017941 */ /* 0x000fea0003800000 */
.L_x_465:
[----:B------:R-:W-:Y:S01]  /*36d0*/  ISETP.GE.AND P5, PT, R226, R4, PT ;  /* 0x00000004e200720c */ /* 0x000fe20003fa6270 */
[----:B------:R-:W-:-:S12]  /*36e0*/  BSSY B1, `(.L_x_467) ;  /* 0x000001f000017945 */ /* 0x000fd80003800000 */
[----:B------:R-:W-:Y:S05]  /*36f0*/  @P5 BRA `(.L_x_468) ;  /* 0x0000000000745947 */ /* 0x000fea0003800000 */
[----:B0-----:R-:W0:Y:S01]  /*3700*/  LDC.64 R40, c[0x0][0x3d8] ;  /* 0x0000f600ff287b82 */ /* 0x001e220000000a00 */
        /* <DEDUP_REMOVED lines=8> */
[----:B------:R-:W-:-:S04]  /*3790*/  IADD3 R3, P2, R102, R92, RZ ;  /* 0x0000005c66037210 */ /* 0x000fc80007f5e0ff */
[----:B------:R-:W-:Y:S02]  /*37a0*/  IADD3.X R92, R28, R93, R41, P2, !PT ;  /* 0x0000005d1c5c7210 */ /* 0x000fe400017fe429 */
        /* <DEDUP_REMOVED lines=18> */
.L_x_468:
[----:B------:R-:W-:Y:S05]  /*38d0*/  BSYNC B1 ;  /* 0x0000000000017941 */ /* 0x000fea0003800000 */
.L_x_467:
[----:B------:R-:W-:Y:S01]  /*38e0*/  ULOP3.LUT UR4, UR60, 0x1, URZ, 0xfc, !UPT ;  /* 0x000000013c047892 */ /* 0x000fe2000f8efc3f */
[----:B-----5:R-:W-:Y:S02]  /*38f0*/  IMAD.MOV.U32 R0, RZ, RZ, R52 ;  /* 0x000000ffff007224 */ /* 0x020fe400078e0034 */
[----:B------:R-:W-:Y:S01]  /*3900*/  IMAD.MOV.U32 R3, RZ, RZ, R53 ;  /* 0x000000ffff037224 */ /* 0x000fe200078e0035 */
[----:B------:R-:W-:Y:S01]  /*3910*/  UISETP.NE.AND UP0, UPT, UR4, 0x3, UPT ;  /* 0x000000030400788c */ /* 0x000fe2000bf05270 */
[----:B01----:R-:W-:Y:S01]  /*3920*/  IMAD.MOV.U32 R40, RZ, RZ, R56 ;  /* 0x000000ffff287224 */ /* 0x003fe200078e0038 */
        /* <DEDUP_REMOVED lines=8> */
[----:B------:R-:W-:Y:S01]  /*39b0*/  PLOP3.LUT P2, PT, PT, PT, UP0, 0x80, 0x0 ;  /* 0x000000000000781c */ /* 0x000fe20003f4f008 */
        /* <DEDUP_REMOVED lines=18> */
[----:B------:R-:W-:Y:S02]  /*3ae0*/  PRMT R180, R41, 0x7610, R180 ;  /* 0x0000761029b47816 */ /* 0x000fe400000000b4 */
[----:B------:R-:W-:Y:S02]  /*3af0*/  PRMT R194, R3, 0x7610, R194 ;  /* 0x0000761003c27816 */ /* 0x000fe400000000c2 */
[----:B------:R-:W-:Y:S01]  /*3b00*/  PRMT R196, R0, 0x7610, R196 ;  /* 0x0000761000c47816 */ /* 0x000fe200000000c4 */
[----:B------:R-:W-:Y:S06]  /*3b10*/  @!P2 BRA `(.L_x_469) ;  /* 0x000000000004a947 */ /* 0x000fec0003800000 */
[----:B------:R-:W-:Y:S01]  /*3b20*/  BPT.TRAP 0x1 ;  /* 0x000000040000795c */ /* 0x000fe20000300000 */
.L_x_469:
[----:B------:R-:W-:Y:S01]  /*3b30*/  IMAD R3, R220, 0x8, R2 ;  /* 0x00000008dc037824 */ /* 0x000fe200078e0202 */
[----:B------:R-:W-:Y:S01]  /*3b40*/  SHF.L.U32 R0, R229, 0x1f, RZ ;  /* 0x0000001fe5007819 */ /* 0x000fe200000006ff */
[----:B------:R-:W-:Y:S03]  /*3b50*/  BSSY B1, `(.L_x_470) ;  /* 0x0000003000017945 */ /* 0x000fe60003800000 */
[----:B------:R-:W0:Y:S02]  /*3b60*/  SYNCS.PHASECHK.TRANS64.TRYWAIT P6, [R3+URZ+0x34890], R0 ;  /* 0x03489000030075a7 */ /* 0x000e2400080c017f */
[----:B0-----:R-:W-:Y:S05]  /*3b70*/  @!P6 BRA `(.L_x_471) ;  /* 0x0000021800f0e947 */ /* 0x001fea0003800000 */
.L_x_765:
[----:B------:R-:W-:Y:S05]  /*3b80*/  BSYNC B1 ;  /* 0x0000000000017941 */ /* 0x000fea0003800000 */
.L_x_470:
[----:B------:R-:W-:Y:S04]  /*3b90*/  BSSY B1, `(.L_x_472) ;  /* 0x000007a000017945 */ /* 0x000fe80003800000 */
[----:B------:R-:W-:Y:S05]  /*3ba0*/  @P3 BRA `(.L_x_473) ;  /* 0x0000000400e03947 */ /* 0x000fea0003800000 */
[----:B------:R-:W-:Y:S01]  /*3bb0*/  IADD3 R188, P3, R118, R132, RZ ;  /* 0x0000008476bc7210 */ /* 0x000fe20007f7e0ff */
[----:B------:R-:W-:Y:S04]  /*3bc0*/  BSSY B2, `(.L_x_474) ;  /* 0x000003c000027945 */ /* 0x000fe80003800000 */
[----:B------:R-:W-:Y:S01]  /*3bd0*/  IMAD.X R189, R88, 0x1, R124, P3 ;  /* 0x0000000158bd7824 */ /* 0x000fe200018e067c */
[----:B------:R-:W-:Y:S07]  /*3be0*/  @P0 BRA `(.L_x_475) ;  /* 0x0000000000e40947 */ /* 0x000fee0003800000 */
[----:B------:R1:W2:Y:S01]  /*3bf0*/  LDS.128 R40, [R5+0x1e400] ;  /* 0x01e4000005287984 */ /* 0x0002a20000000c00 */
[----:B------:R-:W-:Y:S01]  /*3c00*/  IADD3 R91, P3, R188, R98, RZ ;  /* 0x00000062bc5b7210 */ /* 0x000fe20007f7e0ff */
[----:B------:R-:W-:Y:S04]  /*3c10*/  BSSY B3, `(.L_x_476) ;  /* 0x0000031000037945 */ /* 0x000fe80003800000 */
[----:B------:R-:W-:Y:S01]  /*3c20*/  IMAD.X R190, R189, 0x1, R15, P3 ;  /* 0x00000001bdbe7824 */ /* 0x000fe200018e060f */
[----:B------:R-:W-:-:S13]  /*3c30*/  ISETP.GE.AND P3, PT, R18, R80, PT ;  /* 0x000000501200720c */ /* 0x000fda0003f66270 */
[----:B-1----:R-:W-:Y:S05]  /*3c40*/  @P3 BRA `(.L_x_477) ;  /* 0x0000000000b43947 */ /* 0x002fea0003800000 */
[----:B------:R-:W-:Y:S02]  /*3c50*/  SHF.R.U64 R152, R152, 0x10, R153 ;  /* 0x0000001098987819 */ /* 0x000fe40000001299 */
[--C-:B------:R-:W-:Y:S01]  /*3c60*/  SHF.R.U64 R90, R134, 0x10, R135.reuse ;  /* 0x00000010865a7819 */ /* 0x100fe20000001287 */
[C---:B--2---:R-:W-:Y:S01]  /*3c70*/  IMAD.U32 R134, R41.reuse, 0x10000, RZ ;  /* 0x0001000029867824 */ /* 0x044fe200078e00ff */
[----:B------:R-:W-:Y:S02]  /*3c80*/  PRMT R152, R168, 0x5432, R152 ;  /* 0x00005432a8987816 */ /* 0x000fe40000000098 */
[----:B------:R-:W-:Y:S02]  /*3c90*/  PRMT R90, R166, 0x5432, R90 ;  /* 0x00005432a65a7816 */ /* 0x000fe4000000005a */
[----:B------:R-:W-:Y:S02]  /*3ca0*/  LOP3.LUT R192, R41, 0xffff0000, RZ, 0xc0, !PT ;  /* 0xffff000029c07812 */ /* 0x000fe400078ec0ff */
[C---:B------:R-:W-:Y:S01]  /*3cb0*/  LOP3.LUT R193, R152.reuse, 0xffff0000, RZ, 0xc0, !PT ;  /* 0xffff000098c17812 */ /* 0x040fe200078ec0ff */
[----:B------:R-:W-:Y:S01]  /*3cc0*/  IMAD.U32 R152, R152, 0x10000, RZ ;  /* 0x0001000098987824 */ /* 0x000fe200078e00ff */
[----:B------:R-:W-:-:S02]  /*3cd0*/  SHF.R.U32.HI R191, RZ, 0x10, R135 ;  /* 0x00000010ffbf7819 */ /* 0x000fc40000011687 */
[----:B------:R-:W-:Y:S01]  /*3ce0*/  LOP3.LUT R135, R90, 0xffff0000, RZ, 0xc0, !PT ;  /* 0xffff00005a877812 */ /* 0x000fe200078ec0ff */
[----:B------:R-:W-:Y:S01]  /*3cf0*/  FMUL.FTZ R41, R192, R193 ;  /* 0x000000c1c0297220 */ /* 0x000fe20000410000 */
[----:B------:R-:W-:Y:S01]  /*3d00*/  SHF.R.U32.HI R153, RZ, 0x10, R153 ;  /* 0x00000010ff997819 */ /* 0x000fe20000011699 */
[----:B------:R-:W-:Y:S02]  /*3d10*/  IMAD.U32 R90, R90, 0x10000, RZ ;  /* 0x000100005a5a7824 */ /* 0x000fe400078e00ff */
[-C--:B------:R-:W-:Y:S01]  /*3d20*/  FMUL.FTZ R192, R192, R135.reuse ;  /* 0x00000087c0c07220 */ /* 0x080fe20000410000 */
[----:B------:R-:W-:Y:S01]  /*3d30*/  FFMA.FTZ R135, R134, R135, -R41 ;  /* 0x0000008786877223 */ /* 0x000fe20000010829 */
[----:B------:R-:W-:Y:S01]  /*3d40*/  PRMT R153, R198, 0x5410, R153 ;  /* 0x00005410c6997816 */ /* 0x000fe20000000099 */
[----:B------:R-:W-:Y:S01]  /*3d50*/  IMAD.U32 R198, R43, 0x10000, RZ ;  /* 0x000100002bc67824 */ /* 0x000fe200078e00ff */
[----:B------:R-:W-:Y:S01]  /*3d60*/  PRMT R41, R195, 0x5410, R191 ;  /* 0x00005410c3297816 */ /* 0x000fe200000000bf */
[----:B------:R-:W-:Y:S01]  /*3d70*/  FFMA.FTZ R134, R134, R193, R192 ;  /* 0x000000c186867223 */ /* 0x000fe200000100c0 */
[----:B------:R-:W-:Y:S01]  /*3d80*/  LOP3.LUT R192, R42, 0xffff0000, RZ, 0xc0, !PT ;  /* 0xffff00002ac07812 */ /* 0x000fe200078ec0ff */
[C---:B------:R-:W-:Y:S01]  /*3d90*/  IMAD.U32 R191, R153.reuse, 0x10000, RZ ;  /* 0x0001000099bf7824 */ /* 0x040fe200078e00ff */
[----:B------:R-:W-:Y:S01]  /*3da0*/  LOP3.LUT R153, R153, 0xffff0000, RZ, 0xc0, !PT ;  /* 0xffff000099997812 */ /* 0x000fe200078ec0ff */
[C---:B------:R-:W-:Y:S01]  /*3db0*/  IMAD.U32 R193, R41.reuse, 0x10000, RZ ;  /* 0x0001000029c17824 */ /* 0x040fe200078e00ff */
[----:B------:R-:W-:Y:S01]  /*3dc0*/  LOP3.LUT R41, R41, 0xffff0000, RZ, 0xc0, !PT ;  /* 0xffff000029297812 */ /* 0x000fe200078ec0ff */
[----:B------:R-:W-:Y:S01]  /*3dd0*/  FMUL.FTZ R195, R192, R191 ;  /* 0x000000bfc0c37220 */ /* 0x000fe20000410000 */
[----:B------:R-:W-:-:S02]  /*3de0*/  IMAD.U32 R42, R42, 0x10000, RZ ;  /* 0x000100002a2a7824 */ /* 0x000fc400078e00ff */
[----:B------:R-:W-:Y:S01]  /*3df0*/  FMUL.FTZ R192, R192, R193 ;  /* 0x000000c1c0c07220 */ /* 0x000fe20000410000 */
[----:B------:R-:W-:Y:S01]  /*3e00*/  F2FP.BF16.F32.PACK_AB R134, R134, R135 ;  /* 0x000000878686723e */ /* 0x000fe200000010ff */
[C---:B------:R-:W-:Y:S02]  /*3e10*/  FFMA.FTZ R195, R42.reuse, R193, -R195 ;  /* 0x000000c12ac37223 */ /* 0x040fe400000108c3 */
[----:B------:R-:W-:Y:S01]  /*3e20*/  FFMA.FTZ R192, R42, R191, R192 ;  /* 0x000000bf2ac07223 */ /* 0x000fe200000100c0 */
[----:B------:R-:W-:-:S05]  /*3e30*/  LOP3.LUT R42, R43, 0xffff0000, RZ, 0xc0, !PT ;  /* 0xffff00002b2a7812 */ /* 0x000fca00078ec0ff */
[C---:B------:R-:W-:Y:S01]  /*3e40*/  FMUL.FTZ R43, R42.reuse, R153 ;  /* 0x000000992a2b7220 */ /* 0x040fe20000410000 */
[----:B------:R-:W-:-:S03]  /*3e50*/  FMUL.FTZ R42, R42, R41 ;  /* 0x000000292a2a7220 */ /* 0x000fc60000410000 */
[----:B------:R-:W-:Y:S01]  /*3e60*/  FFMA.FTZ R43, R198, R41, -R43 ;  /* 0x00000029c62b7223 */ /* 0x000fe2000001082b */
[----:B------:R-:W-:Y:S01]  /*3e70*/  LOP3.LUT R41, R40, 0xffff0000, RZ, 0xc0, !PT ;  /* 0xffff000028297812 */ /* 0x000fe200078ec0ff */
[----:B------:R-:W-:Y:S01]  /*3e80*/  FFMA.FTZ R42, R198, R153, R42 ;  /* 0x00000099c62a7223 */ /* 0x000fe2000001002a */
[----:B------:R-:W-:-:S03]  /*3e90*/  IMAD.U32 R153, R40, 0x10000, RZ ;  /* 0x0001000028997824 */ /* 0x000fc600078e00ff */
[C---:B------:R-:W-:Y:S01]  /*3ea0*/  FMUL.FTZ R40, R41.reuse, R152 ;  /* 0x0000009829287220 */ /* 0x040fe20000410000 */
[-C--:B------:R-:W-:Y:S01]  /*3eb0*/  FMUL.FTZ R41, R41, R90.reuse ;  /* 0x0000005a29297220 */ /* 0x080fe20000410000 */
[----:B------:R-:W-:Y:S02]  /*3ec0*/  F2FP.BF16.F32.PACK_AB R43, R42, R43 ;  /* 0x0000002b2a2b723e */ /* 0x000fe400000010ff */
[C---:B------:R-:W-:Y:S01]  /*3ed0*/  FFMA.FTZ R40, R153.reuse, R90, -R40 ;  /* 0x0000005a99287223 */ /* 0x040fe20000010828 */
[----:B------:R-:W-:Y:S01]  /*3ee0*/  FFMA.FTZ R41, R153, R152, R41 ;  /* 0x0000009899297223 */ /* 0x000fe20000010029 */
[----:B------:R-:W-:-:S04]  /*3ef0*/  F2FP.BF16.F32.PACK_AB R42, R192, R195 ;  /* 0x000000c3c02a723e */ /* 0x000fc800000010ff */
[----:B------:R-:W-:Y:S01]  /*3f00*/  F2FP.BF16.F32.PACK_AB R40, R41, R40 ;  /* 0x000000282928723e */ /* 0x000fe200000010ff */
[----:B------:R-:W-:-:S07]  /*3f10*/  IMAD.MOV.U32 R41, RZ, RZ, R134 ;  /* 0x000000ffff297224 */ /* 0x000fce00078e0086 */
.L_x_477:
[----:B------:R-:W-:Y:S05]  /*3f20*/  BSYNC B3 ;  /* 0x0000000000037941 */ /* 0x000fea0003800000 */
.L_x_476:
[----:B------:R-:W-:Y:S01]  /*3f30*/  ULDC.64 UR4, c[0x0][0x2d8] ;  /* 0x0000b60000047ab9 */ /* 0x000fe20000000a00 */
[----:B------:R-:W-:Y:S01]  /*3f40*/  ULDC.64 UR6, c[0x0][0x208] ;  /* 0x0000820000067ab9 */ /* 0x000fe20000000a00 */
[----:B------:R-:W-:-:S04]  /*3f50*/  LEA R90, P3, R91, UR4, 0x1 ;  /* 0x000000045b5a7c11 */ /* 0x000fc8000f8608ff */
[----:B------:R-:W-:-:S05]  /*3f60*/  LEA.HI.X R91, R91, UR5, R190, 0x1, P3 ;  /* 0x000000055b5b7c11 */ /* 0x000fca00098f0cbe */
[----:B--2---:R1:W-:Y:S04]  /*3f70*/  STG.E.128 desc[UR6][R90.64], R40 ;  /* 0x000000285a007986 */ /* 0x0043e8000c101d06 */
.L_x_475:
[----:B------:R-:W-:Y:S05]  /*3f80*/  BSYNC B2 ;  /* 0x0000000000027941 */ /* 0x000fea0003800000 */
.L_x_474:
[----:B------:R-:W-:Y:S05]  /*3f90*/  @P1 BRA `(.L_x_473) ;  /* 0x0000000000e41947 */ /* 0x000fea0003800000 */
[----:B-1----:R1:W2:Y:S01]  /*3fa0*/  LDS.128 R40, [R5+0x23c00] ;  /* 0x023c000005287984 */ /* 0x0022a20000000c00 */
[----:B------:R-:W-:Y:S01]  /*3fb0*/  IADD3 R188, P3, R188, R13, RZ ;  /* 0x0000000dbcbc7210 */ /* 0x000fe20007f7e0ff */
[----:B------:R-:W-:Y:S04]  /*3fc0*/  BSSY B2, `(.L_x_478) ;  /* 0x0000031000027945 */ /* 0x000fe80003800000 */
[----:B------:R-:W-:Y:S01]  /*3fd0*/  IMAD.X R189, R189, 0x1, R8, P3 ;  /* 0x00000001bdbd7824 */ /* 0x000fe200018e0608 */
[----:B------:R-:W-:-:S13]  /*3fe0*/  ISETP.GE.AND P3, PT, R221, R80, PT ;  /* 0x00000050dd00720c */ /* 0x000fda0003f66270 */
[----:B-1----:R-:W-:Y:S05]  /*3ff0*/  @P3 BRA `(.L_x_479) ;  /* 0x0000000000b43947 */ /* 0x002fea0003800000 */
[----:B------:R-:W-:Y:S01]  /*4000*/  SHF.R.U64 R94, R94, 0x10, R95 ;  /* 0x000000105e5e7819 */ /* 0x000fe2000000125f */
[C---:B--2---:R-:W-:Y:S01]  /*4010*/  IMAD.U32 R91, R43.reuse, 0x10000, RZ ;  /* 0x000100002b5b7824 */ /* 0x044fe200078e00ff */
[--C-:B------:R-:W-:Y:S02]  /*4020*/  SHF.R.U64 R90, R86, 0x10, R87.reuse ;  /* 0x00000010565a7819 */ /* 0x100fe40000001257 */
[----:B------:R-:W-:Y:S02]  /*4030*/  LOP3.LUT R86, R43, 0xffff0000, RZ, 0xc0, !PT ;  /* 0xffff00002b567812 */ /* 0x000fe400078ec0ff */
[----:B------:R-:W-:Y:S02]  /*4040*/  PRMT R43, R167, 0x5432, R94 ;  /* 0x00005432a72b7816 */ /* 0x000fe4000000005e */
[----:B------:R-:W-:Y:S01]  /*4050*/  SHF.R.U32.HI R134, RZ, 0x10, R87 ;  /* 0x00000010ff867819 */ /* 0x000fe20000011657 */
[----:B------:R-:W-:Y:S01]  /*4060*/  IMAD.U32 R87, R42, 0x10000, RZ ;  /* 0x000100002a577824 */ /* 0x000fe200078e00ff */
[----:B------:R-:W-:-:S02]  /*4070*/  PRMT R90, R158, 0x5432, R90 ;  /* 0x000054329e5a7816 */ /* 0x000fc4000000005a */
[----:B------:R-:W-:Y:S02]  /*4080*/  SHF.R.U32.HI R135, RZ, 0x10, R95 ;  /* 0x00000010ff877819 */ /* 0x000fe4000001165f */
[C---:B------:R-:W-:Y:S01]  /*4090*/  LOP3.LUT R191, R41.reuse, 0xffff0000, RZ, 0xc0, !PT ;  /* 0xffff000029bf7812 */ /* 0x040fe200078ec0ff */
[----:B------:R-:W-:Y:S01]  /*40a0*/  IMAD.U32 R41, R41, 0x10000, RZ ;  /* 0x0001000029297824 */ /* 0x000fe200078e00ff */
[C---:B------:R-:W-:Y:S01]  /*40b0*/  LOP3.LUT R94, R43.reuse, 0xffff0000, RZ, 0xc0, !PT ;  /* 0xffff00002b5e7812 */ /* 0x040fe200078ec0ff */
[----:B------:R-:W-:Y:S01]  /*40c0*/  IMAD.U32 R43, R43, 0x10000, RZ ;  /* 0x000100002b2b7824 */ /* 0x000fe200078e00ff */
[----:B------:R-:W-:Y:S02]  /*40d0*/  PRMT R95, R165, 0x5432, R134 ;  /* 0x00005432a55f7816 */ /* 0x000fe40000000086 */
[----:B------:R-:W-:Y:S01]  /*40e0*/  LOP3.LUT R134, R90, 0xffff0000, RZ, 0xc0, !PT ;  /* 0xffff00005a867812 */ /* 0x000fe200078ec0ff */
[C---:B------:R-:W-:Y:S01]  /*40f0*/  FMUL.FTZ R152, R191.reuse, R94 ;  /* 0x0000005ebf987220 */ /* 0x040fe20000410000 */
[----:B------:R-:W-:Y:S01]  /*4100*/  PRMT R135, R206, 0x5410, R135 ;  /* 0x00005410ce877816 */ /* 0x000fe20000000087 */
[----:B------:R-:W-:Y:S01]  /*4110*/  IMAD.U32 R90, R90, 0x10000, RZ ;  /* 0x000100005a5a7824 */ /* 0x000fe200078e00ff */
[----:B------:R-:W-:Y:S01]  /*4120*/  LOP3.LUT R42, R42, 0xffff0000, RZ, 0xc0, !PT ;  /* 0xffff00002a2a7812 */ /* 0x000fe200078ec0ff */
[-C--:B------:R-:W-:Y:S01]  /*4130*/  FMUL.FTZ R191, R191, R134.reuse ;  /* 0x00000086bfbf7220 */ /* 0x080fe20000410000 */
[----:B------:R-:W-:Y:S01]  /*4140*/  FFMA.FTZ R152, R41, R134, -R152 ;  /* 0x0000008629987223 */ /* 0x000fe20000010898 */
[C---:B------:R-:W-:Y:S01]  /*4150*/  IMAD.U32 R153, R135.reuse, 0x10000, RZ ;  /* 0x0001000087997824 */ /* 0x040fe200078e00ff */
[----:B------:R-:W-:Y:S01]  /*4160*/  LOP3.LUT R135, R135, 0xffff0000, RZ, 0xc0, !PT ;  /* 0xffff000087877812 */ /* 0x000fe200078ec0ff */
[----:B------:R-:W-:-:S02]  /*4170*/  IMAD.U32 R134, R95, 0x10000, RZ ;  /* 0x000100005f867824 */ /* 0x000fc400078e00ff */
[----:B------:R-:W-:Y:S01]  /*4180*/  FFMA.FTZ R191, R41, R94, R191 ;  /* 0x0000005e29bf7223 */ /* 0x000fe200000100bf */
[-C--:B------:R-:W-:Y:S01]  /*4190*/  FMUL.FTZ R94, R42, R153.reuse ;  /* 0x000000992a5e7220 */ /* 0x080fe20000410000 */
[----:B------:R-:W-:Y:S02]  /*41a0*/  IMAD.U32 R41, R40, 0x10000, RZ ;  /* 0x0001000028297824 */ /* 0x000fe400078e00ff */
[-C--:B------:R-:W-:Y:S01]  /*41b0*/  FMUL.FTZ R42, R42, R134.reuse ;  /* 0x000000862a2a7220 */ /* 0x080fe20000410000 */
[----:B------:R-:W-:Y:S01]  /*41c0*/  LOP3.LUT R95, R95, 0xffff0000, RZ, 0xc0, !PT ;  /* 0xffff00005f5f7812 */ /* 0x000fe200078ec0ff */
[C---:B------:R-:W-:Y:S01]  /*41d0*/  FFMA.FTZ R94, R87.reuse, R134, -R94 ;  /* 0x00000086575e7223 */ /* 0x040fe2000001085e */
[----:B------:R-:W-:Y:S01]  /*41e0*/  LOP3.LUT R40, R40, 0xffff0000, RZ, 0xc0, !PT ;  /* 0xffff000028287812 */ /* 0x000fe200078ec0ff */
[----:B------:R-:W-:Y:S01]  /*41f0*/  FFMA.FTZ R87, R87, R153, R42 ;  /* 0x0000009957577223 */ /* 0x000fe2000001002a */
[C---:B------:R-:W-:Y:S01]  /*4200*/  FMUL.FTZ R42, R86.reuse, R135 ;  /* 0x00000087562a7220 */ /* 0x040fe20000410000 */
[----:B------:R-:W-:Y:S01]  /*4210*/  FMUL.FTZ R134, R86, R95 ;  /* 0x0000005f56867220 */ /* 0x000fe20000410000 */
[----:B------:R-:W-:Y:S01]  /*4220*/  F2FP.BF16.F32.PACK_AB R152, R191, R152 ;  /* 0x00000098bf98723e */ /* 0x000fe200000010ff */
[C---:B------:R-:W-:Y:S01]  /*4230*/  FMUL.FTZ R86, R40.reuse, R43 ;  /* 0x0000002b28567220 */ /* 0x040fe20000410000 */
[-C--:B------:R-:W-:Y:S01]  /*4240*/  FMUL.FTZ R40, R40, R90.reuse ;  /* 0x0000005a28287220 */ /* 0x080fe20000410000 */
[C---:B------:R-:W-:Y:S01]  /*4250*/  FFMA.FTZ R42, R91.reuse, R95, -R42 ;  /* 0x0000005f5b2a7223 */ /* 0x040fe2000001082a */
[----:B------:R-:W-:Y:S01]  /*4260*/  FFMA.FTZ R91, R91, R135, R134 ;  /* 0x000000875b5b7223 */ /* 0x000fe20000010086 */
[C---:B------:R-:W-:Y:S01]  /*4270*/  FFMA.FTZ R86, R41.reuse, R90, -R86 ;  /* 0x0000005a29567223 */ /* 0x040fe20000010856 */
[----:B------:R-:W-:-:S03]  /*4280*/  FFMA.FTZ R41, R41, R43, R40 ;  /* 0x0000002b29297223 */ /* 0x000fc60000010028 */
[----:B------:R-:W-:Y:S02]  /*4290*/  F2FP.BF16.F32.PACK_AB R43, R91, R42 ;  /* 0x0000002a5b2b723e */ /* 0x000fe400000010ff */
[----:B------:R-:W-:Y:S01]  /*42a0*/  F2FP.BF16.F32.PACK_AB R40, R41, R86 ;  /* 0x000000562928723e */ /* 0x000fe200000010ff */
[----:B------:R-:W-:Y:S01]  /*42b0*/  IMAD.MOV.U32 R41, RZ, RZ, R152 ;  /* 0x000000ffff297224 */ /* 0x000fe200078e0098 */
[----:B------:R-:W-:-:S07]  /*42c0*/  F2FP.BF16.F32.PACK_AB R42, R87, R94 ;  /* 0x0000005e572a723e */ /* 0x000fce00000010ff */
.L_x_479:
[----:B------:R-:W-:Y:S05]  /*42d0*/  BSYNC B2 ;  /* 0x0000000000027941 */ /* 0x000fea0003800000 */
.L_x_478:
[----:B------:R-:W-:Y:S01]  /*42e0*/  ULDC.64 UR4, c[0x0][0x2d8] ;  /* 0x0000b60000047ab9 */ /* 0x000fe20000000a00 */
[----:B------:R-:W-:Y:S01]  /*42f0*/  ULDC.64 UR6, c[0x0][0x208] ;  /* 0x0000820000067ab9 */ /* 0x000fe20000000a00 */
[----:B------:R-:W-:-:S04]  /*4300*/  LEA R86, P3, R188, UR4, 0x1 ;  /* 0x00000004bc567c11 */ /* 0x000fc8000f8608ff */
[----:B------:R-:W-:-:S05]  /*4310*/  LEA.HI.X R87, R188, UR5, R189, 0x1, P3 ;  /* 0x00000005bc577c11 */ /* 0x000fca00098f0cbd */
[----:B--2---:R2:W-:Y:S04]  /*4320*/  STG.E.128 desc[UR6][R86.64], R40 ;  /* 0x0000002856007986 */ /* 0x0045e8000c101d06 */
.L_x_473:
[----:B------:R-:W-:Y:S05]  /*4330*/  BSYNC B1 ;  /* 0x0000000000017941 */ /* 0x000fea0003800000 */
.L_x_472:
[----:B------:R-:W-:Y:S04]  /*4340*/  BSSY B1, `(.L_x_480) ;  /* 0x000007a000017945 */ /* 0x000fe80003800000 */
[----:B------:R-:W-:Y:S05]  /*4350*/  @P4 BRA `(.L_x_481) ;  /* 0x0000000400e04947 */ /* 0x000fea0003800000 */
[----:B--2---:R-:W-:Y:S01]  /*4360*/  IADD3 R86, P3, P4, R116, R132, R16 ;  /* 0x0000008474567210 */ /* 0x004fe20007c7e010 */
[----:B------:R-:W-:Y:S03]  /*4370*/  BSSY B2, `(.L_x_482) ;  /* 0x000003c000027945 */ /* 0x000fe60003800000 */
[----:B------:R-:W-:Y:S01]  /*4380*/  IADD3.X R87, R125, R88, R17, P3, P4 ;  /* 0x000000587d577210 */ /* 0x000fe20001fe8411 */
[----:B------:R-:W-:Y:S08]  /*4390*/  @P0 BRA `(.L_x_483) ;  /* 0x0000000000e40947 */ /* 0x000ff00003800000 */
[----:B-1----:R1:W2:Y:S01]  /*43a0*/  LDS.128 R40, [R5+0x1f400] ;  /* 0x01f4000005287984 */ /* 0x0022a20000000c00 */
[----:B------:R-:W-:Y:S01]  /*43b0*/  IADD3 R90, P3, R86, R98, RZ ;  /* 0x00000062565a7210 */ /* 0x000fe20007f7e0ff */
[----:B------:R-:W-:Y:S04]  /*43c0*/  BSSY B3, `(.L_x_484) ;  /* 0x0000031000037945 */ /* 0x000fe80003800000 */
[----:B------:R-:W-:Y:S01]  /*43d0*/  IMAD.X R91, R87, 0x1, R15, P3 ;  /* 0x00000001575b7824 */ /* 0x000fe200018e060f */
[----:B------:R-:W-:-:S13]  /*43e0*/  ISETP.GE.AND P3, PT, R18, R80, PT ;  /* 0x000000501200720c */ /* 0x000fda0003f66270 */
[----:B-1----:R-:W-:Y:S05]  /*43f0*/  @P3 BRA `(.L_x_485) ;  /* 0x0000000000b43947 */ /* 0x002fea0003800000 */
[----:B------:R-:W-:Y:S01]  /*4400*/  SHF.R.U64 R94, R84, 0x10, R85 ;  /* 0x00000010545e7819 */ /* 0x000fe20000001255 */
[----:B--2---:R-:W-:Y:S01]  /*4410*/  IMAD.U32 R134, R43, 0x10000, RZ ;  /* 0x000100002b867824 */ /* 0x004fe200078e00ff */
[----:B------:R-:W-:Y:S02]  /*4420*/  SHF.R.U64 R95, R82, 0x10, R83 ;  /* 0x00000010525f7819 */ /* 0x000fe40000001253 */
[----:B------:R-:W-:Y:S02]  /*4430*/  SHF.R.U32.HI R85, RZ, 0x10, R85 ;  /* 0x00000010ff557819 */ /* 0x000fe40000011655 */
[----:B------:R-:W-:Y:S02]  /*4440*/  PRMT R94, R169, 0x5432, R94 ;  /* 0x00005432a95e7816 */ /* 0x000fe4000000005e */
[----:B------:R-:W-:Y:S01]  /*4450*/  SHF.R.U32.HI R135, RZ, 0x10, R83 ;  /* 0x00000010ff877819 */ /* 0x000fe20000011653 */
[----:B------:R-:W-:Y:S01]  /*4460*/  IMAD.U32 R83, R42, 0x10000, RZ ;  /* 0x000100002a537824 */ /* 0x000fe200078e00ff */
[----:B------:R-:W-:-:S02]  /*4470*/  PRMT R95, R207, 0x5410, R95 ;  /* 0x00005410cf5f7816 */ /* 0x000fc4000000005f */
[----:B------:R-:W-:Y:S02]  /*4480*/  PRMT R85, R209, 0x5410, R85 ;  /* 0x00005410d1557816 */ /* 0x000fe40000000055 */
[----:B------:R-:W-:Y:S02]  /*4490*/  LOP3.LUT R189, R41, 0xffff0000, RZ, 0xc0, !PT ;  /* 0xffff000029bd7812 */ /* 0x000fe400078ec0ff */
[C---:B------:R-:W-:Y:S01]  /*44a0*/  LOP3.LUT R152, R94.reuse, 0xffff0000, RZ, 0xc0, !PT ;  /* 0xffff00005e987812 */ /* 0x040fe200078ec0ff */
[----:B------:R-:W-:Y:S01]  /*44b0*/  IMAD.U32 R94, R94, 0x10000, RZ ;  /* 0x000100005e5e7824 */ /* 0x000fe200078e00ff */
[----:B------:R-:W-:Y:S01]  /*44c0*/  PRMT R84, R208, 0x5410, R135 ;  /* 0x00005410d0547816 */ /* 0x000fe20000000087 */
[----:B------:R-:W-:Y:S01]  /*44d0*/  IMAD.U32 R135, R85, 0x10000, RZ ;  /* 0x0001000055877824 */ /* 0x000fe200078e00ff */
[----:B------:R-:W-:Y:S01]  /*44e0*/  LOP3.LUT R188, R95, 0xffff0000, RZ, 0xc0, !PT ;  /* 0xffff00005fbc7812 */ /* 0x000fe200078ec0ff */
[----:B------:R-:W-:Y:S01]  /*44f0*/  FMUL.FTZ R190, R189, R152 ;  /* 0x00000098bdbe7220 */ /* 0x000fe20000410000 */
[----:B------:R-:W-:Y:S01]  /*4500*/  LOP3.LUT R42, R42, 0xffff0000, RZ, 0xc0, !PT ;  /* 0xffff00002a2a7812 */ /* 0x000fe200078ec0ff */
[----:B------:R-:W-:Y:S01]  /*4510*/  IMAD.U32 R153, R84, 0x10000, RZ ;  /* 0x0001000054997824 */ /* 0x000fe200078e00ff */
[----:B------:R-:W-:Y:S01]  /*4520*/  LOP3.LUT R82, R43, 0xffff0000, RZ, 0xc0, !PT ;  /* 0xffff00002b527812 */ /* 0x000fe200078ec0ff */
[----:B------:R-:W-:-:S02]  /*4530*/  IMAD.U32 R43, R41, 0x10000, RZ ;  /* 0x00010000292b7824 */ /* 0x000fc400078e00ff */
[-C--:B------:R-:W-:Y:S01]  /*4540*/  FMUL.FTZ R189, R189, R188.reuse ;  /* 0x000000bcbdbd7220 */ /* 0x080fe20000410000 */
[----:B------:R-:W-:Y:S02]  /*4550*/  IMAD.U32 R41, R40, 0x10000, RZ ;  /* 0x0001000028297824 */ /* 0x000fe400078e00ff */
[----:B------:R-:W-:Y:S01]  /*4560*/  FMUL.FTZ R192, R42, R135 ;  /* 0x000000872ac07220 */ /* 0x000fe20000410000 */
[----:B------:R-:W-:Y:S01]  /*4570*/  LOP3.LUT R40, R40, 0xffff0000, RZ, 0xc0, !PT ;  /* 0xffff000028287812 */ /* 0x000fe200078ec0ff */
[C---:B------:R-:W-:Y:S01]  /*4580*/  FFMA.FTZ R190, R43.reuse, R188, -R190 ;  /* 0x000000bc2bbe7223 */ /* 0x040fe200000108be */
[----:B------:R-:W-:Y:S01]  /*4590*/  FFMA.FTZ R189, R43, R152, R189 ;  /* 0x000000982bbd7223 */ /* 0x000fe200000100bd */
[-C--:B------:R-:W-:Y:S01]  /*45a0*/  FMUL.FTZ R42, R42, R153.reuse ;  /* 0x000000992a2a7220 */ /* 0x080fe20000410000 */
[----:B------:R-:W-:Y:S01]  /*45b0*/  LOP3.LUT R85, R85, 0xffff0000, RZ, 0xc0, !PT ;  /* 0xffff000055557812 */ /* 0x000fe200078ec0ff */
[----:B------:R-:W-:Y:S01]  /*45c0*/  IMAD.U32 R95, R95, 0x10000, RZ ;  /* 0x000100005f5f7824 */ /* 0x000fe200078e00ff */
[----:B------:R-:W-:Y:S01]  /*45d0*/  LOP3.LUT R43, R84, 0xffff0000, RZ, 0xc0, !PT ;  /* 0xffff0000542b7812 */ /* 0x000fe200078ec0ff */
[C---:B------:R-:W-:Y:S01]  /*45e0*/  FFMA.FTZ R192, R83.reuse, R153, -R192 ;  /* 0x0000009953c07223 */ /* 0x040fe200000108c0 */
[----:B------:R-:W-:Y:S01]  /*45f0*/  FFMA.FTZ R83, R83, R135, R42 ;  /* 0x0000008753537223 */ /* 0x000fe2000001002a */
[----:B------:R-:W-:Y:S01]  /*4600*/  FMUL.FTZ R135, R82, R85 ;  /* 0x0000005552877220 */ /* 0x000fe20000410000 */
[CC--:B------:R-:W-:Y:S01]  /*4610*/  FMUL.FTZ R42, R40.reuse, R94.reuse ;  /* 0x0000005e282a7220 */ /* 0x0c0fe20000410000 */
[----:B------:R-:W-:Y:S01]  /*4620*/  FMUL.FTZ R153, R40, R95 ;  /* 0x0000005f28997220 */ /* 0x000fe20000410000 */
[-C--:B------:R-:W-:Y:S01]  /*4630*/  FMUL.FTZ R82, R82, R43.reuse ;  /* 0x0000002b52527220 */ /* 0x080fe20000410000 */
[C---:B------:R-:W-:Y:S01]  /*4640*/  FFMA.FTZ R135, R134.reuse, R43, -R135 ;  /* 0x0000002b86877223 */ /* 0x040fe20000010887 */
[C---:B------:R-:W-:Y:S01]  /*4650*/  FFMA.FTZ R42, R41.reuse, R95, -R42 ;  /* 0x0000005f292a7223 */ /* 0x040fe2000001082a */
[----:B------:R-:W-:Y:S01]  /*4660*/  FFMA.FTZ R153, R41, R94, R153 ;  /* 0x0000005e29997223 */ /* 0x000fe20000010099 */
[----:B------:R-:W-:Y:S01]  /*4670*/  FFMA.FTZ R82, R134, R85, R82 ;  /* 0x0000005586527223 */ /* 0x000fe20000010052 */
[----:B------:R-:W-:-:S02]  /*4680*/  F2FP.BF16.F32.PACK_AB R192, R83, R192 ;  /* 0x000000c053c0723e */ /* 0x000fc400000010ff */
[----:B------:R-:W-:Y:S02]  /*4690*/  F2FP.BF16.F32.PACK_AB R41, R189, R190 ;  /* 0x000000bebd29723e */ /* 0x000fe400000010ff */
[----:B------:R-:W-:Y:S01]  /*46a0*/  F2FP.BF16.F32.PACK_AB R40, R153, R42 ;  /* 0x0000002a9928723e */ /* 0x000fe200000010ff */
[----:B------:R-:W-:Y:S01]  /*46b0*/  IMAD.MOV.U32 R42, RZ, RZ, R192 ;  /* 0x000000ffff2a7224 */ /* 0x000fe200078e00c0 */
[----:B------:R-:W-:-:S07]  /*46c0*/  F2FP.BF16.F32.PACK_AB R43, R82, R135 ;  /* 0x00000087522b723e */ /* 0x000fce00000010ff */
.L_x_485:
[----:B------:R-:W-:Y:S05]  /*46d0*/  BSYNC B3 ;  /* 0x0000000000037941 */ /* 0x000fea0003800000 */
.L_x_484:
[----:B------:R-:W-:Y:S01]  /*46e0*/  ULDC.64 UR4, c[0x0][0x2d8] ;  /* 0x0000b60000047ab9 */ /* 0x000fe20000000a00 */
[----:B------:R-:W-:Y:S01]  /*46f0*/  ULDC.64 UR6, c[0x0][0x208] ;  /* 0x0000820000067ab9 */ /* 0x000fe20000000a00 */
[----:B------:R-:W-:-:S04]  /*4700*/  LEA R82, P3, R90, UR4, 0x1 ;  /* 0x000000045a527c11 */ /* 0x000fc8000f8608ff */
[----:B------:R-:W-:-:S05]  /*4710*/  LEA.HI.X R83, R90, UR5, R91, 0x1, P3 ;  /* 0x000000055a537c11 */ /* 0x000fca00098f0c5b */
[----:B--2---:R2:W-:Y:S04]  /*4720*/  STG.E.128 desc[UR6][R82.64], R40 ;  /* 0x0000002852007986 */ /* 0x0045e8000c101d06 */
.L_x_483:
[----:B------:R-:W-:Y:S05]  /*4730*/  BSYNC B2 ;  /* 0x0000000000027941 */ /* 0x000fea0003800000 */
.L_x_482:
[----:B------:R-:W-:Y:S05]  /*4740*/  @P1 BRA `(.L_x_481) ;  /* 0x0000000000e41947 */ /* 0x000fea0003800000 */
[----:B-12---:R1:W2:Y:S01]  /*4750*/  LDS.128 R40, [R5+0x24c00] ;  /* 0x024c000005287984 */ /* 0x0062a20000000c00 */
[----:B------:R-:W-:Y:S01]  /*4760*/  IADD3 R86, P3, R86, R13, RZ ;  /* 0x0000000d56567210 */ /* 0x000fe20007f7e0ff */
[----:B------:R-:W-:Y:S04]  /*4770*/  BSSY B2, `(.L_x_486) ;  /* 0x0000031000027945 */ /* 0x000fe80003800000 */
[----:B------:R-:W-:Y:S01]  /*4780*/  IMAD.X R87, R87, 0x1, R8, P3 ;  /* 0x0000000157577824 */ /* 0x000fe200018e0608 */
[----:B------:R-:W-:-:S13]  /*4790*/  ISETP.GE.AND P3, PT, R221, R80, PT ;  /* 0x00000050dd00720c */ /* 0x000fda0003f66270 */
[----:B-1----:R-:W-:Y:S05]  /*47a0*/  @P3 BRA `(.L_x_487) ;  /* 0x0000000000b43947 */ /* 0x002fea0003800000 */
[----:B------:R-:W-:Y:S02]  /*47b0*/  SHF.R.U64 R78, R78, 0x10, R79 ;  /* 0x000000104e4e7819 */ /* 0x000fe4000000124f */
[----:B------:R-:W-:Y:S01]  /*47c0*/  SHF.R.U64 R82, R76, 0x10, R77 ;  /* 0x000000104c527819 */ /* 0x000fe2000000124d */
[----:B--2---:R-:W-:Y:S01]  /*47d0*/  IMAD.U32 R76, R42, 0x10000, RZ ;  /* 0x000100002a4c7824 */ /* 0x004fe200078e00ff */
[----:B------:R-:W-:Y:S02]  /*47e0*/  SHF.R.U32.HI R79, RZ, 0x10, R79 ;  /* 0x00000010ff4f7819 */ /* 0x000fe4000001164f */
[----:B------:R-:W-:Y:S02]  /*47f0*/  SHF.R.U32.HI R83, RZ, 0x10, R77 ;  /* 0x00000010ff537819 */ /* 0x000fe4000001164d */
[----:B------:R-:W-:Y:S02]  /*4800*/  PRMT R203, R203, 0x5410, R78 ;  /* 0x00005410cbcb7816 */ /* 0x000fe4000000004e */
[----:B------:R-:W-:-:S02]  /*4810*/  PRMT R205, R205, 0x5410, R82 ;  /* 0x00005410cdcd7816 */ /* 0x000fc40000000052 */
[----:B------:R-:W-:Y:S02]  /*4820*/  PRMT R202, R202, 0x5410, R79 ;  /* 0x00005410caca7816 */ /* 0x000fe4000000004f */
[----:B------:R-:W-:Y:S01]  /*4830*/  PRMT R204, R204, 0x5410, R83 ;  /* 0x00005410cccc7816 */ /* 0x000fe20000000053 */
[C---:B------:R-:W-:Y:S01]  /*4840*/  IMAD.U32 R83, R41.reuse, 0x10000, RZ ;  /* 0x0001000029537824 */ /* 0x040fe200078e00ff */
[----:B------:R-:W-:Y:S01]  /*4850*/  LOP3.LUT R79, R41, 0xffff0000, RZ, 0xc0, !PT ;  /* 0xffff0000294f7812 */ /* 0x000fe200078ec0ff */
[----:B------:R-:W-:Y:S01]  /*4860*/  IMAD.U32 R78, R202, 0x10000, RZ ;  /* 0x00010000ca4e7824 */ /* 0x000fe200078e00ff */
[----:B------:R-:W-:Y:S01]  /*4870*/  LOP3.LUT R90, R203, 0xffff0000, RZ, 0xc0, !PT ;  /* 0xffff0000cb5a7812 */ /* 0x000fe200078ec0ff */
[----:B------:R-:W-:Y:S01]  /*4880*/  IMAD.U32 R82, R204, 0x10000, RZ ;  /* 0x00010000cc527824 */ /* 0x000fe200078e00ff */
[----:B------:R-:W-:Y:S01]  /*4890*/  LOP3.LUT R84, R205, 0xffff0000, RZ, 0xc0, !PT ;  /* 0xffff0000cd547812 */ /* 0x000fe200078ec0ff */
[----:B------:R-:W-:Y:S01]  /*48a0*/  IMAD.U32 R41, R40, 0x10000, RZ ;  /* 0x0001000028297824 */ /* 0x000fe200078e00ff */
[----:B------:R-:W-:Y:S01]  /*48b0*/  LOP3.LUT R77, R42, 0xffff0000, RZ, 0xc0, !PT ;  /* 0xffff00002a4d7812 */ /* 0x000fe200078ec0ff */
[----:B------:R-:W-:Y:S01]  /*48c0*/  FMUL.FTZ R94, R79, R90 ;  /* 0x0000005a4f5e7220 */ /* 0x000fe20000410000 */
[----:B------:R-:W-:Y:S01]  /*48d0*/  LOP3.LUT R42, R43, 0xffff0000, RZ, 0xc0, !PT ;  /* 0xffff00002b2a7812 */ /* 0x000fe200078ec0ff */
[----:B------:R-:W-:Y:S01]  /*48e0*/  FMUL.FTZ R85, R79, R84 ;  /* 0x000000544f557220 */ /* 0x000fe20000410000 */
[----:B------:R-:W-:Y:S01]  /*48f0*/  LOP3.LUT R79, R40, 0xffff0000, RZ, 0xc0, !PT ;  /* 0xffff0000284f7812 */ /* 0x000fe200078ec0ff */
[----:B------:R-:W-:Y:S01]  /*4900*/  FMUL.FTZ R91, R77, R78 ;  /* 0x0000004e4d5b7220 */ /* 0x000fe20000410000 */
[----:B------:R-:W-:Y:S01]  /*4910*/  FFMA.FTZ R40, R83, R84, -R94 ;  /* 0x0000005453287223 */ /* 0x000fe2000001085e */
[----:B------:R-:W-:Y:S01]  /*4920*/  FMUL.FTZ R77, R77, R82 ;  /* 0x000000524d4d7220 */ /* 0x000fe20000410000 */
[----:B------:R-:W-:Y:S01]  /*4930*/  LOP3.LUT R202, R202, 0xffff0000, RZ, 0xc0, !PT ;  /* 0xffff0000caca7812 */ /* 0x000fe200078ec0ff */
[----:B------:R-:W-:Y:S01]  /*4940*/  FFMA.FTZ R83, R83, R90, R85 ;  /* 0x0000005a53537223 */ /* 0x000fe20000010055 */
[----:B------:R-:W-:Y:S01]  /*4950*/  LOP3.LUT R204, R204, 0xffff0000, RZ, 0xc0, !PT ;  /* 0xffff0000cccc7812 */ /* 0x000fe200078ec0ff */
[----:B------:R-:W-:-:S02]  /*4960*/  IMAD.U32 R90, R203, 0x10000, RZ ;  /* 0x00010000cb5a7824 */ /* 0x000fc400078e00ff */
[C---:B------:R-:W-:Y:S01]  /*4970*/  FFMA.FTZ R82, R76.reuse, R82, -R91 ;  /* 0x000000524c527223 */ /* 0x040fe2000001085b */
[----:B------:R-:W-:Y:S02]  /*4980*/  IMAD.U32 R84, R205, 0x10000, RZ ;  /* 0x00010000cd547824 */ /* 0x000fe400078e00ff */
[----:B------:R-:W-:Y:S01]  /*4990*/  FFMA.FTZ R77, R76, R78, R77 ;  /* 0x0000004e4c4d7223 */ /* 0x000fe2000001004d */
[C---:B------:R-:W-:Y:S01]  /*49a0*/  FMUL.FTZ R76, R42.reuse, R202 ;  /* 0x000000ca2a4c7220 */ /* 0x040fe20000410000 */
[----:B------:R-:W-:Y:S01]  /*49b0*/  FMUL.FTZ R85, R42, R204 ;  /* 0x000000cc2a557220 */ /* 0x000fe20000410000 */
[C---:B------:R-:W-:Y:S01]  /*49c0*/  FMUL.FTZ R42, R79.reuse, R90 ;  /* 0x0000005a4f2a7220 */ /* 0x040fe20000410000 */
[----:B------:R-:W-:Y:S01]  /*49d0*/  FMUL.FTZ R79, R79, R84 ;  /* 0x000000544f4f7220 */ /* 0x000fe20000410000 */
[----:B------:R-:W-:Y:S01]  /*49e0*/  IMAD.U32 R43, R43, 0x10000, RZ ;  /* 0x000100002b2b7824 */ /* 0x000fe200078e00ff */
[----:B------:R-:W-:Y:S01]  /*49f0*/  F2FP.BF16.F32.PACK_AB R82, R77, R82 ;  /* 0x000000524d52723e */ /* 0x000fe200000010ff */
[C---:B------:R-:W-:Y:S01]  /*4a00*/  FFMA.FTZ R42, R41.reuse, R84, -R42 ;  /* 0x00000054292a7223 */ /* 0x040fe2000001082a */
[----:B------:R-:W-:Y:S01]  /*4a10*/  FFMA.FTZ R79, R41, R90, R79 ;  /* 0x0000005a294f7223 */ /* 0x000fe2000001004f */
[C---:B------:R-:W-:Y:S01]  /*4a20*/  FFMA.FTZ R76, R43.reuse, R204, -R76 ;  /* 0x000000cc2b4c7223 */ /* 0x040fe2000001084c */
[----:B------:R-:W-:Y:S01]  /*4a30*/  FFMA.FTZ R85, R43, R202, R85 ;  /* 0x000000ca2b557223 */ /* 0x000fe20000010055 */
[----:B------:R-:W-:-:S02]  /*4a40*/  F2FP.BF16.F32.PACK_AB R41, R83, R40 ;  /* 0x000000285329723e */ /* 0x000fc400000010ff */
[----:B------:R-:W-:Y:S01]  /*4a50*/  F2FP.BF16.F32.PACK_AB R40, R79, R42 ;  /* 0x0000002a4f28723e */ /* 0x000fe200000010ff */
[----:B------:R-:W-:Y:S01]  /*4a60*/  IMAD.MOV.U32 R42, RZ, RZ, R82 ;  /* 0x000000ffff2a7224 */ /* 0x000fe200078e0052 */
[----:B------:R-:W-:-:S07]  /*4a70*/  F2FP.BF16.F32.PACK_AB R43, R85, R76 ;  /* 0x0000004c552b723e */ /* 0x000fce00000010ff */
.L_x_487:
[----:B------:R-:W-:Y:S05]  /*4a80*/  BSYNC B2 ;  /* 0x0000000000027941 */ /* 0x000fea0003800000 */
.L_x_486:
[----:B------:R-:W-:Y:S01]  /*4a90*/  ULDC.64 UR4, c[0x0][0x2d8] ;  /* 0x0000b60000047ab9 */ /* 0x000fe20000000a00 */
[----:B------:R-:W-:Y:S01]  /*4aa0*/  ULDC.64 UR6, c[0x0][0x208] ;  /* 0x0000820000067ab9 */ /* 0x000fe20000000a00 */
[----:B------:R-:W-:-:S04]  /*4ab0*/  LEA R76, P3, R86, UR4, 0x1 ;  /* 0x00000004564c7c11 */ /* 0x000fc8000f8608ff */
[----:B------:R-:W-:-:S05]  /*4ac0*/  LEA.HI.X R77, R86, UR5, R87, 0x1, P3 ;  /* 0x00000005564d7c11 */ /* 0x000fca00098f0c57 */
[----:B--2---:R3:W-:Y:S04]  /*4ad0*/  STG.E.128 desc[UR6][R76.64], R40 ;  /* 0x000000284c007986 */ /* 0x0047e8000c101d06 */
.L_x_481:
[----:B------:R-:W-:Y:S05]  /*4ae0*/  BSYNC B1 ;  /* 0x0000000000017941 */ /* 0x000fea0003800000 */
.L_x_480:
[----:B------:R-:W-:Y:S01]  /*4af0*/  ISETP.NE.AND P3, PT, R89, RZ, PT ;  /* 0x000000ff5900720c */ /* 0x000fe20003f65270 */
[----:B------:R-:W-:-:S12]  /*4b00*/  BSSY B1, `(.L_x_488) ;  /* 0x000007b000017945 */ /* 0x000fd80003800000 */
[----:B------:R-:W-:Y:S05]  /*4b10*/  @P3 BRA `(.L_x_489) ;  /* 0x0000000400e43947 */ /* 0x000fea0003800000 */
[----:B---3--:R-:W-:Y:S01]  /*4b20*/  IADD3 R77, P3, P4, R127, R132, R16 ;  /* 0x000000847f4d7210 */ /* 0x008fe20007c7e010 */
[----:B------:R-:W-:Y:S03]  /*4b30*/  BSSY B2, `(.L_x_490) ;  /* 0x000003d000027945 */ /* 0x000fe60003800000 */
[----:B------:R-:W-:Y:S01]  /*4b40*/  IADD3.X R76, R126, R88, R17, P3, P4 ;  /* 0x000000587e4c7210 */ /* 0x000fe20001fe8411 */
[----:B------:R-:W-:Y:S08]  /*4b50*/  @P0 BRA `(.L_x_491) ;  /* 0x0000000000e80947 */ /* 0x000ff00003800000 */
[----:B-12---:R1:W2:Y:S01]  /*4b60*/  LDS.128 R40, [R5+0x20400] ;  /* 0x0204000005287984 */ /* 0x0062a20000000c00 */
[----:B------:R-:W-:Y:S01]  /*4b70*/  IADD3 R78, P3, R77, R98, RZ ;  /* 0x000000624d4e7210 */ /* 0x000fe20007f7e0ff */
[----:B------:R-:W-:Y:S04]  /*4b80*/  BSSY B3, `(.L_x_492) ;  /* 0x0000032000037945 */ /* 0x000fe80003800000 */
[----:B------:R-:W-:Y:S01]  /*4b90*/  IMAD.X R79, R76, 0x1, R15, P3 ;  /* 0x000000014c4f7824 */ /* 0x000fe200018e060f */
[----:B------:R-:W-:-:S13]  /*4ba0*/  ISETP.GE.AND P3, PT, R18, R80, PT ;  /* 0x000000501200720c */ /* 0x000fda0003f66270 */
[----:B-1----:R-:W-:Y:S05]  /*4bb0*/  @P3 BRA `(.L_x_493) ;  /* 0x0000000000b83947 */ /* 0x002fea0003800000 */
[--C-:B------:R-:W-:Y:S02]  /*4bc0*/  SHF.R.U64 R74, R74, 0x10, R75.reuse ;  /* 0x000000104a4a7819 */ /* 0x100fe4000000124b */
[----:B------:R-:W-:Y:S02]  /*4bd0*/  SHF.R.U32.HI R75, RZ, 0x10, R75 ;  /* 0x00000010ff4b7819 */ /* 0x000fe4000001164b */
[--C-:B------:R-:W-:Y:S01]  /*4be0*/  SHF.R.U64 R82, R72, 0x10, R73.reuse ;  /* 0x0000001048527819 */ /* 0x100fe20000001249 */
[----:B--2---:R-:W-:Y:S01]  /*4bf0*/  IMAD.U32 R72, R42, 0x10000, RZ ;  /* 0x000100002a487824 */ /* 0x004fe200078e00ff */
[----:B------:R-:W-:Y:S02]  /*4c00*/  SHF.R.U32.HI R83, RZ, 0x10, R73 ;  /* 0x00000010ff537819 */ /* 0x000fe40000011649 */
[----:B------:R-:W-:Y:S01]  /*4c10*/  PRMT R172, R172, 0x5410, R75 ;  /* 0x00005410acac7816 */ /* 0x000fe2000000004b */
[----:B------:R-:W-:Y:S01]  /*4c20*/  IMAD.U32 R75, R41, 0x10000, RZ ;  /* 0x00010000294b7824 */ /* 0x000fe200078e00ff */
[----:B------:R-:W-:-:S02]  /*4c30*/  PRMT R175, R175, 0x5410, R82 ;  /* 0x00005410afaf7816 */ /* 0x000fc40000000052 */
[----:B------:R-:W-:Y:S01]  /*4c40*/  PRMT R174, R174, 0x5410, R83 ;  /* 0x00005410aeae7816 */ /* 0x000fe20000000053 */
[----:B------:R-:W-:Y:S01]  /*4c50*/  IMAD.U32 R85, R172, 0x10000, RZ ;  /* 0x00010000ac557824 */ /* 0x000fe200078e00ff */
[----:B------:R-:W-:Y:S02]  /*4c60*/  PRMT R173, R173, 0x5410, R74 ;  /* 0x00005410adad7816 */ /* 0x000fe4000000004a */
[----:B------:R-:W-:Y:S01]  /*4c70*/  LOP3.LUT R73, R42, 0xffff0000, RZ, 0xc0, !PT ;  /* 0xffff00002a497812 */ /* 0x000fe200078ec0ff */
[----:B------:R-:W-:Y:S01]  /*4c80*/  IMAD.U32 R83, R174, 0x10000, RZ ;  /* 0x00010000ae537824 */ /* 0x000fe200078e00ff */
[----:B------:R-:W-:Y:S01]  /*4c90*/  LOP3.LUT R74, R41, 0xffff0000, RZ, 0xc0, !PT ;  /* 0xffff0000294a7812 */ /* 0x000fe200078ec0ff */
[----:B------:R-:W-:Y:S01]  /*4ca0*/  IMAD.U32 R41, R40, 0x10000, RZ ;  /* 0x0001000028297824 */ /* 0x000fe200078e00ff */
[----:B------:R-:W-:Y:S01]  /*4cb0*/  LOP3.LUT R84, R173, 0xffff0000, RZ, 0xc0, !PT ;  /* 0xffff0000ad547812 */ /* 0x000fe200078ec0ff */
[----:B------:R-:W-:Y:S01]  /*4cc0*/  FMUL.FTZ R89, R73, R85 ;  /* 0x0000005549597220 */ /* 0x000fe20000410000 */
[----:B------:R-:W-:Y:S01]  /*4cd0*/  LOP3.LUT R82, R175, 0xffff0000, RZ, 0xc0, !PT ;  /* 0xffff0000af527812 */ /* 0x000fe200078ec0ff */
[-C--:B------:R-:W-:Y:S01]  /*4ce0*/  FMUL.FTZ R73, R73, R83.reuse ;  /* 0x0000005349497220 */ /* 0x080fe20000410000 */
[----:B------:R-:W-:Y:S01]  /*4cf0*/  LOP3.LUT R42, R43, 0xffff0000, RZ, 0xc0, !PT ;  /* 0xffff00002b2a7812 */ /* 0x000fe200078ec0ff */
[----:B------:R-:W-:Y:S01]  /*4d00*/  FMUL.FTZ R86, R74, R84 ;  /* 0x000000544a567220 */ /* 0x000fe20000410000 */
[----:B------:R-:W-:Y:S01]  /*4d10*/  LOP3.LUT R172, R172, 0xffff0000, RZ, 0xc0, !PT ;  /* 0xffff0000acac7812 */ /* 0x000fe200078ec0ff */
[----:B------:R-:W-:Y:S01]  /*4d20*/  FMUL.FTZ R87, R74, R82 ;  /* 0x000000524a577220 */ /* 0x000fe20000410000 */
[----:B------:R-:W-:Y:S01]  /*4d30*/  LOP3.LUT R174, R174, 0xffff0000, RZ, 0xc0, !PT ;  /* 0xffff0000aeae7812 */ /* 0x000fe200078ec0ff */
[----:B------:R-:W-:Y:S01]  /*4d40*/  IMAD.U32 R173, R173, 0x10000, RZ ;  /* 0x00010000adad7824 */ /* 0x000fe200078e00ff */
[----:B------:R-:W-:Y:S01]  /*4d50*/  LOP3.LUT R74, R40, 0xffff0000, RZ, 0xc0, !PT ;  /* 0xffff0000284a7812 */ /* 0x000fe200078ec0ff */
[----:B------:R-:W-:Y:S01]  /*4d60*/  FFMA.FTZ R89, R72, R83, -R89 ;  /* 0x0000005348597223 */ /* 0x000fe20000010859 */
[----:B------:R-:W-:-:S02]  /*4d70*/  IMAD.U32 R175, R175, 0x10000, RZ ;  /* 0x00010000afaf7824 */ /* 0x000fc400078e00ff */
[C---:B------:R-:W-:Y:S01]  /*4d80*/  FFMA.FTZ R40, R75.reuse, R82, -R86 ;  /* 0x000000524b287223 */ /* 0x040fe20000010856 */
[----:B------:R-:W-:Y:S01]  /*4d90*/  FFMA.FTZ R72, R72, R85, R73 ;  /* 0x0000005548487223 */ /* 0x000fe20000010049 */
[C---:B------:R-:W-:Y:S01]  /*4da0*/  FMUL.FTZ R82, R42.reuse, R172 ;  /* 0x000000ac2a527220 */ /* 0x040fe20000410000 */
[----:B------:R-:W-:Y:S01]  /*4db0*/  FMUL.FTZ R73, R42, R174 ;  /* 0x000000ae2a497220 */ /* 0x000fe20000410000 */
[C---:B------:R-:W-:Y:S01]  /*4dc0*/  FMUL.FTZ R42, R74.reuse, R173 ;  /* 0x000000ad4a2a7220 */ /* 0x040fe20000410000 */
[----:B------:R-:W-:Y:S01]  /*4dd0*/  FFMA.FTZ R87, R75, R84, R87 ;  /* 0x000000544b577223 */ /* 0x000fe20000010057 */
[-C--:B------:R-:W-:Y:S01]  /*4de0*/  FMUL.FTZ R74, R74, R175.reuse ;  /* 0x000000af4a4a7220 */ /* 0x080fe20000410000 */
[----:B------:R-:W-:Y:S02]  /*4df0*/  IMAD.U32 R43, R43, 0x10000, RZ ;  /* 0x000100002b2b7824 */ /* 0x000fe400078e00ff */
[C---:B------:R-:W-:Y:S01]  /*4e00*/  FFMA.FTZ R42, R41.reuse, R175, -R42 ;  /* 0x000000af292a7223 */ /* 0x040fe2000001082a */
[----:B------:R-:W-:Y:S01]  /*4e10*/  F2FP.BF16.F32.PACK_AB R72, R72, R89 ;  /* 0x000000594848723e */ /* 0x000fe200000010ff */
[----:B------:R-:W-:Y:S01]  /*4e20*/  FFMA.FTZ R41, R41, R173, R74 ;  /* 0x000000ad29297223 */ /* 0x000fe2000001004a */
[C---:B------:R-:W-:Y:S01]  /*4e30*/  FFMA.FTZ R82, R43.reuse, R174, -R82 ;  /* 0x000000ae2b527223 */ /* 0x040fe20000010852 */
[----:B------:R-:W-:Y:S01]  /*4e40*/  FFMA.FTZ R73, R43, R172, R73 ;  /* 0x000000ac2b497223 */ /* 0x000fe20000010049 */
[----:B------:R-:W-:-:S02]  /*4e50*/  F2FP.BF16.F32.PACK_AB R87, R87, R40 ;  /* 0x000000285757723e */ /* 0x000fc400000010ff */
[----:B------:R-:W-:Y:S01]  /*4e60*/  F2FP.BF16.F32.PACK_AB R40, R41, R42 ;  /* 0x0000002a2928723e */ /* 0x000fe200000010ff */
[----:B------:R-:W-:Y:S01]  /*4e70*/  IMAD.MOV.U32 R42, RZ, RZ, R72 ;  /* 0x000000ffff2a7224 */ /* 0x000fe200078e0048 */
[----:B------:R-:W-:Y:S01]  /*4e80*/  F2FP.BF16.F32.PACK_AB R43, R73, R82 ;  /* 0x00000052492b723e */ /* 0x000fe200000010ff */
[----:B------:R-:W-:-:S07]  /*4e90*/  IMAD.MOV.U32 R41, RZ, RZ, R87 ;  /* 0x000000ffff297224 */ /* 0x000fce00078e0057 */
.L_x_493:
[----:B------:R-:W-:Y:S05]  /*4ea0*/  BSYNC B3 ;  /* 0x0000000000037941 */ /* 0x000fea0003800000 */
.L_x_492:
[----:B------:R-:W-:Y:S01]  /*4eb0*/  ULDC.64 UR4, c[0x0][0x2d8] ;  /* 0x0000b60000047ab9 */ /* 0x000fe20000000a00 */
[----:B------:R-:W-:Y:S01]  /*4ec0*/  ULDC.64 UR6, c[0x0][0x208] ;  /* 0x0000820000067ab9 */ /* 0x000fe20000000a00 */
[----:B------:R-:W-:-:S04]  /*4ed0*/  LEA R72, P3, R78, UR4, 0x1 ;  /* 0x000000044e487c11 */ /* 0x000fc8000f8608ff */
[----:B------:R-:W-:-:S05]  /*4ee0*/  LEA.HI.X R73, R78, UR5, R79, 0x1, P3 ;  /* 0x000000054e497c11 */ /* 0x000fca00098f0c4f */
[----:B--2---:R3:W-:Y:S04]  /*4ef0*/  STG.E.128 desc[UR6][R72.64], R40 ;  /* 0x0000002848007986 */ /* 0x0047e8000c101d06 */
.L_x_491:
[----:B------:R-:W-:Y:S05]  /*4f00*/  BSYNC B2 ;  /* 0x0000000000027941 */ /* 0x000fea0003800000 */
.L_x_490:
[----:B------:R-:W-:Y:S05]  /*4f10*/  @P1 BRA `(.L_x_489) ;  /* 0x0000000000e41947 */ /* 0x000fea0003800000 */
[----:B-123--:R1:W2:Y:S01]  /*4f20*/  LDS.128 R40, [R5+0x25c00] ;  /* 0x025c000005287984 */ /* 0x00e2a20000000c00 */
[----:B------:R-:W-:Y:S01]  /*4f30*/  IADD3 R77, P3, R77, R13, RZ ;  /* 0x0000000d4d4d7210 */ /* 0x000fe20007f7e0ff */
[----:B------:R-:W-:Y:S04]  /*4f40*/  BSSY B2, `(.L_x_494) ;  /* 0x0000031000027945 */ /* 0x000fe80003800000 */
[----:B------:R-:W-:Y:S01]  /*4f50*/  IMAD.X R76, R76, 0x1, R8, P3 ;  /* 0x000000014c4c7824 */ /* 0x000fe200018e0608 */
[----:B------:R-:W-:-:S13]  /*4f60*/  ISETP.GE.AND P3, PT, R221, R80, PT ;  /* 0x00000050dd00720c */ /* 0x000fda0003f66270 */
[----:B-1----:R-:W-:Y:S05]  /*4f70*/  @P3 BRA `(.L_x_495) ;  /* 0x0000000000b43947 */ /* 0x002fea0003800000 */
[----:B------:R-:W-:Y:S01]  /*4f80*/  SHF.R.U64 R72, R70, 0x10, R71 ;  /* 0x0000001046487819 */ /* 0x000fe20000001247 */
[----:B--2---:R-:W-:Y:S01]  /*4f90*/  IMAD.U32 R70, R42, 0x10000, RZ ;  /* 0x000100002a467824 */ /* 0x004fe200078e00ff */
[--C-:B------:R-:W-:Y:S02]  /*4fa0*/  SHF.R.U64 R74, R68, 0x10, R69.reuse ;  /* 0x00000010444a7819 */ /* 0x100fe40000001245 */
[----:B------:R-:W-:Y:S02]  /*4fb0*/  SHF.R.U32.HI R73, RZ, 0x10, R69 ;  /* 0x00000010ff497819 */ /* 0x000fe40000011645 */
[----:B------:R-:W-:Y:S02]  /*4fc0*/  SHF.R.U32.HI R69, RZ, 0x10, R71 ;  /* 0x00000010ff457819 */ /* 0x000fe40000011647 */
[----:B------:R-:W-:Y:S02]  /*4fd0*/  PRMT R165, R165, 0x5410, R72 ;  /* 0x00005410a5a57816 */ /* 0x000fe40000000048 */
[----:B------:R-:W-:-:S02]  /*4fe0*/  PRMT R167, R167, 0x5410, R74 ;  /* 0x00005410a7a77816 */ /* 0x000fc4000000004a */
[----:B------:R-:W-:Y:S02]  /*4ff0*/  PRMT R158, R158, 0x5410, R69 ;  /* 0x000054109e9e7816 */ /* 0x000fe40000000045 */
[----:B------:R-:W-:Y:S02]  /*5000*/  LOP3.LUT R69, R41, 0xffff0000, RZ, 0xc0, !PT ;  /* 0xffff000029457812 */ /* 0x000fe400078ec0ff */
[----:B------:R-:W-:Y:S01]  /*5010*/  LOP3.LUT R74, R165, 0xffff0000, RZ, 0xc0, !PT ;  /* 0xffff0000a54a7812 */ /* 0x000fe200078ec0ff */
[----:B------:R-:W-:Y:S01]  /*5020*/  IMAD.U32 R75, R158, 0x10000, RZ ;  /* 0x000100009e4b7824 */ /* 0x000fe200078e00ff */
[----:B------:R-:W-:Y:S01]  /*5030*/  LOP3.LUT R72, R167, 0xffff0000, RZ, 0xc0, !PT ;  /* 0xffff0000a7487812 */ /* 0x000fe200078ec0ff */
[----:B------:R-:W-:Y:S01]  /*5040*/  IMAD.U32 R165, R165, 0x10000, RZ ;  /* 0x00010000a5a57824 */ /* 0x000fe200078e00ff */
[----:B------:R-:W-:Y:S01]  /*5050*/  PRMT R166, R166, 0x5410, R73 ;  /* 0x00005410a6a67816 */ /* 0x000fe20000000049 */
[----:B------:R-:W-:Y:S01]  /*5060*/  FMUL.FTZ R78, R69, R74 ;  /* 0x0000004a454e7220 */ /* 0x000fe20000410000 */
[----:B------:R-:W-:Y:S01]  /*5070*/  LOP3.LUT R71, R42, 0xffff0000, RZ, 0xc0, !PT ;  /* 0xffff00002a477812 */ /* 0x000fe200078ec0ff */
[C---:B------:R-:W-:Y:S01]  /*5080*/  IMAD.U32 R42, R43.reuse, 0x10000, RZ ;  /* 0x000100002b2a7824 */ /* 0x040fe200078e00ff */
[----:B------:R-:W-:Y:S01]  /*5090*/  LOP3.LUT R68, R43, 0xffff0000, RZ, 0xc0, !PT ;  /* 0xffff00002b447812 */ /* 0x000fe200078ec0ff */
[----:B------:R-:W-:-:S02]  /*50a0*/  IMAD.U32 R43, R41, 0x10000, RZ ;  /* 0x00010000292b7824 */ /* 0x000fc400078e00ff */
[-C--:B------:R-:W-:Y:S01]  /*50b0*/  FMUL.FTZ R69, R69, R72.reuse ;  /* 0x0000004845457220 */ /* 0x080fe20000410000 */
[----:B------:R-:W-:Y:S02]  /*50c0*/  IMAD.U32 R73, R166, 0x10000, RZ ;  /* 0x00010000a6497824 */ /* 0x000fe400078e00ff */
[----:B------:R-:W-:Y:S01]  /*50d0*/  FMUL.FTZ R83, R71, R75 ;  /* 0x0000004b47537220 */ /* 0x000fe20000410000 */
[C---:B------:R-:W-:Y:S01]  /*50e0*/  FFMA.FTZ R78, R43.reuse, R72, -R78 ;  /* 0x000000482b4e7223 */ /* 0x040fe2000001084e */
[----:B------:R-:W-:Y:S01]  /*50f0*/  FFMA.FTZ R79, R43, R74, R69 ;  /* 0x0000004a2b4f7223 */ /* 0x000fe20000010045 */
[----:B------:R-:W-:Y:S02]  /*5100*/  IMAD.U32 R41, R40, 0x10000, RZ ;  /* 0x0001000028297824 */ /* 0x000fe400078e00ff */
[-C--:B------:R-:W-:Y:S01]  /*5110*/  FMUL.FTZ R71, R71, R73.reuse ;  /* 0x0000004947477220 */ /* 0x080fe20000410000 */
[----:B------:R-:W-:Y:S01]  /*5120*/  LOP3.LUT R69, R158, 0xffff0000, RZ, 0xc0, !PT ;  /* 0xffff00009e457812 */ /* 0x000fe200078ec0ff */
[----:B------:R-:W-:Y:S01]  /*5130*/  FFMA.FTZ R83, R70, R73, -R83 ;  /* 0x0000004946537223 */ /* 0x000fe20000010853 */
[----:B------:R-:W-:Y:S01]  /*5140*/  LOP3.LUT R43, R166, 0xffff0000, RZ, 0xc0, !PT ;  /* 0xffff0000a62b7812 */ /* 0x000fe200078ec0ff */
[----:B------:R-:W-:Y:S01]  /*5150*/  IMAD.U32 R167, R167, 0x10000, RZ ;  /* 0x00010000a7a77824 */ /* 0x000fe200078e00ff */
[----:B------:R-:W-:Y:S01]  /*5160*/  LOP3.LUT R40, R40, 0xffff0000, RZ, 0xc0, !PT ;  /* 0xffff000028287812 */ /* 0x000fe200078ec0ff */
[----:B------:R-:W-:Y:S01]  /*5170*/  FFMA.FTZ R70, R70, R75, R71 ;  /* 0x0000004b46467223 */ /* 0x000fe20000010047 */
[C---:B------:R-:W-:Y:S01]  /*5180*/  FMUL.FTZ R71, R68.reuse, R69 ;  /* 0x0000004544477220 */ /* 0x040fe20000410000 */
[----:B------:R-:W-:Y:S01]  /*5190*/  FMUL.FTZ R72, R68, R43 ;  /* 0x0000002b44487220 */ /* 0x000fe20000410000 */
[----:B------:R-:W-:Y:S01]  /*51a0*/  F2FP.BF16.F32.PACK_AB R78, R79, R78 ;  /* 0x0000004e4f4e723e */ /* 0x000fe200000010ff */
[C---:B------:R-:W-:Y:S01]  /*51b0*/  FMUL.FTZ R68, R40.reuse, R165 ;  /* 0x000000a528447220 */ /* 0x040fe20000410000 */
[----:B------:R-:W-:Y:S01]  /*51c0*/  FMUL.FTZ R40, R40, R167 ;  /* 0x000000a728287220 */ /* 0x000fe20000410000 */
[C---:B------:R-:W-:Y:S01]  /*51d0*/  FFMA.FTZ R71, R42.reuse, R43, -R71 ;  /* 0x0000002b2a477223 */ /* 0x040fe20000010847 */
[----:B------:R-:W-:Y:S01]  /*51e0*/  FFMA.FTZ R72, R42, R69, R72 ;  /* 0x000000452a487223 */ /* 0x000fe20000010048 */
[C---:B------:R-:W-:Y:S01]  /*51f0*/  FFMA.FTZ R68, R41.reuse, R167, -R68 ;  /* 0x000000a729447223 */ /* 0x040fe20000010844 */
[----:B------:R-:W-:Y:S01]  /*5200*/  FFMA.FTZ R41, R41, R165, R40 ;  /* 0x000000a529297223 */ /* 0x000fe20000010028 */
[----:B------:R-:W-:-:S02]  /*5210*/  F2FP.BF16.F32.PACK_AB R42, R70, R83 ;  /* 0x00000053462a723e */ /* 0x000fc400000010ff */
[----:B------:R-:W-:Y:S02]  /*5220*/  F2FP.BF16.F32.PACK_AB R43, R72, R71 ;  /* 0x00000047482b723e */ /* 0x000fe400000010ff */
[----:B------:R-:W-:Y:S01]  /*5230*/  F2FP.BF16.F32.PACK_AB R40, R41, R68 ;  /* 0x000000442928723e */ /* 0x000fe200000010ff */
[----:B------:R-:W-:-:S07]  /*5240*/  IMAD.MOV.U32 R41, RZ, RZ, R78 ;  /* 0x000000ffff297224 */ /* 0x000fce00078e004e */
.L_x_495:
[----:B------:R-:W-:Y:S05]  /*5250*/  BSYNC B2 ;  /* 0x0000000000027941 */ /* 0x000fea0003800000 */
.L_x_494:
[----:B------:R-:W-:Y:S01]  /*5260*/  ULDC.64 UR4, c[0x0][0x2d8] ;  /* 0x0000b60000047ab9 */ /* 0x000fe20000000a00 */
[----:B------:R-:W-:Y:S01]  /*5270*/  ULDC.64 UR6, c[0x0][0x208] ;  /* 0x0000820000067ab9 */ /* 0x000fe20000000a00 */
[----:B------:R-:W-:-:S04]  /*5280*/  LEA R68, P3, R77, UR4, 0x1 ;  /* 0x000000044d447c11 */ /* 0x000fc8000f8608ff */
[----:B------:R-:W-:-:S05]  /*5290*/  LEA.HI.X R69, R77, UR5, R76, 0x1, P3 ;  /* 0x000000054d457c11 */ /* 0x000fca00098f0c4c */
[----:B--2---:R4:W-:Y:S04]  /*52a0*/  STG.E.128 desc[UR6][R68.64], R40 ;  /* 0x0000002844007986 */ /* 0x0049e8000c101d06 */
.L_x_489:
[----:B------:R-:W-:Y:S05]  /*52b0*/  BSYNC B1 ;  /* 0x0000000000017941 */ /* 0x000fea0003800000 */
.L_x_488:
[----:B------:R-:W-:Y:S01]  /*52c0*/  ISETP.NE.AND P3, PT, R81, RZ, PT ;  /* 0x000000ff5100720c */ /* 0x000fe20003f65270 */
[----:B------:R-:W-:-:S12]  /*52d0*/  BSSY B1, `(.L_x_496) ;  /* 0x000007c000017945 */ /* 0x000fd80003800000 */
[----:B------:R-:W-:Y:S05]  /*52e0*/  @P3 BRA `(.L_x_497) ;  /* 0x0000000400e83947 */ /* 0x000fea0003800000 */
[----:B----4-:R-:W-:Y:S01]  /*52f0*/  IADD3 R69, P3, P4, R130, R132, R16 ;  /* 0x0000008482457210 */ /* 0x010fe20007c7e010 */
[----:B------:R-:W-:Y:S03]  /*5300*/  BSSY B2, `(.L_x_498) ;  /* 0x000003d000027945 */ /* 0x000fe60003800000 */
[----:B------:R-:W-:Y:S01]  /*5310*/  IADD3.X R68, R128, R88, R17, P3, P4 ;  /* 0x0000005880447210 */ /* 0x000fe20001fe8411 */
[----:B------:R-:W-:Y:S08]  /*5320*/  @P0 BRA `(.L_x_499) ;  /* 0x0000000000e80947 */ /* 0x000ff00003800000 */
[----:B-123--:R1:W2:Y:S01]  /*5330*/  LDS.128 R40, [R5+0x21400] ;  /* 0x0214000005287984 */ /* 0x00e2a20000000c00 */
[----:B------:R-:W-:Y:S01]  /*5340*/  IADD3 R70, P3, R69, R98, RZ ;  /* 0x0000006245467210 */ /* 0x000fe20007f7e0ff */
[----:B------:R-:W-:Y:S04]  /*5350*/  BSSY B3, `(.L_x_500) ;  /* 0x0000032000037945 */ /* 0x000fe80003800000 */
[----:B------:R-:W-:Y:S01]  /*5360*/  IMAD.X R71, R68, 0x1, R15, P3 ;  /* 0x0000000144477824 */ /* 0x000fe200018e060f */
[----:B------:R-:W-:-:S13]  /*5370*/  ISETP.GE.AND P3, PT, R18, R80, PT ;  /* 0x000000501200720c */ /* 0x000fda0003f66270 */
[----:B-1----:R-:W-:Y:S05]  /*5380*/  @P3 BRA `(.L_x_501) ;  /* 0x0000000000b83947 */ /* 0x002fea0003800000 */
[----:B------:R-:W-:Y:S02]  /*5390*/  SHF.R.U32.HI R72, RZ, 0x10, R67 ;  /* 0x00000010ff487819 */ /* 0x000fe40000011643 */
[----:B------:R-:W-:Y:S02]  /*53a0*/  SHF.R.U32.HI R74, RZ, 0x10, R65 ;  /* 0x00000010ff4a7819 */ /* 0x000fe40000011641 */
[----:B------:R-:W-:Y:S01]  /*53b0*/  SHF.R.U64 R73, R66, 0x10, R67 ;  /* 0x0000001042497819 */ /* 0x000fe20000001243 */
[----:B--2---:R-:W-:Y:S01]  /*53c0*/  IMAD.U32 R66, R43, 0x10000, RZ ;  /* 0x000100002b427824 */ /* 0x004fe200078e00ff */
[----:B------:R-:W-:Y:S01]  /*53d0*/  SHF.R.U64 R75, R64, 0x10, R65 ;  /* 0x00000010404b7819 */ /* 0x000fe20000001241 */
[----:B------:R-:W-:Y:S01]  /*53e0*/  IMAD.U32 R64, R42, 0x10000, RZ ;  /* 0x000100002a407824 */ /* 0x000fe200078e00ff */
[----:B------:R-:W-:Y:S02]  /*53f0*/  PRMT R179, R179, 0x5410, R72 ;  /* 0x00005410b3b37816 */ /* 0x000fe40000000048 */
[----:B------:R-:W-:-:S02]  /*5400*/  PRMT R177, R177, 0x5410, R74 ;  /* 0x00005410b1b17816 */ /* 0x000fc4000000004a */
[----:B------:R-:W-:Y:S02]  /*5410*/  PRMT R176, R176, 0x5410, R73 ;  /* 0x00005410b0b07816 */ /* 0x000fe40000000049 */
[----:B------:R-:W-:Y:S01]  /*5420*/  LOP3.LUT R65, R42, 0xffff0000, RZ, 0xc0, !PT ;  /* 0xffff00002a417812 */ /* 0x000fe200078ec0ff */
[----:B------:R-:W-:Y:S01]  /*5430*/  IMAD.U32 R73, R177, 0x10000, RZ ;  /* 0x00010000b1497824 */ /* 0x000fe200078e00ff */
[----:B------:R-:W-:Y:S01]  /*5440*/  LOP3.LUT R67, R43, 0xffff0000, RZ, 0xc0, !PT ;  /* 0xffff00002b437812 */ /* 0x000fe200078ec0ff */
[----:B------:R-:W-:Y:S01]  /*5450*/  IMAD.U32 R42, R41, 0x10000, RZ ;  /* 0x00010000292a7824 */ /* 0x000fe200078e00ff */
[----:B------:R-:W-:Y:S01]  /*5460*/  PRMT R178, R178, 0x5410, R75 ;  /* 0x00005410b2b27816 */ /* 0x000fe2000000004b */
[----:B------:R-:W-:Y:S01]  /*5470*/  IMAD.U32 R75, R179, 0x10000, RZ ;  /* 0x00010000b34b7824 */ /* 0x000fe200078e00ff */
[----:B------:R-:W-:Y:S01]  /*5480*/  LOP3.LUT R43, R41, 0xffff0000, RZ, 0xc0, !PT ;  /* 0xffff0000292b7812 */ /* 0x000fe200078ec0ff */
[----:B------:R-:W-:Y:S01]  /*5490*/  IMAD.U32 R41, R40, 0x10000, RZ ;  /* 0x0001000028297824 */ /* 0x000fe200078e00ff */
[----:B------:R-:W-:Y:S01]  /*54a0*/  LOP3.LUT R74, R176, 0xffff0000, RZ, 0xc0, !PT ;  /* 0xffff0000b04a7812 */ /* 0x000fe200078ec0ff */
[C---:B------:R-:W-:Y:S01]  /*54b0*/  FMUL.FTZ R79, R65.reuse, R75 ;  /* 0x0000004b414f7220 */ /* 0x040fe20000410000 */
[----:B------:R-:W-:Y:S01]  /*54c0*/  LOP3.LUT R72, R178, 0xffff0000, RZ, 0xc0, !PT ;  /* 0xffff0000b2487812 */ /* 0x000fe200078ec0ff */
[-C--:B------:R-:W-:Y:S01]  /*54d0*/  FMUL.FTZ R65, R65, R73.reuse ;  /* 0x0000004941417220 */ /* 0x080fe20000410000 */
[----:B------:R-:W-:Y:S01]  /*54e0*/  LOP3.LUT R179, R179, 0xffff0000, RZ, 0xc0, !PT ;  /* 0xffff0000b3b37812 */ /* 0x000fe200078ec0ff */
[----:B------:R-:W-:Y:S01]  /*54f0*/  FMUL.FTZ R77, R43, R74 ;  /* 0x0000004a2b4d7220 */ /* 0x000fe20000410000 */
[----:B------:R-:W-:Y:S01]  /*5500*/  LOP3.LUT R177, R177, 0xffff0000, RZ, 0xc0, !PT ;  /* 0xffff0000b1b17812 */ /* 0x000fe200078ec0ff */
[----:B------:R-:W-:Y:S01]  /*5510*/  FFMA.FTZ R79, R64, R73, -R79 ;  /* 0x00000049404f7223 */ /* 0x000fe2000001084f */
[-C--:B------:R-:W-:Y:S01]  /*5520*/  FMUL.FTZ R43, R43, R72.reuse ;  /* 0x000000482b2b7220 */ /* 0x080fe20000410000 */
[----:B------:R-:W-:Y:S01]  /*5530*/  LOP3.LUT R40, R40, 0xffff0000, RZ, 0xc0, !PT ;  /* 0xffff000028287812 */ /* 0x000fe200078ec0ff */
[----:B------:R-:W-:Y:S01]  /*5540*/  FFMA.FTZ R77, R42, R72, -R77 ;  /* 0x000000482a4d7223 */ /* 0x000fe2000001084d */
[----:B------:R-:W-:Y:S01]  /*5550*/  FFMA.FTZ R64, R64, R75, R65 ;  /* 0x0000004b40407223 */ /* 0x000fe20000010041 */
[----:B------:R-:W-:-:S02]  /*5560*/  IMAD.U32 R176, R176, 0x10000, RZ ;  /* 0x00010000b0b07824 */ /* 0x000fc400078e00ff */
[C---:B------:R-:W-:Y:S01]  /*5570*/  FMUL.FTZ R65, R67.reuse, R179 ;  /* 0x000000b343417220 */ /* 0x040fe20000410000 */
[----:B------:R-:W-:Y:S02]  /*5580*/  IMAD.U32 R178, R178, 0x10000, RZ ;  /* 0x00010000b2b27824 */ /* 0x000fe400078e00ff */
[-C--:B------:R-:W-:Y:S01]  /*5590*/  FMUL.FTZ R72, R67, R177.reuse ;  /* 0x000000b143487220 */ /* 0x080fe20000410000 */
[----:B------:R-:W-:Y:S01]  /*55a0*/  FFMA.FTZ R74, R42, R74, R43 ;  /* 0x0000004a2a4a7223 */ /* 0x000fe2000001002b */
[C---:B------:R-:W-:Y:S01]  /*55b0*/  FMUL.FTZ R42, R40.reuse, R176 ;  /* 0x000000b0282a7220 */ /* 0x040fe20000410000 */
[-C--:B------:R-:W-:Y:S01]  /*55c0*/  FMUL.FTZ R43, R40, R178.reuse ;  /* 0x000000b2282b7220 */ /* 0x080fe20000410000 */
[C---:B------:R-:W-:Y:S01]  /*55d0*/  FFMA.FTZ R65, R66.reuse, R177, -R65 ;  /* 0x000000b142417223 */ /* 0x040fe20000010841 */
[----:B------:R-:W-:Y:S01]  /*55e0*/  FFMA.FTZ R72, R66, R179, R72 ;  /* 0x000000b342487223 */ /* 0x000fe20000010048 */
[C---:B------:R-:W-:Y:S01]  /*55f0*/  FFMA.FTZ R42, R41.reuse, R178, -R42 ;  /* 0x000000b2292a7223 */ /* 0x040fe2000001082a */
[----:B------:R-:W-:Y:S01]  /*5600*/  FFMA.FTZ R43, R41, R176, R43 ;  /* 0x000000b0292b7223 */ /* 0x000fe2000001002b */
[----:B------:R-:W-:-:S02]  /*5610*/  F2FP.BF16.F32.PACK_AB R64, R64, R79 ;  /* 0x0000004f4040723e */ /* 0x000fc400000010ff */
[----:B------:R-:W-:Y:S02]  /*5620*/  F2FP.BF16.F32.PACK_AB R65, R72, R65 ;  /* 0x000000414841723e */ /* 0x000fe400000010ff */
[----:B------:R-:W-:Y:S01]  /*5630*/  F2FP.BF16.F32.PACK_AB R40, R43, R42 ;  /* 0x0000002a2b28723e */ /* 0x000fe200000010ff */
[----:B------:R-:W-:Y:S01]  /*5640*/  IMAD.MOV.U32 R42, RZ, RZ, R64 ;  /* 0x000000ffff2a7224 */ /* 0x000fe200078e0040 */
[----:B------:R-:W-:Y:S01]  /*5650*/  F2FP.BF16.F32.PACK_AB R41, R74, R77 ;  /* 0x0000004d4a29723e */ /* 0x000fe200000010ff */
[----:B------:R-:W-:-:S07]  /*5660*/  IMAD.MOV.U32 R43, RZ, RZ, R65 ;  /* 0x000000ffff2b7224 */ /* 0x000fce00078e0041 */
.L_x_501:
[----:B------:R-:W-:Y:S05]  /*5670*/  BSYNC B3 ;  /* 0x0000000000037941 */ /* 0x000fea0003800000 */
.L_x_500:
[----:B------:R-:W-:Y:S01]  /*5680*/  ULDC.64 UR4, c[0x0][0x2d8] ;  /* 0x0000b60000047ab9 */ /* 0x000fe20000000a00 */
[----:B------:R-:W-:Y:S01]  /*5690*/  ULDC.64 UR6, c[0x0][0x208] ;  /* 0x0000820000067ab9 */ /* 0x000fe20000000a00 */
[----:B------:R-:W-:-:S04]  /*56a0*/  LEA R64, P3, R70, UR4, 0x1 ;  /* 0x0000000446407c11 */ /* 0x000fc8000f8608ff */
[----:B------:R-:W-:-:S05]  /*56b0*/  LEA.HI.X R65, R70, UR5, R71, 0x1, P3 ;  /* 0x0000000546417c11 */ /* 0x000fca00098f0c47 */
[----:B--2---:R4:W-:Y:S04]  /*56c0*/  STG.E.128 desc[UR6][R64.64], R40 ;  /* 0x0000002840007986 */ /* 0x0049e8000c101d06 */
.L_x_499:
[----:B------:R-:W-:Y:S05]  /*56d0*/  BSYNC B2 ;  /* 0x0000000000027941 */ /* 0x000fea0003800000 */
.L_x_498:
[----:B------:R-:W-:Y:S05]  /*56e0*/  @P1 BRA `(.L_x_497) ;  /* 0x0000000000e81947 */ /* 0x000fea0003800000 */
[----:B-1234-:R1:W2:Y:S01]  /*56f0*/  LDS.128 R40, [R5+0x26c00] ;  /* 0x026c000005287984 */ /* 0x01e2a20000000c00 */
        /* <DEDUP_REMOVED lines=51> */
.L_x_503:
[----:B------:R-:W-:Y:S05]  /*5a30*/  BSYNC B2 ;  /* 0x0000000000027941 */ /* 0x000fea0003800000 */
.L_x_502:
[----:B------:R-:W-:Y:S01]  /*5a40*/  ULDC.64 UR4, c[0x0][0x2d8] ;  /* 0x0000b60000047ab9 */ /* 0x000fe20000000a00 */
[----:B------:R-:W-:Y:S01]  /*5a50*/  ULDC.64 UR6, c[0x0][0x208] ;  /* 0x0000820000067ab9 */ /* 0x000fe20000000a00 */
[----:B------:R-:W-:-:S04]  /*5a60*/  LEA R60, P3, R69, UR4, 0x1 ;  /* 0x00000004453c7c11 */ /* 0x000fc8000f8608ff */
[----:B------:R-:W-:-:S05]  /*5a70*/  LEA.HI.X R61, R69, UR5, R68, 0x1, P3 ;  /* 0x00000005453d7c11 */ /* 0x000fca00098f0c44 */
[----:B--2---:R1:W-:Y:S04]  /*5a80*/  STG.E.128 desc[UR6][R60.64], R40 ;  /* 0x000000283c007986 */ /* 0x0043e8000c101d06 */
.L_x_497:
[----:B------:R-:W-:Y:S05]  /*5a90*/  BSYNC B1 ;  /* 0x0000000000017941 */ /* 0x000fea0003800000 */
.L_x_496:
        /* <DEDUP_REMOVED lines=17> */
[----:B------:R-:W-:Y:S02]  /*5bb0*/  PRMT R201, R201, 0x5410, R60 ;  /* 0x00005410c9c97816 */ /* 0x000fe4000000003c */
[----:B------:R-:W-:Y:S01]  /*5bc0*/  SHF.R.U64 R66, R56, 0x10, R57 ;  /* 0x0000001038427819 */ /* 0x000fe20000001239 */
[----:B------:R-:W-:Y:S01]  /*5bd0*/  IMAD.U32 R56, R42, 0x10000, RZ ;  /* 0x000100002a387824 */ /* 0x000fe200078e00ff */
[----:B------:R-:W-:Y:S01]  /*5be0*/  PRMT R199, R199, 0x5410, R62 ;  /* 0x00005410c7c77816 */ /* 0x000fe2000000003e */
[----:B------:R-:W-:Y:S01]  /*5bf0*/  IMAD.U32 R63, R201, 0x10000, RZ ;  /* 0x00010000c93f7824 */ /* 0x000fe200078e00ff */
[----:B------:R-:W-:-:S02]  /*5c00*/  PRMT R200, R200, 0x5410, R61 ;  /* 0x00005410c8c87816 */ /* 0x000fc4000000003d */
[----:B------:R-:W-:Y:S01]  /*5c10*/  LOP3.LUT R57, R42, 0xffff0000, RZ, 0xc0, !PT ;  /* 0xffff00002a397812 */ /* 0x000fe200078ec0ff */
[----:B------:R-:W-:Y:S01]  /*5c20*/  IMAD.U32 R61, R199, 0x10000, RZ ;  /* 0x00010000c73d7824 */ /* 0x000fe200078e00ff */
[----:B------:R-:W-:Y:S01]  /*5c30*/  LOP3.LUT R59, R43, 0xffff0000, RZ, 0xc0, !PT ;  /* 0xffff00002b3b7812 */ /* 0x000fe200078ec0ff */
[----:B------:R-:W-:Y:S01]  /*5c40*/  IMAD.U32 R42, R41, 0x10000, RZ ;  /* 0x00010000292a7824 */ /* 0x000fe200078e00ff */
[----:B------:R-:W-:Y:S01]  /*5c50*/  PRMT R197, R197, 0x5410, R66 ;  /* 0x00005410c5c57816 */ /* 0x000fe20000000042 */
[----:B------:R-:W-:Y:S01]  /*5c60*/  FMUL.FTZ R67, R57, R63 ;  /* 0x0000003f39437220 */ /* 0x000fe20000410000 */
[----:B------:R-:W-:Y:S01]  /*5c70*/  LOP3.LUT R43, R41, 0xffff0000, RZ, 0xc0, !PT ;  /* 0xffff0000292b7812 */ /* 0x000fe200078ec0ff */
[-C--:B------:R-:W-:Y:S01]  /*5c80*/  FMUL.FTZ R57, R57, R61.reuse ;  /* 0x0000003d39397220 */ /* 0x080fe20000410000 */
[----:B------:R-:W-:Y:S01]  /*5c90*/  LOP3.LUT R62, R200, 0xffff0000, RZ, 0xc0, !PT ;  /* 0xffff0000c83e7812 */ /* 0x000fe200078ec0ff */
[----:B------:R-:W-:Y:S01]  /*5ca0*/  IMAD.U32 R41, R40, 0x10000, RZ ;  /* 0x0001000028297824 */ /* 0x000fe200078e00ff */
[----:B------:R-:W-:Y:S01]  /*5cb0*/  LOP3.LUT R60, R197, 0xffff0000, RZ, 0xc0, !PT ;  /* 0xffff0000c53c7812 */ /* 0x000fe200078ec0ff */
[----:B------:R-:W-:Y:S01]  /*5cc0*/  FFMA.FTZ R67, R56, R61, -R67 ;  /* 0x0000003d38437223 */ /* 0x000fe20000010843 */
[----:B------:R-:W-:Y:S01]  /*5cd0*/  LOP3.LUT R201, R201, 0xffff0000, RZ, 0xc0, !PT ;  /* 0xffff0000c9c97812 */ /* 0x000fe200078ec0ff */
[----:B------:R-:W-:Y:S01]  /*5ce0*/  FMUL.FTZ R65, R43, R62 ;  /* 0x0000003e2b417220 */ /* 0x000fe20000410000 */
[----:B------:R-:W-:Y:S01]  /*5cf0*/  LOP3.LUT R199, R199, 0xffff0000, RZ, 0xc0, !PT ;  /* 0xffff0000c7c77812 */ /* 0x000fe200078ec0ff */
[-C--:B------:R-:W-:Y:S01]  /*5d00*/  FMUL.FTZ R43, R43, R60.reuse ;  /* 0x0000003c2b2b7220 */ /* 0x080fe20000410000 */
[----:B------:R-:W-:Y:S01]  /*5d10*/  LOP3.LUT R40, R40, 0xffff0000, RZ, 0xc0, !PT ;  /* 0xffff000028287812 */ /* 0x000fe200078ec0ff */
[----:B------:R-:W-:Y:S01]  /*5d20*/  FFMA.FTZ R65, R42, R60, -R65 ;  /* 0x0000003c2a417223 */ /* 0x000fe20000010841 */
[----:B------:R-:W-:Y:S01]  /*5d30*/  SHF.L.U32 R197, R197, 0x10, RZ ;  /* 0x00000010c5c57819 */ /* 0x000fe200000006ff */
[----:B------:R-:W-:Y:S01]  /*5d40*/  FFMA.FTZ R56, R56, R63, R57 ;  /* 0x0000003f38387223 */ /* 0x000fe20000010039 */
[----:B------:R-:W-:-:S02]  /*5d50*/  IMAD.U32 R200, R200, 0x10000, RZ ;  /* 0x00010000c8c87824 */ /* 0x000fc400078e00ff */
[C---:B------:R-:W-:Y:S01]  /*5d60*/  FMUL.FTZ R57, R59.reuse, R201 ;  /* 0x000000c93b397220 */ /* 0x040fe20000410000 */
[----:B------:R-:W-:Y:S01]  /*5d70*/  FMUL.FTZ R60, R59, R199 ;  /* 0x000000c73b3c7220 */ /* 0x000fe20000410000 */
[----:B------:R-:W-:Y:S01]  /*5d80*/  FFMA.FTZ R62, R42, R62, R43 ;  /* 0x0000003e2a3e7223 */ /* 0x000fe2000001002b */
[CC--:B------:R-:W-:Y:S01]  /*5d90*/  FMUL.FTZ R42, R40.reuse, R200.reuse ;  /* 0x000000c8282a7220 */ /* 0x0c0fe20000410000 */
[----:B------:R-:W-:Y:S01]  /*5da0*/  FMUL.FTZ R43, R40, R197 ;  /* 0x000000c5282b7220 */ /* 0x000fe20000410000 */
[C---:B------:R-:W-:Y:S01]  /*5db0*/  FFMA.FTZ R57, R58.reuse, R199, -R57 ;  /* 0x000000c73a397223 */ /* 0x040fe20000010839 */
[----:B------:R-:W-:Y:S01]  /*5dc0*/  FFMA.FTZ R60, R58, R201, R60 ;  /* 0x000000c93a3c7223 */ /* 0x000fe2000001003c */
[C---:B------:R-:W-:Y:S01]  /*5dd0*/  FFMA.FTZ R42, R41.reuse, R197, -R42 ;  /* 0x000000c5292a7223 */ /* 0x040fe2000001082a */
[----:B------:R-:W-:Y:S01]  /*5de0*/  FFMA.FTZ R43, R41, R200, R43 ;  /* 0x000000c8292b7223 */ /* 0x000fe2000001002b */
[----:B------:R-:W-:Y:S02]  /*5df0*/  F2FP.BF16.F32.PACK_AB R56, R56, R67 ;  /* 0x000000433838723e */ /* 0x000fe400000010ff */
[----:B------:R-:W-:-:S02]  /*5e00*/  F2FP.BF16.F32.PACK_AB R57, R60, R57 ;  /* 0x000000393c39723e */ /* 0x000fc400000010ff */
[----:B------:R-:W-:Y:S01]  /*5e10*/  F2FP.BF16.F32.PACK_AB R40, R43, R42 ;  /* 0x0000002a2b28723e */ /* 0x000fe200000010ff */
[----:B------:R-:W-:Y:S01]  /*5e20*/  IMAD.MOV.U32 R42, RZ, RZ, R56 ;  /* 0x000000ffff2a7224 */ /* 0x000fe200078e0038 */
[----:B------:R-:W-:Y:S01]  /*5e30*/  F2FP.BF16.F32.PACK_AB R41, R62, R65 ;  /* 0x000000413e29723e */ /* 0x000fe200000010ff */
[----:B------:R-:W-:-:S07]  /*5e40*/  IMAD.MOV.U32 R43, RZ, RZ, R57 ;  /* 0x000000ffff2b7224 */ /* 0x000fce00078e0039 */
.L_x_509:
[----:B------:R-:W-:Y:S05]  /*5e50*/  BSYNC B3 ;  /* 0x0000000000037941 */ /* 0x000fea0003800000 */
.L_x_508:
[----:B------:R-:W-:Y:S01]  /*5e60*/  ULDC.64 UR4, c[0x0][0x2d8] ;  /* 0x0000b60000047ab9 */ /* 0x000fe20000000a00 */
[----:B------:R-:W-:Y:S01]  /*5e70*/  ULDC.64 UR6, c[0x0][0x208] ;  /* 0x0000820000067ab9 */ /* 0x000fe20000000a00 */
[----:B------:R-:W-:-:S04]  /*5e80*/  LEA R56, P3, R64, UR4, 0x1 ;  /* 0x0000000440387c11 */ /* 0x000fc8000f8608ff */
[----:B------:R-:W-:-:S05]  /*5e90*/  LEA.HI.X R57, R64, UR5, R69, 0x1, P3 ;  /* 0x0000000540397c11 */ /* 0x000fca00098f0c45 */
[----:B--2---:R4:W-:Y:S04]  /*5ea0*/  STG.E.128 desc[UR6][R56.64], R40 ;  /* 0x0000002838007986 */ /* 0x0049e8000c101d06 */
.L_x_507:
[----:B------:R-:W-:Y:S05]  /*5eb0*/  BSYNC B2 ;  /* 0x0000000000027941 */ /* 0x000fea0003800000 */
.L_x_506:
[----:B------:R-:W-:Y:S05]  /*5ec0*/  @P1 BRA `(.L_x_505) ;  /* 0x0000000000e81947 */ /* 0x000fea0003800000 */
[----:B-1234-:R1:W2:Y:S01]  /*5ed0*/  LDS.128 R40, [R5+0x27c00] ;  /* 0x027c000005287984 */ /* 0x01e2a20000000c00 */
[----:B------:R-:W-:Y:S01]  /*5ee0*/  IADD3 R60, P3, R68, R13, RZ ;  /* 0x0000000d443c7210 */ /* 0x000fe20007f7e0ff */
[----:B------:R-:W-:Y:S04]  /*5ef0*/  BSSY B2, `(.L_x_510) ;  /* 0x0000032000027945 */ /* 0x000fe80003800000 */
[----:B------:R-:W-:Y:S01]  /*5f00*/  IMAD.X R65, R70, 0x1, R8, P3 ;  /* 0x0000000146417824 */ /* 0x000fe200018e0608 */
[----:B------:R-:W-:-:S13]  /*5f10*/  ISETP.GE.AND P3, PT, R221, R80, PT ;  /* 0x00000050dd00720c */ /* 0x000fda0003f66270 */
[----:B-1----:R-:W-:Y:S05]  /*5f20*/  @P3 BRA `(.L_x_511) ;  /* 0x0000000000b83947 */ /* 0x002fea0003800000 */
[----:B------:R-:W-:Y:S01]  /*5f30*/  SHF.R.U64 R56, R54, 0x10, R55 ;  /* 0x0000001036387819 */ /* 0x000fe20000001237 */
[----:B--2---:R-:W-:Y:S01]  /*5f40*/  IMAD.U32 R54, R43, 0x10000, RZ ;  /* 0x000100002b367824 */ /* 0x004fe200078e00ff */
[----:B------:R-:W-:Y:S01]  /*5f50*/  SHF.R.U64 R58, R52, 0x10, R53 ;  /* 0x00000010343a7819 */ /* 0x000fe20000001235 */
[----:B------:R-:W-:Y:S01]  /*5f60*/  IMAD.U32 R52, R42, 0x10000, RZ ;  /* 0x000100002a347824 */ /* 0x000fe200078e00ff */
[----:B------:R-:W-:Y:S02]  /*5f70*/  SHF.R.U32.HI R57, RZ, 0x10, R55 ;  /* 0x00000010ff397819 */ /* 0x000fe40000011637 */
[----:B------:R-:W-:Y:S02]  /*5f80*/  SHF.R.U32.HI R59, RZ, 0x10, R53 ;  /* 0x00000010ff3b7819 */ /* 0x000fe40000011635 */
[----:B------:R-:W-:Y:S02]  /*5f90*/  PRMT R185, R185, 0x5410, R56 ;  /* 0x00005410b9b97816 */ /* 0x000fe40000000038 */
[----:B------:R-:W-:-:S02]  /*5fa0*/  PRMT R187, R187, 0x5410, R58 ;  /* 0x00005410bbbb7816 */ /* 0x000fc4000000003a */
[----:B------:R-:W-:Y:S02]  /*5fb0*/  PRMT R186, R186, 0x5410, R57 ;  /* 0x00005410baba7816 */ /* 0x000fe40000000039 */
[----:B------:R-:W-:Y:S02]  /*5fc0*/  LOP3.LUT R55, R43, 0xffff0000, RZ, 0xc0, !PT ;  /* 0xffff00002b377812 */ /* 0x000fe400078ec0ff */
[----:B------:R-:W-:Y:S01]  /*5fd0*/  PRMT R184, R184, 0x5410, R59 ;  /* 0x00005410b8b87816 */ /* 0x000fe2000000003b */
[----:B------:R-:W-:Y:S01]  /*5fe0*/  IMAD.U32 R59, R186, 0x10000, RZ ;  /* 0x00010000ba3b7824 */ /* 0x000fe200078e00ff */
[----:B------:R-:W-:Y:S02]  /*5ff0*/  LOP3.LUT R43, R41, 0xffff0000, RZ, 0xc0, !PT ;  /* 0xffff0000292b7812 */ /* 0x000fe400078ec0ff */
[----:B------:R-:W-:Y:S01]  /*6000*/  LOP3.LUT R58, R185, 0xffff0000, RZ, 0xc0, !PT ;  /* 0xffff0000b93a7812 */ /* 0x000fe200078ec0ff */
[----:B------:R-:W-:Y:S01]  /*6010*/  IMAD.U32 R57, R184, 0x10000, RZ ;  /* 0x00010000b8397824 */ /* 0x000fe200078e00ff */
[----:B------:R-:W-:Y:S01]  /*6020*/  LOP3.LUT R56, R187, 0xffff0000, RZ, 0xc0, !PT ;  /* 0xffff0000bb387812 */ /* 0x000fe200078ec0ff */
[----:B------:R-:W-:Y:S01]  /*6030*/  IMAD.U32 R185, R185, 0x10000, RZ ;  /* 0x00010000b9b97824 */ /* 0x000fe200078e00ff */
[----:B------:R-:W-:Y:S01]  /*6040*/  LOP3.LUT R53, R42, 0xffff0000, RZ, 0xc0, !PT ;  /* 0xffff00002a357812 */ /* 0x000fe200078ec0ff */
[----:B------:R-:W-:-:S02]  /*6050*/  IMAD.U32 R42, R41, 0x10000, RZ ;  /* 0x00010000292a7824 */ /* 0x000fc400078e00ff */
[C---:B------:R-:W-:Y:S01]  /*6060*/  FMUL.FTZ R61, R43.reuse, R58 ;  /* 0x0000003a2b3d7220 */ /* 0x040fe20000410000 */
[C---:B------:R-:W-:Y:S02]  /*6070*/  IMAD.U32 R41, R40.reuse, 0x10000, RZ ;  /* 0x0001000028297824 */ /* 0x040fe400078e00ff */
[-C--:B------:R-:W-:Y:S01]  /*6080*/  FMUL.FTZ R43, R43, R56.reuse ;  /* 0x000000382b2b7220 */ /* 0x080fe20000410000 */
[----:B------:R-:W-:Y:S01]  /*6090*/  LOP3.LUT R40, R40, 0xffff0000, RZ, 0xc0, !PT ;  /* 0xffff000028287812 */ /* 0x000fe200078ec0ff */
[C---:B------:R-:W-:Y:S01]  /*60a0*/  FMUL.FTZ R63, R53.reuse, R59 ;  /* 0x0000003b353f7220 */ /* 0x040fe20000410000 */
[----:B------:R-:W-:Y:S01]  /*60b0*/  LOP3.LUT R186, R186, 0xffff0000, RZ, 0xc0, !PT ;  /* 0xffff0000baba7812 */ /* 0x000fe200078ec0ff */
[-C--:B------:R-:W-:Y:S01]  /*60c0*/  FMUL.FTZ R53, R53, R57.reuse ;  /* 0x0000003935357220 */ /* 0x080fe20000410000 */
[----:B------:R-:W-:Y:S01]  /*60d0*/  LOP3.LUT R184, R184, 0xffff0000, RZ, 0xc0, !PT ;  /* 0xffff0000b8b87812 */ /* 0x000fe200078ec0ff */
[----:B------:R-:W-:Y:S02]  /*60e0*/  IMAD.U32 R187, R187, 0x10000, RZ ;  /* 0x00010000bbbb7824 */ /* 0x000fe400078e00ff */
[C---:B------:R-:W-:Y:S01]  /*60f0*/  FFMA.FTZ R61, R42.reuse, R56, -R61 ;  /* 0x000000382a3d7223 */ /* 0x040fe2000001083d */
[----:B------:R-:W-:Y:S01]  /*6100*/  FFMA.FTZ R58, R42, R58, R43 ;  /* 0x0000003a2a3a7223 */ /* 0x000fe2000001002b */
[----:B------:R-:W-:Y:S01]  /*6110*/  FFMA.FTZ R63, R52, R57, -R63 ;  /* 0x00000039343f7223 */ /* 0x000fe2000001083f */
[----:B------:R-:W-:Y:S01]  /*6120*/  FMUL.FTZ R42, R40, R185 ;  /* 0x000000b9282a7220 */ /* 0x000fe20000410000 */
[----:B------:R-:W-:Y:S01]  /*6130*/  FFMA.FTZ R52, R52, R59, R53 ;  /* 0x0000003b34347223 */ /* 0x000fe20000010035 */
[C---:B------:R-:W-:Y:S01]  /*6140*/  FMUL.FTZ R43, R55.reuse, R186 ;  /* 0x000000ba372b7220 */ /* 0x040fe20000410000 */
[-C--:B------:R-:W-:Y:S01]  /*6150*/  FMUL.FTZ R40, R40, R187.reuse ;  /* 0x000000bb28287220 */ /* 0x080fe20000410000 */
        /* <DEDUP_REMOVED lines=9> */
[----:B------:R-:W-:Y:S01]  /*61f0*/  F2FP.BF16.F32.PACK_AB R43, R54, R43 ;  /* 0x0000002b362b723e */ /* 0x000fe200000010ff */
[----:B------:R-:W-:-:S07]  /*6200*/  IMAD.MOV.U32 R42, RZ, RZ, R52 ;  /* 0x000000ffff2a7224 */ /* 0x000fce00078e0034 */
.L_x_511:
[----:B------:R-:W-:Y:S05]  /*6210*/  BSYNC B2 ;  /* 0x0000000000027941 */ /* 0x000fea0003800000 */
.L_x_510:
[----:B------:R-:W-:Y:S01]  /*6220*/  ULDC.64 UR4, c[0x0][0x2d8] ;  /* 0x0000b60000047ab9 */ /* 0x000fe20000000a00 */
[----:B------:R-:W-:Y:S01]  /*6230*/  ULDC.64 UR6, c[0x0][0x208] ;  /* 0x0000820000067ab9 */ /* 0x000fe20000000a00 */
[----:B------:R-:W-:-:S04]  /*6240*/  LEA R52, P3, R60, UR4, 0x1 ;  /* 0x000000043c347c11 */ /* 0x000fc8000f8608ff */
[----:B------:R-:W-:-:S05]  /*6250*/  LEA.HI.X R53, R60, UR5, R65, 0x1, P3 ;  /* 0x000000053c357c11 */ /* 0x000fca00098f0c41 */
[----:B--2---:R1:W-:Y:S04]  /*6260*/  STG.E.128 desc[UR6][R52.64], R40 ;  /* 0x0000002834007986 */ /* 0x0043e8000c101d06 */
.L_x_505:
[----:B------:R-:W-:Y:S05]  /*6270*/  BSYNC B1 ;  /* 0x0000000000017941 */ /* 0x000fea0003800000 */
.L_x_504:
[----:B------:R-:W-:Y:S05]  /*6280*/  @P5 BRA `(.L_x_512) ;  /* 0x0000005400585947 */ /* 0x000fea0003800000 */
[----:B------:R-:W-:Y:S01]  /*6290*/  IADD3 R132, P3, P4, R141, R132, R16 ;  /* 0x000000848d847210 */ /* 0x000fe20007c7e010 */
[----:B------:R-:W-:Y:S03]  /*62a0*/  BSSY B1, `(.L_x_513) ;  /* 0x000003d000017945 */ /* 0x000fe60003800000 */
[----:B------:R-:W-:Y:S01]  /*62b0*/  IADD3.X R88, R140, R88, R17, P3, P4 ;  /* 0x000000588c587210 */ /* 0x000fe20001fe8411 */
[----:B------:R-:W-:Y:S08]  /*62c0*/  @P0 BRA `(.L_x_514) ;  /* 0x0000000000e80947 */ /* 0x000ff00003800000 */
[----:B-1234-:R1:W2:Y:S01]  /*62d0*/  LDS.128 R40, [R5+0x23400] ;  /* 0x0234000005287984 */ /* 0x01e2a20000000c00 */
[----:B------:R-:W-:Y:S01]  /*62e0*/  ISETP.GE.AND P4, PT, R18, R80, PT ;  /* 0x000000501200720c */ /* 0x000fe20003f86270 */
[----:B------:R-:W-:Y:S01]  /*62f0*/  BSSY B2, `(.L_x_515) ;  /* 0x0000031000027945 */ /* 0x000fe20003800000 */
[----:B------:R-:W-:-:S11]  /*6300*/  IADD3 R56, P3, R132, R98, RZ ;  /* 0x0000006284387210 */ /* 0x000fd60007f7e0ff */
[----:B-1----:R-:W-:Y:S05]  /*6310*/  @P4 BRA `(.L_x_516) ;  /* 0x0000000000b84947 */ /* 0x002fea0003800000 */
[----:B------:R-:W-:Y:S02]  /*6320*/  SHF.R.U32.HI R53, RZ, 0x10, R51 ;  /* 0x00000010ff357819 */ /* 0x000fe40000011633 */
[----:B------:R-:W-:Y:S02]  /*6330*/  SHF.R.U32.HI R52, RZ, 0x10, R49 ;  /* 0x00000010ff347819 */ /* 0x000fe40000011631 */
[----:B------:R-:W-:Y:S01]  /*6340*/  SHF.R.U64 R55, R50, 0x10, R51 ;  /* 0x0000001032377819 */ /* 0x000fe20000001233 */
[----:B--2---:R-:W-:Y:S01]  /*6350*/  IMAD.U32 R50, R43, 0x10000, RZ ;  /* 0x000100002b327824 */ /* 0x004fe200078e00ff */
[----:B------:R-:W-:Y:S02]  /*6360*/  PRMT R196, R196, 0x5410, R53 ;  /* 0x00005410c4c47816 */ /* 0x000fe40000000035 */
[----:B------:R-:W-:Y:S02]  /*6370*/  PRMT R183, R183, 0x5410, R52 ;  /* 0x00005410b7b77816 */ /* 0x000fe40000000034 */
[----:B------:R-:W-:Y:S01]  /*6380*/  SHF.R.U64 R57, R48, 0x10, R49 ;  /* 0x0000001030397819 */ /* 0x000fe20000001231 */
[C---:B------:R-:W-:Y:S01]  /*6390*/  IMAD.U32 R48, R42.reuse, 0x10000, RZ ;  /* 0x000100002a307824 */ /* 0x040fe200078e00ff */
[----:B------:R-:W-:Y:S01]  /*63a0*/  LOP3.LUT R49, R42, 0xffff0000, RZ, 0xc0, !PT ;  /* 0xffff00002a317812 */ /* 0x000fe200078ec0ff */
[----:B------:R-:W-:Y:S01]  /*63b0*/  IMAD.U32 R53, R183, 0x10000, RZ ;  /* 0x00010000b7357824 */ /* 0x000fe200078e00ff */
[----:B------:R-:W-:Y:S01]  /*63c0*/  PRMT R194, R194, 0x5410, R55 ;  /* 0x00005410c2c27816 */ /* 0x000fe20000000037 */
[----:B------:R-:W-:Y:S01]  /*63d0*/  IMAD.U32 R55, R196, 0x10000, RZ ;  /* 0x00010000c4377824 */ /* 0x000fe200078e00ff */
[----:B------:R-:W-:Y:S01]  /*63e0*/  PRMT R182, R182, 0x5410, R57 ;  /* 0x00005410b6b67816 */ /* 0x000fe20000000039 */
[----:B------:R-:W-:Y:S01]  /*63f0*/  IMAD.U32 R42, R41, 0x10000, RZ ;  /* 0x00010000292a7824 */ /* 0x000fe200078e00ff */
[----:B------:R-:W-:Y:S01]  /*6400*/  LOP3.LUT R51, R43, 0xffff0000, RZ, 0xc0, !PT ;  /* 0xffff00002b337812 */ /* 0x000fe200078ec0ff */
[----:B------:R-:W-:Y:S01]  /*6410*/  FMUL.FTZ R59, R49, R55 ;  /* 0x00000037313b7220 */ /* 0x000fe20000410000 */
[----:B------:R-:W-:Y:S01]  /*6420*/  LOP3.LUT R43, R41, 0xffff0000, RZ, 0xc0, !PT ;  /* 0xffff0000292b7812 */ /* 0x000fe200078ec0ff */
[-C--:B------:R-:W-:Y:S01]  /*6430*/  FMUL.FTZ R49, R49, R53.reuse ;  /* 0x0000003531317220 */ /* 0x080fe20000410000 */
[----:B------:R-:W-:Y:S01]  /*6440*/  LOP3.LUT R54, R194, 0xffff0000, RZ, 0xc0, !PT ;  /* 0xffff0000c2367812 */ /* 0x000fe200078ec0ff */
[----:B------:R-:W-:Y:S01]  /*6450*/  FFMA.FTZ R59, R48, R53, -R59 ;  /* 0x00000035303b7223 */ /* 0x000fe2000001083b */
[----:B------:R-:W-:Y:S01]  /*6460*/  LOP3.LUT R52, R182, 0xffff0000, RZ, 0xc0, !PT ;  /* 0xffff0000b6347812 */ /* 0x000fe200078ec0ff */
[----:B------:R-:W-:Y:S01]  /*6470*/  IMAD.U32 R41, R40, 0x10000, RZ ;  /* 0x0001000028297824 */ /* 0x000fe200078e00ff */
[----:B------:R-:W-:Y:S01]  /*6480*/  LOP3.LUT R196, R196, 0xffff0000, RZ, 0xc0, !PT ;  /* 0xffff0000c4c47812 */ /* 0x000fe200078ec0ff */
[----:B------:R-:W-:Y:S01]  /*6490*/  FMUL.FTZ R57, R43, R54 ;  /* 0x000000362b397220 */ /* 0x000fe20000410000 */
[----:B------:R-:W-:Y:S01]  /*64a0*/  LOP3.LUT R183, R183, 0xffff0000, RZ, 0xc0, !PT ;  /* 0xffff0000b7b77812 */ /* 0x000fe200078ec0ff */
[----:B------:R-:W-:Y:S01]  /*64b0*/  FFMA.FTZ R48, R48, R55, R49 ;  /* 0x0000003730307223 */ /* 0x000fe20000010031 */
[----:B------:R-:W-:Y:S01]  /*64c0*/  FMUL.FTZ R43, R43, R52 ;  /* 0x000000342b2b7220 */ /* 0x000fe20000410000 */
[----:B------:R-:W-:Y:S01]  /*64d0*/  LOP3.LUT R40, R40, 0xffff0000, RZ, 0xc0, !PT ;  /* 0xffff000028287812 */ /* 0x000fe200078ec0ff */
[----:B------:R-:W-:Y:S01]  /*64e0*/  FMUL.FTZ R49, R51, R196 ;  /* 0x000000c433317220 */ /* 0x000fe20000410000 */
[----:B------:R-:W-:-:S02]  /*64f0*/  IMAD.U32 R194, R194, 0x10000, RZ ;  /* 0x00010000c2c27824 */ /* 0x000fc400078e00ff */
[-C--:B------:R-:W-:Y:S01]  /*6500*/  FMUL.FTZ R51, R51, R183.reuse ;  /* 0x000000b733337220 */ /* 0x080fe20000410000 */
[----:B------:R-:W-:Y:S02]  /*6510*/  IMAD.U32 R182, R182, 0x10000, RZ ;  /* 0x00010000b6b67824 */ /* 0x000fe400078e00ff */
[C---:B------:R-:W-:Y:S01]  /*6520*/  FFMA.FTZ R57, R42.reuse, R52, -R57 ;  /* 0x000000342a397223 */ /* 0x040fe20000010839 */
[----:B------:R-:W-:Y:S01]  /*6530*/  FFMA.FTZ R54, R42, R54, R43 ;  /* 0x000000362a367223 */ /* 0x000fe2000001002b */
[----:B------:R-:W-:Y:S01]  /*6540*/  FFMA.FTZ R49, R50, R183, -R49 ;  /* 0x000000b732317223 */ /* 0x000fe20000010831 */
[C---:B------:R-:W-:Y:S01]  /*6550*/  FMUL.FTZ R42, R40.reuse, R194 ;  /* 0x000000c2282a7220 */ /* 0x040fe20000410000 */
[----:B------:R-:W-:Y:S01]  /*6560*/  FMUL.FTZ R43, R40, R182 ;  /* 0x000000b6282b7220 */ /* 0x000fe20000410000 */
[----:B------:R-:W-:Y:S01]  /*6570*/  FFMA.FTZ R50, R50, R196, R51 ;  /* 0x000000c432327223 */ /* 0x000fe20000010033 */
[----:B------:R-:W-:Y:S01]  /*6580*/  F2FP.BF16.F32.PACK_AB R48, R48, R59 ;  /* 0x0000003b3030723e */ /* 0x000fe200000010ff */
[C---:B------:R-:W-:Y:S01]  /*6590*/  FFMA.FTZ R42, R41.reuse, R182, -R42 ;  /* 0x000000b6292a7223 */ /* 0x040fe2000001082a */
[----:B------:R-:W-:Y:S01]  /*65a0*/  FFMA.FTZ R43, R41, R194, R43 ;  /* 0x000000c2292b7223 */ /* 0x000fe2000001002b */
[----:B------:R-:W-:-:S02]  /*65b0*/  F2FP.BF16.F32.PACK_AB R41, R54, R57 ;  /* 0x000000393629723e */ /* 0x000fc400000010ff */
[----:B------:R-:W-:Y:S02]  /*65c0*/  F2FP.BF16.F32.PACK_AB R49, R50, R49 ;  /* 0x000000313231723e */ /* 0x000fe400000010ff */
[----:B------:R-:W-:Y:S01]  /*65d0*/  F2FP.BF16.F32.PACK_AB R40, R43, R42 ;  /* 0x0000002a2b28723e */ /* 0x000fe200000010ff */
[----:B------:R-:W-:Y:S02]  /*65e0*/  IMAD.MOV.U32 R42, RZ, RZ, R48 ;  /* 0x000000ffff2a7224 */ /* 0x000fe400078e0030 */
[----:B------:R-:W-:-:S07]  /*65f0*/  IMAD.MOV.U32 R43, RZ, RZ, R49 ;  /* 0x000000ffff2b7224 */ /* 0x000fce00078e0031 */
.L_x_516:
[----:B------:R-:W-:Y:S05]  /*6600*/  BSYNC B2 ;  /* 0x0000000000027941 */ /* 0x000fea0003800000 */
.L_x_515:
[----:B------:R-:W-:Y:S01]  /*6610*/  ULDC.64 UR4, c[0x0][0x2d8] ;  /* 0x0000b60000047ab9 */ /* 0x000fe20000000a00 */
[----:B------:R-:W-:Y:S01]  /*6620*/  IMAD.X R49, R88, 0x1, R15, P3 ;  /* 0x0000000158317824 */ /* 0x000fe200018e060f */
[----:B------:R-:W-:Y:S01]  /*6630*/  LEA R48, P3, R56, UR4, 0x1 ;  /* 0x0000000438307c11 */ /* 0x000fe2000f8608ff */
[----:B------:R-:W-:-:S03]  /*6640*/  ULDC.64 UR6, c[0x0][0x208] ;  /* 0x0000820000067ab9 */ /* 0x000fc60000000a00 */
[----:B------:R-:W-:-:S05]  /*6650*/  LEA.HI.X R49, R56, UR5, R49, 0x1, P3 ;  /* 0x0000000538317c11 */ /* 0x000fca00098f0c31 */
[----:B--2---:R1:W-:Y:S04]  /*6660*/  STG.E.128 desc[UR6][R48.64], R40 ;  /* 0x0000002830007986 */ /* 0x0043e8000c101d06 */
.L_x_514:
[----:B------:R-:W-:Y:S05]  /*6670*/  BSYNC B1 ;  /* 0x0000000000017941 */ /* 0x000fea0003800000 */
.L_x_513:
[----:B------:R-:W-:Y:S05]  /*6680*/  @P1 BRA `(.L_x_512) ;  /* 0x0000005000581947 */ /* 0x000fea0003800000 */
        /* <DEDUP_REMOVED lines=51> */
.L_x_518:
[----:B------:R-:W-:Y:S05]  /*69c0*/  BSYNC B1 ;  /* 0x0000000000017941 */ /* 0x000fea0003800000 */
.L_x_517:
[----:B------:R-:W-:Y:S01]  /*69d0*/  ULDC.64 UR4, c[0x0][0x2d8] ;  /* 0x0000b60000047ab9 */ /* 0x000fe20000000a00 */
[----:B------:R-:W-:Y:S01]  /*69e0*/  IMAD.X R45, R88, 0x1, R8, P3 ;  /* 0x00000001582d7824 */ /* 0x000fe200018e0608 */
[----:B------:R-:W-:Y:S01]  /*69f0*/  LEA R44, P3, R52, UR4, 0x1 ;  /* 0x00000004342c7c11 */ /* 0x000fe2000f8608ff */
[----:B------:R-:W-:-:S03]  /*6a00*/  ULDC.64 UR6, c[0x0][0x208] ;  /* 0x0000820000067ab9 */ /* 0x000fc60000000a00 */
[----:B------:R-:W-:-:S05]  /*6a10*/  LEA.HI.X R45, R52, UR5, R45, 0x1, P3 ;  /* 0x00000005342d7c11 */ /* 0x000fca00098f0c2d */
[----:B--2---:R1:W-:Y:S01]  /*6a20*/  STG.E.128 desc[UR6][R44.64], R40 ;  /* 0x000000282c007986 */ /* 0x0043e2000c101d06 */
[----:B------:R-:W-:Y:S05]  /*6a30*/  BRA `(.L_x_512) ;  /* 0x0000004c006c7947 */ /* 0x000fea0003800000 */
.L_x_456:
[----:B------:R-:W-:Y:S01]  /*6a40*/  ISETP.GE.AND P4, PT, R223, R4, PT ;  /* 0x00000004df00720c */ /* 0x000fe20003f86270 */
[----:B------:R-:W-:-:S03]  /*6a50*/  ULDC.64 UR4, c[0x0][0x208] ;  /* 0x0000820000047ab9 */ /* 0x000fc60000000a00 */
[----:B------:R-:W-:-:S13]  /*6a60*/  ISETP.GE.OR P4, PT, R16, R80, P4 ;  /* 0x000000501000720c */ /* 0x000fda0002786670 */
[----:B------:R-:W-:Y:S01]  /*6a70*/  @!P4 IADD3 R46, P2, P3, R104, R92, R35 ;  /* 0x0000005c682ec210 */ /* 0x000fe20007b5e023 */
[----:B------:R-:W0:Y:S03]  /*6a80*/  @!P4 LDC.64 R56, c[0x0][0x3c8] ;  /* 0x0000f200ff38cb82 */ /* 0x000e260000000a00 */
[----:B------:R-:W-:Y:S02]  /*6a90*/  @!P4 IADD3.X R47, R27, R3, R38, P2, P3 ;  /* 0x000000031b2fc210 */ /* 0x000fe400017e6426 */
[----:B------:R-:W-:-:S03]  /*6aa0*/  @!P4 IADD3 R44, P2, P3, R110, R90, R30 ;  /* 0x0000005a6e2cc210 */ /* 0x000fc60007b5e01e */
[----:B------:R-:W1:Y:S01]  /*6ab0*/  @!P4 LDC.64 R58, c[0x0][0x3e0] ;  /* 0x0000f800ff3acb82 */ /* 0x000e620000000a00 */
[----:B------:R-:W-:Y:S02]  /*6ac0*/  @!P4 IADD3.X R45, R21, R0, R32, P2, P3 ;  /* 0x00000000152dc210 */ /* 0x000fe400017e6420 */
[----:B------:R-:W-:-:S04]  /*6ad0*/  ISETP.GE.AND P3, PT, R222, R4, PT ;  /* 0x00000004de00720c */ /* 0x000fc80003f66270 */
[----:B------:R-:W-:-:S13]  /*6ae0*/  ISETP.GE.OR P3, PT, R16, R80, P3 ;  /* 0x000000501000720c */ /* 0x000fda0001f66670 */
[----:B------:R-:W-:Y:S01]  /*6af0*/  @!P3 IADD3 R42, P2, P5, R104, R34, R92 ;  /* 0x00000022682ab210 */ /* 0x000fe20007d5e05c */
[----:B------:R-:W2:Y:S03]  /*6b00*/  @!P3 LDC.64 R64, c[0x0][0x3c8] ;  /* 0x0000f200ff40bb82 */ /* 0x000ea60000000a00 */
[----:B------:R-:W-:Y:S02]  /*6b10*/  @!P3 IADD3.X R43, R27, R37, R3, P2, P5 ;  /* 0x000000251b2bb210 */ /* 0x000fe400017ea403 */
[----:B------:R-:W-:-:S03]  /*6b20*/  @!P3 IADD3 R40, P2, P5, R110, R29, R90 ;  /* 0x0000001d6e28b210 */ /* 0x000fc60007d5e05a */
[----:B------:R-:W3:Y:S01]  /*6b30*/  @!P3 LDC.64 R66, c[0x0][0x3e0] ;  /* 0x0000f800ff42bb82 */ /* 0x000ee20000000a00 */
[----:B------:R-:W-:Y:S02]  /*6b40*/  @!P3 IADD3.X R41, R21, R31, R0, P2, P5 ;  /* 0x0000001f1529b210 */ /* 0x000fe400017ea400 */
[----:B------:R-:W-:-:S04]  /*6b50*/  ISETP.GE.AND P2, PT, R225, R4, PT ;  /* 0x00000004e100720c */ /* 0x000fc80003f46270 */
[----:B------:R-:W-:-:S13]  /*6b60*/  ISETP.GE.OR P2, PT, R16, R80, P2 ;  /* 0x000000501000720c */ /* 0x000fda0001746670 */
[----:B------:R-:W-:Y:S01]  /*6b70*/  @!P2 IADD3 R70, P5, P6, R104, R33, R92 ;  /* 0x000000216846a210 */ /* 0x000fe20007ebe05c */
[----:B------:R-:W4:Y:S03]  /*6b80*/  @!P2 LDC.64 R72, c[0x0][0x3c8] ;  /* 0x0000f200ff48ab82 */ /* 0x000f260000000a00 */
[----:B------:R-:W-:Y:S02]  /*6b90*/  @!P2 IADD3.X R71, R27, R36, R3, P5, P6 ;  /* 0x000000241b47a210 */ /* 0x000fe40002fec403 */
[----:B------:R-:W-:-:S03]  /*6ba0*/  @!P2 IADD3 R68, P5, P6, R110, R121, R90 ;  /* 0x000000796e44a210 */ /* 0x000fc60007ebe05a */
[----:B------:R-:W4:Y:S01]  /*6bb0*/  @!P2 LDC.64 R74, c[0x0][0x3e0] ;  /* 0x0000f800ff4aab82 */ /* 0x000f220000000a00 */
[----:B------:R-:W-:Y:S02]  /*6bc0*/  @!P2 IADD3.X R69, R21, R120, R0, P5, P6 ;  /* 0x000000781545a210 */ /* 0x000fe40002fec400 */
[----:B------:R-:W-:-:S04]  /*6bd0*/  ISETP.GE.AND P5, PT, R22, R4, PT ;  /* 0x000000041600720c */ /* 0x000fc80003fa6270 */
[----:B------:R-:W-:-:S13]  /*6be0*/  ISETP.GE.OR P5, PT, R16, R80, P5 ;  /* 0x000000501000720c */ /* 0x000fda0002fa6670 */
[----:B------:R-:W0:Y:S01]  /*6bf0*/  @!P5 LDC.64 R48, c[0x0][0x3c8] ;  /* 0x0000f200ff30db82 */ /* 0x000e220000000a00 */
[----:B------:R-:W-:-:S05]  /*6c00*/  @!P5 IADD3 R50, P6, R104, R92, RZ ;  /* 0x0000005c6832d210 */ /* 0x000fca0007fde0ff */
[----:B------:R-:W-:Y:S01]  /*6c10*/  @!P5 IMAD.X R51, R3, 0x1, R27, P6 ;  /* 0x000000010333d824 */ /* 0x000fe200030e061b */
[----:B0-----:R-:W-:-:S04]  /*6c20*/  @!P5 LEA R48, P6, R50, R48, 0x1 ;  /* 0x000000303230d211 */ /* 0x001fc800078c08ff */
[----:B------:R-:W-:Y:S02]  /*6c30*/  @!P5 LEA.HI.X R49, R50, R49, R51, 0x1, P6 ;  /* 0x000000313231d211 */ /* 0x000fe400030f0c33 */
[----:B------:R-:W0:Y:S01]  /*6c40*/  @!P5 LDC.64 R50, c[0x0][0x3e0] ;  /* 0x0000f800ff32db82 */ /* 0x000e220000000a00 */
[----:B------:R-:W-:-:S05]  /*6c50*/  @!P5 IADD3 R52, P6, R110, R90, RZ ;  /* 0x0000005a6e34d210 */ /* 0x000fca0007fde0ff */
[----:B------:R-:W-:Y:S01]  /*6c60*/  @!P5 IMAD.X R53, R0, 0x1, R21, P6 ;  /* 0x000000010035d824 */ /* 0x000fe200030e0615 */
[----:B0-----:R-:W-:-:S04]  /*6c70*/  @!P5 LEA R50, P6, R52, R50, 0x1 ;  /* 0x000000323432d211 */ /* 0x001fc800078c08ff */
[----:B------:R-:W-:Y:S02]  /*6c80*/  @!P5 LEA.HI.X R51, R52, R51, R53, 0x1, P6 ;  /* 0x000000333433d211 */ /* 0x000fe400030f0c35 */
[----:B------:R-:W-:-:S04]  /*6c90*/  @!P4 LEA R56, P6, R46, R56, 0x1 ;  /* 0x000000382e38c211 */ /* 0x000fc800078c08ff */
[----:B------:R-:W-:Y:S02]  /*6ca0*/  @!P4 LEA.HI.X R57, R46, R57, R47, 0x1, P6 ;  /* 0x000000392e39c211 */ /* 0x000fe400030f0c2f */
[----:B------:R-:W-:Y:S02]  /*6cb0*/  CS2R R46, SRZ ;  /* 0x00000000002e7805 */ /* 0x000fe4000001ff00 */
[----:B-1----:R-:W-:-:S04]  /*6cc0*/  @!P4 LEA R58, P6, R44, R58, 0x1 ;  /* 0x0000003a2c3ac211 */ /* 0x002fc800078c08ff */
[----:B------:R-:W-:Y:S02]  /*6cd0*/  @!P4 LEA.HI.X R59, R44, R59, R45, 0x1, P6 ;  /* 0x0000003b2c3bc211 */ /* 0x000fe400030f0c2d */
[----:B------:R-:W-:Y:S02]  /*6ce0*/  CS2R R44, SRZ ;  /* 0x00000000002c7805 */ /* 0x000fe4000001ff00 */
[----:B--2---:R-:W-:-:S04]  /*6cf0*/  @!P3 LEA R64, P6, R42, R64, 0x1 ;  /* 0x000000402a40b211 */ /* 0x004fc800078c08ff */
[----:B------:R-:W-:Y:S02]  /*6d00*/  @!P3 LEA.HI.X R65, R42, R65, R43, 0x1, P6 ;  /* 0x000000412a41b211 */ /* 0x000fe400030f0c2b */
[----:B------:R-:W-:Y:S02]  /*6d10*/  CS2R R42, SRZ ;  /* 0x00000000002a7805 */ /* 0x000fe4000001ff00 */
[C---:B---3--:R-:W-:Y:S01]  /*6d20*/  @!P3 LEA R66, P6, R40.reuse, R66, 0x1 ;  /* 0x000000422842b211 */ /* 0x048fe200078c08ff */
[----:B------:R0:W5:Y:S03]  /*6d30*/  @!P5 LDG.E.128 R44, desc[UR4][R50.64] ;  /* 0x00000004322cd981 */ /* 0x000166000c1e1d00 */
[----:B------:R-:W-:Y:S02]  /*6d40*/  @!P3 LEA.HI.X R67, R40, R67, R41, 0x1, P6 ;  /* 0x000000432843b211 */ /* 0x000fe400030f0c29 */
[----:B------:R-:W-:-:S02]  /*6d50*/  CS2R R40, SRZ ;  /* 0x0000000000287805 */ /* 0x000fc4000001ff00 */
[----:B------:R-:W-:Y:S02]  /*6d60*/  CS2R R54, SRZ ;  /* 0x0000000000367805 */ /* 0x000fe4000001ff00 */
[----:B------:R-:W-:Y:S02]  /*6d70*/  CS2R R52, SRZ ;  /* 0x0000000000347805 */ /* 0x000fe4000001ff00 */
[----:B------:R1:W5:Y:S01]  /*6d80*/  @!P5 LDG.E.128 R40, desc[UR4][R48.64] ;  /* 0x000000043028d981 */ /* 0x000362000c1e1d00 */
[----:B0-----:R-:W-:Y:S02]  /*6d90*/  CS2R R50, SRZ ;  /* 0x0000000000327805 */ /* 0x001fe4000001ff00 */
[----:B------:R-:W-:Y:S02]  /*6da0*/  CS2R R62, SRZ ;  /* 0x00000000003e7805 */ /* 0x000fe4000001ff00 */
[----:B------:R-:W-:Y:S01]  /*6db0*/  CS2R R60, SRZ ;  /* 0x00000000003c7805 */ /* 0x000fe2000001ff00 */
[----:B------:R0:W5:Y:S05]  /*6dc0*/  @!P4 LDG.E.128 R52, desc[UR4][R58.64] ;  /* 0x000000043a34c981 */ /* 0x00016a000c1e1d00 */
[----:B------:R-:W5:Y:S01]  /*6dd0*/  @!P3 LDG.E.128 R60, desc[UR4][R66.64] ;  /* 0x00000004423cb981 */ /* 0x000f62000c1e1d00 */
[----:B-1----:R-:W-:-:S02]  /*6de0*/  CS2R R48, SRZ ;  /* 0x0000000000307805 */ /* 0x002fc4000001ff00 */
[----:B0-----:R-:W-:-:S04]  /*6df0*/  CS2R R58, SRZ ;  /* 0x00000000003a7805 */ /* 0x001fc8000001ff00 */
[----:B------:R0:W5:Y:S02]  /*6e00*/  @!P4 LDG.E.128 R48, desc[UR4][R56.64] ;  /* 0x000000043830c981 */ /* 0x000164000c1e1d00 */
[----:B0-----:R-:W-:-:S06]  /*6e10*/  CS2R R56, SRZ ;  /* 0x0000000000387805 */ /* 0x001fcc000001ff00 */
[----:B------:R0:W5:Y:S01]  /*6e20*/  @!P3 LDG.E.128 R56, desc[UR4][R64.64] ;  /* 0x000000044038b981 */ /* 0x000162000c1e1d00 */
[----:B----4-:R-:W-:-:S04]  /*6e30*/  @!P2 LEA R72, P3, R70, R72, 0x1 ;  /* 0x000000484648a211 */ /* 0x010fc800078608ff */
[----:B------:R-:W-:Y:S02]  /*6e40*/  @!P2 LEA.HI.X R73, R70, R73, R71, 0x1, P3 ;  /* 0x000000494649a211 */ /* 0x000fe400018f0c47 */
[----:B------:R-:W-:-:S04]  /*6e50*/  @!P2 LEA R74, P3, R68, R74, 0x1 ;  /* 0x0000004a444aa211 */ /* 0x000fc800078608ff */
[----:B------:R-:W-:Y:S02]  /*6e60*/  @!P2 LEA.HI.X R75, R68, R75, R69, 0x1, P3 ;  /* 0x0000004b444ba211 */ /* 0x000fe400018f0c45 */
[----:B------:R-:W-:-:S04]  /*6e70*/  ISETP.GE.AND P3, PT, R224, R4, PT ;  /* 0x00000004e000720c */ /* 0x000fc80003f66270 */
[----:B------:R-:W-:Y:S02]  /*6e80*/  ISETP.GE.OR P3, PT, R16, R80, P3 ;  /* 0x000000501000720c */ /* 0x000fe40001f66670 */
[----:B------:R-:W-:Y:S02]  /*6e90*/  CS2R R66, SRZ ;  /* 0x0000000000427805 */ /* 0x000fe4000001ff00 */
[----:B0-----:R-:W-:Y:S02]  /*6ea0*/  CS2R R64, SRZ ;  /* 0x0000000000407805 */ /* 0x001fe4000001ff00 */
[----:B------:R-:W-:Y:S02]  /*6eb0*/  CS2R R70, SRZ ;  /* 0x0000000000467805 */ /* 0x000fe4000001ff00 */
[----:B------:R-:W-:Y:S01]  /*6ec0*/  CS2R R68, SRZ ;  /* 0x0000000000447805 */ /* 0x000fe2000001ff00 */
[----:B------:R-:W-:Y:S01]  /*6ed0*/  BSSY B1, `(.L_x_519) ;  /* 0x0000021000017945 */ /* 0x000fe20003800000 */
[----:B------:R0:W5:Y:S04]  /*6ee0*/  @!P2 LDG.E.128 R64, desc[UR4][R72.64] ;  /* 0x000000044840a981 */ /* 0x000168000c1e1d00 */
[----:B------:R1:W5:Y:S01]  /*6ef0*/  @!P2 LDG.E.128 R68, desc[UR4][R74.64] ;  /* 0x000000044a44a981 */ /* 0x000362000c1e1d00 */
[----:B------:R-:W-:-:S02]  /*6f00*/  ISETP.GE.AND P2, PT, R226, R4, PT ;  /* 0x00000004e200720c */ /* 0x000fc40003f46270 */
[----:B------:R-:W-:Y:S02]  /*6f10*/  CS2R R78, SRZ ;  /* 0x00000000004e7805 */ /* 0x000fe4000001ff00 */
[----:B------:R-:W-:Y:S02]  /*6f20*/  CS2R R76, SRZ ;  /* 0x00000000004c7805 */ /* 0x000fe4000001ff00 */
[----:B------:R-:W-:Y:S02]  /*6f30*/  ISETP.GE.OR P2, PT, R16, R80, P2 ;  /* 0x000000501000720c */ /* 0x000fe40001746670 */
[----:B0-----:R-:W-:Y:S02]  /*6f40*/  CS2R R72, SRZ ;  /* 0x0000000000487805 */ /* 0x001fe4000001ff00 */
[----:B-1----:R-:W-:Y:S01]  /*6f50*/  CS2R R74, SRZ ;  /* 0x00000000004a7805 */ /* 0x002fe2000001ff00 */
[----:B------:R-:W-:Y:S08]  /*6f60*/  @P3 BRA `(.L_x_520) ;  /* 0x00000000005c3947 */ /* 0x000ff00003800000 */
[----:B------:R-:W0:Y:S01]  /*6f70*/  LDC.64 R76, c[0x0][0x3d8] ;  /* 0x0000f600ff4c7b82 */ /* 0x000e220000000a00 */
[----:B------:R-:W-:Y:S01]  /*6f80*/  IMAD.MOV.U32 R74, RZ, RZ, R92 ;  /* 0x000000ffff4a7224 */ /* 0x000fe200078e005c */
[----:B------:R-:W-:Y:S01]  /*6f90*/  ULDC.64 UR4, c[0x0][0x3c8] ;  /* 0x0000f20000047ab9 */ /* 0x000fe20000000a00 */
[----:B------:R-:W-:Y:S01]  /*6fa0*/  IMAD.MOV.U32 R75, RZ, RZ, R3 ;  /* 0x000000ffff4b7224 */ /* 0x000fe200078e0003 */
[----:B------:R-:W-:Y:S01]  /*6fb0*/  ULDC.64 UR6, c[0x0][0x3e0] ;  /* 0x0000f80000067ab9 */ /* 0x000fe20000000a00 */
[----:B------:R-:W-:Y:S01]  /*6fc0*/  IMAD.MOV.U32 R78, RZ, RZ, R90 ;  /* 0x000000ffff4e7224 */ /* 0x000fe200078e005a */
[----:B------:R-:W-:Y:S01]  /*6fd0*/  ULDC.64 UR8, c[0x0][0x208] ;  /* 0x0000820000087ab9 */ /* 0x000fe20000000a00 */
[----:B------:R-:W-:Y:S01]  /*6fe0*/  IMAD.MOV.U32 R79, RZ, RZ, R0 ;  /* 0x000000ffff4f7224 */ /* 0x000fe200078e0000 */
[----:B------:R-:W1:Y:S01]  /*6ff0*/  LDC.64 R72, c[0x0][0x3e8] ;  /* 0x0000fa00ff487b82 */ /* 0x000e620000000a00 */
[----:B0-----:R-:W-:-:S04]  /*7000*/  IMAD.WIDE.U32 R74, R76, 0x60, R74 ;  /* 0x000000604c4a7825 */ /* 0x001fc800078e004a */
[----:B------:R-:W-:Y:S01]  /*7010*/  IMAD R77, R77, 0x60, RZ ;  /* 0x000000604d4d7824 */ /* 0x000fe200078e02ff */
[----:B------:R-:W-:Y:S01]  /*7020*/  IADD3 R76, P3, R104, R74, RZ ;  /* 0x0000004a684c7210 */ /* 0x000fe20007f7e0ff */
[----:B-1----:R-:W-:-:S03]  /*7030*/  IMAD.WIDE.U32 R78, R72, 0x60, R78 ;  /* 0x00000060484e7825 */ /* 0x002fc600078e004e */
[----:B------:R-:W-:Y:S01]  /*7040*/  IADD3.X R75, R27, R75, R77, P3, !PT ;  /* 0x0000004b1b4b7210 */ /* 0x000fe20001ffe44d */
[----:B------:R-:W-:Y:S01]  /*7050*/  IMAD R73, R73, 0x60, RZ ;  /* 0x0000006049497824 */ /* 0x000fe200078e02ff */
[----:B------:R-:W-:-:S04]  /*7060*/  IADD3 R74, P3, R110, R78, RZ ;  /* 0x0000004e6e4a7210 */ /* 0x000fc80007f7e0ff */
[----:B------:R-:W-:Y:S02]  /*7070*/  IADD3.X R79, R21, R79, R73, P3, !PT ;  /* 0x0000004f154f7210 */ /* 0x000fe40001ffe449 */
[----:B------:R-:W-:-:S04]  /*7080*/  LEA R72, P3, R76, UR4, 0x1 ;  /* 0x000000044c487c11 */ /* 0x000fc8000f8608ff */
[----:B------:R-:W-:Y:S02]  /*7090*/  LEA.HI.X R73, R76, UR5, R75, 0x1, P3 ;  /* 0x000000054c497c11 */ /* 0x000fe400098f0c4b */
[----:B------:R-:W-:-:S04]  /*70a0*/  LEA R76, P3, R74, UR6, 0x1 ;  /* 0x000000064a4c7c11 */ /* 0x000fc8000f8608ff */
[----:B------:R-:W-:Y:S02]  /*70b0*/  LEA.HI.X R77, R74, UR7, R79, 0x1, P3 ;  /* 0x000000074a4d7c11 */ /* 0x000fe400098f0c4f */
[----:B------:R-:W5:Y:S04]  /*70c0*/  LDG.E.128 R72, desc[UR8][R72.64] ;  /* 0x0000000848487981 */ /* 0x000f68000c1e1d00 */
[----:B------:R-:W5:Y:S03]  /*70d0*/  LDG.E.128 R76, desc[UR8][R76.64] ;  /* 0x000000084c4c7981 */ /* 0x000f66000c1e1d00 */
.L_x_520:
[----:B------:R-:W-:Y:S05]  /*70e0*/  BSYNC B1 ;  /* 0x0000000000017941 */ /* 0x000fea0003800000 */
.L_x_519:
[----:B------:R-:W-:Y:S01]  /*70f0*/  BSSY B1, `(.L_x_521) ;  /* 0x000001d000017945 */ /* 0x000fe20003800000 */
[----:B------:R-:W-:Y:S02]  /*7100*/  ISETP.GE.AND P3, PT, R16, R80, PT ;  /* 0x000000501000720c */ /* 0x000fe40003f66270 */
[----:B------:R-:W-:Y:S02]  /*7110*/  CS2R R82, SRZ ;  /* 0x0000000000527805 */ /* 0x000fe4000001ff00 */
[----:B------:R-:W-:Y:S02]  /*7120*/  CS2R R80, SRZ ;  /* 0x0000000000507805 */ /* 0x000fe4000001ff00 */
[----:B------:R-:W-:Y:S01]  /*7130*/  CS2R R86, SRZ ;  /* 0x0000000000567805 */ /* 0x000fe2000001ff00 */
[----:B-----5:R-:W-:Y:S01]  /*7140*/  IMAD.MOV.U32 R89, RZ, RZ, R74 ;  /* 0x000000ffff597224 */ /* 0x020fe200078e004a */
[----:B------:R-:W-:Y:S01]  /*7150*/  CS2R R84, SRZ ;  /* 0x0000000000547805 */ /* 0x000fe2000001ff00 */
[----:B------:R-:W-:Y:S06]  /*7160*/  @P2 BRA `(.L_x_522) ;  /* 0x0000000000542947 */ /* 0x000fec0003800000 */
[----:B------:R-:W0:Y:S01]  /*7170*/  LDC.64 R82, c[0x0][0x3d8] ;  /* 0x0000f600ff527b82 */ /* 0x000e220000000a00 */
[----:B------:R-:W-:Y:S01]  /*7180*/  IMAD.MOV.U32 R93, RZ, RZ, R3 ;  /* 0x000000ffff5d7224 */ /* 0x000fe200078e0003 */
[----:B------:R-:W-:Y:S01]  /*7190*/  ULDC.64 UR4, c[0x0][0x3c8] ;  /* 0x0000f20000047ab9 */ /* 0x000fe20000000a00 */
[----:B------:R-:W-:Y:S01]  /*71a0*/  IMAD.MOV.U32 R91, RZ, RZ, R0 ;  /* 0x000000ffff5b7224 */ /* 0x000fe200078e0000 */
[----:B------:R-:W-:Y:S01]  /*71b0*/  ULDC.64 UR6, c[0x0][0x3e0] ;  /* 0x0000f80000067ab9 */ /* 0x000fe20000000a00 */
[----:B------:R-:W-:-:S03]  /*71c0*/  ULDC.64 UR8, c[0x0][0x208] ;  /* 0x0000820000087ab9 */ /* 0x000fc60000000a00 */
        /* <DEDUP_REMOVED lines=12> */
[----:B------:R-:W-:Y:S01]  /*7290*/  LEA.HI.X R85, R0, UR7, R91, 0x1, P2 ;  /* 0x0000000700557c11 */ /* 0x000fe200090f0c5b */
[----:B------:R-:W5:Y:S05]  /*72a0*/  LDG.E.128 R80, desc[UR8][R80.64] ;  /* 0x0000000850507981 */ /* 0x000f6a000c1e1d00 */
[----:B------:R-:W5:Y:S03]  /*72b0*/  LDG.E.128 R84, desc[UR8][R84.64] ;  /* 0x0000000854547981 */ /* 0x000f66000c1e1d00 */
.L_x_522:
[----:B------:R-:W-:Y:S05]  /*72c0*/  BSYNC B1 ;  /* 0x0000000000017941 */ /* 0x000fea0003800000 */
.L_x_521:
[----:B------:R-:W-:Y:S01]  /*72d0*/  PRMT R200, R89, 0x7610, R200 ;  /* 0x0000761059c87816 */ /* 0x000fe200000000c8 */
[----:B------:R-:W-:Y:S01]  /*72e0*/  IMAD.MOV.U32 R0, RZ, RZ, R75 ;  /* 0x000000ffff007224 */ /* 0x000fe200078e004b */
[----:B------:R-:W-:Y:S01]  /*72f0*/  ULOP3.LUT UR4, UR60, 0x1, URZ, 0xfc, !UPT ;  /* 0x000000013c047892 */ /* 0x000fe2000f8efc3f */
[----:B------:R-:W-:Y:S02]  /*7300*/  IMAD.MOV.U32 R3, RZ, RZ, R72 ;  /* 0x000000ffff037224 */ /* 0x000fe400078e0048 */
        /* <DEDUP_REMOVED lines=10> */
[----:B-----5:R-:W-:Y:S01]  /*73b0*/  IMAD.MOV.U32 R90, RZ, RZ, R82 ;  /* 0x000000ffff5a7224 */ /* 0x020fe200078e0052 */
        /* <DEDUP_REMOVED lines=52> */
[----:B------:R-:W-:Y:S01]  /*7700*/  UISETP.NE.AND UP0, UPT, UR4, 0x3, UPT ;  /* 0x000000030400788c */ /* 0x000fe2000bf05270 */
        /* <DEDUP_REMOVED lines=9> */
[----:B------:R-:W-:-:S02]  /*77a0*/  PLOP3.LUT P2, PT, PT, PT, UP0, 0x80, 0x0 ;  /* 0x000000000000781c */ /* 0x000fc40003f4f008 */
        /* <DEDUP_REMOVED lines=22> */
.L_x_523:
[----:B------:R-:W-:Y:S01]  /*7910*/  IMAD R3, R220, 0x8, R2 ;  /* 0x00000008dc037824 */ /* 0x000fe200078e0202 */
[----:B------:R-:W-:Y:S01]  /*7920*/  SHF.L.U32 R0, R229, 0x1f, RZ ;  /* 0x0000001fe5007819 */ /* 0x000fe200000006ff */
[----:B------:R-:W0:Y:S01]  /*7930*/  LDC R156, c[0x0][0x2e4] ;  /* 0x0000b900ff9c7b82 */ /* 0x000e220000000800 */
[----:B------:R-:W-:Y:S01]  /*7940*/  BSSY B1, `(.L_x_524) ;  /* 0x0000006000017945 */ /* 0x000fe20003800000 */
[----:B------:R-:W-:Y:S01]  /*7950*/  IMAD.MOV.U32 R133, RZ, RZ, R88 ;  /* 0x000000ffff857224 */ /* 0x000fe200078e0058 */
[----:B------:R-:W1:Y:S05]  /*7960*/  SYNCS.PHASECHK.TRANS64.TRYWAIT P4, [R3+URZ+0x34890], R0 ;  /* 0x03489000030075a7 */ /* 0x000e6a000808017f */
[----:B------:R-:W2:Y:S01]  /*7970*/  LDC.64 R134, c[0x0][0x2f0] ;  /* 0x0000bc00ff867b82 */ /* 0x000ea20000000a00 */
[----:B0-----:R-:W-:Y:S01]  /*7980*/  IMAD.IADD R158, R156, 0x1, -R97 ;  /* 0x000000019c9e7824 */ /* 0x001fe200078e0a61 */
[----:B-1----:R-:W-:Y:S06]  /*7990*/  @!P4 BRA `(.L_x_525) ;  /* 0x000001dc007cc947 */ /* 0x002fec0003800000 */
.L_x_766:
[----:B------:R-:W-:Y:S05]  /*79a0*/  BSYNC B1 ;  /* 0x0000000000017941 */ /* 0x000fea0003800000 */
.L_x_524:
[----:B------:R-:W-:Y:S01]  /*79b0*/  ISETP.GE.OR P4, PT, R22, R4, P0 ;  /* 0x000000041600720c */ /* 0x000fe20000786670 */
[----:B------:R-:W-:-:S12]  /*79c0*/  BSSY B1, `(.L_x_526) ;  /* 0x0000091000017945 */ /* 0x000fd80003800000 */
[----:B------:R-:W-:Y:S05]  /*79d0*/  @P4 BRA `(.L_x_527) ;  /* 0x00000008003c4947 */ /* 0x000fea0003800000 */
[----:B------:R-:W3:Y:S04]  /*79e0*/  LDL R88, [R1] ;  /* 0x0000000001587983 */ /* 0x000ee80000100800 */
[----:B------:R-:W4:Y:S04]  /*79f0*/  LDL R92, [R1+0x3c] ;  /* 0x00003c00015c7983 */ /* 0x000f280000100800 */
[----:B------:R-:W5:Y:S01]  /*7a00*/  LDL R90, [R1+0x64] ;  /* 0x00006400015a7983 */ /* 0x000f620000100800 */
[----:B--2---:R-:W-:Y:S01]  /*7a10*/  IMAD.WIDE.U32 R152, R22, R134, R132 ;  /* 0x0000008616987225 */ /* 0x004fe200078e0084 */
[----:B------:R-:W-:Y:S01]  /*7a20*/  BSSY B2, `(.L_x_528) ;  /* 0x000007e000027945 */ /* 0x000fe20003800000 */
[----:B------:R-:W1:Y:S01]  /*7a30*/  S2R R93, SR_TID.X ;  /* 0x00000000005d7919 */ /* 0x000e620000002100 */
[----:B------:R-:W-:Y:S01]  /*7a40*/  IADD3 R183, P4, P5, R98, R152, R20 ;  /* 0x0000009862b77210 */ /* 0x000fe20007d9e014 */
[----:B-1----:R-:W-:-:S05]  /*7a50*/  VIADD R93, R93, 0xffffff80 ;  /* 0xffffff805d5d7836 */ /* 0x002fca0000000000 */
[----:B------:R-:W-:-:S04]  /*7a60*/  SHF.R.S32.HI R91, RZ, 0x1f, R93 ;  /* 0x0000001fff5b7819 */ /* 0x000fc8000001145d */
[----:B------:R-:W-:-:S05]  /*7a70*/  LEA.HI R91, R91, R93, RZ, 0x6 ;  /* 0x0000005d5b5b7211 */ /* 0x000fca00078f30ff */
[----:B------:R-:W-:-:S05]  /*7a80*/  IMAD.SHL.U32 R91, R91, 0x8, RZ ;  /* 0x000000085b5b7824 */ /* 0x000fca00078e00ff */
[----:B------:R-:W-:Y:S02]  /*7a90*/  LOP3.LUT R91, R91, 0xfffffe00, RZ, 0xc0, !PT ;  /* 0xfffffe005b5b7812 */ /* 0x000fe400078ec0ff */
[----:B---3--:R-:W-:Y:S01]  /*7aa0*/  LOP3.LUT P6, RZ, R88, 0x1, RZ, 0xc0, !PT ;  /* 0x0000000158ff7812 */ /* 0x008fe200078cc0ff */
[----:B------:R-:W-:-:S04]  /*7ab0*/  IMAD R88, R23, R134, RZ ;  /* 0x0000008617587224 */ /* 0x000fc800078e02ff */
[----:B------:R-:W-:Y:S01]  /*7ac0*/  IMAD R89, R22, R135, R88 ;  /* 0x0000008716597224 */ /* 0x000fe200078e0258 */
[----:B------:R-:W-:-:S03]  /*7ad0*/  SEL R88, R97, R158, !P6 ;  /* 0x0000009e61587207 */ /* 0x000fc60007000000 */
[----:B------:R-:W-:Y:S01]  /*7ae0*/  IMAD.IADD R186, R89, 0x1, R153 ;  /* 0x0000000159ba7824 */ /* 0x000fe200078e0299 */
[----:B------:R-:W-:-:S04]  /*7af0*/  SHF.R.S32.HI R89, RZ, 0x1f, R88 ;  /* 0x0000001fff597819 */ /* 0x000fc80000011458 */
[----:B------:R-:W-:Y:S02]  /*7b00*/  LEA.HI R89, R89, R88, RZ, 0x4 ;  /* 0x0000005859597211 */ /* 0x000fe400078f20ff */
[----:B------:R-:W-:Y:S02]  /*7b10*/  IADD3.X R184, R15, R186, R9, P4, P5 ;  /* 0x000000ba0fb87210 */ /* 0x000fe400027ea409 */
[----:B------:R-:W-:-:S04]  /*7b20*/  LEA.HI.SX32 R88, R89, R10, 0x1c ;  /* 0x0000000a59587211 */ /* 0x000fc800078fe2ff */
[----:B------:R-:W-:Y:S01]  /*7b30*/  SHF.R.S32.HI R89, RZ, 0x1f, R88 ;  /* 0x0000001fff597819 */ /* 0x000fe20000011458 */
[----:B------:R-:W-:-:S03]  /*7b40*/  IMAD.SHL.U32 R185, R88, 0x8, RZ ;  /* 0x0000000858b97824 */ /* 0x000fc600078e00ff */
[----:B------:R-:W-:Y:S02]  /*7b50*/  LEA.HI R88, R89, R88, RZ, 0x3 ;  /* 0x0000005859587211 */ /* 0x000fe400078f18ff */
[----:B------:R-:W-:Y:S02]  /*7b60*/  LOP3.LUT R89, R185, 0x38, RZ, 0xc0, !PT ;  /* 0x00000038b9597812 */ /* 0x000fe400078ec0ff */
[----:B------:R-:W-:Y:S02]  /*7b70*/  SHF.R.S32.HI R88, RZ, 0x3, R88 ;  /* 0x00000003ff587819 */ /* 0x000fe40000011458 */
[----:B----4-:R-:W-:-:S03]  /*7b80*/  LOP3.LUT R89, R89, 0x1c0, R92, 0xf8, !PT ;  /* 0x000001c059597812 */ /* 0x010fc600078ef85c */
[----:B------:R-:W-:Y:S01]  /*7b90*/  IMAD R88, R88, 0x2c00, R91 ;  /* 0x00002c0058587824 */ /* 0x000fe200078e025b */
[----:B-----5:R-:W-:Y:S01]  /*7ba0*/  LOP3.LUT R89, R89, R90, RZ, 0x3c, !PT ;  /* 0x0000005a59597212 */ /* 0x020fe200078e3cff */
[----:B------:R-:W-:-:S04]  /*7bb0*/  IMAD R91, R220, 0x5800, R154 ;  /* 0x00005800dc5b7824 */ /* 0x000fc800078e029a */
[----:B------:R-:W-:Y:S02]  /*7bc0*/  IMAD.IADD R89, R88, 0x1, R89 ;  /* 0x0000000158597824 */ /* 0x000fe400078e0259 */
[----:B------:R-:W-:Y:S02]  /*7bd0*/  IMAD R88, R91, 0x2, R2 ;  /* 0x000000025b587824 */ /* 0x000fe400078e0202 */
[----:B------:R-:W-:-:S04]  /*7be0*/  IMAD R89, R220, 0x5800, R89 ;  /* 0x00005800dc597824 */ /* 0x000fc800078e0259 */
[----:B------:R-:W-:Y:S02]  /*7bf0*/  IMAD R92, R89, 0x2, R2 ;  /* 0x00000002595c7824 */ /* 0x000fe400078e0202 */
[----:B------:R-:W1:Y:S04]  /*7c00*/  LDS.128 R88, [R88+0x1e400] ;  /* 0x01e4000058587984 */ /* 0x000e680000000c00 */
[----:B------:R-:W2:Y:S01]  /*7c10*/  LDS.128 R92, [R92+0x1e400] ;  /* 0x01e400005c5c7984 */ /* 0x000ea20000000c00 */
[----:B------:R-:W-:Y:S05]  /*7c20*/  @P3 BRA `(.L_x_529) ;  /* 0x0000000400743947 */ /* 0x000fea0003800000 */
[--C-:B------:R-:W-:Y:S02]  /*7c30*/  SHF.R.U64 R187, R40, 0x10, R41.reuse ;  /* 0x0000001028bb7819 */ /* 0x100fe40000001229 */
[----:B------:R-:W-:Y:S02]  /*7c40*/  SHF.R.U32.HI R41, RZ, 0x10, R41 ;  /* 0x00000010ff297819 */ /* 0x000fe40000011629 */
[--C-:B------:R-:W-:Y:S02]  /*7c50*/  SHF.R.U64 R40, R42, 0x10, R43.reuse ;  /* 0x000000102a287819 */ /* 0x100fe4000000122b */
[----:B------:R-:W-:Y:S02]  /*7c60*/  SHF.R.U32.HI R190, RZ, 0x10, R43 ;  /* 0x00000010ffbe7819 */ /* 0x000fe4000001162b */
[----:B------:R-:W-:Y:S02]  /*7c70*/  SHF.R.U32.HI R43, RZ, 0x10, R45 ;  /* 0x00000010ff2b7819 */ /* 0x000fe4000001162d */
[----:B------:R-:W-:Y:S01]  /*7c80*/  PRMT R42, R192, 0x5410, R41 ;  /* 0x00005410c02a7816 */ /* 0x000fe20000000029 */
[----:B--2---:R-:W-:Y:S01]  /*7c90*/  IMAD.U32 R192, R93, 0x10000, RZ ;  /* 0x000100005dc07824 */ /* 0x004fe200078e00ff */
[----:B------:R-:W-:Y:S01]  /*7ca0*/  PRMT R41, R188, 0x5410, R43 ;  /* 0x00005410bc297816 */ /* 0x000fe2000000002b */
[----:B-1----:R-:W-:Y:S01]  /*7cb0*/  IMAD.U32 R188, R89, 0x10000, RZ ;  /* 0x0001000059bc7824 */ /* 0x002fe200078e00ff */
[----:B------:R-:W-:Y:S01]  /*7cc0*/  LOP3.LUT R93, R93, 0xffff0000, RZ, 0xc0, !PT ;  /* 0xffff00005d5d7812 */ /* 0x000fe200078ec0ff */
[C---:B------:R-:W-:Y:S01]  /*7cd0*/  IMAD.U32 R43, R42.reuse, 0x10000, RZ ;  /* 0x000100002a2b7824 */ /* 0x040fe200078e00ff */
[----:B------:R-:W-:Y:S01]  /*7ce0*/  LOP3.LUT R42, R42, 0xffff0000, RZ, 0xc0, !PT ;  /* 0xffff00002a2a7812 */ /* 0x000fe200078ec0ff */
[----:B------:R-:W-:Y:S01]  /*7cf0*/  IMAD.U32 R193, R41, 0x10000, RZ ;  /* 0x0001000029c17824 */ /* 0x000fe200078e00ff */
[----:B------:R-:W-:-:S02]  /*7d00*/  SHF.R.U64 R45, R44, 0x10, R45 ;  /* 0x000000102c2d7819 */ /* 0x000fc4000000122d */
[----:B------:R-:W-:Y:S01]  /*7d10*/  SHF.R.U32.HI R44, RZ, 0x10, R47 ;  /* 0x00000010ff2c7819 */ /* 0x000fe2000001162f */
[C---:B------:R-:W-:Y:S01]  /*7d20*/  FMUL.FTZ R199, R192.reuse, R193 ;  /* 0x000000c1c0c77220 */ /* 0x040fe20000410000 */
[-C--:B------:R-:W-:Y:S01]  /*7d30*/  FMUL.FTZ R192, R192, R43.reuse ;  /* 0x0000002bc0c07220 */ /* 0x080fe20000410000 */
[----:B------:R-:W-:Y:S02]  /*7d40*/  PRMT R45, R209, 0x5410, R45 ;  /* 0x00005410d12d7816 */ /* 0x000fe4000000002d */
[C---:B------:R-:W-:Y:S01]  /*7d50*/  FFMA.FTZ R43, R188.reuse, R43, -R199 ;  /* 0x0000002bbc2b7223 */ /* 0x040fe200000108c7 */
[----:B------:R-:W-:Y:S01]  /*7d60*/  FFMA.FTZ R188, R188, R193, R192 ;  /* 0x000000c1bcbc7223 */ /* 0x000fe200000100c0 */
[----:B------:R-:W-:Y:S01]  /*7d70*/  LOP3.LUT R192, R41, 0xffff0000, RZ, 0xc0, !PT ;  /* 0xffff000029c07812 */ /* 0x000fe200078ec0ff */
[----:B------:R-:W-:Y:S01]  /*7d80*/  IMAD.U32 R193, R95, 0x10000, RZ ;  /* 0x000100005fc17824 */ /* 0x000fe200078e00ff */
[----:B------:R-:W-:Y:S01]  /*7d90*/  LOP3.LUT R41, R89, 0xffff0000, RZ, 0xc0, !PT ;  /* 0xffff000059297812 */ /* 0x000fe200078ec0ff */
[C---:B------:R-:W-:Y:S01]  /*7da0*/  FMUL.FTZ R89, R93.reuse, R42 ;  /* 0x0000002a5d597220 */ /* 0x040fe20000410000 */
[----:B------:R-:W-:Y:S01]  /*7db0*/  PRMT R44, R170, 0x5432, R44 ;  /* 0x00005432aa2c7816 */ /* 0x000fe2000000002c */
[----:B------:R-:W-:Y:S01]  /*7dc0*/  FMUL.FTZ R194, R93, R192 ;  /* 0x000000c05dc27220 */ /* 0x000fe20000410000 */
[----:B------:R-:W-:Y:S01]  /*7dd0*/  IMAD.U32 R93, R91, 0x10000, RZ ;  /* 0x000100005b5d7824 */ /* 0x000fe200078e00ff */
[----:B------:R-:W-:-:S02]  /*7de0*/  PRMT R187, R196, 0x5410, R187 ;  /* 0x00005410c4bb7816 */ /* 0x000fc400000000bb */
[C---:B------:R-:W-:Y:S01]  /*7df0*/  FFMA.FTZ R42, R41.reuse, R42, -R194 ;  /* 0x0000002a292a7223 */ /* 0x040fe200000108c2 */
[----:B------:R-:W-:Y:S01]  /*7e00*/  FFMA.FTZ R41, R41, R192, R89 ;  /* 0x000000c029297223 */ /* 0x000fe20000010059 */
[----:B------:R-:W-:Y:S01]  /*7e10*/  PRMT R89, R168, 0x5432, R190 ;  /* 0x00005432a8597816 */ /* 0x000fe200000000be */
[----:B------:R-:W-:Y:S01]  /*7e20*/  IMAD.U32 R192, R44, 0x10000, RZ ;  /* 0x000100002cc07824 */ /* 0x000fe200078e00ff */
[----:B------:R-:W-:Y:S02]  /*7e30*/  SHF.R.U64 R46, R46, 0x10, R47 ;  /* 0x000000102e2e7819 */ /* 0x000fe4000000122f */
[----:B------:R-:W-:Y:S01]  /*7e40*/  LOP3.LUT R47, R45, 0xffff0000, RZ, 0xc0, !PT ;  /* 0xffff00002d2f7812 */ /* 0x000fe200078ec0ff */
[----:B------:R-:W-:Y:S02]  /*7e50*/  IMAD.U32 R190, R89, 0x10000, RZ ;  /* 0x0001000059be7824 */ /* 0x000fe400078e00ff */
[----:B------:R-:W-:Y:S01]  /*7e60*/  FMUL.FTZ R194, R193, R192 ;  /* 0x000000c0c1c27220 */ /* 0x000fe20000410000 */
[----:B------:R-:W-:Y:S01]  /*7e70*/  LOP3.LUT R89, R89, 0xffff0000, RZ, 0xc0, !PT ;  /* 0xffff000059597812 */ /* 0x000fe200078ec0ff */
[----:B------:R-:W-:-:S02]  /*7e80*/  FMUL.FTZ R193, R193, R190 ;  /* 0x000000bec1c17220 */ /* 0x000fc40000410000 */
[----:B------:R-:W-:Y:S01]  /*7e90*/  FFMA.FTZ R190, R93, R190, -R194 ;  /* 0x000000be5dbe7223 */ /* 0x000fe200000108c2 */
[----:B------:R-:W-:Y:S01]  /*7ea0*/  IMAD.U32 R194, R187, 0x10000, RZ ;  /* 0x00010000bbc27824 */ /* 0x000fe200078e00ff */
[----:B------:R-:W-:Y:S01]  /*7eb0*/  PRMT R46, R169, 0x5432, R46 ;  /* 0x00005432a92e7816 */ /* 0x000fe2000000002e */
[----:B------:R-:W-:Y:S01]  /*7ec0*/  FFMA.FTZ R93, R93, R192, R193 ;  /* 0x000000c05d5d7223 */ /* 0x000fe200000100c1 */
[----:B------:R-:W-:Y:S02]  /*7ed0*/  LOP3.LUT R193, R44, 0xffff0000, RZ, 0xc0, !PT ;  /* 0xffff00002cc17812 */ /* 0x000fe400078ec0ff */
[----:B------:R-:W-:Y:S01]  /*7ee0*/  LOP3.LUT R192, R95, 0xffff0000, RZ, 0xc0, !PT ;  /* 0xffff00005fc07812 */ /* 0x000fe200078ec0ff */
[C---:B------:R-:W-:Y:S01]  /*7ef0*/  IMAD.U32 R95, R92.reuse, 0x10000, RZ ;  /* 0x000100005c5f7824 */ /* 0x040fe200078e00ff */
[----:B------:R-:W-:Y:S02]  /*7f00*/  LOP3.LUT R44, R91, 0xffff0000, RZ, 0xc0, !PT ;  /* 0xffff00005b2c7812 */ /* 0x000fe400078ec0ff */
[----:B------:R-:W-:Y:S01]  /*7f10*/  LOP3.LUT R92, R92, 0xffff0000, RZ, 0xc0, !PT ;  /* 0xffff00005c5c7812 */ /* 0x000fe200078ec0ff */
[C---:B------:R-:W-:Y:S01]  /*7f20*/  FMUL.FTZ R91, R192.reuse, R193 ;  /* 0x000000c1c05b7220 */ /* 0x040fe20000410000 */
[----:B------:R-:W-:Y:S01]  /*7f30*/  FMUL.FTZ R192, R192, R89 ;  /* 0x00000059c0c07220 */ /* 0x000fe20000410000 */
[----:B------:R-:W-:-:S02]  /*7f40*/  PRMT R40, R167, 0x5432, R40 ;  /* 0x00005432a7287816 */ /* 0x000fc40000000028 */
[C---:B------:R-:W-:Y:S01]  /*7f50*/  FFMA.FTZ R89, R44.reuse, R89, -R91 ;  /* 0x000000592c597223 */ /* 0x040fe2000001085b */
[----:B------:R-:W-:Y:S01]  /*7f60*/  FFMA.FTZ R44, R44, R193, R192 ;  /* 0x000000c12c2c7223 */ /* 0x000fe200000100c0 */
[----:B------:R-:W-:Y:S01]  /*7f70*/  IMAD.U32 R192, R45, 0x10000, RZ ;  /* 0x000100002dc07824 */ /* 0x000fe200078e00ff */
[----:B------:R-:W-:Y:S01]  /*7f80*/  LOP3.LUT R45, R187, 0xffff0000, RZ, 0xc0, !PT ;  /* 0xffff0000bb2d7812 */ /* 0x000fe200078ec0ff */
[C---:B------:R-:W-:Y:S01]  /*7f90*/  IMAD.U32 R91, R88.reuse, 0x10000, RZ ;  /* 0x00010000585b7824 */ /* 0x040fe200078e00ff */
[----:B------:R-:W-:Y:S01]  /*7fa0*/  LOP3.LUT R88, R88, 0xffff0000, RZ, 0xc0, !PT ;  /* 0xffff000058587812 */ /* 0x000fe200078ec0ff */
[C---:B------:R-:W-:Y:S01]  /*7fb0*/  FMUL.FTZ R196, R95.reuse, R192 ;  /* 0x000000c05fc47220 */ /* 0x040fe20000410000 */
[-C--:B------:R-:W-:Y:S01]  /*7fc0*/  FMUL.FTZ R95, R95, R194.reuse ;  /* 0x000000c25f5f7220 */ /* 0x080fe20000410000 */
[----:B------:R-:W-:Y:S02]  /*7fd0*/  LOP3.LUT R187, R40, 0xffff0000, RZ, 0xc0, !PT ;  /* 0xffff000028bb7812 */ /* 0x000fe400078ec0ff */
[C---:B------:R-:W-:Y:S01]  /*7fe0*/  FFMA.FTZ R196, R91.reuse, R194, -R196 ;  /* 0x000000c25bc47223 */ /* 0x040fe200000108c4 */
[----:B------:R-:W-:Y:S01]  /*7ff0*/  FFMA.FTZ R95, R91, R192, R95 ;  /* 0x000000c05b5f7223 */ /* 0x000fe2000001005f */
[C---:B------:R-:W-:Y:S01]  /*8000*/  FMUL.FTZ R91, R92.reuse, R47 ;  /* 0x0000002f5c5b7220 */ /* 0x040fe20000410000 */
[----:B------:R-:W-:Y:S01]  /*8010*/  FMUL.FTZ R92, R92, R45 ;  /* 0x0000002d5c5c7220 */ /* 0x000fe20000410000 */
[----:B------:R-:W-:Y:S01]  /*8020*/  IMAD.U32 R192, R40, 0x10000, RZ ;  /* 0x0001000028c07824 */ /* 0x000fe200078e00ff */
[----:B------:R-:W-:Y:S01]  /*8030*/  F2FP.BF16.F32.PACK_AB R42, R42, R43 ;  /* 0x0000002b2a2a723e */ /* 0x000fe200000010ff */
[C---:B------:R-:W-:Y:S01]  /*8040*/  FFMA.FTZ R45, R88.reuse, R45, -R91 ;  /* 0x0000002d582d7223 */ /* 0x040fe2000001085b */
[----:B------:R-:W-:Y:S01]  /*8050*/  FFMA.FTZ R88, R88, R47, R92 ;  /* 0x0000002f58587223 */ /* 0x000fe2000001005c */
[C---:B------:R-:W-:Y:S01]  /*8060*/  IMAD.U32 R91, R94.reuse, 0x10000, RZ ;  /* 0x000100005e5b7824 */ /* 0x040fe200078e00ff */
[----:B------:R-:W-:Y:S01]  /*8070*/  LOP3.LUT R94, R94, 0xffff0000, RZ, 0xc0, !PT ;  /* 0xffff00005e5e7812 */ /* 0x000fe200078ec0ff */
[----:B------:R-:W-:Y:S01]  /*8080*/  IMAD.U32 R92, R46, 0x10000, RZ ;  /* 0x000100002e5c7824 */ /* 0x000fe200078e00ff */
[----:B------:R-:W-:Y:S01]  /*8090*/  F2FP.BF16.F32.PACK_AB R190, R89, R190 ;  /* 0x000000be59be723e */ /* 0x000fe200000010ff */
[C---:B------:R-:W-:Y:S01]  /*80a0*/  IMAD.U32 R47, R90.reuse, 0x10000, RZ ;  /* 0x000100005a2f7824 */ /* 0x040fe200078e00ff */
[----:B------:R-:W-:Y:S01]  /*80b0*/  LOP3.LUT R90, R90, 0xffff0000, RZ, 0xc0, !PT ;  /* 0xffff00005a5a7812 */ /* 0x000fe200078ec0ff */
[C---:B------:R-:W-:Y:S01]  /*80c0*/  FMUL.FTZ R194, R91.reuse, R92 ;  /* 0x0000005c5bc27220 */ /* 0x040fe20000410000 */
[----:B------:R-:W-:Y:S01]  /*80d0*/  FMUL.FTZ R91, R91, R192 ;  /* 0x000000c05b5b7220 */ /* 0x000fe20000410000 */
[----:B------:R-:W-:Y:S01]  /*80e0*/  F2FP.BF16.F32.PACK_AB R41, R41, R188 ;  /* 0x000000bc2929723e */ /* 0x000fe200000010ff */
[----:B------:R-:W-:-:S02]  /*80f0*/  IMAD.MOV.U32 R89, RZ, RZ, R42 ;  /* 0x000000ffff597224 */ /* 0x000fc400078e002a */
[C---:B------:R-:W-:Y:S01]  /*8100*/  FFMA.FTZ R194, R47.reuse, R192, -R194 ;  /* 0x000000c02fc27223 */ /* 0x040fe200000108c2 */
[----:B------:R-:W-:Y:S01]  /*8110*/  FFMA.FTZ R91, R47, R92, R91 ;  /* 0x0000005c2f5b7223 */ /* 0x000fe2000001005b */
[----:B------:R-:W-:Y:S02]  /*8120*/  LOP3.LUT R47, R46, 0xffff0000, RZ, 0xc0, !PT ;  /* 0xffff00002e2f7812 */ /* 0x000fe400078ec0ff */
[----:B------:R-:W-:Y:S01]  /*8130*/  F2FP.BF16.F32.PACK_AB R44, R44, R93 ;  /* 0x0000005d2c2c723e */ /* 0x000fe200000010ff */
[----:B------:R-:W-:Y:S01]  /*8140*/  IMAD.MOV.U32 R93, RZ, RZ, R41 ;  /* 0x000000ffff5d7224 */ /* 0x000fe200078e0029 */
[----:B------:R-:W-:Y:S01]  /*8150*/  F2FP.BF16.F32.PACK_AB R45, R45, R196 ;  /* 0x000000c42d2d723e */ /* 0x000fe200000010ff */
[C---:B------:R-:W-:Y:S01]  /*8160*/  FMUL.FTZ R193, R94.reuse, R47 ;  /* 0x0000002f5ec17220 */ /* 0x040fe20000410000 */
[----:B------:R-:W-:Y:S01]  /*8170*/  FMUL.FTZ R94, R94, R187 ;  /* 0x000000bb5e5e7220 */ /* 0x000fe20000410000 */
[----:B------:R-:W-:Y:S01]  /*8180*/  F2FP.BF16.F32.PACK_AB R92, R88, R95 ;  /* 0x0000005f585c723e */ /* 0x000fe200000010ff */
[----:B------:R-:W-:-:S02]  /*8190*/  IMAD.MOV.U32 R95, RZ, RZ, R44 ;  /* 0x000000ffff5f7224 */ /* 0x000fc400078e002c */
[C---:B------:R-:W-:Y:S01]  /*81a0*/  FFMA.FTZ R193, R90.reuse, R187, -R193 ;  /* 0x000000bb5ac17223 */ /* 0x040fe200000108c1 */
[----:B------:R-:W-:Y:S01]  /*81b0*/  FFMA.FTZ R94, R90, R47, R94 ;  /* 0x0000002f5a5e7223 */ /* 0x000fe2000001005e */
[----:B------:R-:W-:-:S03]  /*81c0*/  IMAD.MOV.U32 R88, RZ, RZ, R45 ;  /* 0x000000ffff587224 */ /* 0x000fc600078e002d */
[----:B------:R-:W-:Y:S02]  /*81d0*/  F2FP.BF16.F32.PACK_AB R90, R193, R194 ;  /* 0x000000c2c15a723e */ /* 0x000fe400000010ff */
[----:B------:R-:W-:Y:S01]  /*81e0*/  F2FP.BF16.F32.PACK_AB R94, R94, R91 ;  /* 0x0000005b5e5e723e */ /* 0x000fe200000010ff */
[----:B------:R-:W-:-:S07]  /*81f0*/  IMAD.MOV.U32 R91, RZ, RZ, R190 ;  /* 0x000000ffff5b7224 */ /* 0x000fce00078e00be */
.L_x_529:
[----:B------:R-:W-:Y:S05]  /*8200*/  BSYNC B2 ;  /* 0x0000000000027941 */ /* 0x000fea0003800000 */
.L_x_528:
[----:B------:R-:W-:Y:S01]  /*8210*/  ISETP.GE.AND P4, PT, R185, R156, PT ;  /* 0x0000009cb900720c */ /* 0x000fe20003f86270 */
[----:B------:R-:W-:Y:S01]  /*8220*/  ULDC.64 UR4, c[0x0][0x2d8] ;  /* 0x0000b60000047ab9 */ /* 0x000fe20000000a00 */
[----:B------:R-:W-:-:S11]  /*8230*/  ULDC.64 UR6, c[0x0][0x208] ;  /* 0x0000820000067ab9 */ /* 0x000fd60000000a00 */
[--C-:B------:R-:W-:Y:S02]  /*8240*/  @!P4 SHF.R.S32.HI R40, RZ, 0x1f, R185.reuse ;  /* 0x0000001fff28c819 */ /* 0x100fe400000114b9 */
[----:B------:R-:W-:-:S04]  /*8250*/  @!P4 IADD3 R152, P5, P6, R98, R152, R185 ;  /* 0x000000986298c210 */ /* 0x000fc80007ebe0b9 */
[----:B------:R-:W-:Y:S02]  /*8260*/  @!P4 IADD3.X R43, R15, R186, R40, P5, P6 ;  /* 0x000000ba0f2bc210 */ /* 0x000fe40002fec428 */
[----:B------:R-:W-:-:S04]  /*8270*/  LEA R40, P5, R183, UR4, 0x1 ;  /* 0x00000004b7287c11 */ /* 0x000fc8000f8a08ff */
[----:B------:R-:W-:Y:S02]  /*8280*/  LEA.HI.X R41, R183, UR5, R184, 0x1, P5 ;  /* 0x00000005b7297c11 */ /* 0x000fe4000a8f0cb8 */
[----:B------:R-:W-:-:S03]  /*8290*/  @!P4 LEA R42, P5, R152, UR4, 0x1 ;  /* 0x00000004982acc11 */ /* 0x000fc6000f8a08ff */
[----:B-1----:R1:W-:Y:S01]  /*82a0*/  STG.E.128 desc[UR6][R40.64], R88 ;  /* 0x0000005828007986 */ /* 0x0023e2000c101d06 */
[----:B------:R-:W-:-:S05]  /*82b0*/  @!P4 LEA.HI.X R43, R152, UR5, R43, 0x1, P5 ;  /* 0x00000005982bcc11 */ /* 0x000fca000a8f0c2b */
[----:B--2---:R1:W-:Y:S04]  /*82c0*/  @!P4 STG.E.128 desc[UR6][R42.64], R92 ;  /* 0x0000005c2a00c986 */ /* 0x0043e8000c101d06 */
.L_x_527:
[----:B------:R-:W-:Y:S05]  /*82d0*/  BSYNC B1 ;  /* 0x0000000000017941 */ /* 0x000fea0003800000 */
.L_x_526:
[----:B------:R-:W-:Y:S01]  /*82e0*/  ISETP.GE.OR P4, PT, R223, R4, P0 ;  /* 0x00000004df00720c */ /* 0x000fe20000786670 */
[----:B------:R-:W-:-:S12]  /*82f0*/  BSSY B1, `(.L_x_530) ;  /* 0x000008b000017945 */ /* 0x000fd80003800000 */
[----:B------:R-:W-:Y:S05]  /*8300*/  @P4 BRA `(.L_x_531) ;  /* 0x0000000800244947 */ /* 0x000fea0003800000 */
[----:B-1----:R-:W3:Y:S04]  /*8310*/  LDL R40, [R1+0x78] ;  /* 0x0000780001287983 */ /* 0x002ee80000100800 */
[----:B------:R-:W4:Y:S04]  /*8320*/  LDL R41, [R1] ;  /* 0x0000000001297983 */ /* 0x000f280000100800 */
[----:B------:R-:W5:Y:S04]  /*8330*/  LDL R44, [R1+0x38] ;  /* 0x00003800012c7983 */ /* 0x000f680000100800 */
[----:B------:R-:W5:Y:S04]  /*8340*/  LDL R42, [R1+0x5c] ;  /* 0x00005c00012a7983 */ /* 0x000f680000100800 */
[----:B------:R-:W5:Y:S01]  /*8350*/  LDL R43, [R1+0x4c] ;  /* 0x00004c00012b7983 */ /* 0x000f620000100800 */
[----:B--2---:R-:W-:Y:S01]  /*8360*/  IMAD.WIDE.U32 R88, R223, R134, R132 ;  /* 0x00000086df587225 */ /* 0x004fe200078e0084 */
[----:B------:R-:W-:Y:S02]  /*8370*/  BSSY B2, `(.L_x_532) ;  /* 0x0000076000027945 */ /* 0x000fe40003800000 */
[----:B------:R-:W-:Y:S01]  /*8380*/  IADD3 R90, P4, P5, R98, R88, R20 ;  /* 0x00000058625a7210 */ /* 0x000fe20007d9e014 */
[----:B---3--:R-:W-:Y:S01]  /*8390*/  IMAD R40, R40, R134, RZ ;  /* 0x0000008628287224 */ /* 0x008fe200078e02ff */
[----:B----4-:R-:W-:-:S03]  /*83a0*/  LOP3.LUT P6, RZ, R41, 0x1, RZ, 0xc0, !PT ;  /* 0x0000000129ff7812 */ /* 0x010fc600078cc0ff */
[----:B------:R-:W-:Y:S01]  /*83b0*/  IMAD R41, R223, R135, R40 ;  /* 0x00000087df297224 */ /* 0x000fe200078e0228 */
[----:B------:R-:W-:-:S03]  /*83c0*/  SEL R40, R97, R158, !P6 ;  /* 0x0000009e61287207 */ /* 0x000fc60007000000 */
[----:B------:R-:W-:Y:S01]  /*83d0*/  IMAD.IADD R92, R89, 0x1, R41 ;  /* 0x00000001595c7824 */ /* 0x000fe200078e0229 */
[----:B------:R-:W-:-:S04]  /*83e0*/  SHF.R.S32.HI R41, RZ, 0x1f, R40 ;  /* 0x0000001fff297819 */ /* 0x000fc80000011428 */
[----:B------:R-:W-:-:S04]  /*83f0*/  LEA.HI R41, R41, R40, RZ, 0x4 ;  /* 0x0000002829297211 */ /* 0x000fc800078f20ff */
[----:B------:R-:W-:-:S04]  /*8400*/  LEA.HI.SX32 R41, R41, R10, 0x1c ;  /* 0x0000000a29297211 */ /* 0x000fc800078fe2ff */
[----:B------:R-:W-:Y:S01]  /*8410*/  SHF.R.S32.HI R40, RZ, 0x1f, R41 ;  /* 0x0000001fff287819 */ /* 0x000fe20000011429 */
[----:B------:R-:W-:-:S03]  /*8420*/  IMAD.SHL.U32 R93, R41, 0x8, RZ ;  /* 0x00000008295d7824 */ /* 0x000fc600078e00ff */
[----:B------:R-:W-:-:S04]  /*8430*/  LEA.HI R40, R40, R41, RZ, 0x3 ;  /* 0x0000002928287211 */ /* 0x000fc800078f18ff */
[----:B------:R-:W-:Y:S02]  /*8440*/  SHF.R.S32.HI R41, RZ, 0x3, R40 ;  /* 0x00000003ff297819 */ /* 0x000fe40000011428 */
[----:B-----5:R-:W-:-:S03]  /*8450*/  LOP3.LUT R40, R44, 0x38, R93, 0xf8, !PT ;  /* 0x000000382c287812 */ /* 0x020fc600078ef85d */
[----:B------:R-:W-:Y:S01]  /*8460*/  IMAD R41, R41, 0x2c00, R43 ;  /* 0x00002c0029297824 */ /* 0x000fe200078e022b */
[----:B------:R-:W-:-:S05]  /*8470*/  LOP3.LUT R40, R40, R42, RZ, 0x3c, !PT ;  /* 0x0000002a28287212 */ /* 0x000fca00078e3cff */
[----:B------:R-:W-:Y:S02]  /*8480*/  IMAD.IADD R43, R41, 0x1, R40 ;  /* 0x00000001292b7824 */ /* 0x000fe400078e0228 */
[C---:B------:R-:W-:Y:S02]  /*8490*/  IMAD R41, R220.reuse, 0x5800, R151 ;  /* 0x00005800dc297824 */ /* 0x040fe400078e0297 */
[----:B------:R-:W-:Y:S02]  /*84a0*/  IMAD R43, R220, 0x5800, R43 ;  /* 0x00005800dc2b7824 */ /* 0x000fe400078e022b */
[----:B------:R-:W-:-:S03]  /*84b0*/  IMAD R41, R41, 0x2, R2 ;  /* 0x0000000229297824 */ /* 0x000fc600078e0202 */
[----:B------:R-:W-:-:S03]  /*84c0*/  LEA R44, R43, R2, 0x1 ;  /* 0x000000022b2c7211 */ /* 0x000fc600078e08ff */
[----:B------:R-:W1:Y:S04]  /*84d0*/  LDS.128 R40, [R41+0x1e400] ;  /* 0x01e4000029287984 */ /* 0x000e680000000c00 */
[----:B------:R-:W2:Y:S01]  /*84e0*/  LDS.128 R44, [R44+0x1e400] ;  /* 0x01e400002c2c7984 */ /* 0x000ea20000000c00 */
[----:B------:R-:W-:Y:S01]  /*84f0*/  IADD3.X R91, R15, R92, R9, P4, P5 ;  /* 0x0000005c0f5b7210 */ /* 0x000fe200027ea409 */
[----:B------:R-:W-:Y:S06]  /*8500*/  @P3 BRA `(.L_x_533) ;  /* 0x0000000400703947 */ /* 0x000fec0003800000 */
[----:B------:R-:W-:Y:S01]  /*8510*/  SHF.R.U32.HI R94, RZ, 0x10, R53 ;  /* 0x00000010ff5e7819 */ /* 0x000fe20000011635 */
[----:B--2---:R-:W-:Y:S01]  /*8520*/  IMAD.U32 R184, R45, 0x10000, RZ ;  /* 0x000100002db87824 */ /* 0x004fe200078e00ff */
[----:B------:R-:W-:Y:S01]  /*8530*/  SHF.R.U32.HI R95, RZ, 0x10, R49 ;  /* 0x00000010ff5f7819 */ /* 0x000fe20000011631 */
[----:B-1----:R-:W-:Y:S01]  /*8540*/  IMAD.U32 R152, R41, 0x10000, RZ ;  /* 0x0001000029987824 */ /* 0x002fe200078e00ff */
[----:B------:R-:W-:Y:S02]  /*8550*/  PRMT R94, R172, 0x5432, R94 ;  /* 0x00005432ac5e7816 */ /* 0x000fe4000000005e */
[----:B------:R-:W-:Y:S02]  /*8560*/  PRMT R95, R212, 0x5410, R95 ;  /* 0x00005410d45f7816 */ /* 0x000fe4000000005f */
[----:B------:R-:W-:Y:S01]  /*8570*/  LOP3.LUT R45, R45, 0xffff0000, RZ, 0xc0, !PT ;  /* 0xffff00002d2d7812 */ /* 0x000fe200078ec0ff */
[----:B------:R-:W-:Y:S01]  /*8580*/  IMAD.U32 R183, R94, 0x10000, RZ ;  /* 0x000100005eb77824 */ /* 0x000fe200078e00ff */
[C---:B------:R-:W-:Y:S01]  /*8590*/  LOP3.LUT R186, R95.reuse, 0xffff0000, RZ, 0xc0, !PT ;  /* 0xffff00005fba7812 */ /* 0x040fe200078ec0ff */
[----:B------:R-:W-:Y:S01]  /*85a0*/  IMAD.U32 R153, R95, 0x10000, RZ ;  /* 0x000100005f997824 */ /* 0x000fe200078e00ff */
[----:B------:R-:W-:Y:S01]  /*85b0*/  LOP3.LUT R41, R41, 0xffff0000, RZ, 0xc0, !PT ;  /* 0xffff000029297812 */ /* 0x000fe200078ec0ff */
[C---:B------:R-:W-:Y:S01]  /*85c0*/  FMUL.FTZ R185, R184.reuse, R183 ;  /* 0x000000b7b8b97220 */ /* 0x040fe20000410000 */
[----:B------:R-:W-:Y:S01]  /*85d0*/  SHF.R.U32.HI R95, RZ, 0x10, R51 ;  /* 0x00000010ff5f7819 */ /* 0x000fe20000011633 */
[-C--:B------:R-:W-:Y:S01]  /*85e0*/  FMUL.FTZ R184, R184, R153.reuse ;  /* 0x00000099b8b87220 */ /* 0x080fe20000410000 */
[----:B------:R-:W-:Y:S01]  /*85f0*/  SHF.R.U64 R49, R48, 0x10, R49 ;  /* 0x0000001030317819 */ /* 0x000fe20000001231 */
[----:B------:R-:W-:Y:S01]  /*8600*/  FFMA.FTZ R153, R152, R153, -R185 ;  /* 0x0000009998997223 */ /* 0x000fe200000108b9 */
[----:B------:R-:W-:Y:S01]  /*8610*/  PRMT R95, R210, 0x5410, R95 ;  /* 0x00005410d25f7816 */ /* 0x000fe2000000005f */
[----:B------:R-:W-:Y:S01]  /*8620*/  FFMA.FTZ R152, R152, R183, R184 ;  /* 0x000000b798987223 */ /* 0x000fe200000100b8 */
[----:B------:R-:W-:Y:S01]  /*8630*/  LOP3.LUT R184, R94, 0xffff0000, RZ, 0xc0, !PT ;  /* 0xffff00005eb87812 */ /* 0x000fe200078ec0ff */
[----:B------:R-:W-:Y:S01]  /*8640*/  IMAD.U32 R185, R47, 0x10000, RZ ;  /* 0x000100002fb97824 */ /* 0x000fe200078e00ff */
[C---:B------:R-:W-:Y:S01]  /*8650*/  LOP3.LUT R48, R43.reuse, 0xffff0000, RZ, 0xc0, !PT ;  /* 0xffff00002b307812 */ /* 0x040fe200078ec0ff */
[----:B------:R-:W-:Y:S01]  /*8660*/  IMAD.U32 R183, R43, 0x10000, RZ ;  /* 0x000100002bb77824 */ /* 0x000fe200078e00ff */
[----:B------:R-:W-:Y:S01]  /*8670*/  SHF.R.U64 R52, R52, 0x10, R53 ;  /* 0x0000001034347819 */ /* 0x000fe20000001235 */
[C---:B------:R-:W-:Y:S01]  /*8680*/  FMUL.FTZ R94, R45.reuse, R184 ;  /* 0x000000b82d5e7220 */ /* 0x040fe20000410000 */
[-C--:B------:R-:W-:Y:S01]  /*8690*/  FMUL.FTZ R45, R45, R186.reuse ;  /* 0x000000ba2d2d7220 */ /* 0x080fe20000410000 */
[C---:B------:R-:W-:Y:S01]  /*86a0*/  IMAD.U32 R53, R44.reuse, 0x10000, RZ ;  /* 0x000100002c357824 */ /* 0x040fe200078e00ff */
[----:B------:R-:W-:Y:S01]  /*86b0*/  LOP3.LUT R44, R44, 0xffff0000, RZ, 0xc0, !PT ;  /* 0xffff00002c2c7812 */ /* 0x000fe200078ec0ff */
[C---:B------:R-:W-:Y:S01]  /*86c0*/  FFMA.FTZ R94, R41.reuse, R186, -R94 ;  /* 0x000000ba295e7223 */ /* 0x040fe2000001085e */
[----:B------:R-:W-:Y:S01]  /*86d0*/  FFMA.FTZ R41, R41, R184, R45 ;  /* 0x000000b829297223 */ /* 0x000fe2000001002d */
[----:B------:R-:W-:Y:S01]  /*86e0*/  SHF.R.U32.HI R45, RZ, 0x10, R55 ;  /* 0x00000010ff2d7819 */ /* 0x000fe20000011637 */
[C---:B------:R-:W-:Y:S01]  /*86f0*/  IMAD.U32 R186, R95.reuse, 0x10000, RZ ;  /* 0x000100005fba7824 */ /* 0x040fe200078e00ff */
[----:B------:R-:W-:-:S02]  /*8700*/  LOP3.LUT R95, R95, 0xffff0000, RZ, 0xc0, !PT ;  /* 0xffff00005f5f7812 */ /* 0x000fc400078ec0ff */
[----:B------:R-:W-:Y:S02]  /*8710*/  PRMT R45, R213, 0x5410, R45 ;  /* 0x00005410d52d7816 */ /* 0x000fe4000000002d */
[----:B------:R-:W-:Y:S02]  /*8720*/  SHF.R.U64 R50, R50, 0x10, R51 ;  /* 0x0000001032327819 */ /* 0x000fe40000001233 */
[----:B------:R-:W-:Y:S01]  /*8730*/  SHF.R.U64 R54, R54, 0x10, R55 ;  /* 0x0000001036367819 */ /* 0x000fe20000001237 */
[C---:B------:R-:W-:Y:S01]  /*8740*/  IMAD.U32 R184, R45.reuse, 0x10000, RZ ;  /* 0x000100002db87824 */ /* 0x040fe200078e00ff */
[----:B------:R-:W-:Y:S02]  /*8750*/  LOP3.LUT R45, R45, 0xffff0000, RZ, 0xc0, !PT ;  /* 0xffff00002d2d7812 */ /* 0x000fe400078ec0ff */
[----:B------:R-:W-:Y:S01]  /*8760*/  PRMT R50, R165, 0x5432, R50 ;  /* 0x00005432a5327816 */ /* 0x000fe20000000032 */
[C---:B------:R-:W-:Y:S01]  /*8770*/  FMUL.FTZ R188, R185.reuse, R184 ;  /* 0x000000b8b9bc7220 */ /* 0x040fe20000410000 */
[----:B------:R-:W-:Y:S01]  /*8780*/  FMUL.FTZ R185, R185, R186 ;  /* 0x000000bab9b97220 */ /* 0x000fe20000410000 */
[----:B------:R-:W-:-:S02]  /*8790*/  PRMT R54, R166, 0x5432, R54 ;  /* 0x00005432a6367816 */ /* 0x000fc40000000036 */
[C---:B------:R-:W-:Y:S01]  /*87a0*/  FFMA.FTZ R186, R183.reuse, R186, -R188 ;  /* 0x000000bab7ba7223 */ /* 0x040fe200000108bc */
[----:B------:R-:W-:Y:S01]  /*87b0*/  FFMA.FTZ R185, R183, R184, R185 ;  /* 0x000000b8b7b97223 */ /* 0x000fe200000100b9 */
[----:B------:R-:W-:Y:S02]  /*87c0*/  LOP3.LUT R184, R47, 0xffff0000, RZ, 0xc0, !PT ;  /* 0xffff00002fb87812 */ /* 0x000fe400078ec0ff */
[----:B------:R-:W-:Y:S02]  /*87d0*/  PRMT R47, R171, 0x5432, R52 ;  /* 0x00005432ab2f7816 */ /* 0x000fe40000000034 */
[----:B------:R-:W-:Y:S01]  /*87e0*/  LOP3.LUT R51, R42, 0xffff0000, RZ, 0xc0, !PT ;  /* 0xffff00002a337812 */ /* 0x000fe200078ec0ff */
[C---:B------:R-:W-:Y:S01]  /*87f0*/  FMUL.FTZ R43, R184.reuse, R45 ;  /* 0x0000002db82b7220 */ /* 0x040fe20000410000 */
[-C--:B------:R-:W-:Y:S01]  /*8800*/  FMUL.FTZ R184, R184, R95.reuse ;  /* 0x0000005fb8b87220 */ /* 0x080fe20000410000 */
[C---:B------:R-:W-:Y:S01]  /*8810*/  IMAD.U32 R52, R47.reuse, 0x10000, RZ ;  /* 0x000100002f347824 */ /* 0x040fe200078e00ff */
[----:B------:R-:W-:Y:S01]  /*8820*/  LOP3.LUT R47, R47, 0xffff0000, RZ, 0xc0, !PT ;  /* 0xffff00002f2f7812 */ /* 0x000fe200078ec0ff */
[C---:B------:R-:W-:Y:S01]  /*8830*/  FFMA.FTZ R43, R48.reuse, R95, -R43 ;  /* 0x0000005f302b7223 */ /* 0x040fe2000001082b */
[----:B------:R-:W-:Y:S01]  /*8840*/  FFMA.FTZ R48, R48, R45, R184 ;  /* 0x0000002d30307223 */ /* 0x000fe200000100b8 */
[----:B------:R-:W-:Y:S01]  /*8850*/  PRMT R45, R211, 0x5410, R49 ;  /* 0x00005410d32d7816 */ /* 0x000fe20000000031 */
[----:B------:R-:W-:-:S02]  /*8860*/  IMAD.U32 R49, R40, 0x10000, RZ ;  /* 0x0001000028317824 */ /* 0x000fc400078e00ff */
[----:B------:R-:W-:Y:S01]  /*8870*/  FMUL.FTZ R188, R53, R52 ;  /* 0x0000003435bc7220 */ /* 0x000fe20000410000 */
[----:B------:R-:W-:Y:S01]  /*8880*/  LOP3.LUT R40, R40, 0xffff0000, RZ, 0xc0, !PT ;  /* 0xffff000028287812 */ /* 0x000fe200078ec0ff */
[----:B------:R-:W-:Y:S01]  /*8890*/  FMUL.FTZ R55, R44, R47 ;  /* 0x0000002f2c377220 */ /* 0x000fe20000410000 */
[C---:B------:R-:W-:Y:S01]  /*88a0*/  IMAD.U32 R184, R45.reuse, 0x10000, RZ ;  /* 0x000100002db87824 */ /* 0x040fe200078e00ff */
[----:B------:R-:W-:Y:S02]  /*88b0*/  LOP3.LUT R45, R45, 0xffff0000, RZ, 0xc0, !PT ;  /* 0xffff00002d2d7812 */ /* 0x000fe400078ec0ff */
[----:B------:R-:W-:Y:S01]  /*88c0*/  F2FP.BF16.F32.PACK_AB R94, R94, R153 ;  /* 0x000000995e5e723e */ /* 0x000fe200000010ff */
[-C--:B------:R-:W-:Y:S01]  /*88d0*/  FMUL.FTZ R53, R53, R184.reuse ;  /* 0x000000b835357220 */ /* 0x080fe20000410000 */
[C---:B------:R-:W-:Y:S01]  /*88e0*/  FFMA.FTZ R188, R49.reuse, R184, -R188 ;  /* 0x000000b831bc7223 */ /* 0x040fe200000108bc */
[-C--:B------:R-:W-:Y:S01]  /*88f0*/  FMUL.FTZ R95, R44, R45.reuse ;  /* 0x0000002d2c5f7220 */ /* 0x080fe20000410000 */
[----:B------:R-:W-:Y:S01]  /*8900*/  FFMA.FTZ R55, R40, R45, -R55 ;  /* 0x0000002d28377223 */ /* 0x000fe20000010837 */
[----:B------:R-:W-:Y:S01]  /*8910*/  FFMA.FTZ R53, R49, R52, R53 ;  /* 0x0000003431357223 */ /* 0x000fe20000010035 */
[----:B------:R-:W-:-:S02]  /*8920*/  IMAD.U32 R49, R42, 0x10000, RZ ;  /* 0x000100002a317824 */ /* 0x000fc400078e00ff */
[----:B------:R-:W-:Y:S01]  /*8930*/  FFMA.FTZ R52, R40, R47, R95 ;  /* 0x0000002f28347223 */ /* 0x000fe2000001005f */
[C---:B------:R-:W-:Y:S01]  /*8940*/  IMAD.U32 R42, R46.reuse, 0x10000, RZ ;  /* 0x000100002e2a7824 */ /* 0x040fe200078e00ff */
[----:B------:R-:W-:Y:S01]  /*8950*/  LOP3.LUT R46, R46, 0xffff0000, RZ, 0xc0, !PT ;  /* 0xffff00002e2e7812 */ /* 0x000fe200078ec0ff */
[C---:B------:R-:W-:Y:S01]  /*8960*/  IMAD.U32 R44, R54.reuse, 0x10000, RZ ;  /* 0x00010000362c7824 */ /* 0x040fe200078e00ff */
[----:B------:R-:W-:Y:S01]  /*8970*/  LOP3.LUT R54, R54, 0xffff0000, RZ, 0xc0, !PT ;  /* 0xffff000036367812 */ /* 0x000fe200078ec0ff */
[C---:B------:R-:W-:Y:S01]  /*8980*/  IMAD.U32 R45, R50.reuse, 0x10000, RZ ;  /* 0x00010000322d7824 */ /* 0x040fe200078e00ff */
[----:B------:R-:W-:Y:S01]  /*8990*/  LOP3.LUT R50, R50, 0xffff0000, RZ, 0xc0, !PT ;  /* 0xffff000032327812 */ /* 0x000fe200078ec0ff */
[C---:B------:R-:W-:Y:S01]  /*89a0*/  FMUL.FTZ R40, R42.reuse, R44 ;  /* 0x0000002c2a287220 */ /* 0x040fe20000410000 */
[----:B------:R-:W-:Y:S01]  /*89b0*/  F2FP.BF16.F32.PACK_AB R152, R41, R152 ;  /* 0x000000982998723e */ /* 0x000fe200000010ff */
[-C--:B------:R-:W-:Y:S01]  /*89c0*/  FMUL.FTZ R47, R42, R45.reuse ;  /* 0x0000002d2a2f7220 */ /* 0x080fe20000410000 */
[C---:B------:R-:W-:Y:S01]  /*89d0*/  FMUL.FTZ R42, R46.reuse, R54 ;  /* 0x000000362e2a7220 */ /* 0x040fe20000410000 */
[----:B------:R-:W-:Y:S01]  /*89e0*/  FMUL.FTZ R95, R46, R50 ;  /* 0x000000322e5f7220 */ /* 0x000fe20000410000 */
[C---:B------:R-:W-:Y:S01]  /*89f0*/  FFMA.FTZ R40, R49.reuse, R45, -R40 ;  /* 0x0000002d31287223 */ /* 0x040fe20000010828 */
[----:B------:R-:W-:Y:S01]  /*8a00*/  FFMA.FTZ R47, R49, R44, R47 ;  /* 0x0000002c312f7223 */ /* 0x000fe2000001002f */
[C---:B------:R-:W-:Y:S01]  /*8a10*/  FFMA.FTZ R45, R51.reuse, R50, -R42 ;  /* 0x00000032332d7223 */ /* 0x040fe2000001082a */
[----:B------:R-:W-:Y:S01]  /*8a20*/  FFMA.FTZ R54, R51, R54, R95 ;  /* 0x0000003633367223 */ /* 0x000fe2000001005f */
[----:B------:R-:W-:Y:S01]  /*8a30*/  F2FP.BF16.F32.PACK_AB R48, R48, R185 ;  /* 0x000000b93030723e */ /* 0x000fe200000010ff */
[----:B------:R-:W-:Y:S01]  /*8a40*/  IMAD.MOV.U32 R41, RZ, RZ, R94 ;  /* 0x000000ffff297224 */ /* 0x000fe200078e005e */
[----:B------:R-:W-:-:S02]  /*8a50*/  F2FP.BF16.F32.PACK_AB R55, R55, R188 ;  /* 0x000000bc3737723e */ /* 0x000fc400000010ff */
[----:B------:R-:W-:Y:S01]  /*8a60*/  F2FP.BF16.F32.PACK_AB R42, R45, R40 ;  /* 0x000000282d2a723e */ /* 0x000fe200000010ff */
[----:B------:R-:W-:Y:S01]  /*8a70*/  IMAD.MOV.U32 R45, RZ, RZ, R152 ;  /* 0x000000ffff2d7224 */ /* 0x000fe200078e0098 */
[----:B------:R-:W-:Y:S01]  /*8a80*/  F2FP.BF16.F32.PACK_AB R46, R54, R47 ;  /* 0x0000002f362e723e */ /* 0x000fe200000010ff */
[----:B------:R-:W-:Y:S01]  /*8a90*/  IMAD.MOV.U32 R40, RZ, RZ, R55 ;  /* 0x000000ffff287224 */ /* 0x000fe200078e0037 */
[----:B------:R-:W-:Y:S01]  /*8aa0*/  F2FP.BF16.F32.PACK_AB R43, R43, R186 ;  /* 0x000000ba2b2b723e */ /* 0x000fe200000010ff */
[----:B------:R-:W-:Y:S01]  /*8ab0*/  IMAD.MOV.U32 R47, RZ, RZ, R48 ;  /* 0x000000ffff2f7224 */ /* 0x000fe200078e0030 */
[----:B------:R-:W-:-:S07]  /*8ac0*/  F2FP.BF16.F32.PACK_AB R44, R52, R53 ;  /* 0x00000035342c723e */ /* 0x000fce00000010ff */
.L_x_533:
[----:B------:R-:W-:Y:S05]  /*8ad0*/  BSYNC B2 ;  /* 0x0000000000027941 */ /* 0x000fea0003800000 */
.L_x_532:
        /* <DEDUP_REMOVED lines=12> */
.L_x_531:
[----:B------:R-:W-:Y:S05]  /*8ba0*/  BSYNC B1 ;  /* 0x0000000000017941 */ /* 0x000fea0003800000 */
.L_x_530:
[----:B------:R-:W-:Y:S01]  /*8bb0*/  ISETP.GE.OR P4, PT, R222, R4, P0 ;  /* 0x00000004de00720c */ /* 0x000fe20000786670 */
[----:B------:R-:W-:-:S12]  /*8bc0*/  BSSY B1, `(.L_x_534) ;  /* 0x000008d000017945 */ /* 0x000fd80003800000 */
[----:B------:R-:W-:Y:S05]  /*8bd0*/  @P4 BRA `(.L_x_535) ;  /* 0x00000008002c4947 */ /* 0x000fea0003800000 */
[----:B-1-3--:R-:W3:Y:S04]  /*8be0*/  LDL R40, [R1+0x74] ;  /* 0x0000740001287983 */ /* 0x00aee80000100800 */
        /* <DEDUP_REMOVED lines=25> */
[--C-:B------:R-:W-:Y:S02]  /*8d80*/  IMAD R41, R41, 0x2, R2.reuse ;  /* 0x0000000229297824 */ /* 0x100fe400078e0202 */
[----:B------:R-:W-:-:S04]  /*8d90*/  IMAD R44, R43, 0x2, R2 ;  /* 0x000000022b2c7824 */ /* 0x000fc800078e0202 */
[----:B------:R-:W1:Y:S04]  /*8da0*/  LDS.128 R40, [R41+0x1e400] ;  /* 0x01e4000029287984 */ /* 0x000e680000000c00 */
[----:B------:R-:W2:Y:S01]  /*8db0*/  LDS.128 R44, [R44+0x1e400] ;  /* 0x01e400002c2c7984 */ /* 0x000ea20000000c00 */
[----:B------:R-:W-:Y:S01]  /*8dc0*/  IADD3.X R51, R15, R52, R9, P4, P5 ;  /* 0x000000340f337210 */ /* 0x000fe200027ea409 */
[----:B------:R-:W-:Y:S06]  /*8dd0*/  @P3 BRA `(.L_x_537) ;  /* 0x0000000400783947 */ /* 0x000fec0003800000 */
[----:B------:R-:W-:Y:S01]  /*8de0*/  SHF.R.U64 R54, R56, 0x10, R57 ;  /* 0x0000001038367819 */ /* 0x000fe20000001239 */
[----:B--2---:R-:W-:Y:S01]  /*8df0*/  IMAD.U32 R88, R45, 0x10000, RZ ;  /* 0x000100002d587824 */ /* 0x004fe200078e00ff */
[----:B------:R-:W-:Y:S01]  /*8e00*/  SHF.R.U64 R56, R58, 0x10, R59 ;  /* 0x000000103a387819 */ /* 0x000fe2000000123b */
[----:B-1----:R-:W-:Y:S01]  /*8e10*/  IMAD.U32 R55, R41, 0x10000, RZ ;  /* 0x0001000029377824 */ /* 0x002fe200078e00ff */
[--C-:B------:R-:W-:Y:S01]  /*8e20*/  SHF.R.U64 R58, R60, 0x10, R61.reuse ;  /* 0x000000103c3a7819 */ /* 0x100fe2000000123d */
[----:B------:R-:W-:Y:S01]  /*8e30*/  IMAD.U32 R93, R47, 0x10000, RZ ;  /* 0x000100002f5d7824 */ /* 0x000fe200078e00ff */
[----:B------:R-:W-:Y:S01]  /*8e40*/  SHF.R.U32.HI R61, RZ, 0x10, R61 ;  /* 0x00000010ff3d7819 */ /* 0x000fe2000001163d */
[----:B------:R-:W-:Y:S01]  /*8e50*/  IMAD.U32 R91, R43, 0x10000, RZ ;  /* 0x000100002b5b7824 */ /* 0x000fe200078e00ff */
[----:B------:R-:W-:Y:S01]  /*8e60*/  SHF.R.U32.HI R57, RZ, 0x10, R57 ;  /* 0x00000010ff397819 */ /* 0x000fe20000011639 */
[----:B------:R-:W-:Y:S01]  /*8e70*/  IMAD.U32 R90, R42, 0x10000, RZ ;  /* 0x000100002a5a7824 */ /* 0x000fe200078e00ff */
[----:B------:R-:W-:-:S02]  /*8e80*/  PRMT R208, R208, 0x5410, R61 ;  /* 0x00005410d0d07816 */ /* 0x000fc4000000003d */
[----:B------:R-:W-:Y:S02]  /*8e90*/  PRMT R204, R204, 0x5410, R57 ;  /* 0x00005410cccc7816 */ /* 0x000fe40000000039 */
[--C-:B------:R-:W-:Y:S02]  /*8ea0*/  SHF.R.U64 R60, R62, 0x10, R63.reuse ;  /* 0x000000103e3c7819 */ /* 0x100fe4000000123f */
[----:B------:R-:W-:Y:S01]  /*8eb0*/  PRMT R201, R201, 0x5410, R56 ;  /* 0x00005410c9c97816 */ /* 0x000fe20000000038 */
[----:B------:R-:W-:Y:S01]  /*8ec0*/  IMAD.U32 R56, R208, 0x10000, RZ ;  /* 0x00010000d0387824 */ /* 0x000fe200078e00ff */
[----:B------:R-:W-:Y:S02]  /*8ed0*/  SHF.R.U32.HI R63, RZ, 0x10, R63 ;  /* 0x00000010ff3f7819 */ /* 0x000fe4000001163f */
[----:B------:R-:W-:Y:S01]  /*8ee0*/  PRMT R203, R203, 0x5410, R54 ;  /* 0x00005410cbcb7816 */ /* 0x000fe20000000036 */
[----:B------:R-:W-:Y:S01]  /*8ef0*/  IMAD.U32 R54, R204, 0x10000, RZ ;  /* 0x00010000cc367824 */ /* 0x000fe200078e00ff */
[----:B------:R-:W-:-:S02]  /*8f00*/  SHF.R.U32.HI R59, RZ, 0x10, R59 ;  /* 0x00000010ff3b7819 */ /* 0x000fc4000001163b */
[----:B------:R-:W-:Y:S01]  /*8f10*/  PRMT R205, R205, 0x5410, R60 ;  /* 0x00005410cdcd7816 */ /* 0x000fe2000000003c */
[----:B------:R-:W-:Y:S01]  /*8f20*/  FMUL.FTZ R60, R88, R56 ;  /* 0x00000038583c7220 */ /* 0x000fe20000410000 */
[----:B------:R-:W-:Y:S01]  /*8f30*/  PRMT R206, R206, 0x5410, R63 ;  /* 0x00005410cece7816 */ /* 0x000fe2000000003f */
[-C--:B------:R-:W-:Y:S01]  /*8f40*/  FMUL.FTZ R88, R88, R54.reuse ;  /* 0x0000003658587220 */ /* 0x080fe20000410000 */
[----:B------:R-:W-:Y:S01]  /*8f50*/  PRMT R202, R202, 0x5410, R59 ;  /* 0x00005410caca7816 */ /* 0x000fe2000000003b */
[----:B------:R-:W-:Y:S01]  /*8f60*/  FFMA.FTZ R54, R55, R54, -R60 ;  /* 0x0000003637367223 */ /* 0x000fe2000001083c */
[----:B------:R-:W-:Y:S01]  /*8f70*/  PRMT R207, R207, 0x5410, R58 ;  /* 0x00005410cfcf7816 */ /* 0x000fe2000000003a */
[----:B------:R-:W-:Y:S02]  /*8f80*/  IMAD.U32 R60, R206, 0x10000, RZ ;  /* 0x00010000ce3c7824 */ /* 0x000fe400078e00ff */
[----:B------:R-:W-:Y:S01]  /*8f90*/  FFMA.FTZ R55, R55, R56, R88 ;  /* 0x0000003837377223 */ /* 0x000fe20000010058 */
[----:B------:R-:W-:Y:S01]  /*8fa0*/  IMAD.U32 R56, R202, 0x10000, RZ ;  /* 0x00010000ca387824 */ /* 0x000fe200078e00ff */
[----:B------:R-:W-:Y:S01]  /*8fb0*/  LOP3.LUT R89, R45, 0xffff0000, RZ, 0xc0, !PT ;  /* 0xffff00002d597812 */ /* 0x000fe200078ec0ff */
[C---:B------:R-:W-:Y:S01]  /*8fc0*/  FMUL.FTZ R88, R93.reuse, R60 ;  /* 0x0000003c5d587220 */ /* 0x040fe20000410000 */
[----:B------:R-:W-:Y:S01]  /*8fd0*/  LOP3.LUT R58, R208, 0xffff0000, RZ, 0xc0, !PT ;  /* 0xffff0000d03a7812 */ /* 0x000fe200078ec0ff */
[-C--:B------:R-:W-:Y:S01]  /*8fe0*/  FMUL.FTZ R93, R93, R56.reuse ;  /* 0x000000385d5d7220 */ /* 0x080fe20000410000 */
[----:B------:R-:W-:Y:S01]  /*8ff0*/  LOP3.LUT R57, R204, 0xffff0000, RZ, 0xc0, !PT ;  /* 0xffff0000cc397812 */ /* 0x000fe200078ec0ff */
[----:B------:R-:W-:Y:S01]  /*9000*/  FFMA.FTZ R56, R91, R56, -R88 ;  /* 0x000000385b387223 */ /* 0x000fe20000010858 */
[----:B------:R-:W-:Y:S01]  /*9010*/  LOP3.LUT R62, R41, 0xffff0000, RZ, 0xc0, !PT ;  /* 0xffff0000293e7812 */ /* 0x000fe200078ec0ff */
[----:B------:R-:W-:Y:S01]  /*9020*/  FMUL.FTZ R59, R89, R58 ;  /* 0x0000003a593b7220 */ /* 0x000fe20000410000 */
[----:B------:R-:W-:Y:S01]  /*9030*/  LOP3.LUT R47, R47, 0xffff0000, RZ, 0xc0, !PT ;  /* 0xffff00002f2f7812 */ /* 0x000fe200078ec0ff */
[-C--:B------:R-:W-:Y:S01]  /*9040*/  FMUL.FTZ R89, R89, R57.reuse ;  /* 0x0000003959597220 */ /* 0x080fe20000410000 */
[----:B------:R-:W-:Y:S01]  /*9050*/  LOP3.LUT R206, R206, 0xffff0000, RZ, 0xc0, !PT ;  /* 0xffff0000cece7812 */ /* 0x000fe200078ec0ff */
[----:B------:R-:W-:Y:S01]  /*9060*/  FFMA.FTZ R91, R91, R60, R93 ;  /* 0x0000003c5b5b7223 */ /* 0x000fe2000001005d */
[----:B------:R-:W-:Y:S01]  /*9070*/  LOP3.LUT R202, R202, 0xffff0000, RZ, 0xc0, !PT ;  /* 0xffff0000caca7812 */ /* 0x000fe200078ec0ff */
[C---:B------:R-:W-:Y:S01]  /*9080*/  IMAD.U32 R45, R44.reuse, 0x10000, RZ ;  /* 0x000100002c2d7824 */ /* 0x040fe200078e00ff */
[----:B------:R-:W-:Y:S01]  /*9090*/  LOP3.LUT R43, R43, 0xffff0000, RZ, 0xc0, !PT ;  /* 0xffff00002b2b7812 */ /* 0x000fe200078ec0ff */
[----:B------:R-:W-:Y:S01]  /*90a0*/  IMAD.U32 R60, R207, 0x10000, RZ ;  /* 0x00010000cf3c7824 */ /* 0x000fe200078e00ff */
[----:B------:R-:W-:Y:S01]  /*90b0*/  LOP3.LUT R44, R44, 0xffff0000, RZ, 0xc0, !PT ;  /* 0xffff00002c2c7812 */ /* 0x000fe200078ec0ff */
[C---:B------:R-:W-:Y:S01]  /*90c0*/  FFMA.FTZ R57, R62.reuse, R57, -R59 ;  /* 0x000000393e397223 */ /* 0x040fe2000001083b */
[----:B------:R-:W-:Y:S01]  /*90d0*/  FMUL.FTZ R88, R47, R206 ;  /* 0x000000ce2f587220 */ /* 0x000fe20000410000 */
[----:B------:R-:W-:Y:S01]  /*90e0*/  LOP3.LUT R207, R207, 0xffff0000, RZ, 0xc0, !PT ;  /* 0xffff0000cfcf7812 */ /* 0x000fe200078ec0ff */
[----:B------:R-:W-:Y:S01]  /*90f0*/  FFMA.FTZ R62, R62, R58, R89 ;  /* 0x0000003a3e3e7223 */ /* 0x000fe20000010059 */
[----:B------:R-:W-:-:S02]  /*9100*/  IMAD.U32 R58, R203, 0x10000, RZ ;  /* 0x00010000cb3a7824 */ /* 0x000fc400078e00ff */
[-C--:B------:R-:W-:Y:S01]  /*9110*/  FMUL.FTZ R94, R47, R202.reuse ;  /* 0x000000ca2f5e7220 */ /* 0x080fe20000410000 */
[C---:B------:R-:W-:Y:S01]  /*9120*/  IMAD.U32 R41, R40.reuse, 0x10000, RZ ;  /* 0x0001000028297824 */ /* 0x040fe200078e00ff */
[----:B------:R-:W-:Y:S01]  /*9130*/  LOP3.LUT R203, R203, 0xffff0000, RZ, 0xc0, !PT ;  /* 0xffff0000cbcb7812 */ /* 0x000fe200078ec0ff */
[----:B------:R-:W-:Y:S01]  /*9140*/  FFMA.FTZ R47, R43, R202, -R88 ;  /* 0x000000ca2b2f7223 */ /* 0x000fe20000010858 */
[----:B------:R-:W-:Y:S01]  /*9150*/  LOP3.LUT R40, R40, 0xffff0000, RZ, 0xc0, !PT ;  /* 0xffff000028287812 */ /* 0x000fe200078ec0ff */
[C---:B------:R-:W-:Y:S01]  /*9160*/  FMUL.FTZ R88, R45.reuse, R60 ;  /* 0x0000003c2d587220 */ /* 0x040fe20000410000 */
[C---:B------:R-:W-:Y:S01]  /*9170*/  FMUL.FTZ R59, R44.reuse, R207 ;  /* 0x000000cf2c3b7220 */ /* 0x040fe20000410000 */
[----:B------:R-:W-:Y:S01]  /*9180*/  FMUL.FTZ R45, R45, R58 ;  /* 0x0000003a2d2d7220 */ /* 0x000fe20000410000 */
[----:B------:R-:W-:Y:S01]  /*9190*/  FFMA.FTZ R206, R43, R206, R94 ;  /* 0x000000ce2bce7223 */ /* 0x000fe2000001005e */
[-C--:B------:R-:W-:Y:S01]  /*91a0*/  FMUL.FTZ R61, R44, R203.reuse ;  /* 0x000000cb2c3d7220 */ /* 0x080fe20000410000 */
[----:B------:R-:W-:Y:S01]  /*91b0*/  LOP3.LUT R92, R42, 0xffff0000, RZ, 0xc0, !PT ;  /* 0xffff00002a5c7812 */ /* 0x000fe200078ec0ff */
[----:B------:R-:W-:Y:S01]  /*91c0*/  FFMA.FTZ R43, R41, R58, -R88 ;  /* 0x0000003a292b7223 */ /* 0x000fe20000010858 */
[----:B------:R-:W-:Y:S01]  /*91d0*/  FFMA.FTZ R44, R40, R203, -R59 ;  /* 0x000000cb282c7223 */ /* 0x000fe2000001083b */
[----:B------:R-:W-:-:S02]  /*91e0*/  IMAD.U32 R42, R46, 0x10000, RZ ;  /* 0x000100002e2a7824 */ /* 0x000fc400078e00ff */
[----:B------:R-:W-:Y:S01]  /*91f0*/  FFMA.FTZ R41, R41, R60, R45 ;  /* 0x0000003c29297223 */ /* 0x000fe2000001002d */
[----:B------:R-:W-:Y:S01]  /*9200*/  IMAD.U32 R59, R205, 0x10000, RZ ;  /* 0x00010000cd3b7824 */ /* 0x000fe200078e00ff */
[----:B------:R-:W-:Y:S01]  /*9210*/  LOP3.LUT R46, R46, 0xffff0000, RZ, 0xc0, !PT ;  /* 0xffff00002e2e7812 */ /* 0x000fe200078ec0ff */
[----:B------:R-:W-:Y:S01]  /*9220*/  IMAD.U32 R45, R201, 0x10000, RZ ;  /* 0x00010000c92d7824 */ /* 0x000fe200078e00ff */
[----:B------:R-:W-:Y:S01]  /*9230*/  LOP3.LUT R205, R205, 0xffff0000, RZ, 0xc0, !PT ;  /* 0xffff0000cdcd7812 */ /* 0x000fe200078ec0ff */
[----:B------:R-:W-:Y:S01]  /*9240*/  FFMA.FTZ R40, R40, R207, R61 ;  /* 0x000000cf28287223 */ /* 0x000fe2000001003d */
[----:B------:R-:W-:Y:S01]  /*9250*/  LOP3.LUT R201, R201, 0xffff0000, RZ, 0xc0, !PT ;  /* 0xffff0000c9c97812 */ /* 0x000fe200078ec0ff */
[C---:B------:R-:W-:Y:S01]  /*9260*/  FMUL.FTZ R61, R42.reuse, R59 ;  /* 0x0000003b2a3d7220 */ /* 0x040fe20000410000 */
[----:B------:R-:W-:Y:S01]  /*9270*/  FMUL.FTZ R42, R42, R45 ;  /* 0x0000002d2a2a7220 */ /* 0x000fe20000410000 */
[----:B------:R-:W-:Y:S01]  /*9280*/  FMUL.FTZ R63, R46, R205 ;  /* 0x000000cd2e3f7220 */ /* 0x000fe20000410000 */
[----:B------:R-:W-:Y:S01]  /*9290*/  F2FP.BF16.F32.PACK_AB R43, R44, R43 ;  /* 0x0000002b2c2b723e */ /* 0x000fe200000010ff */
[----:B------:R-:W-:Y:S01]  /*92a0*/  FMUL.FTZ R58, R46, R201 ;  /* 0x000000c92e3a7220 */ /* 0x000fe20000410000 */
[----:B------:R-:W-:Y:S01]  /*92b0*/  FFMA.FTZ R61, R90, R45, -R61 ;  /* 0x0000002d5a3d7223 */ /* 0x000fe2000001083d */
[----:B------:R-:W-:Y:S01]  /*92c0*/  FFMA.FTZ R46, R92, R201, -R63 ;  /* 0x000000c95c2e7223 */ /* 0x000fe2000001083f */
[----:B------:R-:W-:Y:S01]  /*92d0*/  FFMA.FTZ R42, R90, R59, R42 ;  /* 0x0000003b5a2a7223 */ /* 0x000fe2000001002a */
[----:B------:R-:W-:Y:S01]  /*92e0*/  FFMA.FTZ R205, R92, R205, R58 ;  /* 0x000000cd5ccd7223 */ /* 0x000fe2000001003a */
[----:B------:R-:W-:-:S02]  /*92f0*/  F2FP.BF16.F32.PACK_AB R47, R47, R56 ;  /* 0x000000382f2f723e */ /* 0x000fc400000010ff */
[----:B------:R-:W-:Y:S02]  /*9300*/  F2FP.BF16.F32.PACK_AB R46, R46, R61 ;  /* 0x0000003d2e2e723e */ /* 0x000fe400000010ff */
[----:B------:R-:W-:Y:S02]  /*9310*/  F2FP.BF16.F32.PACK_AB R54, R57, R54 ;  /* 0x000000363936723e */ /* 0x000fe400000010ff */
[----:B------:R-:W-:Y:S02]  /*9320*/  F2FP.BF16.F32.PACK_AB R91, R206, R91 ;  /* 0x0000005bce5b723e */ /* 0x000fe400000010ff */
[----:B------:R-:W-:Y:S01]  /*9330*/  F2FP.BF16.F32.PACK_AB R90, R205, R42 ;  /* 0x0000002acd5a723e */ /* 0x000fe200000010ff */
[----:B------:R-:W-:Y:S01]  /*9340*/  IMAD.MOV.U32 R42, RZ, RZ, R46 ;  /* 0x000000ffff2a7224 */ /* 0x000fe200078e002e */
[----:B------:R-:W-:Y:S01]  /*9350*/  F2FP.BF16.F32.PACK_AB R44, R40, R41 ;  /* 0x00000029282c723e */ /* 0x000fe200000010ff */
[----:B------:R-:W-:Y:S01]  /*9360*/  IMAD.MOV.U32 R40, RZ, RZ, R43 ;  /* 0x000000ffff287224 */ /* 0x000fe200078e002b */
[----:B------:R-:W-:Y:S01]  /*9370*/  F2FP.BF16.F32.PACK_AB R45, R62, R55 ;  /* 0x000000373e2d723e */ /* 0x000fe200000010ff */
[----:B------:R-:W-:-:S02]  /*9380*/  IMAD.MOV.U32 R43, RZ, RZ, R47 ;  /* 0x000000ffff2b7224 */ /* 0x000fc400078e002f */
[----:B------:R-:W-:Y:S02]  /*9390*/  IMAD.MOV.U32 R41, RZ, RZ, R54 ;  /* 0x000000ffff297224 */ /* 0x000fe400078e0036 */
[----:B------:R-:W-:Y:S02]  /*93a0*/  IMAD.MOV.U32 R46, RZ, RZ, R90 ;  /* 0x000000ffff2e7224 */ /* 0x000fe400078e005a */
[----:B------:R-:W-:-:S07]  /*93b0*/  IMAD.MOV.U32 R47, RZ, RZ, R91 ;  /* 0x000000ffff2f7224 */ /* 0x000fce00078e005b */
.L_x_537:
[----:B------:R-:W-:Y:S05]  /*93c0*/  BSYNC B2 ;  /* 0x0000000000027941 */ /* 0x000fea0003800000 */
.L_x_536:
        /* <DEDUP_REMOVED lines=12> */
.L_x_535:
[----:B------:R-:W-:Y:S05]  /*9490*/  BSYNC B1 ;  /* 0x0000000000017941 */ /* 0x000fea0003800000 */
.L_x_534:
[----:B------:R-:W-:Y:S01]  /*94a0*/  ISETP.GE.OR P4, PT, R224, R4, P0 ;  /* 0x00000004e000720c */ /* 0x000fe20000786670 */
[----:B------:R-:W-:-:S12]  /*94b0*/  BSSY B1, `(.L_x_538) ;  /* 0x000008a000017945 */ /* 0x000fd80003800000 */
[----:B------:R-:W-:Y:S05]  /*94c0*/  @P4 BRA `(.L_x_539) ;  /* 0x0000000800204947 */ /* 0x000fea0003800000 */
[----:B-1-34-:R-:W3:Y:S04]  /*94d0*/  LDL R40, [R1+0x70] ;  /* 0x0000700001287983 */ /* 0x01aee80000100800 */
        /* <DEDUP_REMOVED lines=33> */
[--C-:B------:R-:W-:Y:S01]  /*96f0*/  SHF.R.U64 R74, R76, 0x10, R77.reuse ;  /* 0x000000104c4a7819 */ /* 0x100fe2000000124d */
[----:B-1----:R-:W-:Y:S01]  /*9700*/  IMAD.U32 R59, R41, 0x10000, RZ ;  /* 0x00010000293b7824 */ /* 0x002fe200078e00ff */
[----:B------:R-:W-:Y:S01]  /*9710*/  SHF.R.U32.HI R77, RZ, 0x10, R77 ;  /* 0x00000010ff4d7819 */ /* 0x000fe2000001164d */
[----:B------:R-:W-:Y:S01]  /*9720*/  IMAD.U32 R62, R47, 0x10000, RZ ;  /* 0x000100002f3e7824 */ /* 0x000fe200078e00ff */
[----:B------:R-:W-:Y:S01]  /*9730*/  SHF.R.U32.HI R88, RZ, 0x10, R73 ;  /* 0x00000010ff587819 */ /* 0x000fe20000011649 */
[----:B------:R-:W-:Y:S01]  /*9740*/  IMAD.U32 R58, R43, 0x10000, RZ ;  /* 0x000100002b3a7824 */ /* 0x000fe200078e00ff */
[----:B------:R-:W-:Y:S02]  /*9750*/  PRMT R182, R182, 0x5410, R77 ;  /* 0x00005410b6b67816 */ /* 0x000fe4000000004d */
[----:B------:R-:W-:-:S02]  /*9760*/  SHF.R.U64 R90, R72, 0x10, R73 ;  /* 0x00000010485a7819 */ /* 0x000fc40000001249 */
[----:B------:R-:W-:Y:S01]  /*9770*/  PRMT R195, R195, 0x5410, R88 ;  /* 0x00005410c3c37816 */ /* 0x000fe20000000058 */
[----:B------:R-:W-:Y:S01]  /*9780*/  IMAD.U32 R63, R182, 0x10000, RZ ;  /* 0x00010000b63f7824 */ /* 0x000fe200078e00ff */
[--C-:B------:R-:W-:Y:S02]  /*9790*/  SHF.R.U64 R72, R78, 0x10, R79.reuse ;  /* 0x000000104e487819 */ /* 0x100fe4000000124f */
[----:B------:R-:W-:Y:S02]  /*97a0*/  SHF.R.U32.HI R78, RZ, 0x10, R79 ;  /* 0x00000010ff4e7819 */ /* 0x000fe4000001164f */
[----:B------:R-:W-:Y:S01]  /*97b0*/  PRMT R200, R200, 0x5410, R61 ;  /* 0x00005410c8c87816 */ /* 0x000fe2000000003d */
[----:B------:R-:W-:Y:S01]  /*97c0*/  IMAD.U32 R61, R195, 0x10000, RZ ;  /* 0x00010000c33d7824 */ /* 0x000fe200078e00ff */
[----:B------:R-:W-:Y:S02]  /*97d0*/  SHF.R.U32.HI R75, RZ, 0x10, R75 ;  /* 0x00000010ff4b7819 */ /* 0x000fe4000001164b */
[----:B------:R-:W-:Y:S01]  /*97e0*/  PRMT R191, R191, 0x5410, R72 ;  /* 0x00005410bfbf7816 */ /* 0x000fe20000000048 */
[C---:B------:R-:W-:Y:S01]  /*97f0*/  FMUL.FTZ R72, R56.reuse, R63 ;  /* 0x0000003f38487220 */ /* 0x040fe20000410000 */
[----:B------:R-:W-:Y:S01]  /*9800*/  PRMT R181, R181, 0x5410, R74 ;  /* 0x00005410b5b57816 */ /* 0x000fe2000000004a */
[-C--:B------:R-:W-:Y:S01]  /*9810*/  FMUL.FTZ R74, R56, R61.reuse ;  /* 0x0000003d384a7220 */ /* 0x080fe20000410000 */
[----:B------:R-:W-:Y:S01]  /*9820*/  PRMT R189, R189, 0x5410, R78 ;  /* 0x00005410bdbd7816 */ /* 0x000fe2000000004e */
[C---:B------:R-:W-:Y:S01]  /*9830*/  FFMA.FTZ R56, R59.reuse, R61, -R72 ;  /* 0x0000003d3b387223 */ /* 0x040fe20000010848 */
[----:B------:R-:W-:Y:S01]  /*9840*/  PRMT R198, R198, 0x5410, R75 ;  /* 0x00005410c6c67816 */ /* 0x000fe2000000004b */
[----:B------:R-:W-:Y:S01]  /*9850*/  FFMA.FTZ R59, R59, R63, R74 ;  /* 0x0000003f3b3b7223 */ /* 0x000fe2000001004a */
[----:B------:R-:W-:Y:S01]  /*9860*/  LOP3.LUT R60, R45, 0xffff0000, RZ, 0xc0, !PT ;  /* 0xffff00002d3c7812 */ /* 0x000fe200078ec0ff */
[----:B------:R-:W-:Y:S01]  /*9870*/  IMAD.U32 R73, R189, 0x10000, RZ ;  /* 0x00010000bd497824 */ /* 0x000fe200078e00ff */
[----:B------:R-:W-:Y:S01]  /*9880*/  LOP3.LUT R182, R182, 0xffff0000, RZ, 0xc0, !PT ;  /* 0xffff0000b6b67812 */ /* 0x000fe200078ec0ff */
[----:B------:R-:W-:Y:S01]  /*9890*/  IMAD.U32 R63, R198, 0x10000, RZ ;  /* 0x00010000c63f7824 */ /* 0x000fe200078e00ff */
[----:B------:R-:W-:Y:S01]  /*98a0*/  LOP3.LUT R61, R195, 0xffff0000, RZ, 0xc0, !PT ;  /* 0xffff0000c33d7812 */ /* 0x000fe200078ec0ff */
[----:B------:R-:W-:Y:S01]  /*98b0*/  FMUL.FTZ R75, R62, R73 ;  /* 0x000000493e4b7220 */ /* 0x000fe20000410000 */
[----:B------:R-:W-:Y:S01]  /*98c0*/  LOP3.LUT R57, R41, 0xffff0000, RZ, 0xc0, !PT ;  /* 0xffff000029397812 */ /* 0x000fe200078ec0ff */
[CC--:B------:R-:W-:Y:S01]  /*98d0*/  FMUL.FTZ R72, R60.reuse, R182.reuse ;  /* 0x000000b63c487220 */ /* 0x0c0fe20000410000 */
[----:B------:R-:W-:Y:S01]  /*98e0*/  LOP3.LUT R47, R47, 0xffff0000, RZ, 0xc0, !PT ;  /* 0xffff00002f2f7812 */ /* 0x000fe200078ec0ff */
[----:B------:R-:W-:Y:S01]  /*98f0*/  FMUL.FTZ R60, R60, R61 ;  /* 0x0000003d3c3c7220 */ /* 0x000fe20000410000 */
[----:B------:R-:W-:Y:S01]  /*9900*/  LOP3.LUT R74, R189, 0xffff0000, RZ, 0xc0, !PT ;  /* 0xffff0000bd4a7812 */ /* 0x000fe200078ec0ff */
[----:B------:R-:W-:Y:S01]  /*9910*/  FMUL.FTZ R62, R62, R63 ;  /* 0x0000003f3e3e7220 */ /* 0x000fe20000410000 */
[----:B------:R-:W-:Y:S01]  /*9920*/  PRMT R197, R197, 0x5410, R90 ;  /* 0x00005410c5c57816 */ /* 0x000fe2000000005a */
[C---:B------:R-:W-:Y:S01]  /*9930*/  FFMA.FTZ R61, R57.reuse, R61, -R72 ;  /* 0x0000003d393d7223 */ /* 0x040fe20000010848 */
[----:B------:R-:W-:Y:S01]  /*9940*/  LOP3.LUT R198, R198, 0xffff0000, RZ, 0xc0, !PT ;  /* 0xffff0000c6c67812 */ /* 0x000fe200078ec0ff */
[----:B------:R-:W-:Y:S01]  /*9950*/  FFMA.FTZ R60, R57, R182, R60 ;  /* 0x000000b6393c7223 */ /* 0x000fe2000001003c */
[----:B------:R-:W-:Y:S01]  /*9960*/  IMAD.U32 R72, R181, 0x10000, RZ ;  /* 0x00010000b5487824 */ /* 0x000fe200078e00ff */
[----:B------:R-:W-:Y:S01]  /*9970*/  LOP3.LUT R54, R44, 0xffff0000, RZ, 0xc0, !PT ;  /* 0xffff00002c367812 */ /* 0x000fe200078ec0ff */
[C---:B------:R-:W-:Y:S01]  /*9980*/  FFMA.FTZ R57, R58.reuse, R63, -R75 ;  /* 0x0000003f3a397223 */ /* 0x040fe2000001084b */
[----:B------:R-:W-:Y:S01]  /*9990*/  LOP3.LUT R55, R43, 0xffff0000, RZ, 0xc0, !PT ;  /* 0xffff00002b377812 */ /* 0x000fe200078ec0ff */
[----:B------:R-:W-:Y:S01]  /*99a0*/  FFMA.FTZ R58, R58, R73, R62 ;  /* 0x000000493a3a7223 */ /* 0x000fe2000001003e */
[----:B------:R-:W-:Y:S01]  /*99b0*/  LOP3.LUT R181, R181, 0xffff0000, RZ, 0xc0, !PT ;  /* 0xffff0000b5b57812 */ /* 0x000fe200078ec0ff */
[----:B------:R-:W-:Y:S01]  /*99c0*/  FMUL.FTZ R76, R47, R74 ;  /* 0x0000004a2f4c7220 */ /* 0x000fe20000410000 */
[----:B------:R-:W-:-:S02]  /*99d0*/  IMAD.U32 R45, R44, 0x10000, RZ ;  /* 0x000100002c2d7824 */ /* 0x000fc400078e00ff */
[-C--:B------:R-:W-:Y:S01]  /*99e0*/  FMUL.FTZ R78, R47, R198.reuse ;  /* 0x000000c62f4e7220 */ /* 0x080fe20000410000 */
[C---:B------:R-:W-:Y:S01]  /*99f0*/  IMAD.U32 R62, R197.reuse, 0x10000, RZ ;  /* 0x00010000c53e7824 */ /* 0x040fe200078e00ff */
[----:B------:R-:W-:Y:S01]  /*9a00*/  LOP3.LUT R197, R197, 0xffff0000, RZ, 0xc0, !PT ;  /* 0xffff0000c5c57812 */ /* 0x000fe200078ec0ff */
[C---:B------:R-:W-:Y:S01]  /*9a10*/  IMAD.U32 R41, R40.reuse, 0x10000, RZ ;  /* 0x0001000028297824 */ /* 0x040fe200078e00ff */
[----:B------:R-:W-:Y:S01]  /*9a20*/  LOP3.LUT R40, R40, 0xffff0000, RZ, 0xc0, !PT ;  /* 0xffff000028287812 */ /* 0x000fe200078ec0ff */
[----:B------:R-:W-:Y:S01]  /*9a30*/  FFMA.FTZ R198, R55, R198, -R76 ;  /* 0x000000c637c67223 */ /* 0x000fe2000001084c */
[C---:B------:R-:W-:Y:S01]  /*9a40*/  FMUL.FTZ R47, R54.reuse, R181 ;  /* 0x000000b5362f7220 */ /* 0x040fe20000410000 */
[C---:B------:R-:W-:Y:S01]  /*9a50*/  FMUL.FTZ R76, R45.reuse, R72 ;  /* 0x000000482d4c7220 */ /* 0x040fe20000410000 */
[----:B------:R-:W-:Y:S01]  /*9a60*/  FMUL.FTZ R45, R45, R62 ;  /* 0x0000003e2d2d7220 */ /* 0x000fe20000410000 */
[----:B------:R-:W-:Y:S01]  /*9a70*/  FFMA.FTZ R73, R55, R74, R78 ;  /* 0x0000004a37497223 */ /* 0x000fe2000001004e */
[-C--:B------:R-:W-:Y:S01]  /*9a80*/  FMUL.FTZ R55, R54, R197.reuse ;  /* 0x000000c536377220 */ /* 0x080fe20000410000 */
[C---:B------:R-:W-:Y:S01]  /*9a90*/  IMAD.U32 R43, R42.reuse, 0x10000, RZ ;  /* 0x000100002a2b7824 */ /* 0x040fe200078e00ff */
[----:B------:R-:W-:Y:S01]  /*9aa0*/  LOP3.LUT R44, R42, 0xffff0000, RZ, 0xc0, !PT ;  /* 0xffff00002a2c7812 */ /* 0x000fe200078ec0ff */
[----:B------:R-:W-:Y:S01]  /*9ab0*/  FFMA.FTZ R197, R40, R197, -R47 ;  /* 0x000000c528c57223 */ /* 0x000fe2000001082f */
[C---:B------:R-:W-:Y:S01]  /*9ac0*/  IMAD.U32 R42, R46.reuse, 0x10000, RZ ;  /* 0x000100002e2a7824 */ /* 0x040fe200078e00ff */
[----:B------:R-:W-:Y:S01]  /*9ad0*/  LOP3.LUT R46, R46, 0xffff0000, RZ, 0xc0, !PT ;  /* 0xffff00002e2e7812 */ /* 0x000fe200078ec0ff */
[----:B------:R-:W-:-:S02]  /*9ae0*/  IMAD.U32 R47, R191, 0x10000, RZ ;  /* 0x00010000bf2f7824 */ /* 0x000fc400078e00ff */
[----:B------:R-:W-:Y:S01]  /*9af0*/  FFMA.FTZ R72, R41, R72, R45 ;  /* 0x0000004829487223 */ /* 0x000fe2000001002d */
[----:B------:R-:W-:Y:S01]  /*9b00*/  LOP3.LUT R191, R191, 0xffff0000, RZ, 0xc0, !PT ;  /* 0xffff0000bfbf7812 */ /* 0x000fe200078ec0ff */
[----:B------:R-:W-:Y:S01]  /*9b10*/  FFMA.FTZ R76, R41, R62, -R76 ;  /* 0x0000003e294c7223 */ /* 0x000fe2000001084c */
[C---:B------:R-:W-:Y:S01]  /*9b20*/  LOP3.LUT R45, R200.reuse, 0xffff0000, RZ, 0xc0, !PT ;  /* 0xffff0000c82d7812 */ /* 0x040fe200078ec0ff */
[----:B------:R-:W-:Y:S02]  /*9b30*/  IMAD.U32 R41, R200, 0x10000, RZ ;  /* 0x00010000c8297824 */ /* 0x000fe400078e00ff */
[----:B------:R-:W-:Y:S01]  /*9b40*/  FFMA.FTZ R55, R40, R181, R55 ;  /* 0x000000b528377223 */ /* 0x000fe20000010037 */
[----:B------:R-:W-:Y:S01]  /*9b50*/  FMUL.FTZ R40, R42, R47 ;  /* 0x0000002f2a287220 */ /* 0x000fe20000410000 */
[----:B------:R-:W-:Y:S01]  /*9b60*/  FMUL.FTZ R63, R46, R191 ;  /* 0x000000bf2e3f7220 */ /* 0x000fe20000410000 */
[----:B------:R-:W-:Y:S01]  /*9b70*/  FMUL.FTZ R42, R42, R41 ;  /* 0x000000292a2a7220 */ /* 0x000fe20000410000 */
[----:B------:R-:W-:Y:S01]  /*9b80*/  FMUL.FTZ R46, R46, R45 ;  /* 0x0000002d2e2e7220 */ /* 0x000fe20000410000 */
        /* <DEDUP_REMOVED lines=9> */
[----:B------:R-:W-:Y:S01]  /*9c20*/  IMAD.MOV.U32 R42, RZ, RZ, R46 ;  /* 0x000000ffff2a7224 */ /* 0x000fe200078e002e */
[----:B------:R-:W-:Y:S01]  /*9c30*/  F2FP.BF16.F32.PACK_AB R43, R198, R57 ;  /* 0x00000039c62b723e */ /* 0x000fe200000010ff */
[----:B------:R-:W-:Y:S01]  /*9c40*/  IMAD.MOV.U32 R46, RZ, RZ, R54 ;  /* 0x000000ffff2e7224 */ /* 0x000fe200078e0036 */
[----:B------:R-:W-:Y:S02]  /*9c50*/  F2FP.BF16.F32.PACK_AB R45, R60, R59 ;  /* 0x0000003b3c2d723e */ /* 0x000fe400000010ff */
[----:B------:R-:W-:-:S02]  /*9c60*/  F2FP.BF16.F32.PACK_AB R47, R73, R58 ;  /* 0x0000003a492f723e */ /* 0x000fc400000010ff */
[----:B------:R-:W-:-:S07]  /*9c70*/  F2FP.BF16.F32.PACK_AB R44, R55, R72 ;  /* 0x00000048372c723e */ /* 0x000fce00000010ff */
.L_x_541:
[----:B------:R-:W-:Y:S05]  /*9c80*/  BSYNC B2 ;  /* 0x0000000000027941 */ /* 0x000fea0003800000 */
.L_x_540:
        /* <DEDUP_REMOVED lines=12> */
.L_x_539:
[----:B------:R-:W-:Y:S05]  /*9d50*/  BSYNC B1 ;  /* 0x0000000000017941 */ /* 0x000fea0003800000 */
.L_x_538:
[----:B------:R-:W-:Y:S01]  /*9d60*/  ISETP.GE.OR P4, PT, R225, R4, P0 ;  /* 0x00000004e100720c */ /* 0x000fe20000786670 */
[----:B------:R-:W-:-:S12]  /*9d70*/  BSSY B1, `(.L_x_542) ;  /* 0x0000089000017945 */ /* 0x000fd80003800000 */
[----:B------:R-:W-:Y:S05]  /*9d80*/  @P4 BRA `(.L_x_543) ;  /* 0x00000008001c4947 */ /* 0x000fea0003800000 */
[----:B-1-34-:R-:W3:Y:S04]  /*9d90*/  LDL R40, [R1] ;  /* 0x0000000001287983 */ /* 0x01aee80000100800 */
[----:B------:R-:W4:Y:S04]  /*9da0*/  LDL R43, [R1+0x44] ;  /* 0x00004400012b7983 */ /* 0x000f280000100800 */
[----:B------:R-:W5:Y:S01]  /*9db0*/  LDL R42, [R1+0x6c] ;  /* 0x00006c00012a7983 */ /* 0x000f620000100800 */
[----:B--2---:R-:W-:Y:S01]  /*9dc0*/  IMAD.WIDE.U32 R48, R225, R134, R132 ;  /* 0x00000086e1307225 */ /* 0x004fe200078e0084 */
[----:B------:R-:W-:Y:S02]  /*9dd0*/  BSSY B2, `(.L_x_544) ;  /* 0x0000076000027945 */ /* 0x000fe40003800000 */
[----:B------:R-:W-:-:S02]  /*9de0*/  IADD3 R50, P4, P5, R98, R48, R20 ;  /* 0x0000003062327210 */ /* 0x000fc40007d9e014 */
        /* <DEDUP_REMOVED lines=12> */
[----:B----4-:R-:W-:Y:S02]  /*9eb0*/  LOP3.LUT R41, R43, 0x38, R53, 0xf8, !PT ;  /* 0x000000382b297812 */ /* 0x010fe400078ef835 */
[----:B------:R-:W-:Y:S02]  /*9ec0*/  SHF.R.S32.HI R40, RZ, 0x3, R40 ;  /* 0x00000003ff287819 */ /* 0x000fe40000011428 */
[----:B------:R-:W-:-:S03]  /*9ed0*/  LOP3.LUT R41, R41, R138, RZ, 0x3c, !PT ;  /* 0x0000008a29297212 */ /* 0x000fc600078e3cff */
[----:B-----5:R-:W-:-:S04]  /*9ee0*/  IMAD R40, R40, 0x2c00, R42 ;  /* 0x00002c0028287824 */ /* 0x020fc800078e022a */
[----:B------:R-:W-:Y:S02]  /*9ef0*/  IMAD.IADD R43, R40, 0x1, R41 ;  /* 0x00000001282b7824 */ /* 0x000fe400078e0229 */
[C---:B------:R-:W-:Y:S02]  /*9f00*/  IMAD R41, R220.reuse, 0x5800, R148 ;  /* 0x00005800dc297824 */ /* 0x040fe400078e0294 */
[----:B------:R-:W-:Y:S02]  /*9f10*/  IMAD R43, R220, 0x5800, R43 ;  /* 0x00005800dc2b7824 */ /* 0x000fe400078e022b */
[--C-:B------:R-:W-:Y:S02]  /*9f20*/  IMAD R41, R41, 0x2, R2.reuse ;  /* 0x0000000229297824 */ /* 0x100fe400078e0202 */
[----:B------:R-:W-:-:S04]  /*9f30*/  IMAD R44, R43, 0x2, R2 ;  /* 0x000000022b2c7824 */ /* 0x000fc800078e0202 */
[----:B------:R-:W1:Y:S04]  /*9f40*/  LDS.128 R40, [R41+0x1e400] ;  /* 0x01e4000029287984 */ /* 0x000e680000000c00 */
[----:B------:R-:W2:Y:S01]  /*9f50*/  LDS.128 R44, [R44+0x1e400] ;  /* 0x01e400002c2c7984 */ /* 0x000ea20000000c00 */
[----:B------:R-:W-:Y:S05]  /*9f60*/  @P3 BRA `(.L_x_545) ;  /* 0x0000000400703947 */ /* 0x000fea0003800000 */
[----:B------:R-:W-:Y:S01]  /*9f70*/  SHF.R.U64 R72, R64, 0x10, R65 ;  /* 0x0000001040487819 */ /* 0x000fe20000001241 */
[----:B--2---:R-:W-:Y:S01]  /*9f80*/  IMAD.U32 R59, R45, 0x10000, RZ ;  /* 0x000100002d3b7824 */ /* 0x004fe200078e00ff */
[----:B------:R-:W-:Y:S01]  /*9f90*/  SHF.R.U64 R62, R68, 0x10, R69 ;  /* 0x00000010443e7819 */ /* 0x000fe20000001245 */
[----:B-1----:R-:W-:Y:S01]  /*9fa0*/  IMAD.U32 R56, R41, 0x10000, RZ ;  /* 0x0001000029387824 */ /* 0x002fe200078e00ff */
[----:B------:R-:W-:Y:S01]  /*9fb0*/  SHF.R.U32.HI R65, RZ, 0x10, R65 ;  /* 0x00000010ff417819 */ /* 0x000fe20000011641 */
[----:B------:R-:W-:Y:S01]  /*9fc0*/  IMAD.U32 R61, R47, 0x10000, RZ ;  /* 0x000100002f3d7824 */ /* 0x000fe200078e00ff */
[----:B------:R-:W-:Y:S01]  /*9fd0*/  SHF.R.U32.HI R69, RZ, 0x10, R69 ;  /* 0x00000010ff457819 */ /* 0x000fe20000011645 */
[----:B------:R-:W-:Y:S01]  /*9fe0*/  IMAD.U32 R58, R43, 0x10000, RZ ;  /* 0x000100002b3a7824 */ /* 0x000fe200078e00ff */
[----:B------:R-:W-:Y:S01]  /*9ff0*/  PRMT R176, R176, 0x5410, R65 ;  /* 0x00005410b0b07816 */ /* 0x000fe20000000041 */
[----:B------:R-:W-:Y:S01]  /*a000*/  IMAD.U32 R54, R40, 0x10000, RZ ;  /* 0x0001000028367824 */ /* 0x000fe200078e00ff */
[----:B------:R-:W-:-:S02]  /*a010*/  PRMT R180, R180, 0x5410, R69 ;  /* 0x00005410b4b47816 */ /* 0x000fc40000000045 */
[--C-:B------:R-:W-:Y:S02]  /*a020*/  SHF.R.U64 R66, R66, 0x10, R67.reuse ;  /* 0x0000001042427819 */ /* 0x100fe40000001243 */
[----:B------:R-:W-:Y:S01]  /*a030*/  SHF.R.U32.HI R67, RZ, 0x10, R67 ;  /* 0x00000010ff437819 */ /* 0x000fe20000011643 */
[----:B------:R-:W-:Y:S01]  /*a040*/  IMAD.U32 R63, R180, 0x10000, RZ ;  /* 0x00010000b43f7824 */ /* 0x000fe200078e00ff */
[--C-:B------:R-:W-:Y:S02]  /*a050*/  SHF.R.U64 R64, R70, 0x10, R71.reuse ;  /* 0x0000001046407819 */ /* 0x100fe40000001247 */
[----:B------:R-:W-:Y:S01]  /*a060*/  PRMT R173, R173, 0x5410, R62 ;  /* 0x00005410adad7816 */ /* 0x000fe2000000003e */
[----:B------:R-:W-:Y:S01]  /*a070*/  IMAD.U32 R62, R176, 0x10000, RZ ;  /* 0x00010000b03e7824 */ /* 0x000fe200078e00ff */
[----:B------:R-:W-:Y:S01]  /*a080*/  SHF.R.U32.HI R71, RZ, 0x10, R71 ;  /* 0x00000010ff477819 */ /* 0x000fe20000011647 */
[CC--:B------:R-:W-:Y:S01]  /*a090*/  FMUL.FTZ R65, R59.reuse, R63.reuse ;  /* 0x0000003f3b417220 */ /* 0x0c0fe20000410000 */
[----:B------:R-:W-:Y:S01]  /*a0a0*/  PRMT R178, R178, 0x5410, R67 ;  /* 0x00005410b2b27816 */ /* 0x000fe20000000043 */
[-C--:B------:R-:W-:Y:S01]  /*a0b0*/  FMUL.FTZ R67, R59, R62.reuse ;  /* 0x0000003e3b437220 */ /* 0x080fe20000410000 */
[----:B------:R-:W-:Y:S01]  /*a0c0*/  PRMT R174, R174, 0x5410, R71 ;  /* 0x00005410aeae7816 */ /* 0x000fe20000000047 */
[C---:B------:R-:W-:Y:S01]  /*a0d0*/  FFMA.FTZ R65, R56.reuse, R62, -R65 ;  /* 0x0000003e38417223 */ /* 0x040fe20000010841 */
[----:B------:R-:W-:Y:S01]  /*a0e0*/  LOP3.LUT R60, R45, 0xffff0000, RZ, 0xc0, !PT ;  /* 0xffff00002d3c7812 */ /* 0x000fe200078ec0ff */
[----:B------:R-:W-:Y:S01]  /*a0f0*/  FFMA.FTZ R67, R56, R63, R67 ;  /* 0x0000003f38437223 */ /* 0x000fe20000010043 */
        /* <DEDUP_REMOVED lines=9> */
[----:B------:R-:W-:Y:S01]  /*a190*/  FMUL.FTZ R64, R61, R56 ;  /* 0x000000383d407220 */ /* 0x000fe20000410000 */
[----:B------:R-:W-:Y:S01]  /*a1a0*/  LOP3.LUT R174, R174, 0xffff0000, RZ, 0xc0, !PT ;  /* 0xffff0000aeae7812 */ /* 0x000fe200078ec0ff */
[----:B------:R-:W-:Y:S01]  /*a1b0*/  FMUL.FTZ R60, R60, R176 ;  /* 0x000000b03c3c7220 */ /* 0x000fe20000410000 */
[----:B------:R-:W-:Y:S01]  /*a1c0*/  PRMT R177, R177, 0x5410, R72 ;  /* 0x00005410b1b17816 */ /* 0x000fe20000000048 */
[----:B------:R-:W-:Y:S01]  /*a1d0*/  FFMA.FTZ R63, R58, R56, -R63 ;  /* 0x000000383a3f7223 */ /* 0x000fe2000001083f */
[----:B------:R-:W-:Y:S01]  /*a1e0*/  LOP3.LUT R178, R178, 0xffff0000, RZ, 0xc0, !PT ;  /* 0xffff0000b2b27812 */ /* 0x000fe200078ec0ff */
[----:B------:R-:W-:Y:S01]  /*a1f0*/  FFMA.FTZ R64, R58, R59, R64 ;  /* 0x0000003b3a407223 */ /* 0x000fe20000010040 */
[----:B------:R-:W-:Y:S01]  /*a200*/  LOP3.LUT R55, R43, 0xffff0000, RZ, 0xc0, !PT ;  /* 0xffff00002b377812 */ /* 0x000fe200078ec0ff */
[C---:B------:R-:W-:Y:S01]  /*a210*/  FFMA.FTZ R62, R57.reuse, R176, -R62 ;  /* 0x000000b0393e7223 */ /* 0x040fe2000001083e */
[----:B------:R-:W-:Y:S01]  /*a220*/  FFMA.FTZ R60, R57, R180, R60 ;  /* 0x000000b4393c7223 */ /* 0x000fe2000001003c */
[----:B------:R-:W-:Y:S01]  /*a230*/  FMUL.FTZ R58, R47, R174 ;  /* 0x000000ae2f3a7220 */ /* 0x000fe20000410000 */
[----:B------:R-:W-:Y:S01]  /*a240*/  IMAD.U32 R45, R44, 0x10000, RZ ;  /* 0x000100002c2d7824 */ /* 0x000fe200078e00ff */
[----:B------:R-:W-:Y:S01]  /*a250*/  PRMT R179, R179, 0x5410, R66 ;  /* 0x00005410b3b37816 */ /* 0x000fe20000000042 */
[----:B------:R-:W-:-:S02]  /*a260*/  IMAD.U32 R56, R177, 0x10000, RZ ;  /* 0x00010000b1387824 */ /* 0x000fc400078e00ff */
[-C--:B------:R-:W-:Y:S01]  /*a270*/  FMUL.FTZ R66, R47, R178.reuse ;  /* 0x000000b22f427220 */ /* 0x080fe20000410000 */
[----:B------:R-:W-:Y:S02]  /*a280*/  IMAD.U32 R57, R173, 0x10000, RZ ;  /* 0x00010000ad397824 */ /* 0x000fe400078e00ff */
[----:B------:R-:W-:Y:S01]  /*a290*/  FFMA.FTZ R178, R55, R178, -R58 ;  /* 0x000000b237b27223 */ /* 0x000fe2000001083a */
[----:B------:R-:W-:Y:S01]  /*a2a0*/  LOP3.LUT R44, R44, 0xffff0000, RZ, 0xc0, !PT ;  /* 0xffff00002c2c7812 */ /* 0x000fe200078ec0ff */
[----:B------:R-:W-:Y:S01]  /*a2b0*/  FMUL.FTZ R58, R45, R56 ;  /* 0x000000382d3a7220 */ /* 0x000fe20000410000 */
[----:B------:R-:W-:Y:S01]  /*a2c0*/  LOP3.LUT R173, R173, 0xffff0000, RZ, 0xc0, !PT ;  /* 0xffff0000adad7812 */ /* 0x000fe200078ec0ff */
[-C--:B------:R-:W-:Y:S01]  /*a2d0*/  FMUL.FTZ R47, R45, R57.reuse ;  /* 0x000000392d2f7220 */ /* 0x080fe20000410000 */
[----:B------:R-:W-:Y:S01]  /*a2e0*/  LOP3.LUT R177, R177, 0xffff0000, RZ, 0xc0, !PT ;  /* 0xffff0000b1b17812 */ /* 0x000fe200078ec0ff */
[----:B------:R-:W-:Y:S01]  /*a2f0*/  FFMA.FTZ R59, R55, R174, R66 ;  /* 0x000000ae373b7223 */ /* 0x000fe20000010042 */
[C---:B------:R-:W-:Y:S01]  /*a300*/  FFMA.FTZ R58, R54.reuse, R57, R58 ;  /* 0x00000039363a7223 */ /* 0x040fe2000001003a */
[----:B------:R-:W-:Y:S01]  /*a310*/  FFMA.FTZ R47, R54, R56, -R47 ;  /* 0x00000038362f7223 */ /* 0x000fe2000001082f */
[----:B------:R-:W-:Y:S01]  /*a320*/  LOP3.LUT R40, R40, 0xffff0000, RZ, 0xc0, !PT ;  /* 0xffff000028287812 */ /* 0x000fe200078ec0ff */
[----:B------:R-:W-:-:S02]  /*a330*/  IMAD.U32 R43, R46, 0x10000, RZ ;  /* 0x000100002e2b7824 */ /* 0x000fc400078e00ff */
[C---:B------:R-:W-:Y:S01]  /*a340*/  FMUL.FTZ R45, R44.reuse, R173 ;  /* 0x000000ad2c2d7220 */ /* 0x040fe20000410000 */
[-C--:B------:R-:W-:Y:S01]  /*a350*/  FMUL.FTZ R55, R44, R177.reuse ;  /* 0x000000b12c377220 */ /* 0x080fe20000410000 */
[----:B------:R-:W-:Y:S01]  /*a360*/  IMAD.U32 R54, R175, 0x10000, RZ ;  /* 0x00010000af367824 */ /* 0x000fe200078e00ff */
[----:B------:R-:W-:Y:S01]  /*a370*/  LOP3.LUT R46, R46, 0xffff0000, RZ, 0xc0, !PT ;  /* 0xffff00002e2e7812 */ /* 0x000fe200078ec0ff */
[----:B------:R-:W-:Y:S01]  /*a380*/  IMAD.U32 R44, R179, 0x10000, RZ ;  /* 0x00010000b32c7824 */ /* 0x000fe200078e00ff */
[----:B------:R-:W-:Y:S01]  /*a390*/  LOP3.LUT R175, R175, 0xffff0000, RZ, 0xc0, !PT ;  /* 0xffff0000afaf7812 */ /* 0x000fe200078ec0ff */
[----:B------:R-:W-:Y:S01]  /*a3a0*/  IMAD.U32 R41, R42, 0x10000, RZ ;  /* 0x000100002a297824 */ /* 0x000fe200078e00ff */
[----:B------:R-:W-:Y:S01]  /*a3b0*/  LOP3.LUT R179, R179, 0xffff0000, RZ, 0xc0, !PT ;  /* 0xffff0000b3b37812 */ /* 0x000fe200078ec0ff */
[C---:B------:R-:W-:Y:S01]  /*a3c0*/  FFMA.FTZ R56, R40.reuse, R177, -R45 ;  /* 0x000000b128387223 */ /* 0x040fe2000001082d */
[----:B------:R-:W-:Y:S01]  /*a3d0*/  FFMA.FTZ R55, R40, R173, R55 ;  /* 0x000000ad28377223 */ /* 0x000fe20000010037 */
[----:B------:R-:W-:Y:S01]  /*a3e0*/  LOP3.LUT R42, R42, 0xffff0000, RZ, 0xc0, !PT ;  /* 0xffff00002a2a7812 */ /* 0x000fe200078ec0ff */
[C---:B------:R-:W-:Y:S01]  /*a3f0*/  FMUL.FTZ R40, R43.reuse, R54 ;  /* 0x000000362b287220 */ /* 0x040fe20000410000 */
        /* <DEDUP_REMOVED lines=16> */
[----:B------:R-:W-:Y:S01]  /*a500*/  IMAD.MOV.U32 R43, RZ, RZ, R63 ;  /* 0x000000ffff2b7224 */ /* 0x000fe200078e003f */
[----:B------:R-:W-:Y:S01]  /*a510*/  F2FP.BF16.F32.PACK_AB R44, R55, R58 ;  /* 0x0000003a372c723e */ /* 0x000fe200000010ff */
[----:B------:R-:W-:-:S07]  /*a520*/  IMAD.MOV.U32 R47, RZ, RZ, R59 ;  /* 0x000000ffff2f7224 */ /* 0x000fce00078e003b */
.L_x_545:
[----:B------:R-:W-:Y:S05]  /*a530*/  BSYNC B2 ;  /* 0x0000000000027941 */ /* 0x000fea0003800000 */
.L_x_544:
        /* <DEDUP_REMOVED lines=12> */
.L_x_543:
[----:B------:R-:W-:Y:S05]  /*a600*/  BSYNC B1 ;  /* 0x0000000000017941 */ /* 0x000fea0003800000 */
.L_x_542:
[C---:B------:R-:W-:Y:S01]  /*a610*/  ISETP.GE.OR P4, PT, R226.reuse, R4, P0 ;  /* 0x00000004e200720c */ /* 0x040fe20000786670 */
[-C--:B-1234-:R-:W-:Y:S02]  /*a620*/  IMAD R40, R145, R134.reuse, RZ ;  /* 0x0000008691287224 */ /* 0x09efe400078e02ff */
[----:B------:R-:W-:-:S04]  /*a630*/  IMAD.WIDE.U32 R132, R226, R134, R132 ;  /* 0x00000086e2847225 */ /* 0x000fc800078e0084 */
[----:B------:R-:W-:-:S06]  /*a640*/  IMAD R135, R226, R135, R40 ;  /* 0x00000087e2877224 */ /* 0x000fcc00078e0228 */
[----:B------:R-:W-:Y:S05]  /*a650*/  @P4 BRA `(.L_x_512) ;  /* 0x0000001000644947 */ /* 0x000fea0003800000 */
[----:B------:R-:W2:Y:S01]  /*a660*/  LDL R41, [R1] ;  /* 0x0000000001297983 */ /* 0x000ea20000100800 */
[----:B------:R-:W1:Y:S03]  /*a670*/  LDC.64 R48, c[0x0][0x2d8] ;  /* 0x0000b600ff307b82 */ /* 0x000e660000000a00 */
[----:B------:R-:W3:Y:S04]  /*a680*/  LDL R43, [R1+0x40] ;  /* 0x00004000012b7983 */ /* 0x000ee80000100800 */
[----:B------:R-:W4:Y:S01]  /*a690*/  LDL R42, [R1+0x68] ;  /* 0x00006800012a7983 */ /* 0x000f220000100800 */
[----:B------:R-:W-:Y:S01]  /*a6a0*/  IMAD.IADD R52, R133, 0x1, R135 ;  /* 0x0000000185347824 */ /* 0x000fe200078e0287 */
[----:B------:R-:W-:Y:S01]  /*a6b0*/  IADD3 R40, P4, P5, R98, R132, R20 ;  /* 0x0000008462287210 */ /* 0x000fe20007d9e014 */
[----:B------:R-:W-:Y:S01]  /*a6c0*/  BSSY B1, `(.L_x_546) ;  /* 0x0000073000017945 */ /* 0x000fe20003800000 */
[----:B--2---:R-:W-:-:S02]  /*a6d0*/  LOP3.LUT P6, RZ, R41, 0x1, RZ, 0xc0, !PT ;  /* 0x0000000129ff7812 */ /* 0x004fc400078cc0ff */
[----:B------:R-:W-:Y:S02]  /*a6e0*/  IADD3.X R41, R15, R52, R9, P4, P5 ;  /* 0x000000340f297210 */ /* 0x000fe400027ea409 */
[C---:B-1----:R-:W-:Y:S02]  /*a6f0*/  LEA R50, P4, R40.reuse, R48, 0x1 ;  /* 0x0000003028327211 */ /* 0x042fe400078808ff */
[----:B------:R-:W-:Y:S02]  /*a700*/  SEL R158, R97, R158, !P6 ;  /* 0x0000009e619e7207 */ /* 0x000fe40007000000 */
[----:B------:R-:W-:Y:S02]  /*a710*/  LEA.HI.X R51, R40, R49, R41, 0x1, P4 ;  /* 0x0000003128337211 */ /* 0x000fe400020f0c29 */
[----:B------:R-:W-:-:S04]  /*a720*/  SHF.R.S32.HI R41, RZ, 0x1f, R158 ;  /* 0x0000001fff297819 */ /* 0x000fc8000001149e */
[----:B------:R-:W-:-:S04]  /*a730*/  LEA.HI R41, R41, R158, RZ, 0x4 ;  /* 0x0000009e29297211 */ /* 0x000fc800078f20ff */
[----:B------:R-:W-:-:S04]  /*a740*/  LEA.HI.SX32 R41, R41, R10, 0x1c ;  /* 0x0000000a29297211 */ /* 0x000fc800078fe2ff */
[----:B------:R-:W-:Y:S01]  /*a750*/  SHF.R.S32.HI R40, RZ, 0x1f, R41 ;  /* 0x0000001fff287819 */ /* 0x000fe20000011429 */
[----:B------:R-:W-:-:S03]  /*a760*/  IMAD.SHL.U32 R53, R41, 0x8, RZ ;  /* 0x0000000829357824 */ /* 0x000fc600078e00ff */
[----:B------:R-:W-:-:S04]  /*a770*/  LEA.HI R40, R40, R41, RZ, 0x3 ;  /* 0x0000002928287211 */ /* 0x000fc800078f18ff */
[----:B------:R-:W-:Y:S02]  /*a780*/  SHF.R.S32.HI R41, RZ, 0x3, R40 ;  /* 0x00000003ff297819 */ /* 0x000fe40000011428 */
[----:B---3--:R-:W-:-:S03]  /*a790*/  LOP3.LUT R40, R43, 0x38, R53, 0xf8, !PT ;  /* 0x000000382b287812 */ /* 0x008fc600078ef835 */
[----:B----4-:R-:W-:Y:S01]  /*a7a0*/  IMAD R41, R41, 0x2c00, R42 ;  /* 0x00002c0029297824 */ /* 0x010fe200078e022a */
        /* <DEDUP_REMOVED lines=15> */
[----:B------:R-:W-:Y:S02]  /*a8a0*/  SHF.R.U32.HI R81, RZ, 0x10, R81 ;  /* 0x00000010ff517819 */ /* 0x000fe40000011651 */
[----:B------:R-:W-:Y:S02]  /*a8b0*/  PRMT R172, R172, 0x5410, R85 ;  /* 0x00005410acac7816 */ /* 0x000fe40000000055 */
[----:B------:R-:W-:-:S02]  /*a8c0*/  PRMT R168, R168, 0x5410, R81 ;  /* 0x00005410a8a87816 */ /* 0x000fc40000000051 */
[----:B------:R-:W-:Y:S01]  /*a8d0*/  SHF.R.U64 R64, R86, 0x10, R87 ;  /* 0x0000001056407819 */ /* 0x000fe20000001257 */
[----:B------:R-:W-:Y:S01]  /*a8e0*/  IMAD.U32 R63, R172, 0x10000, RZ ;  /* 0x00010000ac3f7824 */ /* 0x000fe200078e00ff */
[----:B------:R-:W-:Y:S02]  /*a8f0*/  SHF.R.U64 R66, R82, 0x10, R83 ;  /* 0x0000001052427819 */ /* 0x000fe40000001253 */
[----:B------:R-:W-:Y:S02]  /*a900*/  SHF.R.U32.HI R87, RZ, 0x10, R87 ;  /* 0x00000010ff577819 */ /* 0x000fe40000011657 */
[----:B------:R-:W-:Y:S01]  /*a910*/  PRMT R171, R171, 0x5410, R62 ;  /* 0x00005410abab7816 */ /* 0x000fe2000000003e */
[----:B------:R-:W-:Y:S01]  /*a920*/  IMAD.U32 R62, R168, 0x10000, RZ ;  /* 0x00010000a83e7824 */ /* 0x000fe200078e00ff */
[----:B------:R-:W-:Y:S02]  /*a930*/  SHF.R.U32.HI R83, RZ, 0x10, R83 ;  /* 0x00000010ff537819 */ /* 0x000fe40000011653 */
[----:B------:R-:W-:Y:S01]  /*a940*/  PRMT R169, R169, 0x5410, R64 ;  /* 0x00005410a9a97816 */ /* 0x000fe20000000040 */
[-C--:B------:R-:W-:Y:S01]  /*a950*/  FMUL.FTZ R64, R58, R63.reuse ;  /* 0x0000003f3a407220 */ /* 0x080fe20000410000 */
[----:B------:R-:W-:Y:S01]  /*a960*/  PRMT R170, R170, 0x5410, R87 ;  /* 0x00005410aaaa7816 */ /* 0x000fe20000000057 */
[-C--:B------:R-:W-:Y:S01]  /*a970*/  FMUL.FTZ R58, R58, R62.reuse ;  /* 0x0000003e3a3a7220 */ /* 0x080fe20000410000 */
[----:B------:R-:W-:Y:S01]  /*a980*/  LOP3.LUT R59, R45, 0xffff0000, RZ, 0xc0, !PT ;  /* 0xffff00002d3b7812 */ /* 0x000fe200078ec0ff */
[C---:B------:R-:W-:Y:S01]  /*a990*/  FFMA.FTZ R64, R55.reuse, R62, -R64 ;  /* 0x0000003e37407223 */ /* 0x040fe20000010840 */
[----:B------:R-:W-:Y:S01]  /*a9a0*/  PRMT R166, R166, 0x5410, R83 ;  /* 0x00005410a6a67816 */ /* 0x000fe20000000053 */
[----:B------:R-:W-:Y:S01]  /*a9b0*/  IMAD.U32 R65, R170, 0x10000, RZ ;  /* 0x00010000aa417824 */ /* 0x000fe200078e00ff */
[----:B------:R-:W-:Y:S01]  /*a9c0*/  LOP3.LUT R172, R172, 0xffff0000, RZ, 0xc0, !PT ;  /* 0xffff0000acac7812 */ /* 0x000fe200078ec0ff */
[----:B------:R-:W-:Y:S01]  /*a9d0*/  FFMA.FTZ R63, R55, R63, R58 ;  /* 0x0000003f373f7223 */ /* 0x000fe2000001003a */
[----:B------:R-:W-:Y:S01]  /*a9e0*/  LOP3.LUT R168, R168, 0xffff0000, RZ, 0xc0, !PT ;  /* 0xffff0000a8a87812 */ /* 0x000fe200078ec0ff */
[----:B------:R-:W-:Y:S01]  /*a9f0*/  IMAD.U32 R55, R166, 0x10000, RZ ;  /* 0x00010000a6377824 */ /* 0x000fe200078e00ff */
[----:B------:R-:W-:Y:S01]  /*aa00*/  LOP3.LUT R56, R41, 0xffff0000, RZ, 0xc0, !PT ;  /* 0xffff000029387812 */ /* 0x000fe200078ec0ff */
[----:B------:R-:W-:Y:S01]  /*aa10*/  FMUL.FTZ R67, R59, R172 ;  /* 0x000000ac3b437220 */ /* 0x000fe20000410000 */
[----:B------:R-:W-:Y:S01]  /*aa20*/  LOP3.LUT R61, R47, 0xffff0000, RZ, 0xc0, !PT ;  /* 0xffff00002f3d7812 */ /* 0x000fe200078ec0ff */
[-C--:B------:R-:W-:Y:S01]  /*aa30*/  FMUL.FTZ R59, R59, R168.reuse ;  /* 0x000000a83b3b7220 */ /* 0x080fe20000410000 */
[----:B------:R-:W-:Y:S01]  /*aa40*/  LOP3.LUT R170, R170, 0xffff0000, RZ, 0xc0, !PT ;  /* 0xffff0000aaaa7812 */ /* 0x000fe200078ec0ff */
[----:B------:R-:W-:Y:S01]  /*aa50*/  IMAD.U32 R45, R44, 0x10000, RZ ;  /* 0x000100002c2d7824 */ /* 0x000fe200078e00ff */
[----:B------:R-:W-:Y:S01]  /*aa60*/  LOP3.LUT R166, R166, 0xffff0000, RZ, 0xc0, !PT ;  /* 0xffff0000a6a67812 */ /* 0x000fe200078ec0ff */
[----:B------:R-:W-:Y:S01]  /*aa70*/  FMUL.FTZ R69, R60, R65 ;  /* 0x000000413c457220 */ /* 0x000fe20000410000 */
[----:B------:R-:W-:Y:S01]  /*aa80*/  LOP3.LUT R57, R44, 0xffff0000, RZ, 0xc0, !PT ;  /* 0xffff00002c397812 */ /* 0x000fe200078ec0ff */
[----:B------:R-:W-:Y:S01]  /*aa90*/  IMAD.U32 R44, R43, 0x10000, RZ ;  /* 0x000100002b2c7824 */ /* 0x000fe200078e00ff */
[----:B------:R-:W-:Y:S01]  /*aaa0*/  PRMT R167, R167, 0x5410, R68 ;  /* 0x00005410a7a77816 */ /* 0x000fe20000000044 */
[----:B------:R-:W-:Y:S01]  /*aab0*/  FMUL.FTZ R60, R60, R55 ;  /* 0x000000373c3c7220 */ /* 0x000fe20000410000 */
[C---:B------:R-:W-:Y:S01]  /*aac0*/  FFMA.FTZ R67, R56.reuse, R168, -R67 ;  /* 0x000000a838437223 */ /* 0x040fe20000010843 */
[----:B------:R-:W-:Y:S01]  /*aad0*/  FFMA.FTZ R172, R56, R172, R59 ;  /* 0x000000ac38ac7223 */ /* 0x000fe2000001003b */
[----:B------:R-:W-:Y:S01]  /*aae0*/  LOP3.LUT R43, R43, 0xffff0000, RZ, 0xc0, !PT ;  /* 0xffff00002b2b7812 */ /* 0x000fe200078ec0ff */
[----:B------:R-:W-:-:S02]  /*aaf0*/  IMAD.U32 R56, R171, 0x10000, RZ ;  /* 0x00010000ab387824 */ /* 0x000fc400078e00ff */
[C---:B------:R-:W-:Y:S01]  /*ab00*/  FMUL.FTZ R58, R61.reuse, R170 ;  /* 0x000000aa3d3a7220 */ /* 0x040fe20000410000 */
[-C--:B------:R-:W-:Y:S01]  /*ab10*/  FMUL.FTZ R62, R61, R166.reuse ;  /* 0x000000a63d3e7220 */ /* 0x080fe20000410000 */
[----:B------:R-:W-:Y:S01]  /*ab20*/  LOP3.LUT R171, R171, 0xffff0000, RZ, 0xc0, !PT ;  /* 0xffff0000abab7812 */ /* 0x000fe200078ec0ff */
[C---:B------:R-:W-:Y:S01]  /*ab30*/  FFMA.FTZ R69, R44.reuse, R55, -R69 ;  /* 0x000000372c457223 */ /* 0x040fe20000010845 */
[----:B------:R-:W-:Y:S01]  /*ab40*/  FFMA.FTZ R60, R44, R65, R60 ;  /* 0x000000412c3c7223 */ /* 0x000fe2000001003c */
[C---:B------:R-:W-:Y:S01]  /*ab50*/  IMAD.U32 R44, R167.reuse, 0x10000, RZ ;  /* 0x00010000a72c7824 */ /* 0x040fe200078e00ff */
[----:B------:R-:W-:Y:S01]  /*ab60*/  LOP3.LUT R167, R167, 0xffff0000, RZ, 0xc0, !PT ;  /* 0xffff0000a7a77812 */ /* 0x000fe200078ec0ff */
[C---:B------:R-:W-:Y:S01]  /*ab70*/  FFMA.FTZ R166, R43.reuse, R166, -R58 ;  /* 0x000000a62ba67223 */ /* 0x040fe2000001083a */
[C---:B------:R-:W-:Y:S01]  /*ab80*/  LOP3.LUT R54, R40.reuse, 0xffff0000, RZ, 0xc0, !PT ;  /* 0xffff000028367812 */ /* 0x040fe200078ec0ff */
[----:B------:R-:W-:Y:S01]  /*ab90*/  FFMA.FTZ R59, R43, R170, R62 ;  /* 0x000000aa2b3b7223 */ /* 0x000fe2000001003e */
[----:B------:R-:W-:Y:S01]  /*aba0*/  FMUL.FTZ R58, R45, R56 ;  /* 0x000000382d3a7220 */ /* 0x000fe20000410000 */
[----:B------:R-:W-:Y:S01]  /*abb0*/  FMUL.FTZ R43, R57, R171 ;  /* 0x000000ab392b7220 */ /* 0x000fe20000410000 */
[----:B------:R-:W-:Y:S01]  /*abc0*/  IMAD.U32 R41, R40, 0x10000, RZ ;  /* 0x0001000028297824 */ /* 0x000fe200078e00ff */
[----:B------:R-:W-:Y:S01]  /*abd0*/  PRMT R165, R165, 0x5410, R66 ;  /* 0x00005410a5a57816 */ /* 0x000fe20000000042 */
[----:B------:R-:W-:Y:S01]  /*abe0*/  FMUL.FTZ R45, R45, R44 ;  /* 0x0000002c2d2d7220 */ /* 0x000fe20000410000 */
[-C--:B------:R-:W-:Y:S01]  /*abf0*/  FMUL.FTZ R57, R57, R167.reuse ;  /* 0x000000a739397220 */ /* 0x080fe20000410000 */
[----:B------:R-:W-:Y:S01]  /*ac00*/  FFMA.FTZ R167, R54, R167, -R43 ;  /* 0x000000a736a77223 */ /* 0x000fe2000001082b */
[----:B------:R-:W-:-:S02]  /*ac10*/  IMAD.U32 R47, R46, 0x10000, RZ ;  /* 0x000100002e2f7824 */ /* 0x000fc400078e00ff */
[C---:B------:R-:W-:Y:S01]  /*ac20*/  FFMA.FTZ R58, R41.reuse, R44, -R58 ;  /* 0x0000002c293a7223 */ /* 0x040fe2000001083a */
[----:B------:R-:W-:Y:S01]  /*ac30*/  FFMA.FTZ R45, R41, R56, R45 ;  /* 0x00000038292d7223 */ /* 0x000fe2000001002d */
[----:B------:R-:W-:Y:S01]  /*ac40*/  IMAD.U32 R43, R169, 0x10000, RZ ;  /* 0x00010000a92b7824 */ /* 0x000fe200078e00ff */
[----:B------:R-:W-:Y:S01]  /*ac50*/  LOP3.LUT R46, R46, 0xffff0000, RZ, 0xc0, !PT ;  /* 0xffff00002e2e7812 */ /* 0x000fe200078ec0ff */
[----:B------:R-:W-:Y:S01]  /*ac60*/  IMAD.U32 R41, R165, 0x10000, RZ ;  /* 0x00010000a5297824 */ /* 0x000fe200078e00ff */
[----:B------:R-:W-:Y:S01]  /*ac70*/  LOP3.LUT R169, R169, 0xffff0000, RZ, 0xc0, !PT ;  /* 0xffff0000a9a97812 */ /* 0x000fe200078ec0ff */
[C---:B------:R-:W-:Y:S01]  /*ac80*/  IMAD.U32 R40, R42.reuse, 0x10000, RZ ;  /* 0x000100002a287824 */ /* 0x040fe200078e00ff */
[----:B------:R-:W-:Y:S01]  /*ac90*/  LOP3.LUT R165, R165, 0xffff0000, RZ, 0xc0, !PT ;  /* 0xffff0000a5a57812 */ /* 0x000fe200078ec0ff */
[C---:B------:R-:W-:Y:S01]  /*aca0*/  FMUL.FTZ R55, R47.reuse, R43 ;  /* 0x0000002b2f377220 */ /* 0x040fe20000410000 */
[----:B------:R-:W-:Y:S01]  /*acb0*/  FMUL.FTZ R44, R47, R41 ;  /* 0x000000292f2c7220 */ /* 0x000fe20000410000 */
[----:B------:R-:W-:Y:S01]  /*acc0*/  LOP3.LUT R42, R42, 0xffff0000, RZ, 0xc0, !PT ;  /* 0xffff00002a2a7812 */ /* 0x000fe200078ec0ff */
[----:B------:R-:W-:Y:S01]  /*acd0*/  FMUL.FTZ R47, R46, R169 ;  /* 0x000000a92e2f7220 */ /* 0x000fe20000410000 */
[----:B------:R-:W-:Y:S01]  /*ace0*/  FFMA.FTZ R54, R54, R171, R57 ;  /* 0x000000ab36367223 */ /* 0x000fe20000010039 */
        /* <DEDUP_REMOVED lines=16> */
.L_x_547:
[----:B------:R-:W-:Y:S05]  /*adf0*/  BSYNC B1 ;  /* 0x0000000000017941 */ /* 0x000fea0003800000 */
.L_x_546:
[----:B------:R-:W-:Y:S01]  /*ae00*/  ISETP.GE.AND P3, PT, R53, R156, PT ;  /* 0x0000009c3500720c */ /* 0x000fe20003f66270 */
[----:B------:R-:W-:Y:S02]  /*ae10*/  ULDC.64 UR4, c[0x0][0x208] ;  /* 0x0000820000047ab9 */ /* 0x000fe40000000a00 */
[----:B-1----:R1:W-:Y:S10]  /*ae20*/  STG.E.128 desc[UR4][R50.64], R40 ;  /* 0x0000002832007986 */ /* 0x0023f4000c101d04 */
[----:B------:R-:W-:Y:S05]  /*ae30*/  @P3 BRA `(.L_x_512) ;  /* 0x00000008006c3947 */ /* 0x000fea0003800000 */
[--C-:B-1----:R-:W-:Y:S01]  /*ae40*/  SHF.R.S32.HI R40, RZ, 0x1f, R53.reuse ;  /* 0x0000001fff287819 */ /* 0x102fe20000011435 */
[----:B------:R-:W-:Y:S01]  /*ae50*/  ULDC.64 UR4, c[0x0][0x208] ;  /* 0x0000820000047ab9 */ /* 0x000fe20000000a00 */
[----:B------:R-:W-:-:S04]  /*ae60*/  IADD3 R53, P3, P4, R98, R132, R53 ;  /* 0x0000008462357210 */ /* 0x000fc80007c7e035 */
[----:B------:R-:W-:Y:S02]  /*ae70*/  IADD3.X R52, R15, R52, R40, P3, P4 ;  /* 0x000000340f347210 */ /* 0x000fe40001fe8428 */
[----:B------:R-:W-:-:S04]  /*ae80*/  LEA R48, P3, R53, R48, 0x1 ;  /* 0x0000003035307211 */ /* 0x000fc800078608ff */
[----:B------:R-:W-:-:S05]  /*ae90*/  LEA.HI.X R49, R53, R49, R52, 0x1, P3 ;  /* 0x0000003135317211 */ /* 0x000fca00018f0c34 */
[----:B--2---:R1:W-:Y:S01]  /*aea0*/  STG.E.128 desc[UR4][R48.64], R44 ;  /* 0x0000002c30007986 */ /* 0x0043e2000c101d04 */
[----:B------:R-:W-:Y:S05]  /*aeb0*/  BRA `(.L_x_512) ;  /* 0x00000008004c7947 */ /* 0x000fea0003800000 */
.L_x_455:
[----:B------:R-:W-:-:S04]  /*aec0*/  ULOP3.LUT UR4, UR60, 0x1, URZ, 0xfc, !UPT ;  /* 0x000000013c047892 */ /* 0x000fc8000f8efc3f */
[----:B------:R-:W-:-:S06]  /*aed0*/  UISETP.NE.AND UP0, UPT, UR4, 0x3, UPT ;  /* 0x000000030400788c */ /* 0x000fcc000bf05270 */
[----:B------:R-:W-:-:S13]  /*aee0*/  PLOP3.LUT P2, PT, PT, PT, UP0, 0x80, 0x0 ;  /* 0x000000000000781c */ /* 0x000fda0003f4f008 */
[----:B------:R-:W-:Y:S05]  /*aef0*/  @!P2 BRA `(.L_x_548) ;  /* 0x000000000004a947 */ /* 0x000fea0003800000 */
[----:B------:R-:W-:Y:S01]  /*af00*/  BPT.TRAP 0x1 ;  /* 0x000000040000795c */ /* 0x000fe20000300000 */
.L_x_548:
[----:B------:R-:W-:Y:S01]  /*af10*/  IMAD R3, R220, 0x8, R2 ;  /* 0x00000008dc037824 */ /* 0x000fe200078e0202 */
[----:B0-----:R-:W-:Y:S01]  /*af20*/  SHF.L.U32 R0, R229, 0x1f, RZ ;  /* 0x0000001fe5007819 */ /* 0x001fe200000006ff */
[----:B------:R-:W-:Y:S01]  /*af30*/  IMAD R4, R24, -0xb0, R25 ;  /* 0xffffff5018047824 */ /* 0x000fe200078e0219 */
[----:B------:R-:W-:Y:S01]  /*af40*/  BSSY B1, `(.L_x_549) ;  /* 0x0000006000017945 */ /* 0x000fe20003800000 */
[----:B------:R-:W-:Y:S01]  /*af50*/  SHF.R.S32.HI R41, RZ, 0x1f, R24 ;  /* 0x0000001fff297819 */ /* 0x000fe20000011418 */
[----:B------:R-:W0:Y:S01]  /*af60*/  SYNCS.PHASECHK.TRANS64.TRYWAIT P3, [R3+URZ+0x34890], R0 ;  /* 0x03489000030075a7 */ /* 0x000e22000806017f */
[----:B------:R-:W-:Y:S01]  /*af70*/  IMAD R40, R39, R24, RZ ;  /* 0x0000001827287224 */ /* 0x000fe200078e02ff */
[----:B------:R-:W-:Y:S01]  /*af80*/  VIMNMX R4, R4, 0xb0, PT ;  /* 0x000000b004047848 */ /* 0x000fe20003fe0100 */
[----:B0-----:R-:W-:Y:S06]  /*af90*/  @!P3 BRA `(.L_x_550) ;  /* 0x000001a80010b947 */ /* 0x001fec0003800000 */
.L_x_767:
[----:B------:R-:W-:Y:S05]  /*afa0*/  BSYNC B1 ;  /* 0x0000000000017941 */ /* 0x000fea0003800000 */
.L_x_549:
[----:B------:R-:W-:Y:S01]  /*afb0*/  ISETP.GE.AND P3, PT, R22, R4, PT ;  /* 0x000000041600720c */ /* 0x000fe20003f66270 */
[----:B------:R-:W-:Y:S01]  /*afc0*/  IMAD R41, R41, R160, R40 ;  /* 0x000000a029297224 */ /* 0x000fe200078e0228 */
[----:B------:R-:W-:Y:S01]  /*afd0*/  BSSY B1, `(.L_x_551) ;  /* 0x0000013000017945 */ /* 0x000fe20003800000 */
[----:B------:R-:W-:-:S04]  /*afe0*/  IMAD.WIDE.U32 R48, R160, R24, RZ ;  /* 0x00000018a0307225 */ /* 0x000fc800078e00ff */
[----:B------:R-:W-:-:S06]  /*aff0*/  IMAD.IADD R58, R41, 0x1, R49 ;  /* 0x00000001293a7824 */ /* 0x000fcc00078e0231 */
[----:B------:R-:W-:Y:S05]  /*b000*/  @P3 BRA `(.L_x_552) ;  /* 0x00000000003c3947 */ /* 0x000fea0003800000 */
[----:B------:R-:W1:Y:S01]  /*b010*/  @!P0 LDC.64 R50, c[0x0][0x2d8] ;  /* 0x0000b600ff328b82 */ /* 0x000e620000000a00 */
[----:B------:R-:W2:Y:S01]  /*b020*/  @!P0 LDS.128 R40, [R5+0x1e400] ;  /* 0x01e4000005288984 */ /* 0x000ea20000000c00 */
[----:B------:R-:W-:Y:S01]  /*b030*/  @!P0 IADD3 R54, P3, R14, R48, RZ ;  /* 0x000000300e368210 */ /* 0x000fe20007f7e0ff */
[----:B------:R-:W-:Y:S02]  /*b040*/  ULDC.64 UR4, c[0x0][0x208] ;  /* 0x0000820000047ab9 */ /* 0x000fe40000000a00 */
[----:B------:R-:W3:Y:S02]  /*b050*/  @!P1 LDS.128 R44, [R5+0x23c00] ;  /* 0x023c0000052c9984 */ /* 0x000ee40000000c00 */
[----:B------:R-:W-:Y:S01]  /*b060*/  @!P0 IMAD.X R55, R58, 0x1, R12, P3 ;  /* 0x000000013a378824 */ /* 0x000fe200018e060c */
[----:B------:R-:W4:Y:S01]  /*b070*/  @!P1 LDC.64 R52, c[0x0][0x2d8] ;  /* 0x0000b600ff349b82 */ /* 0x000f220000000a00 */
[----:B-1----:R-:W-:-:S04]  /*b080*/  @!P0 LEA R50, P3, R54, R50, 0x1 ;  /* 0x0000003236328211 */ /* 0x002fc800078608ff */
[----:B------:R-:W-:Y:S02]  /*b090*/  @!P0 LEA.HI.X R51, R54, R51, R55, 0x1, P3 ;  /* 0x0000003336338211 */ /* 0x000fe400018f0c37 */
[----:B------:R-:W-:-:S05]  /*b0a0*/  @!P1 IADD3 R54, P3, R11, R48, RZ ;  /* 0x000000300b369210 */ /* 0x000fca0007f7e0ff */
[----:B------:R-:W-:Y:S01]  /*b0b0*/  @!P1 IMAD.X R55, R58, 0x1, R7, P3 ;  /* 0x000000013a379824 */ /* 0x000fe200018e0607 */
[----:B----4-:R-:W-:-:S04]  /*b0c0*/  @!P1 LEA R52, P3, R54, R52, 0x1 ;  /* 0x0000003436349211 */ /* 0x010fc800078608ff */
[----:B------:R-:W-:Y:S01]  /*b0d0*/  @!P1 LEA.HI.X R53, R54, R53, R55, 0x1, P3 ;  /* 0x0000003536359211 */ /* 0x000fe200018f0c37 */
[----:B--2---:R1:W-:Y:S04]  /*b0e0*/  @!P0 STG.E.128 desc[UR4][R50.64], R40 ;  /* 0x0000002832008986 */ /* 0x0043e8000c101d04 */
[----:B---3--:R1:W-:Y:S04]  /*b0f0*/  @!P1 STG.E.128 desc[UR4][R52.64], R44 ;  /* 0x0000002c34009986 */ /* 0x0083e8000c101d04 */
.L_x_552:
[----:B------:R-:W-:Y:S05]  /*b100*/  BSYNC B1 ;  /* 0x0000000000017941 */ /* 0x000fea0003800000 */
.L_x_551:
[----:B------:R-:W-:Y:S01]  /*b110*/  ISETP.GE.AND P3, PT, R223, R4, PT ;  /* 0x00000004df00720c */ /* 0x000fe20003f66270 */
[----:B------:R-:W-:-:S12]  /*b120*/  BSSY B1, `(.L_x_553) ;  /* 0x0000013000017945 */ /* 0x000fd80003800000 */
[----:B------:R-:W-:Y:S05]  /*b130*/  @P3 BRA `(.L_x_554) ;  /* 0x0000000000443947 */ /* 0x000fea0003800000 */
[----:B-1----:R-:W1:Y:S01]  /*b140*/  @!P0 LDC.64 R50, c[0x0][0x2d8] ;  /* 0x0000b600ff328b82 */ /* 0x002e620000000a00 */
[----:B------:R-:W2:Y:S01]  /*b150*/  @!P0 LDS.128 R40, [R5+0x1f400] ;  /* 0x01f4000005288984 */ /* 0x000ea20000000c00 */
[----:B------:R-:W-:Y:S01]  /*b160*/  IADD3 R56, P3, R114, R48, RZ ;  /* 0x0000003072387210 */ /* 0x000fe20007f7e0ff */
[----:B------:R-:W-:Y:S02]  /*b170*/  ULDC.64 UR4, c[0x0][0x208] ;  /* 0x0000820000047ab9 */ /* 0x000fe40000000a00 */
[----:B------:R-:W3:Y:S02]  /*b180*/  @!P1 LDS.128 R44, [R5+0x24c00] ;  /* 0x024c0000052c9984 */ /* 0x000ee40000000c00 */
[----:B------:R-:W-:Y:S01]  /*b190*/  IMAD.X R57, R58, 0x1, R115, P3 ;  /* 0x000000013a397824 */ /* 0x000fe200018e0673 */
[----:B------:R-:W4:Y:S01]  /*b1a0*/  @!P1 LDC.64 R52, c[0x0][0x2d8] ;  /* 0x0000b600ff349b82 */ /* 0x000f220000000a00 */
[----:B------:R-:W-:-:S05]  /*b1b0*/  @!P0 IADD3 R54, P3, R56, R14, RZ ;  /* 0x0000000e38368210 */ /* 0x000fca0007f7e0ff */
[----:B------:R-:W-:Y:S01]  /*b1c0*/  @!P0 IMAD.X R55, R57, 0x1, R12, P3 ;  /* 0x0000000139378824 */ /* 0x000fe200018e060c */
[----:B-1----:R-:W-:-:S04]  /*b1d0*/  @!P0 LEA R50, P3, R54, R50, 0x1 ;  /* 0x0000003236328211 */ /* 0x002fc800078608ff */
[----:B------:R-:W-:Y:S02]  /*b1e0*/  @!P0 LEA.HI.X R51, R54, R51, R55, 0x1, P3 ;  /* 0x0000003336338211 */ /* 0x000fe400018f0c37 */
[----:B------:R-:W-:-:S04]  /*b1f0*/  @!P1 IADD3 R54, P3, R56, R11, RZ ;  /* 0x0000000b38369210 */ /* 0x000fc80007f7e0ff */
[----:B------:R-:W-:Y:S02]  /*b200*/  @!P1 IADD3.X R55, R57, R7, RZ, P3, !PT ;  /* 0x0000000739379210 */ /* 0x000fe40001ffe4ff */
[----:B----4-:R-:W-:-:S04]  /*b210*/  @!P1 LEA R52, P3, R54, R52, 0x1 ;  /* 0x0000003436349211 */ /* 0x010fc800078608ff */
[----:B------:R-:W-:Y:S01]  /*b220*/  @!P1 LEA.HI.X R53, R54, R53, R55, 0x1, P3 ;  /* 0x0000003536359211 */ /* 0x000fe200018f0c37 */
[----:B--2---:R2:W-:Y:S04]  /*b230*/  @!P0 STG.E.128 desc[UR4][R50.64], R40 ;  /* 0x0000002832008986 */ /* 0x0045e8000c101d04 */
[----:B---3--:R2:W-:Y:S04]  /*b240*/  @!P1 STG.E.128 desc[UR4][R52.64], R44 ;  /* 0x0000002c34009986 */ /* 0x0085e8000c101d04 */
.L_x_554:
[----:B------:R-:W-:Y:S05]  /*b250*/  BSYNC B1 ;  /* 0x0000000000017941 */ /* 0x000fea0003800000 */
.L_x_553:
[----:B------:R-:W-:Y:S01]  /*b260*/  ISETP.GE.AND P3, PT, R222, R4, PT ;  /* 0x00000004de00720c */ /* 0x000fe20003f66270 */
[----:B------:R-:W-:-:S12]  /*b270*/  BSSY B1, `(.L_x_555) ;  /* 0x0000013000017945 */ /* 0x000fd80003800000 */
[----:B------:R-:W-:Y:S05]  /*b280*/  @P3 BRA `(.L_x_556) ;  /* 0x0000000000443947 */ /* 0x000fea0003800000 */
[----:B-12---:R-:W1:Y:S01]  /*b290*/  @!P0 LDC.64 R50, c[0x0][0x2d8] ;  /* 0x0000b600ff328b82 */ /* 0x006e620000000a00 */
[----:B------:R-:W2:Y:S01]  /*b2a0*/  @!P0 LDS.128 R40, [R5+0x20400] ;  /* 0x0204000005288984 */ /* 0x000ea20000000c00 */
[----:B------:R-:W-:Y:S01]  /*b2b0*/  LEA R56, P3, R96, R48, 0x6 ;  /* 0x0000003060387211 */ /* 0x000fe200078630ff */
        /* <DEDUP_REMOVED lines=14> */
.L_x_556:
[----:B------:R-:W-:Y:S05]  /*b3a0*/  BSYNC B1 ;  /* 0x0000000000017941 */ /* 0x000fea0003800000 */
.L_x_555:
[----:B------:R-:W-:Y:S01]  /*b3b0*/  ISETP.GE.AND P3, PT, R224, R4, PT ;  /* 0x00000004e000720c */ /* 0x000fe20003f66270 */
[----:B------:R-:W-:-:S12]  /*b3c0*/  BSSY B1, `(.L_x_557) ;  /* 0x0000017000017945 */ /* 0x000fd80003800000 */
[----:B------:R-:W-:Y:S05]  /*b3d0*/  @P3 BRA `(.L_x_558) ;  /* 0x0000000000543947 */ /* 0x000fea0003800000 */
[----:B------:R-:W3:Y:S01]  /*b3e0*/  LDC.64 R54, c[0x0][0x2f0] ;  /* 0x0000bc00ff367b82 */ /* 0x000ee20000000a00 */
[----:B-12-4-:R-:W1:Y:S01]  /*b3f0*/  @!P0 LDS.128 R40, [R5+0x21400] ;  /* 0x0214000005288984 */ /* 0x016e620000000c00 */
[----:B------:R-:W-:Y:S01]  /*b400*/  IMAD.MOV.U32 R56, RZ, RZ, R48 ;  /* 0x000000ffff387224 */ /* 0x000fe200078e0030 */
[----:B------:R-:W-:Y:S01]  /*b410*/  ULDC.64 UR4, c[0x0][0x208] ;  /* 0x0000820000047ab9 */ /* 0x000fe20000000a00 */
[----:B------:R-:W-:Y:S01]  /*b420*/  IMAD.MOV.U32 R57, RZ, RZ, R58 ;  /* 0x000000ffff397224 */ /* 0x000fe200078e003a */
[----:B------:R-:W2:Y:S03]  /*b430*/  @!P1 LDS.128 R44, [R5+0x26c00] ;  /* 0x026c0000052c9984 */ /* 0x000ea60000000c00 */
[----:B------:R-:W4:Y:S08]  /*b440*/  @!P0 LDC.64 R50, c[0x0][0x2d8] ;  /* 0x0000b600ff328b82 */ /* 0x000f300000000a00 */
[----:B------:R-:W5:Y:S01]  /*b450*/  @!P1 LDC.64 R52, c[0x0][0x2d8] ;  /* 0x0000b600ff349b82 */ /* 0x000f620000000a00 */
[----:B---3--:R-:W-:-:S04]  /*b460*/  IMAD.WIDE.U32 R56, R54, 0x60, R56 ;  /* 0x0000006036387825 */ /* 0x008fc800078e0038 */
[----:B------:R-:W-:Y:S01]  /*b470*/  IMAD R55, R55, 0x60, RZ ;  /* 0x0000006037377824 */ /* 0x000fe200078e02ff */
[----:B------:R-:W-:-:S03]  /*b480*/  @!P0 IADD3 R54, P3, R14, R56, RZ ;  /* 0x000000380e368210 */ /* 0x000fc60007f7e0ff */
[----:B------:R-:W-:-:S04]  /*b490*/  IMAD.IADD R57, R57, 0x1, R55 ;  /* 0x0000000139397824 */ /* 0x000fc800078e0237 */
[----:B------:R-:W-:Y:S01]  /*b4a0*/  @!P0 IMAD.X R55, R57, 0x1, R12, P3 ;  /* 0x0000000139378824 */ /* 0x000fe200018e060c */
[----:B----4-:R-:W-:-:S04]  /*b4b0*/  @!P0 LEA R50, P3, R54, R50, 0x1 ;  /* 0x0000003236328211 */ /* 0x010fc800078608ff */
[----:B------:R-:W-:Y:S02]  /*b4c0*/  @!P0 LEA.HI.X R51, R54, R51, R55, 0x1, P3 ;  /* 0x0000003336338211 */ /* 0x000fe400018f0c37 */
[----:B------:R-:W-:-:S03]  /*b4d0*/  @!P1 IADD3 R56, P3, R11, R56, RZ ;  /* 0x000000380b389210 */ /* 0x000fc60007f7e0ff */
[----:B-1----:R3:W-:Y:S02]  /*b4e0*/  @!P0 STG.E.128 desc[UR4][R50.64], R40 ;  /* 0x0000002832008986 */ /* 0x0027e4000c101d04 */
[----:B------:R-:W-:Y:S01]  /*b4f0*/  @!P1 IMAD.X R54, R57, 0x1, R7, P3 ;  /* 0x0000000139369824 */ /* 0x000fe200018e0607 */
[----:B-----5:R-:W-:-:S04]  /*b500*/  @!P1 LEA R52, P3, R56, R52, 0x1 ;  /* 0x0000003438349211 */ /* 0x020fc800078608ff */
[----:B------:R-:W-:-:S05]  /*b510*/  @!P1 LEA.HI.X R53, R56, R53, R54, 0x1, P3 ;  /* 0x0000003538359211 */ /* 0x000fca00018f0c36 */
[----:B--2---:R3:W-:Y:S04]  /*b520*/  @!P1 STG.E.128 desc[UR4][R52.64], R44 ;  /* 0x0000002c34009986 */ /* 0x0047e8000c101d04 */
.L_x_558:
[----:B------:R-:W-:Y:S05]  /*b530*/  BSYNC B1 ;  /* 0x0000000000017941 */ /* 0x000fea0003800000 */
.L_x_557:
[----:B------:R-:W-:Y:S01]  /*b540*/  ISETP.GE.AND P3, PT, R225, R4, PT ;  /* 0x00000004e100720c */ /* 0x000fe20003f66270 */
[----:B------:R-:W-:-:S12]  /*b550*/  BSSY B1, `(.L_x_559) ;  /* 0x0000013000017945 */ /* 0x000fd80003800000 */
[----:B------:R-:W-:Y:S05]  /*b560*/  @P3 BRA `(.L_x_560) ;  /* 0x0000000000443947 */ /* 0x000fea0003800000 */
[----:B-1234-:R-:W1:Y:S01]  /*b570*/  @!P0 LDC.64 R50, c[0x0][0x2d8] ;  /* 0x0000b600ff328b82 */ /* 0x01ee620000000a00 */
        /* <DEDUP_REMOVED lines=16> */
.L_x_560:
[----:B------:R-:W-:Y:S05]  /*b680*/  BSYNC B1 ;  /* 0x0000000000017941 */ /* 0x000fea0003800000 */
.L_x_559:
[----:B------:R-:W-:-:S13]  /*b690*/  ISETP.GE.AND P3, PT, R226, R4, PT ;  /* 0x00000004e200720c */ /* 0x000fda0003f66270 */
[----:B------:R-:W-:Y:S05]  /*b6a0*/  @P3 BRA `(.L_x_512) ;  /* 0x0000000000503947 */ /* 0x000fea0003800000 */
[----:B------:R-:W5:Y:S01]  /*b6b0*/  LDC.64 R54, c[0x0][0x2f0] ;  /* 0x0000bc00ff367b82 */ /* 0x000f620000000a00 */
[----:B-1234-:R-:W1:Y:S01]  /*b6c0*/  @!P0 LDS.128 R40, [R5+0x23400] ;  /* 0x0234000005288984 */ /* 0x01ee620000000c00 */
[----:B------:R-:W-:Y:S01]  /*b6d0*/  IMAD.MOV.U32 R49, RZ, RZ, R58 ;  /* 0x000000ffff317224 */ /* 0x000fe200078e003a */
[----:B------:R-:W-:Y:S02]  /*b6e0*/  ULDC.64 UR4, c[0x0][0x208] ;  /* 0x0000820000047ab9 */ /* 0x000fe40000000a00 */
[----:B------:R-:W2:Y:S03]  /*b6f0*/  @!P1 LDS.128 R44, [R5+0x28c00] ;  /* 0x028c0000052c9984 */ /* 0x000ea60000000c00 */
[----:B------:R-:W3:Y:S08]  /*b700*/  @!P0 LDC.64 R50, c[0x0][0x2d8] ;  /* 0x0000b600ff328b82 */ /* 0x000ef00000000a00 */
[----:B------:R-:W4:Y:S01]  /*b710*/  @!P1 LDC.64 R52, c[0x0][0x2d8] ;  /* 0x0000b600ff349b82 */ /* 0x000f220000000a00 */
[----:B-----5:R-:W-:-:S04]  /*b720*/  IMAD.WIDE.U32 R48, R54, 0xa0, R48 ;  /* 0x000000a036307825 */ /* 0x020fc800078e0030 */
[----:B------:R-:W-:-:S04]  /*b730*/  IMAD R55, R55, 0xa0, RZ ;  /* 0x000000a037377824 */ /* 0x000fc800078e02ff */
[----:B------:R-:W-:Y:S01]  /*b740*/  IMAD.IADD R55, R49, 0x1, R55 ;  /* 0x0000000131377824 */ /* 0x000fe200078e0237 */
[----:B------:R-:W-:-:S05]  /*b750*/  @!P0 IADD3 R49, P3, R14, R48, RZ ;  /* 0x000000300e318210 */ /* 0x000fca0007f7e0ff */
[----:B------:R-:W-:Y:S01]  /*b760*/  @!P0 IMAD.X R54, R55, 0x1, R12, P3 ;  /* 0x0000000137368824 */ /* 0x000fe200018e060c */
[----:B---3--:R-:W-:-:S04]  /*b770*/  @!P0 LEA R50, P3, R49, R50, 0x1 ;  /* 0x0000003231328211 */ /* 0x008fc800078608ff */
[----:B------:R-:W-:Y:S02]  /*b780*/  @!P0 LEA.HI.X R51, R49, R51, R54, 0x1, P3 ;  /* 0x0000003331338211 */ /* 0x000fe400018f0c36 */
[----:B------:R-:W-:-:S03]  /*b790*/  @!P1 IADD3 R48, P3, R11, R48, RZ ;  /* 0x000000300b309210 */ /* 0x000fc60007f7e0ff */
[----:B-1----:R1:W-:Y:S02]  /*b7a0*/  @!P0 STG.E.128 desc[UR4][R50.64], R40 ;  /* 0x0000002832008986 */ /* 0x0023e4000c101d04 */
[----:B------:R-:W-:Y:S01]  /*b7b0*/  @!P1 IMAD.X R49, R55, 0x1, R7, P3 ;  /* 0x0000000137319824 */ /* 0x000fe200018e0607 */
[----:B----4-:R-:W-:-:S04]  /*b7c0*/  @!P1 LEA R52, P3, R48, R52, 0x1 ;  /* 0x0000003430349211 */ /* 0x010fc800078608ff */
[----:B------:R-:W-:-:S05]  /*b7d0*/  @!P1 LEA.HI.X R53, R48, R53, R49, 0x1, P3 ;  /* 0x0000003530359211 */ /* 0x000fca00018f0c31 */
[----:B--2---:R1:W-:Y:S04]  /*b7e0*/  @!P1 STG.E.128 desc[UR4][R52.64], R44 ;  /* 0x0000002c34009986 */ /* 0x0043e8000c101d04 */
.L_x_512:
[----:B------:R-:W-:Y:S05]  /*b7f0*/  BSYNC B0 ;  /* 0x0000000000007941 */ /* 0x000fea0003800000 */
.L_x_454:
[----:B-1234-:R-:W1:Y:S01]  /*b800*/  S2R R40, SR_TID.X ;  /* 0x0000000000287919 */ /* 0x01ee620000002100 */
[----:B------:R-:W-:Y:S01]  /*b810*/  @!PT LDS RZ, [RZ] ;  /* 0x00000000fffff984 */ /* 0x000fe20000000800 */
[----:B------:R-:W-:Y:S01]  /*b820*/  @!PT LDS RZ, [RZ] ;  /* 0x00000000fffff984 */ /* 0x000fe20000000800 */
[----:B------:R-:W-:Y:S01]  /*b830*/  @!PT LDS RZ, [RZ] ;  /* 0x00000000fffff984 */ /* 0x000fe20000000800 */
[----:B------:R-:W-:Y:S01]  /*b840*/  @!PT LDS RZ, [RZ] ;  /* 0x00000000fffff984 */ /* 0x000fe20000000800 */
[----:B------:R2:W-:Y:S06]  /*b850*/  MEMBAR.ALL.CTA ;  /* 0x0000000000007992 */ /* 0x0005ec0000008000 */
[----:B--2---:R-:W2:Y:S01]  /*b860*/  FENCE.VIEW.ASYNC.S ;  /* 0x00000000000073c6 */ /* 0x004ea20000000000 */
[----:B------:R-:W-:Y:S05]  /*b870*/  WARPSYNC.ALL ;  /* 0x0000000000007948 */ /* 0x000fea0003800000 */
[----:B------:R-:W-:Y:S01]  /*b880*/  BSSY B0, `(.L_x_561) ;  /* 0x0000009000007945 */ /* 0x000fe20003800000 */
[----:B-1----:R-:W-:Y:S01]  /*b890*/  LOP3.LUT R40, R40, 0x7f, RZ, 0xc0, !PT ;  /* 0x0000007f28287812 */ /* 0x002fe200078ec0ff */
[----:B--2---:R1:W-:Y:S03]  /*b8a0*/  BAR.SYNC.DEFER_BLOCKING R163, 0x80 ;  /* 0x000200a30000751d */ /* 0x0043e60000010000 */
[----:B------:R-:W-:-:S13]  /*b8b0*/  ISETP.NE.AND P3, PT, R40, RZ, PT ;  /* 0x000000ff2800720c */ /* 0x000fda0003f65270 */
[----:B------:R-:W-:-:S05]  /*b8c0*/  @!P3 VIADD R40, R3, 0x348a0 ;  /* 0x000348a00328b836 */ /* 0x000fca0000000000 */
[----:B------:R-:W-:-:S04]  /*b8d0*/  @!P3 PRMT R40, RZ, 0x654, R40 ;  /* 0x00000654ff28b816 */ /* 0x000fc80000000028 */
[----:B------:R1:W-:Y:S01]  /*b8e0*/  @!P3 SYNCS.ARRIVE.TRANS64.RED.A1T0 RZ, [R40+URZ], RZ ;  /* 0x000000ff28ffb9a7 */ /* 0x0003e2000810043f */
[----:B------:R-:W-:Y:S05]  /*b8f0*/  @!P2 BRA `(.L_x_562) ;  /* 0x000000000004a947 */ /* 0x000fea0003800000 */
[----:B------:R-:W-:Y:S01]  /*b900*/  BPT.TRAP 0x1 ;  /* 0x000000040000795c */ /* 0x000fe20000300000 */
.L_x_562:
[----:B------:R-:W-:Y:S05]  /*b910*/  BSYNC B0 ;  /* 0x0000000000007941 */ /* 0x000fea0003800000 */
.L_x_561:
[----:B------:R-:W2:Y:S01]  /*b920*/  SYNCS.PHASECHK.TRANS64.TRYWAIT P2, [R3+URZ+0x348b0], R0 ;  /* 0x0348b000030075a7 */ /* 0x000ea2000804017f */
[----:B------:R-:W-:Y:S01]  /*b930*/  ULDC UR61, c[0x0][0x2e4] ;  /* 0x0000b900003d7ab9 */ /* 0x000fe20000000800 */
[----:B------:R-:W-:Y:S01]  /*b940*/  ULDC.64 UR38, c[0x0][0x318] ;  /* 0x0000c60000267ab9 */ /* 0x000fe20000000a00 */
[----:B------:R-:W-:Y:S01]  /*b950*/  ULDC.64 UR36, c[0x0][0x308] ;  /* 0x0000c20000247ab9 */ /* 0x000fe20000000a00 */
[----:B------:R-:W-:Y:S04]  /*b960*/  BSSY B0, `(.L_x_563) ;  /* 0x0000002000007945 */ /* 0x000fe80003800000 */
[----:B--2---:R-:W-:Y:S05]  /*b970*/  @!P2 BRA `(.L_x_564) ;  /* 0x0000019c00aca947 */ /* 0x004fea0003800000 */
.L_x_768:
[----:B------:R-:W-:Y:S05]  /*b980*/  BSYNC B0 ;  /* 0x0000000000007941 */ /* 0x000fea0003800000 */
.L_x_563:
[----:B------:R-:W-:Y:S01]  /*b990*/  ISETP.GE.AND P2, PT, R22, R4, PT ;  /* 0x000000041600720c */ /* 0x000fe20003f46270 */
[----:B------:R-:W-:Y:S01]  /*b9a0*/  BSSY B0, `(.L_x_565) ;  /* 0x0000012000007945 */ /* 0x000fe20003800000 */
[----:B------:R-:W-:-:S11]  /*b9b0*/  IMAD.WIDE R44, R24, 0xb0, R122 ;  /* 0x000000b0182c7825 */ /* 0x000fd600078e027a */
[----:B------:R-:W-:Y:S05]  /*b9c0*/  @P2 BRA `(.L_x_566) ;  /* 0x00000000003c2947 */ /* 0x000fea0003800000 */
[----:B------:R-:W-:Y:S01]  /*b9d0*/  IMAD R43, R45, UR38, RZ ;  /* 0x000000262d2b7c24 */ /* 0x000fe2000f8e02ff */
[----:B------:R-:W-:Y:S01]  /*b9e0*/  ULDC.64 UR4, c[0x0][0x208] ;  /* 0x0000820000047ab9 */ /* 0x000fe20000000a00 */
[----:B-1----:R-:W-:Y:S02]  /*b9f0*/  IMAD.MOV.U32 R40, RZ, RZ, R100 ;  /* 0x000000ffff287224 */ /* 0x002fe400078e0064 */
[----:B------:R-:W-:Y:S02]  /*ba00*/  IMAD.MOV.U32 R41, RZ, RZ, R6 ;  /* 0x000000ffff297224 */ /* 0x000fe400078e0006 */
[C---:B------:R-:W-:Y:S02]  /*ba10*/  IMAD R43, R44.reuse, UR39, R43 ;  /* 0x000000272c2b7c24 */ /* 0x040fe4000f8e022b */
[----:B------:R-:W-:-:S04]  /*ba20*/  IMAD.WIDE.U32 R40, R44, UR38, R40 ;  /* 0x000000262c287c25 */ /* 0x000fc8000f8e0028 */
[----:B------:R-:W-:Y:S01]  /*ba30*/  IMAD.IADD R41, R41, 0x1, R43 ;  /* 0x0000000129297824 */ /* 0x000fe200078e022b */
[----:B------:R-:W-:-:S04]  /*ba40*/  LEA R46, P2, R40, UR36, 0x1 ;  /* 0x00000024282e7c11 */ /* 0x000fc8000f8408ff */
[----:B------:R-:W-:Y:S02]  /*ba50*/  LEA.HI.X R47, R40, UR37, R41, 0x1, P2 ;  /* 0x00000025282f7c11 */ /* 0x000fe400090f0c29 */
[----:B------:R-:W-:-:S13]  /*ba60*/  ISETP.GE.AND P2, PT, R16, UR61, PT ;  /* 0x0000003d10007c0c */ /* 0x000fda000bf46270 */
[----:B------:R-:W1:Y:S04]  /*ba70*/  @!P2 LDS.128 R40, [R5+0x400] ;  /* 0x000400000528a984 */ /* 0x000e680000000c00 */
[----:B-1----:R-:W-:Y:S01]  /*ba80*/  @!P2 STG.E.128 desc[UR4][R46.64], R40 ;  /* 0x000000282e00a986 */ /* 0x002fe2000c101d04 */
[----:B------:R-:W-:-:S13]  /*ba90*/  ISETP.GE.AND P2, PT, R227, UR61, PT ;  /* 0x0000003de3007c0c */ /* 0x000fda000bf46270 */
[----:B------:R-:W1:Y:S04]  /*baa0*/  @!P2 LDS.128 R40, [R5+0x5c00] ;  /* 0x005c00000528a984 */ /* 0x000e680000000c00 */
[----:B-1----:R3:W-:Y:S02]  /*bab0*/  @!P2 STG.E.128 desc[UR4][R46.64+0x80], R40 ;  /* 0x000080282e00a986 */ /* 0x0027e4000c101d04 */
.L_x_566:
[----:B------:R-:W-:Y:S05]  /*bac0*/  BSYNC B0 ;  /* 0x0000000000007941 */ /* 0x000fea0003800000 */
.L_x_565:
[----:B------:R-:W-:Y:S01]  /*bad0*/  ISETP.GE.AND P2, PT, R223, R4, PT ;  /* 0x00000004df00720c */ /* 0x000fe20003f46270 */
[----:B------:R-:W-:-:S12]  /*bae0*/  BSSY B0, `(.L_x_567) ;  /* 0x0000013000007945 */ /* 0x000fd80003800000 */
[----:B------:R-:W-:Y:S05]  /*baf0*/  @P2 BRA `(.L_x_568) ;  /* 0x0000000000442947 */ /* 0x000fea0003800000 */
[----:B---3--:R-:W-:Y:S01]  /*bb00*/  IADD3 R43, P2, R44, 0x20, RZ ;  /* 0x000000202c2b7810 */ /* 0x008fe20007f5e0ff */
[----:B-1----:R-:W-:Y:S01]  /*bb10*/  IMAD.MOV.U32 R40, RZ, RZ, R100 ;  /* 0x000000ffff287224 */ /* 0x002fe200078e0064 */
[----:B------:R-:W-:Y:S01]  /*bb20*/  ULDC.64 UR4, c[0x0][0x208] ;  /* 0x0000820000047ab9 */ /* 0x000fe20000000a00 */
[----:B------:R-:W-:Y:S02]  /*bb30*/  IMAD.MOV.U32 R41, RZ, RZ, R6 ;  /* 0x000000ffff297224 */ /* 0x000fe400078e0006 */
[----:B0-2---:R-:W-:Y:S02]  /*bb40*/  IMAD.X R0, RZ, RZ, R45, P2 ;  /* 0x000000ffff007224 */ /* 0x005fe400010e062d */
[----:B------:R-:W-:-:S04]  /*bb50*/  IMAD.WIDE.U32 R40, R43, UR38, R40 ;  /* 0x000000262b287c25 */ /* 0x000fc8000f8e0028 */
[----:B------:R-:W-:Y:S01]  /*bb60*/  IMAD R0, R0, UR38, RZ ;  /* 0x0000002600007c24 */ /* 0x000fe2000f8e02ff */
[----:B------:R-:W-:-:S03]  /*bb70*/  LEA R46, P2, R40, UR36, 0x1 ;  /* 0x00000024282e7c11 */ /* 0x000fc6000f8408ff */
[----:B------:R-:W-:-:S04]  /*bb80*/  IMAD R43, R43, UR39, R0 ;  /* 0x000000272b2b7c24 */ /* 0x000fc8000f8e0200 */
[----:B------:R-:W-:-:S05]  /*bb90*/  IMAD.IADD R41, R41, 0x1, R43 ;  /* 0x0000000129297824 */ /* 0x000fca00078e022b */
[----:B------:R-:W-:Y:S02]  /*bba0*/  LEA.HI.X R47, R40, UR37, R41, 0x1, P2 ;  /* 0x00000025282f7c11 */ /* 0x000fe400090f0c29 */
[----:B------:R-:W-:-:S13]  /*bbb0*/  ISETP.GE.AND P2, PT, R16, UR61, PT ;  /* 0x0000003d10007c0c */ /* 0x000fda000bf46270 */
[----:B------:R-:W0:Y:S04]  /*bbc0*/  @!P2 LDS.128 R40, [R5+0x1400] ;  /* 0x001400000528a984 */ /* 0x000e280000000c00 */
[----:B0-----:R-:W-:Y:S01]  /*bbd0*/  @!P2 STG.E.128 desc[UR4][R46.64], R40 ;  /* 0x000000282e00a986 */ /* 0x001fe2000c101d04 */
[----:B------:R-:W-:-:S13]  /*bbe0*/  ISETP.GE.AND P2, PT, R227, UR61, PT ;  /* 0x0000003de3007c0c */ /* 0x000fda000bf46270 */
[----:B------:R-:W0:Y:S04]  /*bbf0*/  @!P2 LDS.128 R40, [R5+0x6c00] ;  /* 0x006c00000528a984 */ /* 0x000e280000000c00 */
[----:B0-----:R4:W-:Y:S02]  /*bc00*/  @!P2 STG.E.128 desc[UR4][R46.64+0x80], R40 ;  /* 0x000080282e00a986 */ /* 0x0019e4000c101d04 */
.L_x_568:
[----:B------:R-:W-:Y:S05]  /*bc10*/  BSYNC B0 ;  /* 0x0000000000007941 */ /* 0x000fea0003800000 */
.L_x_567:
[----:B------:R-:W-:Y:S01]  /*bc20*/  ISETP.GE.AND P2, PT, R222, R4, PT ;  /* 0x00000004de00720c */ /* 0x000fe20003f46270 */
[----:B------:R-:W-:-:S12]  /*bc30*/  BSSY B0, `(.L_x_569) ;  /* 0x0000013000007945 */ /* 0x000fd80003800000 */
[----:B------:R-:W-:Y:S05]  /*bc40*/  @P2 BRA `(.L_x_570) ;  /* 0x0000000000442947 */ /* 0x000fea0003800000 */
[----:B---34-:R-:W-:Y:S01]  /*bc50*/  IADD3 R43, P2, R44, 0x40, RZ ;  /* 0x000000402c2b7810 */ /* 0x018fe20007f5e0ff */
        /* <DEDUP_REMOVED lines=16> */
.L_x_570:
[----:B------:R-:W-:Y:S05]  /*bd60*/  BSYNC B0 ;  /* 0x0000000000007941 */ /* 0x000fea0003800000 */
.L_x_569:
[----:B------:R-:W-:Y:S01]  /*bd70*/  ISETP.GE.AND P2, PT, R224, R4, PT ;  /* 0x00000004e000720c */ /* 0x000fe20003f46270 */
[----:B------:R-:W-:-:S12]  /*bd80*/  BSSY B0, `(.L_x_571) ;  /* 0x0000013000007945 */ /* 0x000fd80003800000 */
[----:B------:R-:W-:Y:S05]  /*bd90*/  @P2 BRA `(.L_x_572) ;  /* 0x0000000000442947 */ /* 0x000fea0003800000 */
[----:B0--34-:R-:W-:Y:S01]  /*bda0*/  IADD3 R43, P2, R44, 0x60, RZ ;  /* 0x000000602c2b7810 */ /* 0x019fe20007f5e0ff */
[----:B-1----:R-:W-:Y:S01]  /*bdb0*/  IMAD.MOV.U32 R40, RZ, RZ, R100 ;  /* 0x000000ffff287224 */ /* 0x002fe200078e0064 */
[----:B------:R-:W-:Y:S01]  /*bdc0*/  ULDC.64 UR4, c[0x0][0x208] ;  /* 0x0000820000047ab9 */ /* 0x000fe20000000a00 */
[----:B------:R-:W-:Y:S02]  /*bdd0*/  IMAD.MOV.U32 R41, RZ, RZ, R6 ;  /* 0x000000ffff297224 */ /* 0x000fe400078e0006 */
[----:B--2---:R-:W-:Y:S02]  /*bde0*/  IMAD.X R0, RZ, RZ, R45, P2 ;  /* 0x000000ffff007224 */ /* 0x004fe400010e062d */
        /* <DEDUP_REMOVED lines=12> */
.L_x_572:
[----:B------:R-:W-:Y:S05]  /*beb0*/  BSYNC B0 ;  /* 0x0000000000007941 */ /* 0x000fea0003800000 */
.L_x_571:
        /* <DEDUP_REMOVED lines=20> */
.L_x_574:
[----:B------:R-:W-:Y:S05]  /*c000*/  BSYNC B0 ;  /* 0x0000000000007941 */ /* 0x000fea0003800000 */
.L_x_573:
[----:B------:R-:W-:Y:S01]  /*c010*/  ISETP.GE.AND P2, PT, R226, R4, PT ;  /* 0x00000004e200720c */ /* 0x000fe20003f46270 */
[----:B------:R-:W-:-:S12]  /*c020*/  BSSY B0, `(.L_x_575) ;  /* 0x0000013000007945 */ /* 0x000fd80003800000 */
[----:B------:R-:W-:Y:S05]  /*c030*/  @P2 BRA `(.L_x_576) ;  /* 0x0000000000442947 */ /* 0x000fea0003800000 */
[----:B0--34-:R-:W-:Y:S01]  /*c040*/  IADD3 R43, P2, R44, 0xa0, RZ ;  /* 0x000000a02c2b7810 */ /* 0x019fe20007f5e0ff */
[----:B-1----:R-:W-:Y:S01]  /*c050*/  IMAD.MOV.U32 R40, RZ, RZ, R100 ;  /* 0x000000ffff287224 */ /* 0x002fe200078e0064 */
[----:B------:R-:W-:Y:S01]  /*c060*/  ULDC.64 UR4, c[0x0][0x208] ;  /* 0x0000820000047ab9 */ /* 0x000fe20000000a00 */
[----:B------:R-:W-:Y:S02]  /*c070*/  IMAD.MOV.U32 R41, RZ, RZ, R6 ;  /* 0x000000ffff297224 */ /* 0x000fe400078e0006 */
[----:B------:R-:W-:Y:S02]  /*c080*/  IMAD.X R44, RZ, RZ, R45, P2 ;  /* 0x000000ffff2c7224 */ /* 0x000fe400010e062d */
[----:B------:R-:W-:-:S04]  /*c090*/  IMAD.WIDE.U32 R40, R43, UR38, R40 ;  /* 0x000000262b287c25 */ /* 0x000fc8000f8e0028 */
[----:B------:R-:W-:-:S04]  /*c0a0*/  IMAD R44, R44, UR38, RZ ;  /* 0x000000262c2c7c24 */ /* 0x000fc8000f8e02ff */
[----:B------:R-:W-:Y:S01]  /*c0b0*/  IMAD R43, R43, UR39, R44 ;  /* 0x000000272b2b7c24 */ /* 0x000fe2000f8e022c */
[----:B------:R-:W-:-:S03]  /*c0c0*/  LEA R44, P2, R40, UR36, 0x1 ;  /* 0x00000024282c7c11 */ /* 0x000fc6000f8408ff */
        /* <DEDUP_REMOVED lines=8> */
.L_x_576:
[----:B------:R-:W-:Y:S05]  /*c150*/  BSYNC B0 ;  /* 0x0000000000007941 */ /* 0x000fea0003800000 */
.L_x_575:
[----:B0-2---:R-:W2:Y:S01]  /*c160*/  LDL R0, [R1] ;  /* 0x0000000001007983 */ /* 0x005ea20000100800 */
[----:B------:R-:W-:Y:S02]  /*c170*/  VIADD R220, R220, 0x1 ;  /* 0x00000001dcdc7836 */ /* 0x000fe40000000000 */
[----:B------:R-:W-:Y:S01]  /*c180*/  @!P3 VIADD R3, R3, 0x348c0 ;  /* 0x000348c00303b836 */ /* 0x000fe20000000000 */
[----:B------:R-:W-:Y:S01]  /*c190*/  @!PT LDS RZ, [RZ] ;  /* 0x00000000fffff984 */ /* 0x000fe20000000800 */
[----:B------:R-:W-:Y:S01]  /*c1a0*/  @!PT LDS RZ, [RZ] ;  /* 0x00000000fffff984 */ /* 0x000fe20000000800 */
[----:B------:R-:W-:Y:S01]  /*c1b0*/  @!PT LDS RZ, [RZ] ;  /* 0x00000000fffff984 */ /* 0x000fe20000000800 */
[----:B------:R-:W-:Y:S01]  /*c1c0*/  @!PT LDS RZ, [RZ] ;  /* 0x00000000fffff984 */ /* 0x000fe20000000800 */
[----:B------:R0:W-:Y:S06]  /*c1d0*/  MEMBAR.ALL.CTA ;  /* 0x0000000000007992 */ /* 0x0001ec0000008000 */
[----:B0-----:R-:W0:Y:S02]  /*c1e0*/  FENCE.VIEW.ASYNC.S ;  /* 0x00000000000073c6 */ /* 0x001e240000000000 */
[----:B0-----:R0:W-:Y:S01]  /*c1f0*/  BAR.SYNC.DEFER_BLOCKING R163, 0x80 ;  /* 0x000200a30000751d */ /* 0x0011e20000010000 */
[----:B------:R-:W-:-:S02]  /*c200*/  ISETP.NE.AND P2, PT, R220, 0x2, PT ;  /* 0x00000002dc00780c */ /* 0x000fc40003f45270 */
[----:B------:R-:W-:Y:S02]  /*c210*/  @!P3 PRMT R3, RZ, 0x654, R3 ;  /* 0x00000654ff03b816 */ /* 0x000fe40000000003 */
[----:B------:R-:W-:Y:S02]  /*c220*/  SEL R220, R220, RZ, P2 ;  /* 0x000000ffdcdc7207 */ /* 0x000fe40001000000 */
[----:B------:R0:W-:Y:S01]  /*c230*/  @!P3 SYNCS.ARRIVE.TRANS64.RED.A1T0 RZ, [R3+URZ], RZ ;  /* 0x000000ff03ffb9a7 */ /* 0x0001e2000810043f */
[----:B--2---:R-:W-:Y:S02]  /*c240*/  LOP3.LUT P4, RZ, R0, 0x10, RZ, 0xc0, !PT ;  /* 0x0000001000ff7812 */ /* 0x004fe4000788c0ff */
[----:B------:R-:W-:-:S04]  /*c250*/  SEL R0, RZ, 0x1, P2 ;  /* 0x00000001ff007807 */ /* 0x000fc80001000000 */
[----:B------:R-:W-:-:S07]  /*c260*/  LOP3.LUT R229, R229, R0, RZ, 0x3c, !PT ;  /* 0x00000000e5e57212 */ /* 0x000fce00078e3cff */
[----:B0-----:R-:W-:Y:S05]  /*c270*/  @P4 BRA `(.L_x_577) ;  /* 0xffffff64000c4947 */ /* 0x001fea000383ffff */
[----:B------:R-:W0:Y:S01]  /*c280*/  S2R R4, SR_TID.X ;  /* 0x0000000000047919 */ /* 0x000e220000002100 */
[----:B------:R-:W-:Y:S02]  /*c290*/  PLOP3.LUT P0, PT, PT, PT, PT, 0x8, 0x0 ;  /* 0x000000000000781c */ /* 0x000fe40003f0e170 */
[----:B0-----:R-:W-:-:S04]  /*c2a0*/  SHF.R.U32.HI R4, RZ, 0x7, R4 ;  /* 0x00000007ff047819 */ /* 0x001fc80000011604 */
[----:B------:R-:W-:-:S13]  /*c2b0*/  ISETP.NE.AND P4, PT, R4, 0x1, PT ;  /* 0x000000010400780c */ /* 0x000fda0003f85270 */
[----:B------:R-:W-:Y:S06]  /*c2c0*/  @!P4 BAR.ARV 0x9, 0x100 ;  /* 0x024400000000cb1d */ /* 0x000fec0000002000 */
.L_x_449:
[----:B------:R-:W-:Y:S01]  /*c2d0*/  ISETP.GE.AND P2, PT, R162, 0x1, PT ;  /* 0x00000001a200780c */ /* 0x000fe20003f46270 */
[----:B------:R-:W-:Y:S01]  /*c2e0*/  IMAD.MOV.U32 R0, RZ, RZ, RZ ;  /* 0x000000ffff007224 */ /* 0x000fe200078e00ff */
[----:B------:R-:W-:Y:S01]  /*c2f0*/  PLOP3.LUT P1, PT, PT, PT, PT, 0x80, 0x0 ;  /* 0x000000000000781c */ /* 0x000fe20003f2f070 */
[----:B------:R-:W-:Y:S01]  /*c300*/  IMAD.MOV.U32 R3, RZ, RZ, RZ ;  /* 0x000000ffff037224 */ /* 0x000fe200078e00ff */
[----:B---34-:R-:W-:Y:S01]  /*c310*/  CS2R R42, SRZ ;  /* 0x00000000002a7805 */ /* 0x018fe2000001ff00 */
[----:B------:R-:W-:Y:S01]  /*c320*/  IMAD.MOV.U32 R87, RZ, RZ, RZ ;  /* 0x000000ffff577224 */ /* 0x000fe200078e00ff */
[----:B------:R-:W-:Y:S01]  /*c330*/  CS2R R36, SRZ ;  /* 0x0000000000247805 */ /* 0x000fe2000001ff00 */
[----:B------:R-:W-:Y:S01]  /*c340*/  IMAD.MOV.U32 R39, RZ, RZ, RZ ;  /* 0x000000ffff277224 */ /* 0x000fe200078e00ff */
[----:B------:R-:W-:Y:S02]  /*c350*/  CS2R R46, SRZ ;  /* 0x00000000002e7805 */ /* 0x000fe4000001ff00 */
[----:B------:R-:W-:-:S02]  /*c360*/  CS2R R44, SRZ ;  /* 0x00000000002c7805 */ /* 0x000fc4000001ff00 */
[----:B-1----:R-:W-:Y:S02]  /*c370*/  CS2R R40, SRZ ;  /* 0x0000000000287805 */ /* 0x002fe4000001ff00 */
[----:B------:R-:W-:Y:S02]  /*c380*/  CS2R R34, SRZ ;  /* 0x0000000000227805 */ /* 0x000fe4000001ff00 */
[----:B------:R-:W-:Y:S02]  /*c390*/  CS2R R50, SRZ ;  /* 0x0000000000327805 */ /* 0x000fe4000001ff00 */
[----:B------:R-:W-:Y:S02]  /*c3a0*/  CS2R R48, SRZ ;  /* 0x0000000000307805 */ /* 0x000fe4000001ff00 */
[----:B------:R-:W-:Y:S02]  /*c3b0*/  CS2R R32, SRZ ;  /* 0x0000000000207805 */ /* 0x000fe4000001ff00 */
[----:B------:R-:W-:-:S02]  /*c3c0*/  CS2R R30, SRZ ;  /* 0x00000000001e7805 */ /* 0x000fc4000001ff00 */
[----:B------:R-:W-:Y:S02]  /*c3d0*/  CS2R R54, SRZ ;  /* 0x0000000000367805 */ /* 0x000fe4000001ff00 */
[----:B------:R-:W-:Y:S01]  /*c3e0*/  CS2R R52, SRZ ;  /* 0x0000000000347805 */ /* 0x000fe2000001ff00 */
[----:B------:R-:W-:Y:S01]  /*c3f0*/  IMAD.MOV.U32 R58, RZ, RZ, RZ ;  /* 0x000000ffff3a7224 */ /* 0x000fe200078e00ff */
        /* <DEDUP_REMOVED lines=15> */
[----:B------:R-:W-:Y:S01]  /*c4f0*/  CS2R R104, SRZ ;  /* 0x0000000000687805 */ /* 0x000fe2000001ff00 */
[----:B------:R-:W-:-:S02]  /*c500*/  IMAD.MOV.U32 R102, RZ, RZ, RZ ;  /* 0x000000ffff667224 */ /* 0x000fc400078e00ff */
[----:B------:R-:W-:Y:S02]  /*c510*/  IMAD.MOV.U32 R7, RZ, RZ, RZ ;  /* 0x000000ffff077224 */ /* 0x000fe400078e00ff */
[----:B------:R-:W-:Y:S01]  /*c520*/  IMAD.MOV.U32 R106, RZ, RZ, RZ ;  /* 0x000000ffff6a7224 */ /* 0x000fe200078e00ff */
[----:B------:R-:W-:Y:S06]  /*c530*/  @P0 BRA `(.L_x_578) ;  /* 0x00000000000c0947 */ /* 0x000fec0003800000 */
[----:B------:R-:W0:Y:S01]  /*c540*/  FENCE.VIEW.ASYNC.G ;  /* 0x00000000000073c6 */ /* 0x000e220000000100 */
[----:B------:R-:W-:Y:S05]  /*c550*/  WARPSYNC.ALL ;  /* 0x0000000000007948 */ /* 0x000fea0003800000 */
[----:B0-----:R-:W-:Y:S06]  /*c560*/  BAR.ARV 0xc, 0x120 ;  /* 0x0304800000007b1d */ /* 0x001fec0000002000 */
.L_x_578:
[----:B------:R-:W-:Y:S02]  /*c570*/  IMAD.MOV.U32 R103, RZ, RZ, RZ ;  /* 0x000000ffff677224 */ /* 0x000fe400078e00ff */
[----:B------:R-:W-:Y:S01]  /*c580*/  IMAD.MOV.U32 R6, RZ, RZ, RZ ;  /* 0x000000ffff067224 */ /* 0x000fe200078e00ff */
[----:B------:R-:W-:Y:S06]  /*c590*/  @!P2 BRA `(.L_x_579) ;  /* 0x0000011400f0a947 */ /* 0x000fec0003800000 */
[----:B------:R-:W0:Y:S01]  /*c5a0*/  S2R R4, SR_TID.X ;  /* 0x0000000000047919 */ /* 0x000e220000002100 */
[----:B------:R-:W-:Y:S01]  /*c5b0*/  UMOV UR4, 0xffffffff ;  /* 0xffffffff00047882 */ /* 0x000fe20000000000 */
[----:B0-----:R-:W-:-:S05]  /*c5c0*/  VIADD R4, R4, 0xffffff80 ;  /* 0xffffff8004047836 */ /* 0x001fca0000000000 */
[----:B------:R-:W-:-:S04]  /*c5d0*/  SHF.R.S32.HI R33, RZ, 0x1f, R4 ;  /* 0x0000001fff217819 */ /* 0x000fc80000011404 */
[----:B------:R-:W-:-:S04]  /*c5e0*/  LEA.HI R80, R33, R4, RZ, 0x7 ;  /* 0x0000000421507211 */ /* 0x000fc800078f38ff */
[----:B------:R-:W-:Y:S01]  /*c5f0*/  SHF.R.S32.HI R13, RZ, 0x7, R80 ;  /* 0x00000007ff0d7819 */ /* 0x000fe20000011450 */
[----:B------:R-:W-:Y:S06]  /*c600*/  BRA.DIV UR4, `(.L_x_580) ;  /* 0x00000192049c7947 */ /* 0x000fec000b800000 */
[----:B------:R-:W0:Y:S04]  /*c610*/  SHFL.IDX PT, R0, R13, RZ, 0x1f ;  /* 0x00001fff0d007589 */ /* 0x000e2800000e0000 */
[----:B0-----:R0:W-:Y:S02]  /*c620*/  STL [R1+0x28], R0 ;  /* 0x0000280001007387 */ /* 0x0011e40000100800 */
.L_x_771:
[----:B0-----:R-:W2:Y:S04]  /*c630*/  LDL R0, [R1+0x8c] ;  /* 0x00008c0001007983 */ /* 0x001ea80000100800 */
[----:B------:R-:W3:Y:S01]  /*c640*/  LDL R3, [R1+0x28] ;  /* 0x0000280001037983 */ /* 0x000ee20000100800 */
[----:B--2---:R-:W-:Y:S02]  /*c650*/  R2UR UR4, R0 ;  /* 0x00000000000472ca */ /* 0x004fe400000e0000 */
[----:B---3--:R-:W-:-:S04]  /*c660*/  LEA.HI R0, R3, R3, RZ, 0x1 ;  /* 0x0000000303007211 */ /* 0x008fc800078f08ff */
[----:B------:R-:W-:-:S07]  /*c670*/  LOP3.LUT R0, R0, 0x1e, RZ, 0xc0, !PT ;  /* 0x0000001e00007812 */ /* 0x000fce00078ec0ff */
[----:B------:R-:W-:Y:S01]  /*c680*/  ULOP3.LUT UP0, URZ, UR4, 0x9f, URZ, 0xc0, !UPT ;  /* 0x0000009f043f7892 */ /* 0x000fe2000f80c03f */
[----:B------:R-:W-:-:S05]  /*c690*/  IMAD.IADD R0, R3, 0x1, -R0 ;  /* 0x0000000103007824 */ /* 0x000fca00078e0a00 */
[----:B------:R-:W-:Y:S02]  /*c6a0*/  PLOP3.LUT P0, PT, PT, PT, UP0, 0x80, 0x0 ;  /* 0x000000000000781c */ /* 0x000fe40003f0f008 */
[----:B------:R-:W-:-:S04]  /*c6b0*/  LEA R0, R0, UR4, 0xd ;  /* 0x0000000400007c11 */ /* 0x000fc8000f8e68ff */
[----:B------:R-:W-:-:S04]  /*c6c0*/  SHF.R.U32.HI R0, RZ, 0x4, R0 ;  /* 0x00000004ff007819 */ /* 0x000fc80000011600 */
[----:B------:R-:W-:-:S03]  /*c6d0*/  LOP3.LUT R32, R0, 0x3fff, RZ, 0xc0, !PT ;  /* 0x00003fff00207812 */ /* 0x000fc600078ec0ff */
[----:B------:R-:W-:Y:S05]  /*c6e0*/  @!P0 BRA `(.L_x_581) ;  /* 0x0000000000408947 */ /* 0x000fea0003800000 */
[----:B------:R-:W-:Y:S01]  /*c6f0*/  MOV R0, 0x0 ;  /* 0x0000000000007802 */ /* 0x000fe20000000f00 */
[----:B------:R-:W-:Y:S01]  /*c700*/  ULDC.64 UR4, c[0x4][0xa0] ;  /* 0x0100280000047ab9 */ /* 0x000fe20000000a00 */
[----:B------:R-:W-:Y:S01]  /*c710*/  ULDC.64 UR6, c[0x4][0xa8] ;  /* 0x01002a0000067ab9 */ /* 0x000fe20000000a00 */
[----:B------:R-:W-:Y:S01]  /*c720*/  IMAD.U32 R4, RZ, RZ, UR4 ;  /* 0x00000004ff047e24 */ /* 0x000fe2000f8e00ff */
[----:B-1----:R0:W1:Y:S01]  /*c730*/  LDC.64 R14, c[0x4][R0] ;  /* 0x01000000000e7b82 */ /* 0x0020620000000a00 */
        /* <DEDUP_REMOVED lines=11> */
.L_x_581:
[----:B------:R-:W-:Y:S02]  /*c7f0*/  ULDC UR4, c[0x0][0x3d4] ;  /* 0x0000f50000047ab9 */ /* 0x000fe40000000800 */
[----:B------:R-:W-:-:S13]  /*c800*/  ISETP.LT.AND P0, PT, RZ, UR4, PT ;  /* 0x00000004ff007c0c */ /* 0x000fda000bf01270 */
[----:B------:R-:W-:Y:S05]  /*c810*/  @P0 BRA `(.L_x_582) ;  /* 0x0000000000400947 */ /* 0x000fea0003800000 */
[----:B------:R-:W2:Y:S02]  /*c820*/  LDL R20, [R1+0x84] ;  /* 0x0000840001147983 */ /* 0x000ea40000100800 */
[----:B--2---:R-:W-:-:S04]  /*c830*/  LEA.HI R0, R20, R20, RZ, 0x1 ;  /* 0x0000001414007211 */ /* 0x004fc800078f08ff */
[----:B------:R-:W-:-:S05]  /*c840*/  LOP3.LUT R0, R0, 0xfffffffe, RZ, 0xc0, !PT ;  /* 0xfffffffe00007812 */ /* 0x000fca00078ec0ff */
[----:B------:R-:W-:-:S05]  /*c850*/  IMAD.IADD R0, R20, 0x1, -R0 ;  /* 0x0000000114007824 */ /* 0x000fca00078e0a00 */
[----:B------:R-:W-:-:S04]  /*c860*/  SHF.L.U32 R3, R0, 0x1f, RZ ;  /* 0x0000001f00037819 */ /* 0x000fc800000006ff */
[----:B------:R0:W2:Y:S03]  /*c870*/  SYNCS.PHASECHK.TRANS64.TRYWAIT P0, [R2+URZ+0x34800], R3 ;  /* 0x03480003020075a7 */ /* 0x0000a6000800017f */
[----:B--2---:R-:W-:Y:S05]  /*c880*/  @!P0 NANOSLEEP.SYNCS 0x989680 ;  /* 0x009896800000895d */ /* 0x004fea0003900000 */
[----:B------:R-:W2:Y:S01]  /*c890*/  @!P0 SYNCS.PHASECHK.TRANS64 P0, [R2+URZ+0x34800], R3 ;  /* 0x03480003020085a7 */ /* 0x000ea2000800007f */
[----:B------:R-:W-:Y:S04]  /*c8a0*/  BSSY B0, `(.L_x_583) ;  /* 0x0000006000007945 */ /* 0x000fe80003800000 */
[----:B--2---:R-:W-:Y:S05]  /*c8b0*/  @P0 BRA `(.L_x_584) ;  /* 0x0000000000100947 */ /* 0x004fea0003800000 */
.L_x_585:
[----:B--2---:R2:W3:Y:S02]  /*c8c0*/  SYNCS.PHASECHK.TRANS64.TRYWAIT P0, [R2+URZ+0x34800], R3 ;  /* 0x03480003020075a7 */ /* 0x0044e4000800017f */
[----:B---3--:R-:W-:Y:S05]  /*c8d0*/  @!P0 NANOSLEEP.SYNCS 0x989680 ;  /* 0x009896800000895d */ /* 0x008fea0003900000 */
[----:B------:R-:W3:Y:S02]  /*c8e0*/  @!P0 SYNCS.PHASECHK.TRANS64 P0, [R2+URZ+0x34800], R3 ;  /* 0x03480003020085a7 */ /* 0x000ee4000800007f */
[----:B---3--:R-:W-:Y:S05]  /*c8f0*/  @!P0 BRA `(.L_x_585) ;  /* 0xfffffffc00f08947 */ /* 0x008fea000383ffff */
.L_x_584:
[----:B------:R-:W-:Y:S05]  /*c900*/  BSYNC B0 ;  /* 0x0000000000007941 */ /* 0x000fea0003800000 */
.L_x_583:
[----:B------:R-:W-:Y:S05]  /*c910*/  BRA `(.L_x_586) ;  /* 0x0000003800847947 */ /* 0x000fea0003800000 */
.L_x_582:
[----:B------:R-:W2:Y:S01]  /*c920*/  LDL R38, [R1+0x8c] ;  /* 0x00008c0001267983 */ /* 0x000ea20000100800 */
[----:B-----5:R-:W-:Y:S01]  /*c930*/  SHF.R.S32.HI R0, RZ, 0x1f, R155 ;  /* 0x0000001fff007819 */ /* 0x020fe2000001149b */
[----:B------:R-:W-:Y:S01]  /*c940*/  ULDC.64 UR4, c[0x0][0x3d8] ;  /* 0x0000f60000047ab9 */ /* 0x000fe20000000a00 */
[----:B------:R-:W-:Y:S01]  /*c950*/  ULDC.64 UR6, c[0x0][0x3e8] ;  /* 0x0000fa0000067ab9 */ /* 0x000fe20000000a00 */
[----:B------:R-:W-:Y:S01]  /*c960*/  IMAD.WIDE.U32 R4, R155, UR4, RZ ;  /* 0x000000049b047c25 */ /* 0x000fe2000f8e00ff */
[----:B------:R-:W-:-:S03]  /*c970*/  SHF.R.S32.HI R10, RZ, 0x1f, R18 ;  /* 0x0000001fff0a7819 */ /* 0x000fc60000011412 */
[C---:B------:R-:W-:Y:S02]  /*c980*/  IMAD R6, R0.reuse, UR4, RZ ;  /* 0x0000000400067c24 */ /* 0x040fe4000f8e02ff */
[----:B------:R-:W-:Y:S02]  /*c990*/  IMAD R0, R0, UR6, RZ ;  /* 0x0000000600007c24 */ /* 0x000fe4000f8e02ff */
[C---:B------:R-:W-:Y:S01]  /*c9a0*/  IMAD R9, R155.reuse, UR5, R6 ;  /* 0x000000059b097c24 */ /* 0x040fe2000f8e0206 */
[----:B------:R-:W-:Y:S01]  /*c9b0*/  ULDC.64 UR4, c[0x0][0x3c8] ;  /* 0x0000f20000047ab9 */ /* 0x000fe20000000a00 */
[----:B------:R-:W-:Y:S01]  /*c9c0*/  IMAD R27, R155, UR7, R0 ;  /* 0x000000079b1b7c24 */ /* 0x000fe2000f8e0200 */
[-C--:B------:R-:W-:Y:S01]  /*c9d0*/  IADD3 R0, P0, R18, R4.reuse, RZ ;  /* 0x0000000412007210 */ /* 0x080fe20007f1e0ff */
[----:B------:R-:W-:Y:S01]  /*c9e0*/  IMAD.IADD R9, R9, 0x1, R5 ;  /* 0x0000000109097824 */ /* 0x000fe200078e0205 */
[----:B------:R-:W-:Y:S01]  /*c9f0*/  LEA R24, P1, R4, UR4, 0x1 ;  /* 0x0000000404187c11 */ /* 0x000fe2000f8208ff */
[----:B------:R-:W-:Y:S01]  /*ca00*/  IMAD.WIDE.U32 R6, R155, UR6, RZ ;  /* 0x000000069b067c25 */ /* 0x000fe2000f8e00ff */
[----:B------:R-:W-:Y:S01]  /*ca10*/  LEA R28, P2, R0, UR4, 0x1 ;  /* 0x00000004001c7c11 */ /* 0x000fe2000f8408ff */
[----:B------:R-:W-:Y:S01]  /*ca20*/  ULDC.64 UR6, c[0x0][0x3e0] ;  /* 0x0000f80000067ab9 */ /* 0x000fe20000000a00 */
[--C-:B------:R-:W-:Y:S01]  /*ca30*/  LEA.HI.X R25, R4, UR5, R9.reuse, 0x1, P1 ;  /* 0x0000000504197c11 */ /* 0x100fe200088f0c09 */
[----:B------:R-:W-:Y:S01]  /*ca40*/  IMAD.X R3, R10, 0x1, R9, P0 ;  /* 0x000000010a037824 */ /* 0x000fe200000e0609 */
[----:B------:R-:W-:Y:S01]  /*ca50*/  IADD3 R5, P0, R16, R4, RZ ;  /* 0x0000000410057210 */ /* 0x000fe20007f1e0ff */
[----:B------:R-:W-:Y:S01]  /*ca60*/  IMAD.IADD R27, R27, 0x1, R7 ;  /* 0x000000011b1b7824 */ /* 0x000fe200078e0207 */
[----:B------:R-:W-:-:S02]  /*ca70*/  IADD3 R8, P4, R18, R6, RZ ;  /* 0x0000000612087210 */ /* 0x000fc40007f9e0ff */
[----:B------:R-:W-:Y:S01]  /*ca80*/  LEA.HI.X R29, R0, UR5, R3, 0x1, P2 ;  /* 0x00000005001d7c11 */ /* 0x000fe200090f0c03 */
[C---:B------:R-:W-:Y:S01]  /*ca90*/  IMAD.X R4, R17.reuse, 0x1, R9, P0 ;  /* 0x0000000111047824 */ /* 0x040fe200000e0609 */
[----:B------:R-:W-:Y:S01]  /*caa0*/  IADD3 R0, P3, R16, R6, RZ ;  /* 0x0000000610007210 */ /* 0x000fe20007f7e0ff */
[--C-:B------:R-:W-:Y:S01]  /*cab0*/  IMAD.X R7, R10, 0x1, R27.reuse, P4 ;  /* 0x000000010a077824 */ /* 0x100fe200020e061b */
[----:B------:R-:W-:Y:S02]  /*cac0*/  LEA R26, P2, R6, UR6, 0x1 ;  /* 0x00000006061a7c11 */ /* 0x000fe4000f8408ff */
[----:B------:R-:W-:Y:S01]  /*cad0*/  LEA R30, P5, R8, UR6, 0x1 ;  /* 0x00000006081e7c11 */ /* 0x000fe2000f8a08ff */
[----:B------:R-:W-:Y:S01]  /*cae0*/  IMAD.X R3, R17, 0x1, R27, P3 ;  /* 0x0000000111037824 */ /* 0x000fe200018e061b */
[----:B------:R-:W-:Y:S02]  /*caf0*/  LEA R34, P4, R5, UR4, 0x1 ;  /* 0x0000000405227c11 */ /* 0x000fe4000f8808ff */
[----:B------:R-:W-:-:S02]  /*cb00*/  LEA R36, P0, R0, UR6, 0x1 ;  /* 0x0000000600247c11 */ /* 0x000fc4000f8008ff */
[----:B------:R-:W-:Y:S02]  /*cb10*/  LEA.HI.X R31, R8, UR7, R7, 0x1, P5 ;  /* 0x00000007081f7c11 */ /* 0x000fe4000a8f0c07 */
[----:B------:R-:W-:Y:S02]  /*cb20*/  LEA.HI.X R27, R6, UR7, R27, 0x1, P2 ;  /* 0x00000007061b7c11 */ /* 0x000fe400090f0c1b */
[----:B------:R-:W-:Y:S02]  /*cb30*/  LEA.HI.X R35, R5, UR5, R4, 0x1, P4 ;  /* 0x0000000505237c11 */ /* 0x000fe4000a0f0c04 */
[----:B------:R-:W-:Y:S02]  /*cb40*/  LEA.HI.X R37, R0, UR7, R3, 0x1, P0 ;  /* 0x0000000700257c11 */ /* 0x000fe400080f0c03 */
[----:B--2---:R-:W-:-:S13]  /*cb50*/  R2UR UR8, R38 ;  /* 0x00000000260872ca */ /* 0x004fda00000e0000 */
[----:B------:R-:W-:-:S06]  /*cb60*/  ULOP3.LUT UP0, URZ, UR8, 0x3ff, URZ, 0xc0, !UPT ;  /* 0x000003ff083f7892 */ /* 0x000fcc000f80c03f */
[----:B------:R-:W-:-:S13]  /*cb70*/  PLOP3.LUT P1, PT, PT, PT, UP0, 0x80, 0x0 ;  /* 0x000000000000781c */ /* 0x000fda0003f2f008 */
        /* <DEDUP_REMOVED lines=17> */
.L_x_587:
[----:B------:R-:W2:Y:S01]  /*cc90*/  LDL R20, [R1+0x60] ;  /* 0x0000600001147983 */ /* 0x000ea20000100800 */
[----:B------:R-:W-:Y:S01]  /*cca0*/  ULDC.U8 UR4, c[0x0][0x3f0] ;  /* 0x0000fc0000047ab9 */ /* 0x000fe20000000000 */
[----:B------:R-:W-:Y:S01]  /*ccb0*/  R2UR UR5, R38 ;  /* 0x00000000260572ca */ /* 0x000fe200000e0000 */
[----:B------:R-:W-:Y:S01]  /*ccc0*/  BSSY B0, `(.L_x_588) ;  /* 0x000035e000007945 */ /* 0x000fe20003800000 */
[----:B------:R-:W-:-:S11]  /*ccd0*/  ISETP.NE.AND P0, PT, RZ, UR4, PT ;  /* 0x00000004ff007c0c */ /* 0x000fd6000bf05270 */
[----:B--2---:R-:W-:Y:S02]  /*cce0*/  LEA R0, R20, UR5, 0x1 ;  /* 0x0000000514007c11 */ /* 0x004fe4000f8e08ff */
[----:B------:R-:W-:Y:S05]  /*ccf0*/  @!P0 BRA `(.L_x_589) ;  /* 0x0000001800648947 */ /* 0x000fea0003800000 */
[----:B------:R-:W2:Y:S01]  /*cd00*/  LDL R20, [R1+0x84] ;  /* 0x0000840001147983 */ /* 0x000ea20000100800 */
[----:B------:R-:W-:Y:S01]  /*cd10*/  IMAD R3, R157, -0x80, R159 ;  /* 0xffffff809d037824 */ /* 0x000fe200078e029f */
[----:B------:R-:W-:Y:S01]  /*cd20*/  BSSY B1, `(.L_x_590) ;  /* 0x0000018000017945 */ /* 0x000fe20003800000 */
[----:B------:R-:W-:Y:S02]  /*cd30*/  CS2R R6, SRZ ;  /* 0x0000000000067805 */ /* 0x000fe4000001ff00 */
[----:B------:R-:W-:Y:S02]  /*cd40*/  CS2R R8, SRZ ;  /* 0x0000000000087805 */ /* 0x000fe4000001ff00 */
[----:B------:R-:W-:-:S04]  /*cd50*/  VIMNMX R3, R3, 0x80, PT ;  /* 0x0000008003037848 */ /* 0x000fc80003fe0100 */
[----:B------:R-:W-:Y:S02]  /*cd60*/  ISETP.GE.AND P1, PT, R22, R3, PT ;  /* 0x000000031600720c */ /* 0x000fe40003f26270 */
[----:B--2---:R-:W-:-:S04]  /*cd70*/  LEA.HI R4, R20, R20, RZ, 0x1 ;  /* 0x0000001414047211 */ /* 0x004fc800078f08ff */
[----:B------:R-:W-:-:S05]  /*cd80*/  LOP3.LUT R4, R4, 0xfffffffe, RZ, 0xc0, !PT ;  /* 0xfffffffe04047812 */ /* 0x000fca00078ec0ff */
[----:B------:R-:W-:Y:S01]  /*cd90*/  IMAD.IADD R33, R20, 0x1, -R4 ;  /* 0x0000000114217824 */ /* 0x000fe200078e0a04 */
[----:B------:R-:W-:Y:S02]  /*cda0*/  CS2R R4, SRZ ;  /* 0x0000000000047805 */ /* 0x000fe4000001ff00 */
[----:B------:R-:W-:Y:S02]  /*cdb0*/  CS2R R20, SRZ ;  /* 0x0000000000147805 */ /* 0x000fe4000001ff00 */
[----:B------:R-:W-:Y:S01]  /*cdc0*/  SHF.L.U32 R33, R33, 0x1f, RZ ;  /* 0x0000001f21217819 */ /* 0x000fe200000006ff */
[----:B------:R-:W-:Y:S06]  /*cdd0*/  @P1 BRA `(.L_x_591) ;  /* 0x0000000000301947 */ /* 0x000fec0003800000 */
[----:B------:R-:W-:Y:S01]  /*cde0*/  ULDC UR4, c[0x0][0x3d4] ;  /* 0x0000f50000047ab9 */ /* 0x000fe20000000800 */
[----:B------:R-:W-:Y:S02]  /*cdf0*/  CS2R R8, SRZ ;  /* 0x0000000000087805 */ /* 0x000fe4000001ff00 */
[----:B------:R-:W-:Y:S02]  /*ce00*/  ISETP.GE.AND P0, PT, R18, UR4, PT ;  /* 0x0000000412007c0c */ /* 0x000fe4000bf06270 */
[----:B------:R-:W-:Y:S02]  /*ce10*/  CS2R R20, SRZ ;  /* 0x0000000000147805 */ /* 0x000fe4000001ff00 */
[----:B------:R-:W-:Y:S02]  /*ce20*/  ISETP.GE.AND P2, PT, R221, UR4, PT ;  /* 0x00000004dd007c0c */ /* 0x000fe4000bf46270 */
[----:B------:R-:W-:Y:S02]  /*ce30*/  CS2R R4, SRZ ;  /* 0x0000000000047805 */ /* 0x000fe4000001ff00 */
[----:B------:R-:W-:Y:S01]  /*ce40*/  CS2R R6, SRZ ;  /* 0x0000000000067805 */ /* 0x000fe2000001ff00 */
[----:B------:R-:W-:-:S04]  /*ce50*/  ULDC.64 UR6, c[0x0][0x208] ;  /* 0x0000820000067ab9 */ /* 0x000fc80000000a00 */
[----:B------:R0:W5:Y:S04]  /*ce60*/  @!P0 LDG.E.64 R8, desc[UR6][R28.64] ;  /* 0x000000061c088981 */ /* 0x000168000c1e1b00 */
[----:B------:R0:W5:Y:S04]  /*ce70*/  @!P2 LDG.E.64 R20, desc[UR6][R28.64+0x40] ;  /* 0x000040061c14a981 */ /* 0x000168000c1e1b00 */
[----:B------:R0:W5:Y:S04]  /*ce80*/  @!P0 LDG.E.64 R4, desc[UR6][R30.64] ;  /* 0x000000061e048981 */ /* 0x000168000c1e1b00 */
[----:B------:R0:W5:Y:S02]  /*ce90*/  @!P2 LDG.E.64 R6, desc[UR6][R30.64+0x40] ;  /* 0x000040061e06a981 */ /* 0x000164000c1e1b00 */
.L_x_591:
[----:B------:R-:W-:Y:S05]  /*cea0*/  BSYNC B1 ;  /* 0x0000000000017941 */ /* 0x000fea0003800000 */
.L_x_590:
[----:B------:R-:W-:-:S03]  /*ceb0*/  UMOV UR4, 0xffffffff ;  /* 0xffffffff00047882 */ /* 0x000fc60000000000 */
[----:B------:R-:W-:Y:S05]  /*cec0*/  BRA.DIV UR4, `(.L_x_592) ;  /* 0x0000018a04947947 */ /* 0x000fea000b800000 */
.L_x_774:
[----:B------:R-:W-:-:S03]  /*ced0*/  UMOV UR4, 0xffffffff ;  /* 0xffffffff00047882 */ /* 0x000fc60000000000 */
[----:B------:R-:W-:Y:S05]  /*cee0*/  BRA.DIV UR4, `(.L_x_593) ;  /* 0x0000018a04b47947 */ /* 0x000fea000b800000 */
.L_x_777:
[----:B------:R-:W-:-:S03]  /*cef0*/  UMOV UR4, 0xffffffff ;  /* 0xffffffff00047882 */ /* 0x000fc60000000000 */
[----:B------:R-:W-:Y:S05]  /*cf00*/  BRA.DIV UR4, `(.L_x_594) ;  /* 0x0000018a04d47947 */ /* 0x000fea000b800000 */
.L_x_780:
[----:B------:R-:W-:-:S03]  /*cf10*/  UMOV UR4, 0xffffffff ;  /* 0xffffffff00047882 */ /* 0x000fc60000000000 */
[----:B------:R-:W-:Y:S05]  /*cf20*/  BRA.DIV UR4, `(.L_x_595) ;  /* 0x0000018a04f47947 */ /* 0x000fea000b800000 */
.L_x_783:
[----:B------:R-:W2:Y:S01]  /*cf30*/  SYNCS.PHASECHK.TRANS64.TRYWAIT P0, [R2+URZ+0x34800], R33 ;  /* 0x03480021020075a7 */ /* 0x000ea2000800017f */
[----:B-----5:R-:W-:Y:S01]  /*cf40*/  IMAD.MOV.U32 R12, RZ, RZ, R8 ;  /* 0x000000ffff0c7224 */ /* 0x020fe200078e0008 */
[--C-:B------:R-:W-:Y:S01]  /*cf50*/  SHF.R.U64 R24, R8, 0x10, R9.reuse ;  /* 0x0000001008187819 */ /* 0x100fe20000001209 */
[--C-:B------:R-:W-:Y:S01]  /*cf60*/  IMAD.MOV.U32 R13, RZ, RZ, R9.reuse ;  /* 0x000000ffff0d7224 */ /* 0x100fe200078e0009 */
[----:B------:R-:W-:Y:S01]  /*cf70*/  SHF.R.U32.HI R25, RZ, 0x10, R9 ;  /* 0x00000010ff197819 */ /* 0x000fe20000011609 */
[----:B------:R-:W-:Y:S01]  /*cf80*/  IMAD.MOV.U32 R8, RZ, RZ, R20 ;  /* 0x000000ffff087224 */ /* 0x000fe200078e0014 */
[----:B------:R-:W-:Y:S01]  /*cf90*/  SHF.R.U64 R20, R20, 0x10, R21 ;  /* 0x0000001014147819 */ /* 0x000fe20000001215 */
[----:B-1----:R-:W-:Y:S01]  /*cfa0*/  IMAD.MOV.U32 R14, RZ, RZ, R4 ;  /* 0x000000ffff0e7224 */ /* 0x002fe200078e0004 */
[----:B------:R-:W-:Y:S01]  /*cfb0*/  SHF.R.U64 R4, R4, 0x10, R5 ;  /* 0x0000001004047819 */ /* 0x000fe20000001205 */
[----:B------:R-:W-:Y:S01]  /*cfc0*/  IMAD.MOV.U32 R10, RZ, RZ, R6 ;  /* 0x000000ffff0a7224 */ /* 0x000fe200078e0006 */
[----:B------:R-:W-:Y:S01]  /*cfd0*/  SHF.R.U64 R6, R6, 0x10, R7 ;  /* 0x0000001006067819 */ /* 0x000fe20000001207 */
[--C-:B------:R-:W-:Y:S01]  /*cfe0*/  IMAD.MOV.U32 R9, RZ, RZ, R21.reuse ;  /* 0x000000ffff097224 */ /* 0x100fe200078e0015 */
[----:B------:R-:W-:Y:S01]  /*cff0*/  SHF.R.U32.HI R21, RZ, 0x10, R21 ;  /* 0x00000010ff157819 */ /* 0x000fe20000011615 */
[--C-:B------:R-:W-:Y:S01]  /*d000*/  IMAD.MOV.U32 R15, RZ, RZ, R5.reuse ;  /* 0x000000ffff0f7224 */ /* 0x100fe200078e0005 */
[----:B------:R-:W-:Y:S01]  /*d010*/  SHF.R.U32.HI R5, RZ, 0x10, R5 ;  /* 0x00000010ff057819 */ /* 0x000fe20000011605 */
[--C-:B------:R-:W-:Y:S01]  /*d020*/  IMAD.MOV.U32 R11, RZ, RZ, R7.reuse ;  /* 0x000000ffff0b7224 */ /* 0x100fe200078e0007 */
[----:B------:R-:W-:Y:S01]  /*d030*/  SHF.R.U32.HI R7, RZ, 0x10, R7 ;  /* 0x00000010ff077819 */ /* 0x000fe20000011607 */
[----:B------:R-:W-:Y:S01]  /*d040*/  BSSY B1, `(.L_x_596) ;  /* 0x000000a000017945 */ /* 0x000fe20003800000 */
[----:B------:R-:W-:-:S02]  /*d050*/  PRMT R12, R12, 0x5410, R24 ;  /* 0x000054100c0c7816 */ /* 0x000fc40000000018 */
[----:B------:R-:W-:Y:S02]  /*d060*/  PRMT R13, R13, 0x5410, R25 ;  /* 0x000054100d0d7816 */ /* 0x000fe40000000019 */
[----:B------:R-:W-:Y:S02]  /*d070*/  PRMT R8, R8, 0x5410, R20 ;  /* 0x0000541008087816 */ /* 0x000fe40000000014 */
[----:B------:R-:W-:Y:S02]  /*d080*/  PRMT R9, R9, 0x5410, R21 ;  /* 0x0000541009097816 */ /* 0x000fe40000000015 */
[----:B------:R-:W-:Y:S02]  /*d090*/  PRMT R14, R14, 0x5410, R4 ;  /* 0x000054100e0e7816 */ /* 0x000fe40000000004 */
[----:B------:R-:W-:Y:S02]  /*d0a0*/  PRMT R15, R15, 0x5410, R5 ;  /* 0x000054100f0f7816 */ /* 0x000fe40000000005 */
[----:B------:R-:W-:-:S02]  /*d0b0*/  PRMT R10, R10, 0x5410, R6 ;  /* 0x000054100a0a7816 */ /* 0x000fc40000000006 */
[----:B------:R-:W-:Y:S01]  /*d0c0*/  PRMT R11, R11, 0x5410, R7 ;  /* 0x000054100b0b7816 */ /* 0x000fe20000000007 */
[----:B--2---:R-:W-:Y:S06]  /*d0d0*/  @!P0 BRA `(.L_x_597) ;  /* 0x0000018800b08947 */ /* 0x004fec0003800000 */
.L_x_784:
[----:B------:R-:W-:Y:S05]  /*d0e0*/  BSYNC B1 ;  /* 0x0000000000017941 */ /* 0x000fea0003800000 */
.L_x_596:
[----:B------:R-:W-:Y:S04]  /*d0f0*/  BSSY B1, `(.L_x_598) ;  /* 0x0000055000017945 */ /* 0x000fe80003800000 */
[----:B------:R-:W-:Y:S05]  /*d100*/  @P1 BRA `(.L_x_599) ;  /* 0x00000004004c1947 */ /* 0x000fea0003800000 */
[----:B------:R-:W2:Y:S01]  /*d110*/  LDC R4, c[0x0][0x3d4] ;  /* 0x0000f500ff047b82 */ /* 0x000ea20000000800 */
[----:B------:R-:W-:Y:S01]  /*d120*/  BSSY B2, `(.L_x_600) ;  /* 0x000002a000027945 */ /* 0x000fe20003800000 */
[-C--:B--2---:R-:W-:Y:S02]  /*d130*/  ISETP.GE.AND P0, PT, R18, R4.reuse, PT ;  /* 0x000000041200720c */ /* 0x084fe40003f06270 */
[----:B------:R-:W-:-:S11]  /*d140*/  ISETP.GE.AND P1, PT, R221, R4, PT ;  /* 0x00000004dd00720c */ /* 0x000fd60003f26270 */
[----:B------:R-:W-:Y:S05]  /*d150*/  @P0 BRA `(.L_x_601) ;  /* 0x0000000000980947 */ /* 0x000fea0003800000 */
[----:B------:R-:W2:Y:S01]  /*d160*/  LDS.128 R4, [R0] ;  /* 0x0000000000047984 */ /* 0x000ea20000000c00 */
[C---:B0-----:R-:W-:Y:S01]  /*d170*/  IMAD.U32 R29, R14.reuse, 0x10000, RZ ;  /* 0x000100000e1d7824 */ /* 0x041fe200078e00ff */
[----:B------:R-:W-:Y:S01]  /*d180*/  LOP3.LUT R28, R14, 0xffff0000, RZ, 0xc0, !PT ;  /* 0xffff00000e1c7812 */ /* 0x000fe200078ec0ff */
[C---:B------:R-:W-:Y:S01]  /*d190*/  IMAD.U32 R27, R12.reuse, 0x10000, RZ ;  /* 0x000100000c1b7824 */ /* 0x040fe200078e00ff */
[----:B------:R-:W-:Y:S01]  /*d1a0*/  LOP3.LUT R26, R12, 0xffff0000, RZ, 0xc0, !PT ;  /* 0xffff00000c1a7812 */ /* 0x000fe200078ec0ff */
[C---:B--2---:R-:W-:Y:S01]  /*d1b0*/  IMAD.U32 R20, R4.reuse, 0x10000, RZ ;  /* 0x0001000004147824 */ /* 0x044fe200078e00ff */
[----:B------:R-:W-:Y:S01]  /*d1c0*/  LOP3.LUT R4, R4, 0xffff0000, RZ, 0xc0, !PT ;  /* 0xffff000004047812 */ /* 0x000fe200078ec0ff */
[C---:B------:R-:W-:Y:S01]  /*d1d0*/  IMAD.U32 R21, R5.reuse, 0x10000, RZ ;  /* 0x0001000005157824 */ /* 0x040fe200078e00ff */
[----:B------:R-:W-:Y:S01]  /*d1e0*/  LOP3.LUT R5, R5, 0xffff0000, RZ, 0xc0, !PT ;  /* 0xffff000005057812 */ /* 0x000fe200078ec0ff */
[C---:B------:R-:W-:Y:S01]  /*d1f0*/  IMAD.U32 R24, R6.reuse, 0x10000, RZ ;  /* 0x0001000006187824 */ /* 0x040fe200078e00ff */
[----:B------:R-:W-:Y:S01]  /*d200*/  LOP3.LUT R6, R6, 0xffff0000, RZ, 0xc0, !PT ;  /* 0xffff000006067812 */ /* 0x000fe200078ec0ff */
[C---:B------:R-:W-:Y:S01]  /*d210*/  FMUL.FTZ R31, R4.reuse, R29 ;  /* 0x0000001d041f7220 */ /* 0x040fe20000410000 */
[----:B------:R-:W-:Y:S01]  /*d220*/  FMUL.FTZ R4, R4, R27 ;  /* 0x0000001b04047220 */ /* 0x000fe20000410000 */
[----:B------:R-:W-:-:S02]  /*d230*/  IMAD.U32 R25, R7, 0x10000, RZ ;  /* 0x0001000007197824 */ /* 0x000fc400078e00ff */
[----:B------:R-:W-:Y:S01]  /*d240*/  FMUL.FTZ R34, R5, R28 ;  /* 0x0000001c05227220 */ /* 0x000fe20000410000 */
[C---:B------:R-:W-:Y:S01]  /*d250*/  FFMA.FTZ R31, R20.reuse, R27, -R31 ;  /* 0x0000001b141f7223 */ /* 0x040fe2000001081f */
[----:B------:R-:W-:Y:S01]  /*d260*/  FFMA.FTZ R30, R20, R29, R4 ;  /* 0x0000001d141e7223 */ /* 0x000fe20000010004 */
[----:B------:R-:W-:Y:S01]  /*d270*/  LOP3.LUT R7, R7, 0xffff0000, RZ, 0xc0, !PT ;  /* 0xffff000007077812 */ /* 0x000fe200078ec0ff */
[-C--:B------:R-:W-:Y:S01]  /*d280*/  FMUL.FTZ R36, R5, R26.reuse ;  /* 0x0000001a05247220 */ /* 0x080fe20000410000 */
[C---:B------:R-:W-:Y:S01]  /*d290*/  LOP3.LUT R20, R15.reuse, 0xffff0000, RZ, 0xc0, !PT ;  /* 0xffff00000f147812 */ /* 0x040fe200078ec0ff */
[----:B------:R-:W-:Y:S01]  /*d2a0*/  IMAD.U32 R27, R15, 0x10000, RZ ;  /* 0x000100000f1b7824 */ /* 0x000fe200078e00ff */
[C---:B------:R-:W-:Y:S01]  /*d2b0*/  LOP3.LUT R4, R13.reuse, 0xffff0000, RZ, 0xc0, !PT ;  /* 0xffff00000d047812 */ /* 0x040fe200078ec0ff */
[----:B------:R-:W-:Y:S02]  /*d2c0*/  IMAD.U32 R5, R13, 0x10000, RZ ;  /* 0x000100000d057824 */ /* 0x000fe400078e00ff */
[C---:B------:R-:W-:Y:S01]  /*d2d0*/  FFMA.FTZ R34, R21.reuse, R26, -R34 ;  /* 0x0000001a15227223 */ /* 0x040fe20000010822 */
[----:B------:R-:W-:Y:S01]  /*d2e0*/  FFMA.FTZ R21, R21, R28, R36 ;  /* 0x0000001c15157223 */ /* 0x000fe20000010024 */
[C---:B------:R-:W-:Y:S01]  /*d2f0*/  FMUL.FTZ R29, R6.reuse, R27 ;  /* 0x0000001b061d7220 */ /* 0x040fe20000410000 */
[-C--:B------:R-:W-:Y:S01]  /*d300*/  FMUL.FTZ R26, R6, R5.reuse ;  /* 0x00000005061a7220 */ /* 0x080fe20000410000 */
[C---:B------:R-:W-:Y:S01]  /*d310*/  FMUL.FTZ R28, R7.reuse, R20 ;  /* 0x00000014071c7220 */ /* 0x040fe20000410000 */
[-C--:B-1----:R-:W-:Y:S01]  /*d320*/  FMUL.FTZ R33, R7, R4.reuse ;  /* 0x0000000407217220 */ /* 0x082fe20000410000 */
[C---:B------:R-:W-:Y:S01]  /*d330*/  FFMA.FTZ R6, R24.reuse, R5, -R29 ;  /* 0x0000000518067223 */ /* 0x040fe2000001081d */
[----:B------:R-:W-:Y:S01]  /*d340*/  FFMA.FTZ R27, R24, R27, R26 ;  /* 0x0000001b181b7223 */ /* 0x000fe2000001001a */
[C---:B------:R-:W-:Y:S01]  /*d350*/  FFMA.FTZ R7, R25.reuse, R4, -R28 ;  /* 0x0000000419077223 */ /* 0x040fe2000001081c */
[----:B------:R-:W-:Y:S01]  /*d360*/  FFMA.FTZ R20, R25, R20, R33 ;  /* 0x0000001419147223 */ /* 0x000fe20000010021 */
[----:B------:R-:W-:-:S02]  /*d370*/  F2FP.BF16.F32.PACK_AB R4, R30, R31 ;  /* 0x0000001f1e04723e */ /* 0x000fc400000010ff */
[----:B------:R-:W-:Y:S02]  /*d380*/  F2FP.BF16.F32.PACK_AB R5, R21, R34 ;  /* 0x000000221505723e */ /* 0x000fe400000010ff */
[----:B------:R-:W-:Y:S02]  /*d390*/  F2FP.BF16.F32.PACK_AB R6, R27, R6 ;  /* 0x000000061b06723e */ /* 0x000fe400000010ff */
[----:B------:R-:W-:-:S05]  /*d3a0*/  F2FP.BF16.F32.PACK_AB R7, R20, R7 ;  /* 0x000000071407723e */ /* 0x000fca00000010ff */
[----:B------:R2:W-:Y:S02]  /*d3b0*/  STS.128 [R0], R4 ;  /* 0x0000000400007388 */ /* 0x0005e40000000c00 */
.L_x_601:
[----:B------:R-:W-:Y:S05]  /*d3c0*/  BSYNC B2 ;  /* 0x0000000000027941 */ /* 0x000fea0003800000 */
.L_x_600:
[----:B------:R-:W-:Y:S05]  /*d3d0*/  @P1 BRA `(.L_x_599) ;  /* 0x0000000000981947 */ /* 0x000fea0003800000 */
[----:B--2---:R-:W2:Y:S01]  /*d3e0*/  LDS.128 R4, [R0+0x4000] ;  /* 0x0040000000047984 */ /* 0x004ea20000000c00 */
        /* <DEDUP_REMOVED lines=36> */
[----:B------:R3:W-:Y:S02]  /*d630*/  STS.128 [R0+0x4000], R4 ;  /* 0x0040000400007388 */ /* 0x0007e40000000c00 */
.L_x_599:
[----:B------:R-:W-:Y:S05]  /*d640*/  BSYNC B1 ;  /* 0x0000000000017941 */ /* 0x000fea0003800000 */
.L_x_598:
[----:B------:R-:W-:Y:S01]  /*d650*/  ISETP.GE.AND P0, PT, R223, R3, PT ;  /* 0x00000003df00720c */ /* 0x000fe20003f06270 */
[----:B------:R-:W-:-:S12]  /*d660*/  BSSY B1, `(.L_x_602) ;  /* 0x0000055000017945 */ /* 0x000fd80003800000 */
[----:B------:R-:W-:Y:S05]  /*d670*/  @P0 BRA `(.L_x_603) ;  /* 0x00000004004c0947 */ /* 0x000fea0003800000 */
[----:B--23--:R-:W2:Y:S01]  /*d680*/  LDC R4, c[0x0][0x3d4] ;  /* 0x0000f500ff047b82 */ /* 0x00cea20000000800 */
[----:B------:R-:W-:Y:S01]  /*d690*/  BSSY B2, `(.L_x_604) ;  /* 0x000002a000027945 */ /* 0x000fe20003800000 */
[-C--:B--2---:R-:W-:Y:S02]  /*d6a0*/  ISETP.GE.AND P0, PT, R18, R4.reuse, PT ;  /* 0x000000041200720c */ /* 0x084fe40003f06270 */
[----:B------:R-:W-:-:S11]  /*d6b0*/  ISETP.GE.AND P1, PT, R221, R4, PT ;  /* 0x00000004dd00720c */ /* 0x000fd60003f26270 */
[----:B------:R-:W-:Y:S05]  /*d6c0*/  @P0 BRA `(.L_x_605) ;  /* 0x0000000000980947 */ /* 0x000fea0003800000 */
[----:B------:R-:W2:Y:S01]  /*d6d0*/  LDS.128 R4, [R0+0x1000] ;  /* 0x0010000000047984 */ /* 0x000ea20000000c00 */
[----:B0-----:R-:W-:Y:S01]  /*d6e0*/  IMAD.U32 R28, R12, 0x10000, RZ ;  /* 0x000100000c1c7824 */ /* 0x001fe200078e00ff */
[C---:B-1----:R-:W-:Y:S01]  /*d6f0*/  LOP3.LUT R33, R14.reuse, 0xffff0000, RZ, 0xc0, !PT ;  /* 0xffff00000e217812 */ /* 0x042fe200078ec0ff */
[----:B------:R-:W-:Y:S01]  /*d700*/  IMAD.U32 R30, R14, 0x10000, RZ ;  /* 0x000100000e1e7824 */ /* 0x000fe200078e00ff */
        /* <DEDUP_REMOVED lines=9> */
[-C--:B------:R-:W-:Y:S01]  /*d7a0*/  FMUL.FTZ R27, R30, R4.reuse ;  /* 0x000000041e1b7220 */ /* 0x080fe20000410000 */
[----:B------:R-:W-:Y:S01]  /*d7b0*/  FMUL.FTZ R29, R28, R4 ;  /* 0x000000041c1d7220 */ /* 0x000fe20000410000 */
[----:B------:R-:W-:Y:S01]  /*d7c0*/  FMUL.FTZ R26, R33, R5 ;  /* 0x00000005211a7220 */ /* 0x000fe20000410000 */
[----:B------:R-:W-:-:S02]  /*d7d0*/  IMAD.U32 R25, R7, 0x10000, RZ ;  /* 0x0001000007197824 */ /* 0x000fc400078e00ff */
[-C--:B------:R-:W-:Y:S01]  /*d7e0*/  FFMA.FTZ R4, R28, R20.reuse, -R27 ;  /* 0x000000141c047223 */ /* 0x080fe2000001081b */
[----:B------:R-:W-:Y:S01]  /*d7f0*/  FFMA.FTZ R29, R30, R20, R29 ;  /* 0x000000141e1d7223 */ /* 0x000fe2000001001d */
[C---:B------:R-:W-:Y:S01]  /*d800*/  FMUL.FTZ R20, R31.reuse, R5 ;  /* 0x000000051f147220 */ /* 0x040fe20000410000 */
[-C--:B------:R-:W-:Y:S01]  /*d810*/  FFMA.FTZ R5, R31, R21.reuse, -R26 ;  /* 0x000000151f057223 */ /* 0x080fe2000001081a */
[----:B------:R-:W-:Y:S01]  /*d820*/  LOP3.LUT R7, R7, 0xffff0000, RZ, 0xc0, !PT ;  /* 0xffff000007077812 */ /* 0x000fe200078ec0ff */
[C---:B------:R-:W-:Y:S01]  /*d830*/  IMAD.U32 R30, R13.reuse, 0x10000, RZ ;  /* 0x000100000d1e7824 */ /* 0x040fe200078e00ff */
[----:B------:R-:W-:Y:S01]  /*d840*/  LOP3.LUT R31, R13, 0xffff0000, RZ, 0xc0, !PT ;  /* 0xffff00000d1f7812 */ /* 0x000fe200078ec0ff */
[----:B------:R-:W-:Y:S01]  /*d850*/  FFMA.FTZ R20, R33, R21, R20 ;  /* 0x0000001521147223 */ /* 0x000fe20000010014 */
[-C--:B------:R-:W-:Y:S01]  /*d860*/  FMUL.FTZ R21, R34, R6.reuse ;  /* 0x0000000622157220 */ /* 0x080fe20000410000 */
[C---:B------:R-:W-:Y:S01]  /*d870*/  FMUL.FTZ R27, R30.reuse, R6 ;  /* 0x000000061e1b7220 */ /* 0x040fe20000410000 */
[-C--:B------:R-:W-:Y:S01]  /*d880*/  FMUL.FTZ R26, R35, R7.reuse ;  /* 0x00000007231a7220 */ /* 0x080fe20000410000 */
[C---:B------:R-:W-:Y:S01]  /*d890*/  FMUL.FTZ R28, R31.reuse, R7 ;  /* 0x000000071f1c7220 */ /* 0x040fe20000410000 */
[-C--:B------:R-:W-:Y:S01]  /*d8a0*/  FFMA.FTZ R6, R30, R24.reuse, -R21 ;  /* 0x000000181e067223 */ /* 0x080fe20000010815 */
[----:B------:R-:W-:Y:S01]  /*d8b0*/  FFMA.FTZ R27, R34, R24, R27 ;  /* 0x00000018221b7223 */ /* 0x000fe2000001001b */
[-C--:B------:R-:W-:Y:S01]  /*d8c0*/  FFMA.FTZ R7, R31, R25.reuse, -R26 ;  /* 0x000000191f077223 */ /* 0x080fe2000001081a */
[----:B------:R-:W-:Y:S01]  /*d8d0*/  FFMA.FTZ R28, R35, R25, R28 ;  /* 0x00000019231c7223 */ /* 0x000fe2000001001c */
[----:B------:R-:W-:-:S02]  /*d8e0*/  F2FP.BF16.F32.PACK_AB R4, R29, R4 ;  /* 0x000000041d04723e */ /* 0x000fc400000010ff */
[----:B------:R-:W-:Y:S02]  /*d8f0*/  F2FP.BF16.F32.PACK_AB R5, R20, R5 ;  /* 0x000000051405723e */ /* 0x000fe400000010ff */
[----:B------:R-:W-:Y:S02]  /*d900*/  F2FP.BF16.F32.PACK_AB R6, R27, R6 ;  /* 0x000000061b06723e */ /* 0x000fe400000010ff */
[----:B------:R-:W-:-:S05]  /*d910*/  F2FP.BF16.F32.PACK_AB R7, R28, R7 ;  /* 0x000000071c07723e */ /* 0x000fca00000010ff */
[----:B------:R2:W-:Y:S02]  /*d920*/  STS.128 [R0+0x1000], R4 ;  /* 0x0010000400007388 */ /* 0x0005e40000000c00 */
.L_x_605:
[----:B------:R-:W-:Y:S05]  /*d930*/  BSYNC B2 ;  /* 0x0000000000027941 */ /* 0x000fea0003800000 */
.L_x_604:
[----:B------:R-:W-:Y:S05]  /*d940*/  @P1 BRA `(.L_x_603) ;  /* 0x0000000000981947 */ /* 0x000fea0003800000 */
[----:B--2---:R-:W2:Y:S01]  /*d950*/  LDS.128 R4, [R0+0x5000] ;  /* 0x0050000000047984 */ /* 0x004ea20000000c00 */
        /* <DEDUP_REMOVED lines=37> */
.L_x_603:
[----:B------:R-:W-:Y:S05]  /*dbb0*/  BSYNC B1 ;  /* 0x0000000000017941 */ /* 0x000fea0003800000 */
.L_x_602:
[----:B------:R-:W-:Y:S01]  /*dbc0*/  ISETP.GE.AND P0, PT, R222, R3, PT ;  /* 0x00000003de00720c */ /* 0x000fe20003f06270 */
[----:B------:R-:W-:-:S12]  /*dbd0*/  BSSY B1, `(.L_x_606) ;  /* 0x0000055000017945 */ /* 0x000fd80003800000 */
[----:B------:R-:W-:Y:S05]  /*dbe0*/  @P0 BRA `(.L_x_607) ;  /* 0x00000004004c0947 */ /* 0x000fea0003800000 */
[----:B--234-:R-:W2:Y:S01]  /*dbf0*/  LDC R4, c[0x0][0x3d4] ;  /* 0x0000f500ff047b82 */ /* 0x01cea20000000800 */
        /* <DEDUP_REMOVED lines=25> */
[----:B------:R-:W-:Y:S02]  /*dd90*/  LOP3.LUT R7, R7, 0xffff0000, RZ, 0xc0, !PT ;  /* 0xffff000007077812 */ /* 0x000fe400078ec0ff */
[----:B------:R-:W-:Y:S01]  /*dda0*/  SHF.L.U32 R30, R13, 0x10, RZ ;  /* 0x000000100d1e7819 */ /* 0x000fe200000006ff */
[----:B------:R-:W-:Y:S01]  /*ddb0*/  FFMA.FTZ R20, R33, R21, R20 ;  /* 0x0000001521147223 */ /* 0x000fe20000010014 */
[----:B------:R-:W-:Y:S01]  /*ddc0*/  LOP3.LUT R31, R13, 0xffff0000, RZ, 0xc0, !PT ;  /* 0xffff00000d1f7812 */ /* 0x000fe200078ec0ff */
[-C--:B------:R-:W-:Y:S01]  /*ddd0*/  FMUL.FTZ R21, R34, R6.reuse ;  /* 0x0000000622157220 */ /* 0x080fe20000410000 */
[-C--:B------:R-:W-:Y:S01]  /*dde0*/  FMUL.FTZ R26, R35, R7.reuse ;  /* 0x00000007231a7220 */ /* 0x080fe20000410000 */
[C---:B------:R-:W-:Y:S01]  /*ddf0*/  FMUL.FTZ R27, R30.reuse, R6 ;  /* 0x000000061e1b7220 */ /* 0x040fe20000410000 */
[----:B------:R-:W-:Y:S01]  /*de00*/  F2FP.BF16.F32.PACK_AB R4, R29, R4 ;  /* 0x000000041d04723e */ /* 0x000fe200000010ff */
[C---:B------:R-:W-:Y:S01]  /*de10*/  FMUL.FTZ R28, R31.reuse, R7 ;  /* 0x000000071f1c7220 */ /* 0x040fe20000410000 */
[-C--:B------:R-:W-:Y:S01]  /*de20*/  FFMA.FTZ R6, R30, R24.reuse, -R21 ;  /* 0x000000181e067223 */ /* 0x080fe20000010815 */
[----:B------:R-:W-:Y:S01]  /*de30*/  FFMA.FTZ R27, R34, R24, R27 ;  /* 0x00000018221b7223 */ /* 0x000fe2000001001b */
[-C--:B------:R-:W-:Y:S01]  /*de40*/  FFMA.FTZ R7, R31, R25.reuse, -R26 ;  /* 0x000000191f077223 */ /* 0x080fe2000001081a */
[----:B------:R-:W-:Y:S01]  /*de50*/  FFMA.FTZ R28, R35, R25, R28 ;  /* 0x00000019231c7223 */ /* 0x000fe2000001001c */
[----:B------:R-:W-:-:S02]  /*de60*/  F2FP.BF16.F32.PACK_AB R5, R20, R5 ;  /* 0x000000051405723e */ /* 0x000fc400000010ff */
[----:B------:R-:W-:Y:S02]  /*de70*/  F2FP.BF16.F32.PACK_AB R6, R27, R6 ;  /* 0x000000061b06723e */ /* 0x000fe400000010ff */
[----:B------:R-:W-:-:S05]  /*de80*/  F2FP.BF16.F32.PACK_AB R7, R28, R7 ;  /* 0x000000071c07723e */ /* 0x000fca00000010ff */
[----:B------:R2:W-:Y:S02]  /*de90*/  STS.128 [R0+0x2000], R4 ;  /* 0x0020000400007388 */ /* 0x0005e40000000c00 */
.L_x_609:
[----:B------:R-:W-:Y:S05]  /*dea0*/  BSYNC B2 ;  /* 0x0000000000027941 */ /* 0x000fea0003800000 */
.L_x_608:
        /* <DEDUP_REMOVED lines=39> */
.L_x_607:
[----:B------:R-:W-:Y:S05]  /*e120*/  BSYNC B1 ;  /* 0x0000000000017941 */ /* 0x000fea0003800000 */
.L_x_606:
[----:B------:R-:W-:-:S13]  /*e130*/  ISETP.GE.AND P0, PT, R224, R3, PT ;  /* 0x00000003e000720c */ /* 0x000fda0003f06270 */
[----:B------:R-:W-:Y:S05]  /*e140*/  @P0 BRA `(.L_x_610) ;  /* 0x0000002000540947 */ /* 0x000fea0003800000 */
[----:B------:R-:W5:Y:S01]  /*e150*/  LDC R3, c[0x0][0x3d4] ;  /* 0x0000f500ff037b82 */ /* 0x000f620000000800 */
[----:B------:R-:W-:Y:S01]  /*e160*/  BSSY B1, `(.L_x_611) ;  /* 0x000002a000017945 */ /* 0x000fe20003800000 */
[-C--:B-----5:R-:W-:Y:S02]  /*e170*/  ISETP.GE.AND P0, PT, R18, R3.reuse, PT ;  /* 0x000000031200720c */ /* 0x0a0fe40003f06270 */
[----:B------:R-:W-:-:S11]  /*e180*/  ISETP.GE.AND P1, PT, R221, R3, PT ;  /* 0x00000003dd00720c */ /* 0x000fd60003f26270 */
[----:B------:R-:W-:Y:S05]  /*e190*/  @P0 BRA `(.L_x_612) ;  /* 0x0000000000980947 */ /* 0x000fea0003800000 */
[----:B0-234-:R-:W0:Y:S01]  /*e1a0*/  LDS.128 R4, [R0+0x3000] ;  /* 0x0030000000047984 */ /* 0x01de220000000c00 */
[C---:B------:R-:W-:Y:S01]  /*e1b0*/  IMAD.U32 R27, R14.reuse, 0x10000, RZ ;  /* 0x000100000e1b7824 */ /* 0x040fe200078e00ff */
[----:B------:R-:W-:Y:S01]  /*e1c0*/  LOP3.LUT R30, R14, 0xffff0000, RZ, 0xc0, !PT ;  /* 0xffff00000e1e7812 */ /* 0x000fe200078ec0ff */
[C---:B------:R-:W-:Y:S01]  /*e1d0*/  IMAD.U32 R25, R12.reuse, 0x10000, RZ ;  /* 0x000100000c197824 */ /* 0x040fe200078e00ff */
[----:B------:R-:W-:Y:S02]  /*e1e0*/  LOP3.LUT R28, R12, 0xffff0000, RZ, 0xc0, !PT ;  /* 0xffff00000c1c7812 */ /* 0x000fe400078ec0ff */
[----:B------:R-:W-:Y:S01]  /*e1f0*/  LOP3.LUT R34, R15, 0xffff0000, RZ, 0xc0, !PT ;  /* 0xffff00000f227812 */ /* 0x000fe200078ec0ff */
[C---:B0-----:R-:W-:Y:S01]  /*e200*/  IMAD.U32 R3, R4.reuse, 0x10000, RZ ;  /* 0x0001000004037824 */ /* 0x041fe200078e00ff */
        /* <DEDUP_REMOVED lines=11> */
[----:B------:R-:W-:Y:S01]  /*e2c0*/  FMUL.FTZ R25, R28, R5 ;  /* 0x000000051c197220 */ /* 0x000fe20000410000 */
[----:B------:R-:W-:Y:S01]  /*e2d0*/  LOP3.LUT R6, R6, 0xffff0000, RZ, 0xc0, !PT ;  /* 0xffff000006067812 */ /* 0x000fe200078ec0ff */
[-C--:B------:R-:W-:Y:S01]  /*e2e0*/  FFMA.FTZ R5, R28, R20.reuse, -R21 ;  /* 0x000000141c057223 */ /* 0x080fe20000010815 */
[----:B------:R-:W-:Y:S01]  /*e2f0*/  LOP3.LUT R26, R13, 0xffff0000, RZ, 0xc0, !PT ;  /* 0xffff00000d1a7812 */ /* 0x000fe200078ec0ff */
[----:B------:R-:W-:Y:S02]  /*e300*/  IMAD.U32 R28, R15, 0x10000, RZ ;  /* 0x000100000f1c7824 */ /* 0x000fe400078e00ff */
[----:B------:R-:W-:Y:S01]  /*e310*/  FFMA.FTZ R20, R30, R20, R25 ;  /* 0x000000141e147223 */ /* 0x000fe20000010019 */
[----:B------:R-:W-:Y:S02]  /*e320*/  IMAD.U32 R24, R13, 0x10000, RZ ;  /* 0x000100000d187824 */ /* 0x000fe400078e00ff */
[-C--:B------:R-:W-:Y:S01]  /*e330*/  FMUL.FTZ R21, R34, R7.reuse ;  /* 0x0000000722157220 */ /* 0x080fe20000410000 */
[-C--:B------:R-:W-:Y:S01]  /*e340*/  FMUL.FTZ R13, R28, R6.reuse ;  /* 0x000000061c0d7220 */ /* 0x080fe20000410000 */
[----:B------:R-:W-:Y:S01]  /*e350*/  FMUL.FTZ R25, R26, R7 ;  /* 0x000000071a197220 */ /* 0x000fe20000410000 */
        /* <DEDUP_REMOVED lines=8> */
[----:B------:R-:W-:-:S05]  /*e3e0*/  F2FP.BF16.F32.PACK_AB R7, R14, R7 ;  /* 0x000000070e07723e */ /* 0x000fca00000010ff */
[----:B------:R0:W-:Y:S02]  /*e3f0*/  STS.128 [R0+0x3000], R4 ;  /* 0x0030000400007388 */ /* 0x0001e40000000c00 */
.L_x_612:
[----:B------:R-:W-:Y:S05]  /*e400*/  BSYNC B1 ;  /* 0x0000000000017941 */ /* 0x000fea0003800000 */
.L_x_611:
[----:B------:R-:W-:Y:S05]  /*e410*/  @P1 BRA `(.L_x_610) ;  /* 0x0000001c00a01947 */ /* 0x000fea0003800000 */
[----:B0-234-:R-:W0:Y:S01]  /*e420*/  LDS.128 R4, [R0+0x7000] ;  /* 0x0070000000047984 */ /* 0x01de220000000c00 */
[C---:B------:R-:W-:Y:S01]  /*e430*/  LOP3.LUT R24, R10.reuse, 0xffff0000, RZ, 0xc0, !PT ;  /* 0xffff00000a187812 */ /* 0x040fe200078ec0ff */
[----:B------:R-:W-:Y:S01]  /*e440*/  IMAD.U32 R21, R10, 0x10000, RZ ;  /* 0x000100000a157824 */ /* 0x000fe200078e00ff */
[C---:B------:R-:W-:Y:S01]  /*e450*/  LOP3.LUT R20, R8.reuse, 0xffff0000, RZ, 0xc0, !PT ;  /* 0xffff000008147812 */ /* 0x040fe200078ec0ff */
[----:B------:R-:W-:Y:S01]  /*e460*/  IMAD.U32 R15, R8, 0x10000, RZ ;  /* 0x00010000080f7824 */ /* 0x000fe200078e00ff */
[C---:B------:R-:W-:Y:S01]  /*e470*/  LOP3.LUT R28, R11.reuse, 0xffff0000, RZ, 0xc0, !PT ;  /* 0xffff00000b1c7812 */ /* 0x040fe200078ec0ff */
[----:B------:R-:W-:Y:S02]  /*e480*/  IMAD.U32 R26, R11, 0x10000, RZ ;  /* 0x000100000b1a7824 */ /* 0x000fe400078e00ff */
        /* <DEDUP_REMOVED lines=9> */
[C---:B------:R-:W-:Y:S01]  /*e520*/  IMAD.U32 R10, R7.reuse, 0x10000, RZ ;  /* 0x00010000070a7824 */ /* 0x040fe200078e00ff */
[----:B------:R-:W-:Y:S01]  /*e530*/  LOP3.LUT R7, R7, 0xffff0000, RZ, 0xc0, !PT ;  /* 0xffff000007077812 */ /* 0x000fe200078ec0ff */
[----:B------:R-:W-:Y:S01]  /*e540*/  FFMA.FTZ R14, R15, R3, -R14 ;  /* 0x000000030f0e7223 */ /* 0x000fe2000001080e */
[C---:B------:R-:W-:Y:S01]  /*e550*/  FMUL.FTZ R5, R20.reuse, R5 ;  /* 0x0000000514057220 */ /* 0x040fe20000410000 */
[----:B------:R-:W-:Y:S01]  /*e560*/  FFMA.FTZ R13, R20, R12, -R13 ;  /* 0x0000000c140d7223 */ /* 0x000fe2000001080d */
[----:B------:R-:W-:Y:S01]  /*e570*/  FFMA.FTZ R3, R21, R3, R4 ;  /* 0x0000000315037223 */ /* 0x000fe20000010004 */
[C---:B------:R-:W-:Y:S01]  /*e580*/  LOP3.LUT R20, R9.reuse, 0xffff0000, RZ, 0xc0, !PT ;  /* 0xffff000009147812 */ /* 0x040fe200078ec0ff */
[----:B------:R-:W-:-:S02]  /*e590*/  IMAD.U32 R4, R9, 0x10000, RZ ;  /* 0x0001000009047824 */ /* 0x000fc400078e00ff */
[----:B------:R-:W-:Y:S01]  /*e5a0*/  FFMA.FTZ R12, R24, R12, R5 ;  /* 0x0000000c180c7223 */ /* 0x000fe20000010005 */
        /* <DEDUP_REMOVED lines=8> */
[----:B------:R-:W-:Y:S02]  /*e630*/  F2FP.BF16.F32.PACK_AB R24, R3, R14 ;  /* 0x0000000e0318723e */ /* 0x000fe400000010ff */
[----:B------:R-:W-:-:S02]  /*e640*/  F2FP.BF16.F32.PACK_AB R25, R12, R13 ;  /* 0x0000000d0c19723e */ /* 0x000fc400000010ff */
[----:B------:R-:W-:Y:S02]  /*e650*/  F2FP.BF16.F32.PACK_AB R26, R8, R5 ;  /* 0x00000005081a723e */ /* 0x000fe400000010ff */
[----:B------:R-:W-:-:S05]  /*e660*/  F2FP.BF16.F32.PACK_AB R27, R10, R11 ;  /* 0x0000000b0a1b723e */ /* 0x000fca00000010ff */
[----:B------:R0:W-:Y:S01]  /*e670*/  STS.128 [R0+0x7000], R24 ;  /* 0x0070001800007388 */ /* 0x0001e20000000c00 */
[----:B------:R-:W-:Y:S05]  /*e680*/  BRA `(.L_x_610) ;  /* 0x0000001c00047947 */ /* 0x000fea0003800000 */
.L_x_589:
[----:B------:R-:W0:Y:S01]  /*e690*/  LDC R3, c[0x0][0x3d4] ;  /* 0x0000f500ff037b82 */ /* 0x000e220000000800 */
[----:B------:R-:W-:Y:S01]  /*e6a0*/  IMAD R159, R157, -0x80, R159 ;  /* 0xffffff809d9f7824 */ /* 0x000fe200078e029f */
[----:B------:R-:W-:Y:S02]  /*e6b0*/  CS2R R4, SRZ ;  /* 0x0000000000047805 */ /* 0x000fe4000001ff00 */
[----:B------:R-:W-:Y:S02]  /*e6c0*/  CS2R R6, SRZ ;  /* 0x0000000000067805 */ /* 0x000fe4000001ff00 */
[----:B------:R-:W-:Y:S02]  /*e6d0*/  CS2R R28, SRZ ;  /* 0x00000000001c7805 */ /* 0x000fe4000001ff00 */
[----:B------:R-:W-:Y:S02]  /*e6e0*/  CS2R R30, SRZ ;  /* 0x00000000001e7805 */ /* 0x000fe4000001ff00 */
[----:B------:R-:W-:Y:S01]  /*e6f0*/  VIMNMX R159, R159, 0x80, PT ;  /* 0x000000809f9f7848 */ /* 0x000fe20003fe0100 */
[----:B------:R-:W-:Y:S01]  /*e700*/  ULDC.64 UR4, c[0x0][0x208] ;  /* 0x0000820000047ab9 */ /* 0x000fe20000000a00 */
[----:B0-----:R-:W-:-:S04]  /*e710*/  ISETP.GE.AND P0, PT, R16, R3, PT ;  /* 0x000000031000720c */ /* 0x001fc80003f06270 */
[----:B------:R-:W-:-:S13]  /*e720*/  ISETP.GE.OR P1, PT, R22, R159, P0 ;  /* 0x0000009f1600720c */ /* 0x000fda0000726670 */
[----:B------:R0:W5:Y:S04]  /*e730*/  @!P1 LDG.E.128 R4, desc[UR4][R34.64] ;  /* 0x0000000422049981 */ /* 0x000168000c1e1d00 */
[----:B------:R0:W5:Y:S01]  /*e740*/  @!P1 LDG.E.128 R28, desc[UR4][R36.64] ;  /* 0x00000004241c9981 */ /* 0x000162000c1e1d00 */
[----:B------:R-:W-:-:S03]  /*e750*/  UMOV UR4, 0xffffffff ;  /* 0xffffffff00047882 */ /* 0x000fc60000000000 */
[----:B------:R-:W-:Y:S05]  /*e760*/  BRA.DIV UR4, `(.L_x_613) ;  /* 0x0000017604207947 */ /* 0x000fea000b800000 */
.L_x_787:
[----:B------:R-:W2:Y:S01]  /*e770*/  LDL R9, [R1+0x84] ;  /* 0x0000840001097983 */ /* 0x000ea20000100800 */
[----:B------:R-:W-:Y:S01]  /*e780*/  UMOV UR4, 0xffffffff ;  /* 0xffffffff00047882 */ /* 0x000fe20000000000 */
[----:B--2---:R-:W-:Y:S02]  /*e790*/  LEA.HI R8, R9, R9, RZ, 0x1 ;  /* 0x0000000909087211 */ /* 0x004fe400078f08ff */
[----:B------:R-:W-:Y:S05]  /*e7a0*/  BRA.DIV UR4, `(.L_x_614) ;  /* 0x0000017604387947 */ /* 0x000fea000b800000 */
.L_x_790:
[----:B------:R-:W-:Y:S01]  /*e7b0*/  UMOV UR4, 0xffffffff ;  /* 0xffffffff00047882 */ /* 0x000fe20000000000 */
[----:B------:R-:W-:Y:S02]  /*e7c0*/  LOP3.LUT R8, R8, 0xfffffffe, RZ, 0xc0, !PT ;  /* 0xfffffffe08087812 */ /* 0x000fe400078ec0ff */
[----:B------:R-:W-:Y:S05]  /*e7d0*/  BRA.DIV UR4, `(.L_x_615) ;  /* 0x0000017604547947 */ /* 0x000fea000b800000 */
.L_x_793:
[----:B------:R-:W-:Y:S01]  /*e7e0*/  UMOV UR4, 0xffffffff ;  /* 0xffffffff00047882 */ /* 0x000fe20000000000 */
[----:B------:R-:W-:Y:S02]  /*e7f0*/  IMAD.IADD R8, R9, 0x1, -R8 ;  /* 0x0000000109087824 */ /* 0x000fe400078e0a08 */
[----:B------:R-:W-:Y:S05]  /*e800*/  BRA.DIV UR4, `(.L_x_616) ;  /* 0x0000017604707947 */ /* 0x000fea000b800000 */
.L_x_796:
[----:B------:R-:W-:Y:S01]  /*e810*/  SHF.L.U32 R9, R8, 0x1f, RZ ;  /* 0x0000001f08097819 */ /* 0x000fe200000006ff */
[----:B------:R-:W2:Y:S01]  /*e820*/  S2R R10, SR_TID.X ;  /* 0x00000000000a7919 */ /* 0x000ea20000002100 */
[----:B-----5:R-:W-:Y:S01]  /*e830*/  IMAD.MOV.U32 R12, RZ, RZ, R4 ;  /* 0x000000ffff0c7224 */ /* 0x020fe200078e0004 */
[----:B------:R-:W-:Y:S01]  /*e840*/  SHF.R.U64 R4, R4, 0x10, R5 ;  /* 0x0000001004047819 */ /* 0x000fe20000001205 */
[----:B------:R-:W3:Y:S01]  /*e850*/  SYNCS.PHASECHK.TRANS64.TRYWAIT P4, [R2+URZ+0x34800], R9 ;  /* 0x03480009020075a7 */ /* 0x000ee2000808017f */
[----:B-1----:R-:W-:Y:S01]  /*e860*/  IMAD.MOV.U32 R14, RZ, RZ, R6 ;  /* 0x000000ffff0e7224 */ /* 0x002fe200078e0006 */
[----:B------:R-:W-:Y:S01]  /*e870*/  SHF.R.U64 R6, R6, 0x10, R7 ;  /* 0x0000001006067819 */ /* 0x000fe20000001207 */
[--C-:B------:R-:W-:Y:S01]  /*e880*/  IMAD.MOV.U32 R13, RZ, RZ, R5.reuse ;  /* 0x000000ffff0d7224 */ /* 0x100fe200078e0005 */
[----:B------:R-:W-:Y:S01]  /*e890*/  SHF.R.U32.HI R5, RZ, 0x10, R5 ;  /* 0x00000010ff057819 */ /* 0x000fe20000011605 */
[--C-:B------:R-:W-:Y:S01]  /*e8a0*/  IMAD.MOV.U32 R15, RZ, RZ, R7.reuse ;  /* 0x000000ffff0f7224 */ /* 0x100fe200078e0007 */
[----:B------:R-:W-:Y:S01]  /*e8b0*/  SHF.R.U32.HI R7, RZ, 0x10, R7 ;  /* 0x00000010ff077819 */ /* 0x000fe20000011607 */
        /* <DEDUP_REMOVED lines=8> */
[----:B------:R-:W-:Y:S01]  /*e940*/  BSSY B1, `(.L_x_617) ;  /* 0x0000011000017945 */ /* 0x000fe20003800000 */
[----:B------:R-:W-:-:S02]  /*e950*/  SHF.R.U64 R4, R28, 0x10, R29 ;  /* 0x000000101c047819 */ /* 0x000fc4000000121d */
[----:B------:R-:W-:Y:S02]  /*e960*/  SHF.R.U32.HI R5, RZ, 0x10, R29 ;  /* 0x00000010ff057819 */ /* 0x000fe4000001161d */
[--C-:B------:R-:W-:Y:S02]  /*e970*/  SHF.R.U64 R6, R30, 0x10, R31.reuse ;  /* 0x000000101e067819 */ /* 0x100fe4000000121f */
[----:B------:R-:W-:Y:S02]  /*e980*/  SHF.R.U32.HI R7, RZ, 0x10, R31 ;  /* 0x00000010ff077819 */ /* 0x000fe4000001161f */
[-C--:B------:R-:W-:Y:S02]  /*e990*/  ISETP.GE.OR P1, PT, R22, R159.reuse, P0 ;  /* 0x0000009f1600720c */ /* 0x080fe40000726670 */
[-C--:B------:R-:W-:Y:S02]  /*e9a0*/  ISETP.GE.OR P2, PT, R223, R159.reuse, P0 ;  /* 0x0000009fdf00720c */ /* 0x080fe40000746670 */
[-C--:B------:R-:W-:Y:S01]  /*e9b0*/  ISETP.GE.OR P3, PT, R222, R159.reuse, P0 ;  /* 0x0000009fde00720c */ /* 0x080fe20000766670 */
[----:B--2---:R-:W-:Y:S01]  /*e9c0*/  VIADD R10, R10, 0xffffff80 ;  /* 0xffffff800a0a7836 */ /* 0x004fe20000000000 */
[----:B------:R-:W-:-:S02]  /*e9d0*/  ISETP.GE.OR P0, PT, R224, R159, P0 ;  /* 0x0000009fe000720c */ /* 0x000fc40000706670 */
[----:B------:R-:W-:Y:S02]  /*e9e0*/  PRMT R20, R20, 0x5410, R4 ;  /* 0x0000541014147816 */ /* 0x000fe40000000004 */
[----:B------:R-:W-:Y:S02]  /*e9f0*/  LEA.HI R33, R33, R10, RZ, 0x3 ;  /* 0x0000000a21217211 */ /* 0x000fe400078f18ff */
[----:B------:R-:W-:Y:S02]  /*ea00*/  PRMT R21, R21, 0x5410, R5 ;  /* 0x0000541015157816 */ /* 0x000fe40000000005 */
[----:B------:R-:W-:Y:S02]  /*ea10*/  PRMT R24, R24, 0x5410, R6 ;  /* 0x0000541018187816 */ /* 0x000fe40000000006 */
[----:B------:R-:W-:Y:S02]  /*ea20*/  PRMT R25, R25, 0x5410, R7 ;  /* 0x0000541019197816 */ /* 0x000fe40000000007 */
[----:B------:R-:W-:Y:S01]  /*ea30*/  LOP3.LUT R26, R33, 0xfffffff8, RZ, 0xc0, !PT ;  /* 0xfffffff8211a7812 */ /* 0x000fe200078ec0ff */
[----:B---3--:R-:W-:Y:S06]  /*ea40*/  @!P4 BRA `(.L_x_618) ;  /* 0x000001740008c947 */ /* 0x008fec0003800000 */
.L_x_797:
[----:B------:R-:W-:Y:S05]  /*ea50*/  BSYNC B1 ;  /* 0x0000000000017941 */ /* 0x000fea0003800000 */
.L_x_617:
[----:B------:R-:W2:Y:S01]  /*ea60*/  S2R R10, SR_TID.X ;  /* 0x00000000000a7919 */ /* 0x000ea20000002100 */
[----:B------:R-:W-:Y:S01]  /*ea70*/  BSSY B1, `(.L_x_619) ;  /* 0x0000061000017945 */ /* 0x000fe20003800000 */
[----:B--2---:R-:W-:-:S04]  /*ea80*/  VIADD R10, R10, 0xffffff80 ;  /* 0xffffff800a0a7836 */ /* 0x004fc80000000000 */
[----:B------:R-:W-:Y:S01]  /*ea90*/  IMAD.IADD R26, R10, 0x1, -R26 ;  /* 0x000000010a1a7824 */ /* 0x000fe200078e0a1a */
[----:B------:R-:W-:Y:S06]  /*eaa0*/  @P1 BRA `(.L_x_620) ;  /* 0x0000000400741947 */ /* 0x000fec0003800000 */
[----:B------:R-:W2:Y:S04]  /*eab0*/  LDL R6, [R1+0x3c] ;  /* 0x00003c0001067983 */ /* 0x000ea80000100800 */
[----:B------:R-:W3:Y:S01]  /*eac0*/  LDL R8, [R1+0x64] ;  /* 0x0000640001087983 */ /* 0x000ee20000100800 */
[----:B------:R-:W-:Y:S01]  /*ead0*/  LEA.HI R4, R3, R26, RZ, 0x1d ;  /* 0x0000001a03047211 */ /* 0x000fe200078fe8ff */
[C---:B------:R-:W-:Y:S01]  /*eae0*/  IMAD.U32 R38, R20.reuse, 0x10000, RZ ;  /* 0x0001000014267824 */ /* 0x040fe200078e00ff */
[----:B------:R-:W-:Y:S01]  /*eaf0*/  LOP3.LUT R39, R20, 0xffff0000, RZ, 0xc0, !PT ;  /* 0xffff000014277812 */ /* 0x000fe200078ec0ff */
[----:B0-----:R-:W-:Y:S01]  /*eb00*/  IMAD.U32 R37, R12, 0x10000, RZ ;  /* 0x000100000c257824 */ /* 0x001fe200078e00ff */
[----:B------:R-:W-:Y:S01]  /*eb10*/  SHF.R.S32.HI R7, RZ, 0x1f, R4 ;  /* 0x0000001fff077819 */ /* 0x000fe20000011404 */
[----:B------:R-:W-:-:S03]  /*eb20*/  IMAD.SHL.U32 R5, R4, 0x8, RZ ;  /* 0x0000000804057824 */ /* 0x000fc600078e00ff */
[----:B------:R-:W-:Y:S02]  /*eb30*/  LEA.HI R7, R7, R4, RZ, 0x3 ;  /* 0x0000000407077211 */ /* 0x000fe400078f18ff */
[----:B------:R-:W-:-:S03]  /*eb40*/  LOP3.LUT R5, R5, 0x38, RZ, 0xc0, !PT ;  /* 0x0000003805057812 */ /* 0x000fc600078ec0ff */
[----:B------:R-:W-:-:S05]  /*eb50*/  IMAD.SHL.U32 R7, R7, 0x400, RZ ;  /* 0x0000040007077824 */ /* 0x000fca00078e00ff */
[----:B------:R-:W-:Y:S02]  /*eb60*/  LOP3.LUT R7, R7, 0x7fffe000, RZ, 0xc0, !PT ;  /* 0x7fffe00007077812 */ /* 0x000fe400078ec0ff */
[----:B--2---:R-:W-:Y:S02]  /*eb70*/  LOP3.LUT R5, R5, 0x1c0, R6, 0xf8, !PT ;  /* 0x000001c005057812 */ /* 0x004fe400078ef806 */
[----:B------:R-:W-:Y:S02]  /*eb80*/  SHF.R.S32.HI R6, RZ, 0x1f, R10 ;  /* 0x0000001fff067819 */ /* 0x000fe4000001140a */
[----:B---3--:R-:W-:Y:S02]  /*eb90*/  LOP3.LUT R4, R5, R8, RZ, 0x3c, !PT ;  /* 0x0000000805047212 */ /* 0x008fe400078e3cff */
[----:B------:R-:W-:-:S05]  /*eba0*/  LEA.HI R6, R6, R10, RZ, 0x6 ;  /* 0x0000000a06067211 */ /* 0x000fca00078f30ff */
[----:B------:R-:W-:-:S05]  /*ebb0*/  IMAD.SHL.U32 R6, R6, 0x8, RZ ;  /* 0x0000000806067824 */ /* 0x000fca00078e00ff */
[----:B------:R-:W-:-:S04]  /*ebc0*/  LOP3.LUT R6, R6, 0xfffffe00, RZ, 0xc0, !PT ;  /* 0xfffffe0006067812 */ /* 0x000fc800078ec0ff */
[----:B-1----:R-:W-:Y:S02]  /*ebd0*/  IADD3 R9, R4, R7, R6 ;  /* 0x0000000704097210 */ /* 0x002fe40007ffe006 */
[----:B------:R-:W0:Y:S03]  /*ebe0*/  LDS.128 R4, [R0] ;  /* 0x0000000000047984 */ /* 0x000e260000000c00 */
[----:B------:R-:W-:-:S05]  /*ebf0*/  IMAD R27, R9, 0x2, R2 ;  /* 0x00000002091b7824 */ /* 0x000fca00078e0202 */
[----:B------:R-:W1:Y:S01]  /*ec00*/  LDS.128 R8, [R27+0x16400] ;  /* 0x016400001b087984 */ /* 0x000e620000000c00 */
[C---:B0-----:R-:W-:Y:S01]  /*ec10*/  IMAD.U32 R28, R4.reuse, 0x10000, RZ ;  /* 0x00010000041c7824 */ /* 0x041fe200078e00ff */
[----:B------:R-:W-:Y:S01]  /*ec20*/  LOP3.LUT R4, R4, 0xffff0000, RZ, 0xc0, !PT ;  /* 0xffff000004047812 */ /* 0x000fe200078ec0ff */
[C---:B------:R-:W-:Y:S01]  /*ec30*/  IMAD.U32 R29, R5.reuse, 0x10000, RZ ;  /* 0x00010000051d7824 */ /* 0x040fe200078e00ff */
[----:B------:R-:W-:Y:S01]  /*ec40*/  LOP3.LUT R5, R5, 0xffff0000, RZ, 0xc0, !PT ;  /* 0xffff000005057812 */ /* 0x000fe200078ec0ff */
[C---:B------:R-:W-:Y:S01]  /*ec50*/  IMAD.U32 R30, R6.reuse, 0x10000, RZ ;  /* 0x00010000061e7824 */ /* 0x040fe200078e00ff */
[----:B------:R-:W-:Y:S01]  /*ec60*/  LOP3.LUT R6, R6, 0xffff0000, RZ, 0xc0, !PT ;  /* 0xffff000006067812 */ /* 0x000fe200078ec0ff */
[C---:B------:R-:W-:Y:S01]  /*ec70*/  IMAD.U32 R31, R7.reuse, 0x10000, RZ ;  /* 0x00010000071f7824 */ /* 0x040fe200078e00ff */
[----:B------:R-:W-:Y:S01]  /*ec80*/  LOP3.LUT R7, R7, 0xffff0000, RZ, 0xc0, !PT ;  /* 0xffff000007077812 */ /* 0x000fe200078ec0ff */
[C---:B-1----:R-:W-:Y:S01]  /*ec90*/  IMAD.U32 R33, R8.reuse, 0x10000, RZ ;  /* 0x0001000008217824 */ /* 0x042fe200078e00ff */
[----:B------:R-:W-:Y:S01]  /*eca0*/  LOP3.LUT R8, R8, 0xffff0000, RZ, 0xc0, !PT ;  /* 0xffff000008087812 */ /* 0x000fe200078ec0ff */
[C---:B------:R-:W-:Y:S01]  /*ecb0*/  IMAD.U32 R34, R9.reuse, 0x10000, RZ ;  /* 0x0001000009227824 */ /* 0x040fe200078e00ff */
[----:B------:R-:W-:Y:S01]  /*ecc0*/  LOP3.LUT R9, R9, 0xffff0000, RZ, 0xc0, !PT ;  /* 0xffff000009097812 */ /* 0x000fe200078ec0ff */
[CC--:B------:R-:W-:Y:S01]  /*ecd0*/  FMUL.FTZ R41, R33.reuse, R38.reuse ;  /* 0x0000002621297220 */ /* 0x0c0fe20000410000 */
[----:B------:R-:W-:Y:S01]  /*ece0*/  FMUL.FTZ R43, R33, R37 ;  /* 0x00000025212b7220 */ /* 0x000fe20000410000 */
[----:B------:R-:W-:Y:S01]  /*ecf0*/  LOP3.LUT R33, R12, 0xffff0000, RZ, 0xc0, !PT ;  /* 0xffff00000c217812 */ /* 0x000fe200078ec0ff */
[----:B------:R-:W-:Y:S01]  /*ed00*/  FMUL.FTZ R45, R8, R39 ;  /* 0x00000027082d7220 */ /* 0x000fe20000410000 */
[C---:B------:R-:W-:Y:S01]  /*ed10*/  FFMA.FTZ R41, R28.reuse, R37, -R41 ;  /* 0x000000251c297223 */ /* 0x040fe20000010829 */
[----:B------:R-:W-:Y:S01]  /*ed20*/  FFMA.FTZ R43, R28, R38, R43 ;  /* 0x000000261c2b7223 */ /* 0x000fe2000001002b */
[----:B------:R-:W-:-:S02]  /*ed30*/  IMAD.U32 R37, R21, 0x10000, RZ ;  /* 0x0001000015257824 */ /* 0x000fc400078e00ff */
[-C--:B------:R-:W-:Y:S01]  /*ed40*/  FMUL.FTZ R47, R8, R33.reuse ;  /* 0x00000021082f7220 */ /* 0x080fe20000410000 */
[----:B------:R-:W-:Y:S02]  /*ed50*/  IMAD.U32 R28, R13, 0x10000, RZ ;  /* 0x000100000d1c7824 */ /* 0x000fe400078e00ff */
[----:B------:R-:W-:Y:S01]  /*ed60*/  FFMA.FTZ R38, R4, R33, -R45 ;  /* 0x0000002104267223 */ /* 0x000fe2000001082d */
[----:B------:R-:W-:Y:S01]  /*ed70*/  FMUL.FTZ R40, R34, R37 ;  /* 0x0000002522287220 */ /* 0x000fe20000410000 */
[----:B------:R-:W-:Y:S02]  /*ed80*/  IMAD.U32 R35, R10, 0x10000, RZ ;  /* 0x000100000a237824 */ /* 0x000fe400078e00ff */
[-C--:B------:R-:W-:Y:S01]  /*ed90*/  FMUL.FTZ R42, R34, R28.reuse ;  /* 0x0000001c222a7220 */ /* 0x080fe20000410000 */
[----:B------:R-:W-:Y:S02]  /*eda0*/  IMAD.U32 R8, R24, 0x10000, RZ ;  /* 0x0001000018087824 */ /* 0x000fe400078e00ff */
[----:B------:R-:W-:Y:S01]  /*edb0*/  FFMA.FTZ R34, R4, R39, R47 ;  /* 0x0000002704227223 */ /* 0x000fe2000001002f */
[----:B------:R-:W-:Y:S01]  /*edc0*/  IMAD.U32 R4, R14, 0x10000, RZ ;  /* 0x000100000e047824 */ /* 0x000fe200078e00ff */
[----:B------:R-:W-:Y:S01]  /*edd0*/  LOP3.LUT R10, R10, 0xffff0000, RZ, 0xc0, !PT ;  /* 0xffff00000a0a7812 */ /* 0x000fe200078ec0ff */
[C---:B------:R-:W-:Y:S01]  /*ede0*/  FFMA.FTZ R40, R29.reuse, R28, -R40 ;  /* 0x0000001c1d287223 */ /* 0x040fe20000010828 */
[----:B------:R-:W-:Y:S01]  /*edf0*/  FFMA.FTZ R42, R29, R37, R42 ;  /* 0x000000251d2a7223 */ /* 0x000fe2000001002a */
[----:B------:R-:W-:Y:S01]  /*ee00*/  LOP3.LUT R33, R24, 0xffff0000, RZ, 0xc0, !PT ;  /* 0xffff000018217812 */ /* 0x000fe200078ec0ff */
[C---:B------:R-:W-:Y:S01]  /*ee10*/  FMUL.FTZ R37, R35.reuse, R8 ;  /* 0x0000000823257220 */ /* 0x040fe20000410000 */
[----:B------:R-:W-:Y:S01]  /*ee20*/  LOP3.LUT R29, R14, 0xffff0000, RZ, 0xc0, !PT ;  /* 0xffff00000e1d7812 */ /* 0x000fe200078ec0ff */
[----:B------:R-:W-:Y:S01]  /*ee30*/  FMUL.FTZ R35, R35, R4 ;  /* 0x0000000423237220 */ /* 0x000fe20000410000 */
[----:B------:R-:W-:-:S02]  /*ee40*/  IMAD.U32 R36, R11, 0x10000, RZ ;  /* 0x000100000b247824 */ /* 0x000fc400078e00ff */
[----:B------:R-:W-:Y:S01]  /*ee50*/  FMUL.FTZ R39, R10, R33 ;  /* 0x000000210a277220 */ /* 0x000fe20000410000 */
[----:B------:R-:W-:Y:S02]  /*ee60*/  IMAD.U32 R28, R25, 0x10000, RZ ;  /* 0x00010000191c7824 */ /* 0x000fe400078e00ff */
[----:B------:R-:W-:Y:S01]  /*ee70*/  FFMA.FTZ R37, R30, R4, -R37 ;  /* 0x000000041e257223 */ /* 0x000fe20000010825 */
[----:B------:R-:W-:Y:S01]  /*ee80*/  FMUL.FTZ R10, R10, R29 ;  /* 0x0000001d0a0a7220 */ /* 0x000fe20000410000 */
[----:B------:R-:W-:Y:S01]  /*ee90*/  FFMA.FTZ R35, R30, R8, R35 ;  /* 0x000000081e237223 */ /* 0x000fe20000010023 */
[----:B------:R-:W-:Y:S02]  /*eea0*/  IMAD.U32 R4, R15, 0x10000, RZ ;  /* 0x000100000f047824 */ /* 0x000fe400078e00ff */
[----:B------:R-:W-:Y:S01]  /*eeb0*/  FMUL.FTZ R8, R36, R28 ;  /* 0x0000001c24087220 */ /* 0x000fe20000410000 */
[C---:B------:R-:W-:Y:S01]  /*eec0*/  FFMA.FTZ R44, R6.reuse, R33, R10 ;  /* 0x00000021062c7223 */ /* 0x040fe2000001000a */
[----:B------:R-:W-:Y:S01]  /*eed0*/  LOP3.LUT R11, R11, 0xffff0000, RZ, 0xc0, !PT ;  /* 0xffff00000b0b7812 */ /* 0x000fe200078ec0ff */
[----:B------:R-:W-:Y:S01]  /*eee0*/  FFMA.FTZ R30, R6, R29, -R39 ;  /* 0x0000001d061e7223 */ /* 0x000fe20000010827 */
[-C--:B------:R-:W-:Y:S01]  /*eef0*/  FFMA.FTZ R33, R31, R4.reuse, -R8 ;  /* 0x000000041f217223 */ /* 0x080fe20000010808 */
[----:B------:R-:W-:Y:S01]  /*ef00*/  FMUL.FTZ R36, R36, R4 ;  /* 0x0000000424247220 */ /* 0x000fe20000410000 */
[----:B------:R-:W-:-:S02]  /*ef10*/  LOP3.LUT R8, R21, 0xffff0000, RZ, 0xc0, !PT ;  /* 0xffff000015087812 */ /* 0x000fc400078ec0ff */
[----:B------:R-:W-:Y:S01]  /*ef20*/  LOP3.LUT R10, R25, 0xffff0000, RZ, 0xc0, !PT ;  /* 0xffff0000190a7812 */ /* 0x000fe200078ec0ff */
[----:B------:R-:W-:Y:S01]  /*ef30*/  FFMA.FTZ R36, R31, R28, R36 ;  /* 0x0000001c1f247223 */ /* 0x000fe20000010024 */
[----:B------:R-:W-:Y:S01]  /*ef40*/  LOP3.LUT R4, R13, 0xffff0000, RZ, 0xc0, !PT ;  /* 0xffff00000d047812 */ /* 0x000fe200078ec0ff */
[----:B------:R-:W-:Y:S01]  /*ef50*/  FMUL.FTZ R28, R9, R8 ;  /* 0x00000008091c7220 */ /* 0x000fe20000410000 */
[----:B------:R-:W-:Y:S01]  /*ef60*/  LOP3.LUT R6, R15, 0xffff0000, RZ, 0xc0, !PT ;  /* 0xffff00000f067812 */ /* 0x000fe200078ec0ff */
[----:B------:R-:W-:Y:S02]  /*ef70*/  FMUL.FTZ R46, R11, R10 ;  /* 0x0000000a0b2e7220 */ /* 0x000fe40000410000 */
[-C--:B------:R-:W-:Y:S01]  /*ef80*/  FMUL.FTZ R29, R9, R4.reuse ;  /* 0x00000004091d7220 */ /* 0x080fe20000410000 */
[----:B------:R-:W-:Y:S01]  /*ef90*/  FFMA.FTZ R9, R5, R4, -R28 ;  /* 0x0000000405097223 */ /* 0x000fe2000001081c */
[-C--:B------:R-:W-:Y:S01]  /*efa0*/  FMUL.FTZ R11, R11, R6.reuse ;  /* 0x000000060b0b7220 */ /* 0x080fe20000410000 */
[----:B------:R-:W-:Y:S01]  /*efb0*/  FFMA.FTZ R46, R7, R6, -R46 ;  /* 0x00000006072e7223 */ /* 0x000fe2000001082e */
[----:B------:R-:W-:Y:S01]  /*efc0*/  FFMA.FTZ R29, R5, R8, R29 ;  /* 0x00000008051d7223 */ /* 0x000fe2000001001d */
[----:B------:R-:W-:Y:S01]  /*efd0*/  F2FP.BF16.F32.PACK_AB R6, R30, R37 ;  /* 0x000000251e06723e */ /* 0x000fe200000010ff */
[----:B------:R-:W-:Y:S01]  /*efe0*/  FFMA.FTZ R11, R7, R10, R11 ;  /* 0x0000000a070b7223 */ /* 0x000fe2000001000b */
[----:B------:R-:W-:-:S02]  /*eff0*/  F2FP.BF16.F32.PACK_AB R4, R38, R41 ;  /* 0x000000292604723e */ /* 0x000fc400000010ff */
[----:B------:R-:W-:Y:S02]  /*f000*/  F2FP.BF16.F32.PACK_AB R5, R9, R40 ;  /* 0x000000280905723e */ /* 0x000fe400000010ff */
[----:B------:R-:W-:Y:S02]  /*f010*/  F2FP.BF16.F32.PACK_AB R7, R46, R33 ;  /* 0x000000212e07723e */ /* 0x000fe400000010ff */
[----:B------:R-:W-:Y:S02]  /*f020*/  F2FP.BF16.F32.PACK_AB R10, R44, R35 ;  /* 0x000000232c0a723e */ /* 0x000fe400000010ff */
[----:B------:R-:W-:Y:S01]  /*f030*/  F2FP.BF16.F32.PACK_AB R8, R34, R43 ;  /* 0x0000002b2208723e */ /* 0x000fe200000010ff */
[----:B------:R2:W-:Y:S01]  /*f040*/  STS.128 [R0], R4 ;  /* 0x0000000400007388 */ /* 0x0005e20000000c00 */
[----:B------:R-:W-:Y:S02]  /*f050*/  F2FP.BF16.F32.PACK_AB R9, R29, R42 ;  /* 0x0000002a1d09723e */ /* 0x000fe400000010ff */
[----:B------:R-:W-:-:S05]  /*f060*/  F2FP.BF16.F32.PACK_AB R11, R11, R36 ;  /* 0x000000240b0b723e */ /* 0x000fca00000010ff */
[----:B------:R2:W-:Y:S02]  /*f070*/  STS.128 [R27+0x16400], R8 ;  /* 0x016400081b007388 */ /* 0x0005e40000000c00 */
.L_x_620:
[----:B------:R-:W-:Y:S05]  /*f080*/  BSYNC B1 ;  /* 0x0000000000017941 */ /* 0x000fea0003800000 */
.L_x_619:
[----:B------:R-:W-:Y:S04]  /*f090*/  BSSY B1, `(.L_x_621) ;  /* 0x0000060000017945 */ /* 0x000fe80003800000 */
[----:B------:R-:W-:Y:S05]  /*f0a0*/  @P2 BRA `(.L_x_622) ;  /* 0x0000000400782947 */ /* 0x000fea0003800000 */
[----:B--2---:R-:W2:Y:S04]  /*f0b0*/  LDL R0, [R1+0x8c] ;  /* 0x00008c0001007983 */ /* 0x004ea80000100800 */
[----:B-1----:R-:W3:Y:S04]  /*f0c0*/  LDL R9, [R1+0x38] ;  /* 0x0000380001097983 */ /* 0x002ee80000100800 */
[----:B------:R-:W4:Y:S04]  /*f0d0*/  LDL R8, [R1+0x5c] ;  /* 0x00005c0001087983 */ /* 0x000f280000100800 */
[----:B------:R-:W4:Y:S01]  /*f0e0*/  LDL R7, [R1+0x4c] ;  /* 0x00004c0001077983 */ /* 0x000f220000100800 */
[C---:B------:R-:W-:Y:S01]  /*f0f0*/  IMAD.U32 R39, R20.reuse, 0x10000, RZ ;  /* 0x0001000014277824 */ /* 0x040fe200078e00ff */
[----:B------:R-:W-:Y:S01]  /*f100*/  LOP3.LUT R44, R20, 0xffff0000, RZ, 0xc0, !PT ;  /* 0xffff0000142c7812 */ /* 0x000fe200078ec0ff */
[C---:B0-----:R-:W-:Y:S01]  /*f110*/  IMAD.U32 R37, R12.reuse, 0x10000, RZ ;  /* 0x000100000c257824 */ /* 0x041fe200078e00ff */
[----:B------:R-:W-:Y:S01]  /*f120*/  LOP3.LUT R40, R12, 0xffff0000, RZ, 0xc0, !PT ;  /* 0xffff00000c287812 */ /* 0x000fe200078ec0ff */
[C---:B------:R-:W-:Y:S01]  /*f130*/  IMAD.U32 R46, R21.reuse, 0x10000, RZ ;  /* 0x00010000152e7824 */ /* 0x040fe200078e00ff */
[----:B------:R-:W-:Y:S01]  /*f140*/  LOP3.LUT R47, R21, 0xffff0000, RZ, 0xc0, !PT ;  /* 0xffff0000152f7812 */ /* 0x000fe200078ec0ff */
[----:B------:R-:W-:Y:S01]  /*f150*/  IMAD.U32 R42, R13, 0x10000, RZ ;  /* 0x000100000d2a7824 */ /* 0x000fe200078e00ff */
[----:B------:R-:W-:Y:S01]  /*f160*/  LOP3.LUT R49, R25, 0xffff0000, RZ, 0xc0, !PT ;  /* 0xffff000019317812 */ /* 0x000fe200078ec0ff */
[----:B------:R-:W-:Y:S01]  /*f170*/  IMAD.U32 R43, R24, 0x10000, RZ ;  /* 0x00010000182b7824 */ /* 0x000fe200078e00ff */
[----:B------:R-:W-:-:S02]  /*f180*/  LOP3.LUT R45, R15, 0xffff0000, RZ, 0xc0, !PT ;  /* 0xffff00000f2d7812 */ /* 0x000fc400078ec0ff */
[----:B--2---:R-:W-:Y:S02]  /*f190*/  R2UR UR4, R0 ;  /* 0x00000000000472ca */ /* 0x004fe400000e0000 */
[----:B------:R-:W-:Y:S02]  /*f1a0*/  LEA.HI R0, R3, R26, RZ, 0x1d ;  /* 0x0000001a03007211 */ /* 0x000fe400078fe8ff */
[----:B---3--:R-:W-:Y:S02]  /*f1b0*/  LOP3.LUT R6, R9, 0x38, R16, 0xf8, !PT ;  /* 0x0000003809067812 */ /* 0x008fe400078ef810 */
[----:B------:R-:W-:Y:S01]  /*f1c0*/  SHF.R.S32.HI R5, RZ, 0x1f, R0 ;  /* 0x0000001fff057819 */ /* 0x000fe20000011400 */
[----:B------:R-:W-:-:S03]  /*f1d0*/  IMAD.SHL.U32 R4, R0, 0x8, RZ ;  /* 0x0000000800047824 */ /* 0x000fc600078e00ff */
[----:B------:R-:W-:Y:S02]  /*f1e0*/  LEA.HI R5, R5, R0, RZ, 0x3 ;  /* 0x0000000005057211 */ /* 0x000fe400078f18ff */
[----:B------:R-:W-:Y:S02]  /*f1f0*/  LOP3.LUT R0, R9, 0x38, R4, 0xf8, !PT ;  /* 0x0000003809007812 */ /* 0x000fe400078ef804 */
[----:B----4-:R-:W-:Y:S01]  /*f200*/  LOP3.LUT R6, R7, R6, R8, 0xf6, !PT ;  /* 0x0000000607067212 */ /* 0x010fe200078ef608 */
[----:B------:R-:W-:Y:S01]  /*f210*/  IMAD.SHL.U32 R5, R5, 0x400, RZ ;  /* 0x0000040005057824 */ /* 0x000fe200078e00ff */
[----:B------:R-:W-:Y:S02]  /*f220*/  LOP3.LUT R0, R0, R8, RZ, 0x3c, !PT ;  /* 0x0000000800007212 */ /* 0x000fe400078e3cff */
[----:B------:R-:W-:Y:S02]  /*f230*/  LEA R48, R6, UR4, 0x1 ;  /* 0x0000000406307c11 */ /* 0x000fe4000f8e08ff */
[----:B------:R-:W-:-:S04]  /*f240*/  LOP3.LUT R5, R5, 0x7fffe000, RZ, 0xc0, !PT ;  /* 0x7fffe00005057812 */ /* 0x000fc800078ec0ff */
[----:B------:R-:W-:Y:S02]  /*f250*/  IADD3 R9, R0, R5, R7 ;  /* 0x0000000500097210 */ /* 0x000fe40007ffe007 */
        /* <DEDUP_REMOVED lines=21> */
[-C--:B------:R-:W-:Y:S01]  /*f3b0*/  FMUL.FTZ R37, R46, R33.reuse ;  /* 0x000000212e257220 */ /* 0x080fe20000410000 */
[----:B------:R-:W-:Y:S01]  /*f3c0*/  FMUL.FTZ R27, R40, R8 ;  /* 0x00000008281b7220 */ /* 0x000fe20000410000 */
[----:B------:R-:W-:Y:S01]  /*f3d0*/  FMUL.FTZ R33, R42, R33 ;  /* 0x000000212a217220 */ /* 0x000fe20000410000 */
[----:B------:R-:W-:Y:S02]  /*f3e0*/  IMAD.U32 R39, R14, 0x10000, RZ ;  /* 0x000100000e277824 */ /* 0x000fe400078e00ff */
[-C--:B------:R-:W-:Y:S01]  /*f3f0*/  FFMA.FTZ R31, R40, R4.reuse, -R31 ;  /* 0x00000004281f7223 */ /* 0x080fe2000001081f */
[----:B------:R-:W-:Y:S01]  /*f400*/  FFMA.FTZ R27, R44, R4, R27 ;  /* 0x000000042c1b7223 */ /* 0x000fe2000001001b */
[-C--:B------:R-:W-:Y:S01]  /*f410*/  FFMA.FTZ R37, R42, R28.reuse, -R37 ;  /* 0x0000001c2a257223 */ /* 0x080fe20000010825 */
[----:B------:R-:W-:Y:S01]  /*f420*/  FFMA.FTZ R33, R46, R28, R33 ;  /* 0x0000001c2e217223 */ /* 0x000fe20000010021 */
[----:B------:R-:W-:Y:S01]  /*f430*/  LOP3.LUT R10, R10, 0xffff0000, RZ, 0xc0, !PT ;  /* 0xffff00000a0a7812 */ /* 0x000fe200078ec0ff */
[-C--:B------:R-:W-:Y:S01]  /*f440*/  FMUL.FTZ R4, R43, R34.reuse ;  /* 0x000000222b047220 */ /* 0x080fe20000410000 */
[----:B------:R-:W-:Y:S01]  /*f450*/  LOP3.LUT R28, R14, 0xffff0000, RZ, 0xc0, !PT ;  /* 0xffff00000e1c7812 */ /* 0x000fe200078ec0ff */
[----:B------:R-:W-:Y:S01]  /*f460*/  FMUL.FTZ R34, R39, R34 ;  /* 0x0000002227227220 */ /* 0x000fe20000410000 */
[----:B------:R-:W-:Y:S01]  /*f470*/  LOP3.LUT R40, R24, 0xffff0000, RZ, 0xc0, !PT ;  /* 0xffff000018287812 */ /* 0x000fe200078ec0ff */
[----:B------:R-:W-:-:S02]  /*f480*/  IMAD.U32 R35, R11, 0x10000, RZ ;  /* 0x000100000b237824 */ /* 0x000fc400078e00ff */
[-C--:B------:R-:W-:Y:S01]  /*f490*/  FFMA.FTZ R8, R39, R29.reuse, -R4 ;  /* 0x0000001d27087223 */ /* 0x080fe20000010804 */
[----:B------:R-:W-:Y:S02]  /*f4a0*/  IMAD.U32 R42, R25, 0x10000, RZ ;  /* 0x00010000192a7824 */ /* 0x000fe400078e00ff */
[-C--:B------:R-:W-:Y:S01]  /*f4b0*/  FMUL.FTZ R41, R28, R10.reuse ;  /* 0x0000000a1c297220 */ /* 0x080fe20000410000 */
[----:B------:R-:W-:Y:S01]  /*f4c0*/  FMUL.FTZ R39, R40, R10 ;  /* 0x0000000a28277220 */ /* 0x000fe20000410000 */
[----:B------:R-:W-:Y:S01]  /*f4d0*/  FFMA.FTZ R10, R43, R29, R34 ;  /* 0x0000001d2b0a7223 */ /* 0x000fe20000010022 */
[----:B------:R-:W-:Y:S01]  /*f4e0*/  LOP3.LUT R11, R11, 0xffff0000, RZ, 0xc0, !PT ;  /* 0xffff00000b0b7812 */ /* 0x000fe200078ec0ff */
[----:B------:R-:W-:Y:S02]  /*f4f0*/  IMAD.U32 R4, R15, 0x10000, RZ ;  /* 0x000100000f047824 */ /* 0x000fe400078e00ff */
[-C--:B------:R-:W-:Y:S01]  /*f500*/  FMUL.FTZ R29, R42, R35.reuse ;  /* 0x000000232a1d7220 */ /* 0x080fe20000410000 */
[----:B------:R-:W-:Y:S01]  /*f510*/  LOP3.LUT R43, R13, 0xffff0000, RZ, 0xc0, !PT ;  /* 0xffff00000d2b7812 */ /* 0x000fe200078ec0ff */
[----:B------:R-:W-:Y:S01]  /*f520*/  FFMA.FTZ R39, R28, R6, -R39 ;  /* 0x000000061c277223 */ /* 0x000fe20000010827 */
[C---:B------:R-:W-:Y:S01]  /*f530*/  FMUL.FTZ R35, R4.reuse, R35 ;  /* 0x0000002304237220 */ /* 0x040fe20000410000 */
[----:B------:R-:W-:Y:S01]  /*f540*/  FFMA.FTZ R29, R4, R30, -R29 ;  /* 0x0000001e041d7223 */ /* 0x000fe2000001081d */
[----:B------:R-:W-:Y:S01]  /*f550*/  FFMA.FTZ R41, R40, R6, R41 ;  /* 0x0000000628297223 */ /* 0x000fe20000010029 */
[----:B------:R-:W-:Y:S01]  /*f560*/  FMUL.FTZ R4, R47, R9 ;  /* 0x000000092f047220 */ /* 0x000fe20000410000 */
[----:B------:R-:W-:Y:S01]  /*f570*/  FMUL.FTZ R34, R49, R11 ;  /* 0x0000000b31227220 */ /* 0x000fe20000410000 */
[----:B------:R-:W-:Y:S01]  /*f580*/  FMUL.FTZ R6, R43, R9 ;  /* 0x000000092b067220 */ /* 0x000fe20000410000 */
[----:B------:R-:W-:Y:S01]  /*f590*/  FMUL.FTZ R40, R45, R11 ;  /* 0x0000000b2d287220 */ /* 0x000fe20000410000 */
[----:B------:R-:W-:Y:S01]  /*f5a0*/  FFMA.FTZ R35, R42, R30, R35 ;  /* 0x0000001e2a237223 */ /* 0x000fe20000010023 */
        /* <DEDUP_REMOVED lines=8> */
[----:B------:R-:W-:Y:S02]  /*f630*/  F2FP.BF16.F32.PACK_AB R10, R41, R10 ;  /* 0x0000000a290a723e */ /* 0x000fe400000010ff */
[----:B------:R-:W-:Y:S01]  /*f640*/  F2FP.BF16.F32.PACK_AB R8, R27, R38 ;  /* 0x000000261b08723e */ /* 0x000fe200000010ff */
[----:B------:R3:W-:Y:S01]  /*f650*/  STS.128 [R48], R4 ;  /* 0x0000000430007388 */ /* 0x0007e20000000c00 */
[----:B------:R-:W-:-:S02]  /*f660*/  F2FP.BF16.F32.PACK_AB R9, R30, R33 ;  /* 0x000000211e09723e */ /* 0x000fc400000010ff */
[----:B------:R-:W-:-:S05]  /*f670*/  F2FP.BF16.F32.PACK_AB R11, R40, R35 ;  /* 0x00000023280b723e */ /* 0x000fca00000010ff */
[----:B------:R3:W-:Y:S02]  /*f680*/  STS.128 [R0+0x16400], R8 ;  /* 0x0164000800007388 */ /* 0x0007e40000000c00 */
.L_x_622:
[----:B------:R-:W-:Y:S05]  /*f690*/  BSYNC B1 ;  /* 0x0000000000017941 */ /* 0x000fea0003800000 */
.L_x_621:
[----:B------:R-:W-:Y:S04]  /*f6a0*/  BSSY B1, `(.L_x_623) ;  /* 0x0000060000017945 */ /* 0x000fe80003800000 */
[----:B------:R-:W-:Y:S05]  /*f6b0*/  @P3 BRA `(.L_x_624) ;  /* 0x0000000400783947 */ /* 0x000fea0003800000 */
[----:B--23--:R-:W2:Y:S04]  /*f6c0*/  LDL R0, [R1+0x8c] ;  /* 0x00008c0001007983 */ /* 0x00cea80000100800 */
        /* <DEDUP_REMOVED lines=93> */
.L_x_624:
[----:B------:R-:W-:Y:S05]  /*fca0*/  BSYNC B1 ;  /* 0x0000000000017941 */ /* 0x000fea0003800000 */
.L_x_623:
[----:B------:R-:W-:Y:S05]  /*fcb0*/  @P0 BRA `(.L_x_610) ;  /* 0x0000000400780947 */ /* 0x000fea0003800000 */
[----:B--234-:R-:W2:Y:S04]  /*fcc0*/  LDL R0, [R1+0x8c] ;  /* 0x00008c0001007983 */ /* 0x01cea80000100800 */
[----:B------:R-:W3:Y:S04]  /*fcd0*/  LDL R8, [R1+0x30] ;  /* 0x0000300001087983 */ /* 0x000ee80000100800 */
[----:B------:R-:W4:Y:S04]  /*fce0*/  LDL R7, [R1+0x50] ;  /* 0x0000500001077983 */ /* 0x000f280000100800 */
[----:B------:R-:W5:Y:S01]  /*fcf0*/  LDL R6, [R1+0x54] ;  /* 0x0000540001067983 */ /* 0x000f620000100800 */
[----:B------:R-:W-:Y:S01]  /*fd00*/  LEA.HI R3, R3, R26, RZ, 0x1d ;  /* 0x0000001a03037211 */ /* 0x000fe200078fe8ff */
[C---:B0-----:R-:W-:Y:S01]  /*fd10*/  IMAD.U32 R36, R20.reuse, 0x10000, RZ ;  /* 0x0001000014247824 */ /* 0x041fe200078e00ff */
[----:B------:R-:W-:Y:S01]  /*fd20*/  LOP3.LUT R38, R20, 0xffff0000, RZ, 0xc0, !PT ;  /* 0xffff000014267812 */ /* 0x000fe200078ec0ff */
[C---:B------:R-:W-:Y:S01]  /*fd30*/  IMAD.U32 R34, R12.reuse, 0x10000, RZ ;  /* 0x000100000c227824 */ /* 0x040fe200078e00ff */
[----:B------:R-:W-:Y:S01]  /*fd40*/  SHF.R.S32.HI R4, RZ, 0x1f, R3 ;  /* 0x0000001fff047819 */ /* 0x000fe20000011403 */
[----:B------:R-:W-:Y:S01]  /*fd50*/  IMAD.U32 R20, R13, 0x10000, RZ ;  /* 0x000100000d147824 */ /* 0x000fe200078e00ff */
[----:B------:R-:W-:Y:S01]  /*fd60*/  LOP3.LUT R12, R12, 0xffff0000, RZ, 0xc0, !PT ;  /* 0xffff00000c0c7812 */ /* 0x000fe200078ec0ff */
[----:B------:R-:W-:Y:S01]  /*fd70*/  IMAD.U32 R43, R24, 0x10000, RZ ;  /* 0x00010000182b7824 */ /* 0x000fe200078e00ff */
[----:B------:R-:W-:-:S02]  /*fd80*/  LEA.HI R4, R4, R3, RZ, 0x3 ;  /* 0x0000000304047211 */ /* 0x000fc400078f18ff */
[----:B------:R-:W-:Y:S02]  /*fd90*/  LOP3.LUT R24, R24, 0xffff0000, RZ, 0xc0, !PT ;  /* 0xffff000018187812 */ /* 0x000fe400078ec0ff */
[----:B------:R-:W-:Y:S01]  /*fda0*/  LOP3.LUT R13, R13, 0xffff0000, RZ, 0xc0, !PT ;  /* 0xffff00000d0d7812 */ /* 0x000fe200078ec0ff */
[----:B------:R-:W-:Y:S01]  /*fdb0*/  IMAD.SHL.U32 R4, R4, 0x400, RZ ;  /* 0x0000040004047824 */ /* 0x000fe200078e00ff */
[----:B--2---:R-:W-:Y:S01]  /*fdc0*/  R2UR UR4, R0 ;  /* 0x00000000000472ca */ /* 0x004fe200000e0000 */
[----:B------:R-:W-:-:S03]  /*fdd0*/  IMAD.SHL.U32 R0, R3, 0x8, RZ ;  /* 0x0000000803007824 */ /* 0x000fc600078e00ff */
[----:B------:R-:W-:Y:S02]  /*fde0*/  LOP3.LUT R3, R4, 0x7fffe000, RZ, 0xc0, !PT ;  /* 0x7fffe00004037812 */ /* 0x000fe400078ec0ff */
[C---:B---3--:R-:W-:Y:S02]  /*fdf0*/  LOP3.LUT R5, R8.reuse, 0x38, R16, 0xf8, !PT ;  /* 0x0000003808057812 */ /* 0x048fe400078ef810 */
[----:B------:R-:W-:-:S04]  /*fe00*/  LOP3.LUT R0, R8, 0x38, R0, 0xf8, !PT ;  /* 0x0000003808007812 */ /* 0x000fc800078ef800 */
[----:B----4-:R-:W-:Y:S02]  /*fe10*/  LOP3.LUT R0, R0, R7, RZ, 0x3c, !PT ;  /* 0x0000000700007212 */ /* 0x010fe400078e3cff */
[----:B-----5:R-:W-:Y:S02]  /*fe20*/  LOP3.LUT R5, R6, R5, R7, 0xf6, !PT ;  /* 0x0000000506057212 */ /* 0x020fe400078ef607 */
[----:B------:R-:W-:Y:S02]  /*fe30*/  IADD3 R3, R0, R3, R6 ;  /* 0x0000000300037210 */ /* 0x000fe40007ffe006 */
[----:B------:R-:W-:-:S03]  /*fe40*/  LEA R40, R5, UR4, 0x1 ;  /* 0x0000000405287c11 */ /* 0x000fc6000f8e08ff */
[----:B------:R-:W-:Y:S02]  /*fe50*/  IMAD R3, R3, 0x2, R2 ;  /* 0x0000000203037824 */ /* 0x000fe400078e0202 */
[----:B------:R-:W0:Y:S04]  /*fe60*/  LDS.128 R4, [R40] ;  /* 0x0000000028047984 */ /* 0x000e280000000c00 */
[----:B-1----:R-:W1:Y:S01]  /*fe70*/  LDS.128 R8, [R3+0x16400] ;  /* 0x0164000003087984 */ /* 0x002e620000000c00 */
[C---:B0-----:R-:W-:Y:S01]  /*fe80*/  IMAD.U32 R0, R4.reuse, 0x10000, RZ ;  /* 0x0001000004007824 */ /* 0x041fe200078e00ff */
        /* <DEDUP_REMOVED lines=9> */
[-C--:B------:R-:W-:Y:S01]  /*ff20*/  FMUL.FTZ R37, R38, R8.reuse ;  /* 0x0000000826257220 */ /* 0x080fe20000410000 */
[----:B------:R-:W-:Y:S01]  /*ff30*/  FMUL.FTZ R39, R12, R8 ;  /* 0x000000080c277220 */ /* 0x000fe20000410000 */
[----:B------:R-:W-:Y:S01]  /*ff40*/  FFMA.FTZ R35, R34, R0, -R35 ;  /* 0x0000000022237223 */ /* 0x000fe20000010823 */
[----:B------:R-:W-:-:S02]  /*ff50*/  IMAD.U32 R34, R21, 0x10000, RZ ;  /* 0x0001000015227824 */ /* 0x000fc400078e00ff */
[----:B------:R-:W-:Y:S01]  /*ff60*/  FFMA.FTZ R29, R36, R0, R29 ;  /* 0x00000000241d7223 */ /* 0x000fe2000001001d */
[----:B------:R-:W-:Y:S02]  /*ff70*/  IMAD.U32 R31, R10, 0x10000, RZ ;  /* 0x000100000a1f7824 */ /* 0x000fe400078e00ff */
[-C--:B------:R-:W-:Y:S01]  /*ff80*/  FFMA.FTZ R0, R12, R4.reuse, -R37 ;  /* 0x000000040c007223 */ /* 0x080fe20000010825 */
[----:B------:R-:W-:Y:S01]  /*ff90*/  FFMA.FTZ R8, R38, R4, R39 ;  /* 0x0000000426087223 */ /* 0x000fe20000010027 */
[-C--:B------:R-:W-:Y:S01]  /*ffa0*/  FMUL.FTZ R37, R34, R30.reuse ;  /* 0x0000001e22257220 */ /* 0x080fe20000410000 */
[----:B------:R-:W-:Y:S01]  /*ffb0*/  FMUL.FTZ R41, R20, R30 ;  /* 0x0000001e14297220 */ /* 0x000fe20000410000 */
[----:B------:R-:W-:Y:S02]  /*ffc0*/  IMAD.U32 R39, R14, 0x10000, RZ ;  /* 0x000100000e277824 */ /* 0x000fe400078e00ff */
[-C--:B------:R-:W-:Y:S01]  /*ffd0*/  FMUL.FTZ R4, R43, R31.reuse ;  /* 0x0000001f2b047220 */ /* 0x080fe20000410000 */
[----:B------:R-:W-:Y:S01]  /*ffe0*/  IMAD.U32 R27, R6, 0x10000, RZ ;  /* 0x00010000061b7824 */ /* 0x000fe200078e00ff */
[----:B------:R-:W-:Y:S01]  /*fff0*/  LOP3.LUT R10, R10, 0xffff0000, RZ, 0xc0, !PT ;  /* 0xffff00000a0a7812 */ /* 0x000fe200078ec0ff */
[-C--:B------:R-:W-:Y:S01]  /*10000*/  FFMA.FTZ R37, R20, R26.reuse, -R37 ;  /* 0x0000001a14257223 */ /* 0x080fe20000010825 */
[----:B------:R-:W-:Y:S01]  /*10010*/  LOP3.LUT R14, R14, 0xffff0000, RZ, 0xc0, !PT ;  /* 0xffff00000e0e7812 */ /* 0x000fe200078ec0ff */
[----:B------:R-:W-:Y:S01]  /*10020*/  FFMA.FTZ R41, R34, R26, R41 ;  /* 0x0000001a22297223 */ /* 0x000fe20000010029 */
[----:B------:R-:W-:Y:S01]  /*10030*/  FMUL.FTZ R12, R39, R31 ;  /* 0x0000001f270c7220 */ /* 0x000fe20000410000 */
[----:B------:R-:W-:-:S02]  /*10040*/  IMAD.U32 R33, R11, 0x10000, RZ ;  /* 0x000100000b217824 */ /* 0x000fc400078e00ff */
[-C--:B------:R-:W-:Y:S01]  /*10050*/  FFMA.FTZ R20, R39, R27.reuse, -R4 ;  /* 0x0000001b27147223 */ /* 0x080fe20000010804 */
[----:B------:R-:W-:Y:S02]  /*10060*/  IMAD.U32 R26, R25, 0x10000, RZ ;  /* 0x00010000191a7824 */ /* 0x000fe400078e00ff */
[-C--:B------:R-:W-:Y:S01]  /*10070*/  FMUL.FTZ R31, R24, R10.reuse ;  /* 0x0000000a181f7220 */ /* 0x080fe20000410000 */
[----:B------:R-:W-:Y:S02]  /*10080*/  IMAD.U32 R4, R15, 0x10000, RZ ;  /* 0x000100000f047824 */ /* 0x000fe400078e00ff */
[----:B------:R-:W-:Y:S01]  /*10090*/  FMUL.FTZ R39, R14, R10 ;  /* 0x0000000a0e277220 */ /* 0x000fe20000410000 */
[----:B------:R-:W-:Y:S01]  /*100a0*/  LOP3.LUT R6, R6, 0xffff0000, RZ, 0xc0, !PT ;  /* 0xffff000006067812 */ /* 0x000fe200078ec0ff */
[----:B------:R-:W-:Y:S01]  /*100b0*/  FFMA.FTZ R10, R43, R27, R12 ;  /* 0x0000001b2b0a7223 */ /* 0x000fe2000001000c */
[----:B------:R-:W-:Y:S01]  /*100c0*/  IMAD.U32 R28, R7, 0x10000, RZ ;  /* 0x00010000071c7824 */ /* 0x000fe200078e00ff */
[----:B------:R-:W-:Y:S01]  /*100d0*/  LOP3.LUT R11, R11, 0xffff0000, RZ, 0xc0, !PT ;  /* 0xffff00000b0b7812 */ /* 0x000fe200078ec0ff */
[-C--:B------:R-:W-:Y:S01]  /*100e0*/  FMUL.FTZ R27, R26, R33.reuse ;  /* 0x000000211a1b7220 */ /* 0x080fe20000410000 */
[----:B------:R-:W-:Y:S01]  /*100f0*/  LOP3.LUT R21, R21, 0xffff0000, RZ, 0xc0, !PT ;  /* 0xffff000015157812 */ /* 0x000fe200078ec0ff */
[----:B------:R-:W-:Y:S01]  /*10100*/  FMUL.FTZ R33, R4, R33 ;  /* 0x0000002104217220 */ /* 0x000fe20000410000 */
[----:B------:R-:W-:Y:S01]  /*10110*/  LOP3.LUT R25, R25, 0xffff0000, RZ, 0xc0, !PT ;  /* 0xffff000019197812 */ /* 0x000fe200078ec0ff */
[----:B------:R-:W-:Y:S01]  /*10120*/  FFMA.FTZ R39, R24, R6, R39 ;  /* 0x0000000618277223 */ /* 0x000fe20000010027 */
[----:B------:R-:W-:Y:S01]  /*10130*/  LOP3.LUT R15, R15, 0xffff0000, RZ, 0xc0, !PT ;  /* 0xffff00000f0f7812 */ /* 0x000fe200078ec0ff */
[----:B------:R-:W-:Y:S01]  /*10140*/  FFMA.FTZ R27, R4, R28, -R27 ;  /* 0x0000001c041b7223 */ /* 0x000fe2000001081b */
[----:B------:R-:W-:Y:S01]  /*10150*/  LOP3.LUT R7, R7, 0xffff0000, RZ, 0xc0, !PT ;  /* 0xffff000007077812 */ /* 0x000fe200078ec0ff */
[----:B------:R-:W-:Y:S01]  /*10160*/  FFMA.FTZ R31, R14, R6, -R31 ;  /* 0x000000060e1f7223 */ /* 0x000fe2000001081f */
[----:B------:R-:W-:Y:S01]  /*10170*/  FFMA.FTZ R33, R26, R28, R33 ;  /* 0x0000001c1a217223 */ /* 0x000fe20000010021 */
[----:B------:R-:W-:Y:S01]  /*10180*/  FMUL.FTZ R4, R21, R9 ;  /* 0x0000000915047220 */ /* 0x000fe20000410000 */
[----:B------:R-:W-:Y:S01]  /*10190*/  FMUL.FTZ R24, R25, R11 ;  /* 0x0000000b19187220 */ /* 0x000fe20000410000 */
        /* <DEDUP_REMOVED lines=16> */
.L_x_610:
[----:B------:R-:W-:Y:S05]  /*102a0*/  BSYNC B0 ;  /* 0x0000000000007941 */ /* 0x000fea0003800000 */
.L_x_588:
[----:B------:R-:W-:Y:S01]  /*102b0*/  @!PT LDS RZ, [RZ] ;  /* 0x00000000fffff984 */ /* 0x000fe20000000800 */
[----:B------:R-:W-:Y:S01]  /*102c0*/  @!PT LDS RZ, [RZ] ;  /* 0x00000000fffff984 */ /* 0x000fe20000000800 */
[----:B------:R-:W-:Y:S01]  /*102d0*/  @!PT LDS RZ, [RZ] ;  /* 0x00000000fffff984 */ /* 0x000fe20000000800 */
[----:B------:R-:W-:Y:S01]  /*102e0*/  @!PT LDS RZ, [RZ] ;  /* 0x00000000fffff984 */ /* 0x000fe20000000800 */
[----:B------:R5:W-:Y:S06]  /*102f0*/  MEMBAR.ALL.CTA ;  /* 0x0000000000007992 */ /* 0x000bec0000008000 */
[----:B-----5:R-:W5:Y:S01]  /*10300*/  FENCE.VIEW.ASYNC.S ;  /* 0x00000000000073c6 */ /* 0x020f620000000000 */
[----:B------:R-:W-:Y:S05]  /*10310*/  WARPSYNC.ALL ;  /* 0x0000000000007948 */ /* 0x000fea0003800000 */
[----:B-----5:R-:W-:Y:S06]  /*10320*/  BAR.SYNC.DEFER_BLOCKING 0xd, 0x100 ;  /* 0x0344000000007b1d */ /* 0x020fec0000010000 */
.L_x_586:
[----:B------:R-:W-:-:S06]  /*10330*/  ULOP3.LUT UR4, UR60, 0x1, URZ, 0xfc, !UPT ;  /* 0x000000013c047892 */ /* 0x000fcc000f8efc3f */
[----:B0-234-:R-:W-:-:S05]  /*10340*/  IMAD.U32 R0, RZ, RZ, UR4 ;  /* 0x00000004ff007e24 */ /* 0x01dfca000f8e00ff */
[----:B------:R-:W-:-:S13]  /*10350*/  ISETP.NE.AND P0, PT, R0, 0x3, PT ;  /* 0x000000030000780c */ /* 0x000fda0003f05270 */
[----:B------:R-:W-:Y:S05]  /*10360*/  @!P0 BRA `(.L_x_625) ;  /* 0x0000000000048947 */ /* 0x000fea0003800000 */
[----:B------:R-:W-:Y:S01]  /*10370*/  BPT.TRAP 0x1 ;  /* 0x000000040000795c */ /* 0x000fe20000300000 */
.L_x_625:
[----:B------:R-:W2:Y:S01]  /*10380*/  LDL R3, [R1+0x4] ;  /* 0x0000040001037983 */ /* 0x000ea20000100800 */
[----:B------:R-:W-:Y:S01]  /*10390*/  IMAD R0, R228, 0x8, R2 ;  /* 0x00000008e4007824 */ /* 0x000fe200078e0202 */
[----:B--2---:R-:W-:-:S04]  /*103a0*/  SHF.L.U32 R3, R3, 0x1f, RZ ;  /* 0x0000001f03037819 */ /* 0x004fc800000006ff */
[----:B------:R0:W2:Y:S01]  /*103b0*/  SYNCS.PHASECHK.TRANS64.TRYWAIT P2, [R0+URZ+0x34830], R3 ;  /* 0x03483003000075a7 */ /* 0x0000a2000804017f */
[----:B------:R-:W-:Y:S05]  /*103c0*/  @!P0 BRA `(.L_x_626) ;  /* 0x0000000000048947 */ /* 0x000fea0003800000 */
[----:B------:R-:W-:Y:S01]  /*103d0*/  BPT.TRAP 0x1 ;  /* 0x000000040000795c */ /* 0x000fe20000300000 */
.L_x_626:
[----:B------:R-:W3:Y:S01]  /*103e0*/  S2R R4, SR_TID.X ;  /* 0x0000000000047919 */ /* 0x000ee20000002100 */
[----:B------:R-:W-:Y:S01]  /*103f0*/  IMAD.MOV.U32 R87, RZ, RZ, RZ ;  /* 0x000000ffff577224 */ /* 0x000fe200078e00ff */
[----:B---3--:R-:W-:-:S04]  /*10400*/  LOP3.LUT R4, R4, 0x7f, RZ, 0xc0, !PT ;  /* 0x0000007f04047812 */ /* 0x008fc800078ec0ff */
[----:B------:R-:W-:Y:S01]  /*10410*/  ISETP.NE.AND P1, PT, R4, RZ, PT ;  /* 0x000000ff0400720c */ /* 0x000fe20003f25270 */
[----:B--2---:R-:W-:-:S12]  /*10420*/  @P2 BRA `(.L_x_627) ;  /* 0x0000000000082947 */ /* 0x004fd80003800000 */
[----:B------:R-:W2:Y:S02]  /*10430*/  SYNCS.PHASECHK.TRANS64.TRYWAIT P2, [R0+URZ+0x34830], R3 ;  /* 0x03483003000075a7 */ /* 0x000ea4000804017f */
[----:B--2---:R-:W-:Y:S05]  /*10440*/  @!P2 BRA `(.L_x_628) ;  /* 0x00000158009ca947 */ /* 0x004fea0003800000 */
.L_x_627:
[----:B------:R-:W-:Y:S05]  /*10450*/  WARPSYNC.ALL ;  /* 0x0000000000007948 */ /* 0x000fea0003800000 */
[----:B0-2---:R-:W-:Y:S01]  /*10460*/  VIADD R3, R2, 0x1e400 ;  /* 0x0001e40002037836 */ /* 0x005fe20000000000 */
[----:B------:R-:W-:Y:S01]  /*10470*/  R2UR UR56, R32 ;  /* 0x00000000203872ca */ /* 0x000fe200000e0000 */
[----:B------:R-:W-:Y:S01]  /*10480*/  IMAD.MOV.U32 R5, RZ, RZ, 0x40000040 ;  /* 0x40000040ff057424 */ /* 0x000fe200078e00ff */
[----:B------:R-:W-:Y:S01]  /*10490*/  WARPGROUP.ARRIVE ;  /* 0x00000000000079c5 */ /* 0x000fe20000000000 */
[----:B------:R-:W-:Y:S01]  /*104a0*/  UMOV UR9, 0x40000040 ;  /* 0x4000004000097882 */ /* 0x000fe20000000000 */
[----:B------:R-:W-:Y:S01]  /*104b0*/  SHF.R.U32.HI R3, RZ, 0x4, R3 ;  /* 0x00000004ff037819 */ /* 0x000fe20000011603 */
[----:B------:R-:W-:Y:S01]  /*104c0*/  IMAD.MOV.U32 R11, RZ, RZ, 0x40000040 ;  /* 0x40000040ff0b7424 */ /* 0x000fe200078e00ff */
[----:B------:R-:W-:Y:S01]  /*104d0*/  R2UR UR11, R5 ;  /* 0x00000000050b72ca */ /* 0x000fe200000e0000 */
[----:B------:R-:W-:Y:S01]  /*104e0*/  IMAD.MOV.U32 R13, RZ, RZ, 0x40000040 ;  /* 0x40000040ff0d7424 */ /* 0x000fe200078e00ff */
[----:B------:R-:W-:Y:S01]  /*104f0*/  LOP3.LUT R3, R3, 0x3fff, RZ, 0xc0, !PT ;  /* 0x00003fff03037812 */ /* 0x000fe200078ec0ff */
[----:B------:R-:W-:Y:S01]  /*10500*/  IMAD.MOV.U32 R15, RZ, RZ, 0x40000040 ;  /* 0x40000040ff0f7424 */ /* 0x000fe200078e00ff */
[----:B------:R-:W-:Y:S01]  /*10510*/  R2UR UR15, R11 ;  /* 0x000000000b0f72ca */ /* 0x000fe200000e0000 */
[----:B------:R-:W-:Y:S01]  /*10520*/  IMAD.U32 R21, RZ, RZ, UR9 ;  /* 0x00000009ff157e24 */ /* 0x000fe2000f8e00ff */
[----:B------:R-:W-:Y:S01]  /*10530*/  LOP3.LUT R4, R3, 0x10000, RZ, 0xfc, !PT ;  /* 0x0001000003047812 */ /* 0x000fe200078efcff */
[----:B------:R-:W-:Y:S01]  /*10540*/  ULOP3.LUT UR56, UR56, 0x10000, URZ, 0xfc, !UPT ;  /* 0x0001000038387892 */ /* 0x000fe2000f8efc3f */
[----:B------:R-:W-:Y:S01]  /*10550*/  MOV R8, UR37 ;  /* 0x0000002500087c02 */ /* 0x000fe20008000f00 */
[----:B------:R-:W-:Y:S01]  /*10560*/  UMOV UR37, UR9 ;  /* 0x0000000900257c82 */ /* 0x000fe20008000000 */
[----:B-1----:R-:W-:Y:S01]  /*10570*/  MOV R9, UR36 ;  /* 0x0000002400097c02 */ /* 0x002fe20008000f00 */
[----:B------:R0:W-:Y:S01]  /*10580*/  STL [R1+0x2c], R4 ;  /* 0x00002c0401007387 */ /* 0x0001e20000100800 */
[----:B------:R-:W-:Y:S01]  /*10590*/  UMOV UR13, UR37 ;  /* 0x00000025000d7c82 */ /* 0x000fe20008000000 */
[----:B------:R-:W-:Y:S01]  /*105a0*/  R2UR UR23, R13 ;  /* 0x000000000d1772ca */ /* 0x000fe200000e0000 */
[----:B------:R-:W-:Y:S01]  /*105b0*/  UMOV UR8, UR56 ;  /* 0x0000003800087c82 */ /* 0x000fe20008000000 */
[----:B------:R-:W-:Y:S01]  /*105c0*/  UMOV UR21, UR37 ;  /* 0x0000002500157c82 */ /* 0x000fe20008000000 */
[----:B------:R-:W-:Y:S01]  /*105d0*/  UMOV UR36, UR8 ;  /* 0x0000000800247c82 */ /* 0x000fe20008000000 */
[----:B------:R-:W-:Y:S01]  /*105e0*/  R2UR UR55, R15 ;  /* 0x000000000f3772ca */ /* 0x000fe200000e0000 */
[----:B------:R-:W-:Y:S01]  /*105f0*/  UMOV UR12, UR36 ;  /* 0x00000024000c7c82 */ /* 0x000fe20008000000 */
[----:B------:R-:W-:Y:S01]  /*10600*/  UMOV UR20, UR36 ;  /* 0x0000002400147c82 */ /* 0x000fe20008000000 */
[----:B------:R-:W-:Y:S01]  /*10610*/  UMOV UR52, UR36 ;  /* 0x0000002400347c82 */ /* 0x000fe20008000000 */
[----:B0-----:R-:W-:Y:S01]  /*10620*/  IMAD R4, R228, 0xb00, R4 ;  /* 0x00000b00e4047824 */ /* 0x001fe200078e0204 */
[----:B------:R-:W-:Y:S01]  /*10630*/  UMOV UR53, UR37 ;  /* 0x0000002500357c82 */ /* 0x000fe20008000000 */
[----:B------:R-:W-:Y:S01]  /*10640*/  R2UR UR35, R11 ;  /* 0x000000000b2372ca */ /* 0x000fe200000e0000 */
[----:B------:R-:W-:Y:S01]  /*10650*/  UMOV UR32, UR36 ;  /* 0x0000002400207c82 */ /* 0x000fe20008000000 */
[C---:B------:R-:W-:Y:S01]  /*10660*/  VIADD R10, R4.reuse, 0x80 ;  /* 0x00000080040a7836 */ /* 0x040fe20000000000 */
[C---:B------:R-:W-:Y:S01]  /*10670*/  R2UR UR10, R4.reuse ;  /* 0x00000000040a72ca */ /* 0x040fe200000e0000 */
[C---:B------:R-:W-:Y:S01]  /*10680*/  VIADD R12, R4.reuse, 0x100 ;  /* 0x00000100040c7836 */ /* 0x040fe20000000000 */
[----:B------:R-:W-:Y:S01]  /*10690*/  UMOV UR33, UR37 ;  /* 0x0000002500217c82 */ /* 0x000fe20008000000 */
[----:B------:R-:W-:Y:S01]  /*106a0*/  VIADD R14, R4, 0x180 ;  /* 0x00000180040e7836 */ /* 0x000fe20000000000 */
[----:B------:R-:W-:Y:S01]  /*106b0*/  R2UR UR14, R10 ;  /* 0x000000000a0e72ca */ /* 0x000fe200000e0000 */
[----:B------:R-:W-:Y:S01]  /*106c0*/  VIADD R10, R4, 0x200 ;  /* 0x00000200040a7836 */ /* 0x000fe20000000000 */
[----:B------:R-:W-:Y:S01]  /*106d0*/  R2UR UR22, R12 ;  /* 0x000000000c1672ca */ /* 0x000fe200000e0000 */
[----:B------:R-:W-:Y:S01]  /*106e0*/  VIADD R12, R4, 0x280 ;  /* 0x00000280040c7836 */ /* 0x000fe20000000000 */
[----:B------:R-:W-:Y:S01]  /*106f0*/  R2UR UR54, R14 ;  /* 0x000000000e3672ca */ /* 0x000fe200000e0000 */
[----:B------:R-:W-:Y:S01]  /*10700*/  UMOV UR28, UR36 ;  /* 0x00000024001c7c82 */ /* 0x000fe20008000000 */
[----:B------:R-:W-:Y:S01]  /*10710*/  R2UR UR34, R10 ;  /* 0x000000000a2272ca */ /* 0x000fe200000e0000 */
[----:B------:R-:W-:Y:S01]  /*10720*/  UMOV UR29, UR37 ;  /* 0x00000025001d7c82 */ /* 0x000fe20008000000 */
[----:B------:R-:W-:Y:S01]  /*10730*/  R2UR UR30, R12 ;  /* 0x000000000c1e72ca */ /* 0x000fe200000e0000 */
[----:B------:R-:W-:Y:S01]  /*10740*/  HGMMA.64x16x16.F32.BF16 R112, gdesc[UR8], RZ, !UPT, gsb0 ;  /* 0x00200000087079f0 */ /* 0x000fe2000c0018ff */
[----:B------:R-:W-:Y:S01]  /*10750*/  R2UR UR31, R13 ;  /* 0x000000000d1f72ca */ /* 0x000fe200000e0000 */
[----:B------:R-:W-:Y:S01]  /*10760*/  UMOV UR44, UR36 ;  /* 0x00000024002c7c82 */ /* 0x000fe20008000000 */
[C---:B------:R-:W-:Y:S01]  /*10770*/  IADD3 R14, R4.reuse, 0x300, RZ ;  /* 0x00000300040e7810 */ /* 0x040fe20007ffe0ff */
[----:B------:R-:W-:Y:S01]  /*10780*/  UMOV UR45, UR37 ;  /* 0x00000025002d7c82 */ /* 0x000fe20008000000 */
[----:B------:R-:W-:Y:S01]  /*10790*/  R2UR UR47, R15 ;  /* 0x000000000f2f72ca */ /* 0x000fe200000e0000 */
[----:B------:R-:W-:Y:S01]  /*107a0*/  VIADD R10, R4, 0x380 ;  /* 0x00000380040a7836 */ /* 0x000fe20000000000 */
[----:B------:R-:W-:Y:S01]  /*107b0*/  R2UR UR46, R14 ;  /* 0x000000000e2e72ca */ /* 0x000fe200000e0000 */
[----:B------:R-:W-:Y:S01]  /*107c0*/  UMOV UR24, UR36 ;  /* 0x0000002400187c82 */ /* 0x000fe20008000000 */
[----:B------:R-:W-:Y:S01]  /*107d0*/  R2UR UR27, R11 ;  /* 0x000000000b1b72ca */ /* 0x000fe200000e0000 */
[----:B------:R-:W-:Y:S01]  /*107e0*/  UMOV UR25, UR37 ;  /* 0x0000002500197c82 */ /* 0x000fe20008000000 */
[----:B------:R-:W-:Y:S01]  /*107f0*/  R2UR UR26, R10 ;  /* 0x000000000a1a72ca */ /* 0x000fe200000e0000 */
[C---:B------:R-:W-:Y:S01]  /*10800*/  VIADD R12, R4.reuse, 0x400 ;  /* 0x00000400040c7836 */ /* 0x040fe20000000000 */
[----:B------:R-:W-:Y:S01]  /*10810*/  R2UR UR19, R13 ;  /* 0x000000000d1372ca */ /* 0x000fe200000e0000 */
[----:B------:R-:W-:Y:S01]  /*10820*/  UMOV UR16, UR36 ;  /* 0x0000002400107c82 */ /* 0x000fe20008000000 */
[----:B------:R-:W-:Y:S01]  /*10830*/  UMOV UR17, UR37 ;  /* 0x0000002500117c82 */ /* 0x000fe20008000000 */
        /* <DEDUP_REMOVED lines=12> */
[----:B------:R-:W-:Y:S01]  /*10900*/  IMAD.MOV.U32 R11, RZ, RZ, 0x40000040 ;  /* 0x40000040ff0b7424 */ /* 0x000fe200078e00ff */
[----:B------:R-:W-:Y:S01]  /*10910*/  MOV R6, UR39 ;  /* 0x0000002700067c02 */ /* 0x000fe20008000f00 */
[----:B------:R-:W-:Y:S01]  /*10920*/  IMAD.U32 R20, RZ, RZ, UR8 ;  /* 0x00000008ff147e24 */ /* 0x000fe2000f8e00ff */
[----:B------:R-:W-:Y:S01]  /*10930*/  MOV R7, UR38 ;  /* 0x0000002600077c02 */ /* 0x000fe20008000f00 */
[----:B------:R-:W-:Y:S01]  /*10940*/  UIADD3 UR8, UR56, 0x2, URZ ;  /* 0x0000000238087890 */ /* 0x000fe2000fffe03f */
[----:B------:R-:W-:Y:S01]  /*10950*/  R2UR UR38, R10 ;  /* 0x000000000a2672ca */ /* 0x000fe200000e0000 */
[----:B------:R-:W-:Y:S01]  /*10960*/  UMOV UR37, 0x40000040 ;  /* 0x4000004000257882 */ /* 0x000fe20000000000 */
[----:B------:R-:W-:Y:S01]  /*10970*/  R2UR UR39, R11 ;  /* 0x000000000b2772ca */ /* 0x000fe200000e0000 */
[C---:B------:R-:W-:Y:S01]  /*10980*/  VIADD R14, R4.reuse, 0x82 ;  /* 0x00000082040e7836 */ /* 0x040fe20000000000 */
[----:B------:R0:W-:Y:S01]  /*10990*/  STL.64 [R1+0x20], R20 ;  /* 0x0000201401007387 */ /* 0x0001e20000100a00 */
[----:B------:R-:W-:Y:S01]  /*109a0*/  IMAD.MOV.U32 R15, RZ, RZ, 0x40000040 ;  /* 0x40000040ff0f7424 */ /* 0x000fe200078e00ff */
[----:B------:R-:W-:Y:S01]  /*109b0*/  UMOV UR36, UR8 ;  /* 0x0000000800247c82 */ /* 0x000fe20008000000 */
[----:B------:R-:W-:Y:S01]  /*109c0*/  VIADD R12, R4, 0x102 ;  /* 0x00000102040c7836 */ /* 0x000fe20000000000 */
[----:B------:R-:W-:Y:S01]  /*109d0*/  R2UR UR10, R14 ;  /* 0x000000000e0a72ca */ /* 0x000fe200000e0000 */
[----:B------:R-:W-:Y:S01]  /*109e0*/  IMAD.MOV.U32 R13, RZ, RZ, 0x40000040 ;  /* 0x40000040ff0d7424 */ /* 0x000fe200078e00ff */
[----:B------:R-:W-:Y:S01]  /*109f0*/  R2UR UR11, R15 ;  /* 0x000000000f0b72ca */ /* 0x000fe200000e0000 */
[----:B------:R-:W-:Y:S01]  /*10a00*/  VIADD R10, R4, 0x182 ;  /* 0x00000182040a7836 */ /* 0x000fe20000000000 */
[----:B------:R-:W-:Y:S01]  /*10a10*/  R2UR UR50, R12 ;  /* 0x000000000c3272ca */ /* 0x000fe200000e0000 */
[----:B------:R-:W-:Y:S01]  /*10a20*/  IMAD.MOV.U32 R11, RZ, RZ, 0x40000040 ;  /* 0x40000040ff0b7424 */ /* 0x000fe200078e00ff */
[----:B------:R-:W-:Y:S01]  /*10a30*/  R2UR UR51, R13 ;  /* 0x000000000d3372ca */ /* 0x000fe200000e0000 */
[----:B------:R-:W-:Y:S01]  /*10a40*/  VIADD R12, R4, 0x202 ;  /* 0x00000202040c7836 */ /* 0x000fe20000000000 */
[----:B------:R-:W1:Y:S01]  /*10a50*/  S2R R120, SR_TID.X ;  /* 0x0000000000787919 */ /* 0x000e620000002100 */
[----:B------:R-:W-:Y:S01]  /*10a60*/  IMAD.MOV.U32 R13, RZ, RZ, 0x40000040 ;  /* 0x40000040ff0d7424 */ /* 0x000fe200078e00ff */
[----:B------:R-:W-:Y:S01]  /*10a70*/  LOP3.LUT R80, R80, 0xffffff80, RZ, 0xc0, !PT ;  /* 0xffffff8050507812 */ /* 0x000fe200078ec0ff */
[----:B------:R-:W-:-:S02]  /*10a80*/  WARPGROUP.DEPBAR.LE gsb0, 0x0 ;  /* 0x00008000000079c5 */ /* 0x000fc40000010000 */
[----:B------:R-:W-:Y:S01]  /*10a90*/  WARPGROUP.ARRIVE ;  /* 0x00000000000079c5 */ /* 0x000fe20000000000 */
[----:B------:R-:W-:Y:S02]  /*10aa0*/  VIADD R14, R4, 0x4 ;  /* 0x00000004040e7836 */ /* 0x000fe40000000000 */
[----:B------:R-:W-:Y:S02]  /*10ab0*/  IMAD.MOV.U32 R15, RZ, RZ, 0x40000040 ;  /* 0x40000040ff0f7424 */ /* 0x000fe400078e00ff */
[----:B0-----:R-:W-:Y:S01]  /*10ac0*/  IMAD.U32 R20, RZ, RZ, UR36 ;  /* 0x00000024ff147e24 */ /* 0x001fe2000f8e00ff */
[----:B------:R-:W-:Y:S01]  /*10ad0*/  HGMMA.64x16x16.F32.BF16 R104, gdesc[UR12], RZ, !UPT, gsb0 ;  /* 0x002000000c6879f0 */ /* 0x000fe2000c0018ff */
[----:B------:R-:W-:Y:S01]  /*10ae0*/  R2UR UR14, R10 ;  /* 0x000000000a0e72ca */ /* 0x000fe200000e0000 */
[----:B------:R-:W-:Y:S01]  /*10af0*/  VIADD R10, R4, 0x282 ;  /* 0x00000282040a7836 */ /* 0x000fe20000000000 */
[----:B------:R-:W-:Y:S01]  /*10b00*/  R2UR UR15, R11 ;  /* 0x000000000b0f72ca */ /* 0x000fe200000e0000 */
[----:B------:R-:W-:-:S02]  /*10b10*/  IMAD.MOV.U32 R11, RZ, RZ, 0x40000040 ;  /* 0x40000040ff0b7424 */ /* 0x000fc400078e00ff */
[----:B------:R-:W-:Y:S02]  /*10b20*/  IMAD.U32 R21, RZ, RZ, UR37 ;  /* 0x00000025ff157e24 */ /* 0x000fe4000f8e00ff */
[----:B------:R-:W-:-:S03]  /*10b30*/  @!P1 VIADD R0, R0, 0x34840 ;  /* 0x0003484000009836 */ /* 0x000fc60000000000 */
[----:B------:R-:W-:Y:S01]  /*10b40*/  STL.64 [R1+0x18], R20 ;  /* 0x0000181401007387 */ /* 0x000fe20000100a00 */
[----:B-1----:R-:W-:-:S04]  /*10b50*/  VIADD R120, R120, 0xffffff80 ;  /* 0xffffff8078787836 */ /* 0x002fc80000000000 */
[----:B------:R-:W-:-:S05]  /*10b60*/  IMAD.IADD R80, R120, 0x1, -R80 ;  /* 0x0000000178507824 */ /* 0x000fca00078e0a50 */
[----:B------:R-:W-:-:S04]  /*10b70*/  SHF.R.S32.HI R5, RZ, 0x1f, R80 ;  /* 0x0000001fff057819 */ /* 0x000fc80000011450 */
[----:B------:R-:W-:-:S04]  /*10b80*/  LEA.HI R5, R5, R80, RZ, 0x2 ;  /* 0x0000005005057211 */ /* 0x000fc800078f10ff */
[----:B------:R-:W-:-:S05]  /*10b90*/  LOP3.LUT R5, R5, 0x7ffffffc, RZ, 0xc0, !PT ;  /* 0x7ffffffc05057812 */ /* 0x000fca00078ec0ff */
[----:B------:R-:W-:Y:S01]  /*10ba0*/  IMAD.IADD R5, R80, 0x1, -R5 ;  /* 0x0000000150057824 */ /* 0x000fe200078e0a05 */
[----:B------:R-:W-:Y:S02]  /*10bb0*/  WARPGROUP.DEPBAR.LE gsb0, 0x0 ;  /* 0x00008000000079c5 */ /* 0x000fe40000010000 */
[----:B------:R-:W-:-:S06]  /*10bc0*/  WARPGROUP.ARRIVE ;  /* 0x00000000000079c5 */ /* 0x000fcc0000000000 */
[----:B------:R-:W-:Y:S01]  /*10bd0*/  HGMMA.64x16x16.F32.BF16 R96, gdesc[UR20], RZ, !UPT, gsb0 ;  /* 0x00200000146079f0 */ /* 0x000fe2000c0018ff */
[----:B------:R-:W-:Y:S01]  /*10be0*/  R2UR UR22, R12 ;  /* 0x000000000c1672ca */ /* 0x000fe200000e0000 */
[----:B------:R-:W-:Y:S01]  /*10bf0*/  VIADD R12, R4, 0x302 ;  /* 0x00000302040c7836 */ /* 0x000fe20000000000 */
[----:B------:R-:W-:Y:S01]  /*10c00*/  R2UR UR23, R13 ;  /* 0x000000000d1772ca */ /* 0x000fe200000e0000 */
[----:B------:R-:W-:Y:S01]  /*10c10*/  IMAD.MOV.U32 R13, RZ, RZ, 0x40000040 ;  /* 0x40000040ff0d7424 */ /* 0x000fe200078e00ff */
[----:B------:R-:W-:Y:S02]  /*10c20*/  WARPGROUP.DEPBAR.LE gsb0, 0x0 ;  /* 0x00008000000079c5 */ /* 0x000fe40000010000 */
[----:B------:R-:W-:-:S06]  /*10c30*/  WARPGROUP.ARRIVE ;  /* 0x00000000000079c5 */ /* 0x000fcc0000000000 */
[----:B------:R-:W-:Y:S01]  /*10c40*/  HGMMA.64x16x16.F32.BF16 R88, gdesc[UR52], RZ, !UPT, gsb0 ;  /* 0x00200000345879f0 */ /* 0x000fe2000c0018ff */
[----:B------:R-:W-:Y:S01]  /*10c50*/  R2UR UR54, R14 ;  /* 0x000000000e3672ca */ /* 0x000fe200000e0000 */
[----:B------:R-:W-:Y:S01]  /*10c60*/  UMOV UR53, 0x40000040 ;  /* 0x4000004000357882 */ /* 0x000fe20000000000 */
[----:B------:R-:W-:Y:S01]  /*10c70*/  R2UR UR55, R15 ;  /* 0x000000000f3772ca */ /* 0x000fe200000e0000 */
        /* <DEDUP_REMOVED lines=33> */
[----:B------:R-:W-:Y:S01]  /*10e90*/  HGMMA.64x16x16.F32.BF16 R48, gdesc[UR24], RZ, !UPT, gsb0 ;  /* 0x00200000183079f0 */ /* 0x000fe2000c0018ff */
[----:B------:R-:W-:Y:S01]  /*10ea0*/  R2UR UR26, R10 ;  /* 0x000000000a1a72ca */ /* 0x000fe200000e0000 */
[----:B------:R-:W-:Y:S01]  /*10eb0*/  UMOV UR24, UR44 ;  /* 0x0000002c00187c82 */ /* 0x000fe20008000000 */
[----:B------:R-:W-:Y:S01]  /*10ec0*/  R2UR UR27, R11 ;  /* 0x000000000b1b72ca */ /* 0x000fe200000e0000 */
[----:B------:R-:W-:Y:S01]  /*10ed0*/  UMOV UR25, UR45 ;  /* 0x0000002d00197c82 */ /* 0x000fe20008000000 */
[----:B------:R-:W-:Y:S02]  /*10ee0*/  VIADD R10, R4, 0x482 ;  /* 0x00000482040a7836 */ /* 0x000fe40000000000 */
[----:B------:R-:W-:Y:S01]  /*10ef0*/  IMAD.MOV.U32 R11, RZ, RZ, 0x40000040 ;  /* 0x40000040ff0b7424 */ /* 0x000fe200078e00ff */
[----:B------:R-:W-:Y:S02]  /*10f00*/  WARPGROUP.DEPBAR.LE gsb0, 0x0 ;  /* 0x00008000000079c5 */ /* 0x000fe40000010000 */
[----:B------:R-:W-:-:S06]  /*10f10*/  WARPGROUP.ARRIVE ;  /* 0x00000000000079c5 */ /* 0x000fcc0000000000 */
[----:B------:R-:W-:Y:S01]  /*10f20*/  HGMMA.64x16x16.F32.BF16 R40, gdesc[UR16], RZ, !UPT, gsb0 ;  /* 0x00200000102879f0 */ /* 0x000fe2000c0018ff */
[----:B------:R-:W-:Y:S01]  /*10f30*/  R2UR UR18, R12 ;  /* 0x000000000c1272ca */ /* 0x000fe200000e0000 */
[----:B------:R-:W-:Y:S01]  /*10f40*/  UMOV UR16, UR44 ;  /* 0x0000002c00107c82 */ /* 0x000fe20008000000 */
[----:B------:R-:W-:Y:S01]  /*10f50*/  R2UR UR19, R13 ;  /* 0x000000000d1372ca */ /* 0x000fe200000e0000 */
[----:B------:R-:W-:Y:S01]  /*10f60*/  UMOV UR17, UR45 ;  /* 0x0000002d00117c82 */ /* 0x000fe20008000000 */
[----:B------:R-:W-:Y:S02]  /*10f70*/  VIADD R12, R4, 0x502 ;  /* 0x00000502040c7836 */ /* 0x000fe40000000000 */
[----:B------:R-:W-:-:S03]  /*10f80*/  IMAD.MOV.U32 R13, RZ, RZ, 0x40000040 ;  /* 0x40000040ff0d7424 */ /* 0x000fc600078e00ff */
[----:B------:R-:W-:Y:S02]  /*10f90*/  R2UR UR46, R12 ;  /* 0x000000000c2e72ca */ /* 0x000fe400000e0000 */
[----:B------:R-:W-:Y:S01]  /*10fa0*/  R2UR UR47, R13 ;  /* 0x000000000d2f72ca */ /* 0x000fe200000e0000 */
[----:B------:R-:W-:Y:S01]  /*10fb0*/  IMAD.U32 R13, RZ, RZ, UR53 ;  /* 0x00000035ff0d7e24 */ /* 0x000fe2000f8e00ff */
[----:B------:R-:W-:Y:S02]  /*10fc0*/  WARPGROUP.DEPBAR.LE gsb0, 0x0 ;  /* 0x00008000000079c5 */ /* 0x000fe40000010000 */
[----:B------:R-:W-:-:S06]  /*10fd0*/  WARPGROUP.ARRIVE ;  /* 0x00000000000079c5 */ /* 0x000fcc0000000000 */
[----:B------:R-:W-:Y:S01]  /*10fe0*/  HGMMA.64x16x16.F32.BF16 R32, gdesc[UR4], RZ, !UPT, gsb0 ;  /* 0x00200000042079f0 */ /* 0x000fe2000c0018ff */
[----:B------:R-:W-:-:S07]  /*10ff0*/  UIADD3 UR4, UR56, 0x4, URZ ;  /* 0x0000000438047890 */ /* 0x000fce000fffe03f */
[----:B------:R-:W-:Y:S02]  /*11000*/  UMOV UR52, UR4 ;  /* 0x0000000400347c82 */ /* 0x000fe40008000000 */
[----:B------:R-:W-:-:S05]  /*11010*/  IMAD.U32 R12, RZ, RZ, UR52 ;  /* 0x00000034ff0c7e24 */ /* 0x000fca000f8e00ff */
[----:B------:R0:W-:Y:S01]  /*11020*/  STL.64 [R1+0x10], R12 ;  /* 0x0000100c01007387 */ /* 0x0001e20000100a00 */
        /* <DEDUP_REMOVED lines=11> */
[----:B------:R-:W-:Y:S01]  /*110e0*/  HGMMA.64x16x16.F32.BF16 R112, gdesc[UR36], R112, gsb0 ;  /* 0x00200000247079f0 */ /* 0x000fe20008001870 */
[----:B------:R-:W-:Y:S01]  /*110f0*/  R2UR UR39, R6 ;  /* 0x00000000062772ca */ /* 0x000fe200000e0000 */
[----:B------:R-:W-:Y:S01]  /*11100*/  VIADD R6, R4, 0x84 ;  /* 0x0000008404067836 */ /* 0x000fe20000000000 */
[----:B------:R-:W-:Y:S01]  /*11110*/  R2UR UR38, R7 ;  /* 0x00000000072672ca */ /* 0x000fe200000e0000 */
[----:B------:R-:W-:Y:S01]  /*11120*/  IMAD.MOV.U32 R7, RZ, RZ, 0x40000040 ;  /* 0x40000040ff077424 */ /* 0x000fe200078e00ff */
[----:B------:R-:W-:Y:S01]  /*11130*/  R2UR UR37, R8 ;  /* 0x00000000082572ca */ /* 0x000fe200000e0000 */
[----:B------:R-:W-:Y:S01]  /*11140*/  VIADD R8, R4, 0x104 ;  /* 0x0000010404087836 */ /* 0x000fe20000000000 */
[----:B------:R-:W-:Y:S01]  /*11150*/  R2UR UR6, R6 ;  /* 0x00000000060672ca */ /* 0x000fe200000e0000 */
[----:B------:R-:W-:Y:S01]  /*11160*/  VIADD R6, R4, 0x184 ;  /* 0x0000018404067836 */ /* 0x000fe20000000000 */
[----:B------:R-:W-:Y:S01]  /*11170*/  R2UR UR7, R7 ;  /* 0x00000000070772ca */ /* 0x000fe200000e0000 */
[----:B------:R-:W-:Y:S01]  /*11180*/  IMAD.MOV.U32 R7, RZ, RZ, 0x40000040 ;  /* 0x40000040ff077424 */ /* 0x000fe200078e00ff */
[----:B------:R-:W-:Y:S01]  /*11190*/  R2UR UR36, R9 ;  /* 0x00000000092472ca */ /* 0x000fe200000e0000 */
[----:B------:R-:W-:Y:S01]  /*111a0*/  IMAD.MOV.U32 R9, RZ, RZ, 0x40000040 ;  /* 0x40000040ff097424 */ /* 0x000fe200078e00ff */
[----:B------:R-:W-:-:S02]  /*111b0*/  WARPGROUP.DEPBAR.LE gsb0, 0x0 ;  /* 0x00008000000079c5 */ /* 0x000fc40000010000 */
[----:B------:R-:W-:-:S06]  /*111c0*/  WARPGROUP.ARRIVE ;  /* 0x00000000000079c5 */ /* 0x000fcc0000000000 */
[----:B------:R-:W-:Y:S01]  /*111d0*/  HGMMA.64x16x16.F32.BF16 R104, gdesc[UR8], R104, gsb0 ;  /* 0x00200000086879f0 */ /* 0x000fe20008001868 */
[----:B------:R-:W-:Y:S01]  /*111e0*/  R2UR UR10, R8 ;  /* 0x00000000080a72ca */ /* 0x000fe200000e0000 */
[----:B------:R-:W-:Y:S01]  /*111f0*/  VIADD R8, R4, 0x204 ;  /* 0x0000020404087836 */ /* 0x000fe20000000000 */
[----:B------:R-:W-:Y:S01]  /*11200*/  R2UR UR11, R9 ;  /* 0x00000000090b72ca */ /* 0x000fe200000e0000 */
[----:B------:R-:W-:Y:S01]  /*11210*/  IMAD.MOV.U32 R9, RZ, RZ, 0x40000040 ;  /* 0x40000040ff097424 */ /* 0x000fe200078e00ff */
[----:B------:R-:W-:Y:S02]  /*11220*/  WARPGROUP.DEPBAR.LE gsb0, 0x0 ;  /* 0x00008000000079c5 */ /* 0x000fe40000010000 */
[----:B------:R-:W-:-:S06]  /*11230*/  WARPGROUP.ARRIVE ;  /* 0x00000000000079c5 */ /* 0x000fcc0000000000 */
[----:B------:R-:W-:Y:S01]  /*11240*/  HGMMA.64x16x16.F32.BF16 R96, gdesc[UR48], R96, gsb0 ;  /* 0x00200000306079f0 */ /* 0x000fe20008001860 */
[----:B------:R-:W-:Y:S02]  /*11250*/  UMOV UR49, 0x40000040 ;  /* 0x4000004000317882 */ /* 0x000fe40000000000 */
[----:B0-----:R-:W-:Y:S01]  /*11260*/  IMAD.U32 R13, RZ, RZ, UR49 ;  /* 0x00000031ff0d7e24 */ /* 0x001fe2000f8e00ff */
[----:B------:R-:W-:Y:S02]  /*11270*/  WARPGROUP.DEPBAR.LE gsb0, 0x0 ;  /* 0x00008000000079c5 */ /* 0x000fe40000010000 */
        /* <DEDUP_REMOVED lines=15> */
[----:B------:R-:W-:Y:S03]  /*11370*/  HGMMA.64x16x16.F32.BF16 R64, gdesc[UR32], R64, gsb0 ;  /* 0x00200000204079f0 */ /* 0x000fe60008001840 */
        /* <DEDUP_REMOVED lines=13> */
[----:B------:R-:W-:-:S03]  /*11450*/  IMAD.MOV.U32 R9, RZ, RZ, 0x40000040 ;  /* 0x40000040ff097424 */ /* 0x000fc600078e00ff */
        /* <DEDUP_REMOVED lines=32> */
[----:B------:R-:W-:Y:S01]  /*11660*/  R2UR UR42, R10 ;  /* 0x000000000a2a72ca */ /* 0x000fe200000e0000 */
[----:B------:R-:W-:Y:S01]  /*11670*/  VIADD R10, R4, 0x406 ;  /* 0x00000406040a7836 */ /* 0x000fe20000000000 */
[----:B------:R-:W-:Y:S01]  /*11680*/  R2UR UR43, R11 ;  /* 0x000000000b2b72ca */ /* 0x000fe200000e0000 */
[----:B------:R-:W-:Y:S01]  /*11690*/  IMAD.MOV.U32 R11, RZ, RZ, 0x40000040 ;  /* 0x40000040ff0b7424 */ /* 0x000fe200078e00ff */
[----:B------:R-:W-:-:S02]  /*116a0*/  WARPGROUP.DEPBAR.LE gsb0, 0x0 ;  /* 0x00008000000079c5 */ /* 0x000fc40000010000 */
[----:B------:R-:W-:-:S06]  /*116b0*/  WARPGROUP.ARRIVE ;  /* 0x00000000000079c5 */ /* 0x000fcc0000000000 */
[----:B------:R-:W-:Y:S01]  /*116c0*/  HGMMA.64x16x16.F32.BF16 R24, gdesc[UR44], R24, gsb0 ;  /* 0x002000002c1879f0 */ /* 0x000fe20008001818 */
[----:B------:R-:W-:Y:S01]  /*116d0*/  R2UR UR46, R6 ;  /* 0x00000000062e72ca */ /* 0x000fe200000e0000 */
[----:B------:R-:W-:Y:S01]  /*116e0*/  UMOV UR44, UR40 ;  /* 0x00000028002c7c82 */ /* 0x000fe20008000000 */
[----:B------:R-:W-:Y:S01]  /*116f0*/  R2UR UR47, R7 ;  /* 0x00000000072f72ca */ /* 0x000fe200000e0000 */
[----:B------:R-:W-:Y:S01]  /*11700*/  UMOV UR45, UR41 ;  /* 0x00000029002d7c82 */ /* 0x000fe20008000000 */
[----:B------:R-:W-:Y:S02]  /*11710*/  VIADD R6, R4, 0x6 ;  /* 0x0000000604067836 */ /* 0x000fe40000000000 */
[----:B------:R-:W-:-:S03]  /*11720*/  IMAD.MOV.U32 R7, RZ, RZ, 0x40000040 ;  /* 0x40000040ff077424 */ /* 0x000fc600078e00ff */
        /* <DEDUP_REMOVED lines=10> */
[----:B------:R-:W-:Y:S01]  /*117d0*/  UIADD3 UR4, UR56, 0x6, URZ ;  /* 0x0000000638047890 */ /* 0x000fe2000fffe03f */
[----:B------:R-:W-:Y:S01]  /*117e0*/  R2UR UR6, R6 ;  /* 0x00000000060672ca */ /* 0x000fe200000e0000 */
[----:B------:R-:W-:Y:S01]  /*117f0*/  VIADD R6, R4, 0x186 ;  /* 0x0000018604067836 */ /* 0x000fe20000000000 */
[----:B------:R-:W-:Y:S01]  /*11800*/  R2UR UR7, R7 ;  /* 0x00000000070772ca */ /* 0x000fe200000e0000 */
[----:B------:R-:W-:-:S03]  /*11810*/  IMAD.MOV.U32 R7, RZ, RZ, 0x40000040 ;  /* 0x40000040ff077424 */ /* 0x000fc600078e00ff */
[----:B------:R-:W-:Y:S02]  /*11820*/  UMOV UR48, UR4 ;  /* 0x0000000400307c82 */ /* 0x000fe40008000000 */
[----:B------:R-:W-:-:S05]  /*11830*/  IMAD.U32 R12, RZ, RZ, UR48 ;  /* 0x00000030ff0c7e24 */ /* 0x000fca000f8e00ff */
[----:B------:R0:W-:Y:S01]  /*11840*/  STL.64 [R1+0x8], R12 ;  /* 0x0000080c01007387 */ /* 0x0001e20000100a00 */
        /* <DEDUP_REMOVED lines=68> */
[----:B------:R-:W-:Y:S01]  /*11c90*/  UMOV UR32, UR44 ;  /* 0x0000002c00207c82 */ /* 0x000fe20008000000 */
[----:B------:R-:W-:Y:S01]  /*11ca0*/  UMOV UR33, UR45 ;  /* 0x0000002d00217c82 */ /* 0x000fe20008000000 */
[----:B------:R-:W-:Y:S02]  /*11cb0*/  WARPGROUP.DEPBAR.LE gsb0, 0x0 ;  /* 0x00008000000079c5 */ /* 0x000fe40000010000 */
        /* <DEDUP_REMOVED lines=19> */
[----:B------:R-:W-:Y:S01]  /*11df0*/  UMOV UR4, UR44 ;  /* 0x0000002c00047c82 */ /* 0x000fe20008000000 */
[----:B------:R-:W-:Y:S01]  /*11e00*/  R2UR UR7, R7 ;  /* 0x00000000070772ca */ /* 0x000fe200000e0000 */
[----:B------:R-:W-:Y:S01]  /*11e10*/  UMOV UR5, UR45 ;  /* 0x0000002d00057c82 */ /* 0x000fe20008000000 */
[----:B------:R-:W-:Y:S01]  /*11e20*/  UMOV UR45, 0x40000040 ;  /* 0x40000040002d7882 */ /* 0x000fe20000000000 */
[----:B------:R-:W-:Y:S02]  /*11e30*/  VIADD R6, R4, 0x600 ;  /* 0x0000060004067836 */ /* 0x000fe40000000000 */
[----:B------:R-:W-:Y:S02]  /*11e40*/  IMAD.MOV.U32 R7, RZ, RZ, 0x40000040 ;  /* 0x40000040ff077424 */ /* 0x000fe400078e00ff */
[----:B------:R-:W-:Y:S01]  /*11e50*/  IMAD.U32 R237, RZ, RZ, UR45 ;  /* 0x0000002dffed7e24 */ /* 0x000fe2000f8e00ff */
        /* <DEDUP_REMOVED lines=16> */
[----:B------:R-:W-:Y:S01]  /*11f60*/  IMAD.U32 R236, RZ, RZ, UR44 ;  /* 0x0000002cffec7e24 */ /* 0x000fe2000f8e00ff */
        /* <DEDUP_REMOVED lines=93> */
[----:B------:R-:W-:Y:S02]  /*12540*/  UMOV UR17, UR41 ;  /* 0x0000002900117c82 */ /* 0x000fe40008000000 */
[----:B------:R-:W-:Y:S02]  /*12550*/  WARPGROUP.DEPBAR.LE gsb0, 0x0 ;  /* 0x00008000000079c5 */ /* 0x000fe40000010000 */
        /* <DEDUP_REMOVED lines=10> */
[----:B------:R-:W-:Y:S01]  /*12600*/  UIADD3 UR4, UR56, 0x402, URZ ;  /* 0x0000040238047890 */ /* 0x000fe2000fffe03f */
[----:B------:R-:W-:Y:S01]  /*12610*/  R2UR UR6, R6 ;  /* 0x00000000060672ca */ /* 0x000fe200000e0000 */
[----:B------:R-:W-:Y:S01]  /*12620*/  UMOV UR5, UR41 ;  /* 0x0000002900057c82 */ /* 0x000fe20008000000 */
[----:B------:R-:W-:Y:S01]  /*12630*/  R2UR UR7, R7 ;  /* 0x00000000070772ca */ /* 0x000fe200000e0000 */
[----:B------:R-:W-:Y:S02]  /*12640*/  VIADD R6, R4, 0x682 ;  /* 0x0000068204067836 */ /* 0x000fe40000000000 */
[----:B------:R-:W-:Y:S01]  /*12650*/  IMAD.MOV.U32 R7, RZ, RZ, 0x40000040 ;  /* 0x40000040ff077424 */ /* 0x000fe200078e00ff */
[----:B------:R-:W-:Y:S02]  /*12660*/  UMOV UR40, UR4 ;  /* 0x0000000400287c82 */ /* 0x000fe40008000000 */
[----:B------:R-:W-:Y:S01]  /*12670*/  UMOV UR4, UR40 ;  /* 0x0000002800047c82 */ /* 0x000fe20008000000 */
[----:B------:R-:W-:Y:S01]  /*12680*/  R2UR UR18, R6 ;  /* 0x00000000061272ca */ /* 0x000fe200000e0000 */
[----:B------:R-:W-:Y:S01]  /*12690*/  UMOV UR16, UR40 ;  /* 0x0000002800107c82 */ /* 0x000fe20008000000 */
[----:B------:R-:W-:Y:S01]  /*126a0*/  R2UR UR19, R7 ;  /* 0x00000000071372ca */ /* 0x000fe200000e0000 */
[----:B------:R-:W-:Y:S01]  /*126b0*/  VIADD R6, R4, 0x782 ;  /* 0x0000078204067836 */ /* 0x000fe20000000000 */
[----:B------:R-:W-:Y:S01]  /*126c0*/  UMOV UR20, UR40 ;  /* 0x0000002800147c82 */ /* 0x000fe20008000000 */
[----:B------:R-:W-:Y:S01]  /*126d0*/  IMAD.MOV.U32 R7, RZ, RZ, 0x40000040 ;  /* 0x40000040ff077424 */ /* 0x000fe200078e00ff */
[----:B------:R-:W-:Y:S01]  /*126e0*/  UMOV UR32, UR40 ;  /* 0x0000002800207c82 */ /* 0x000fe20008000000 */
[----:B------:R-:W-:Y:S01]  /*126f0*/  IMAD.U32 R234, RZ, RZ, UR40 ;  /* 0x00000028ffea7e24 */ /* 0x000fe2000f8e00ff */
        /* <DEDUP_REMOVED lines=17> */
[----:B------:R-:W-:-:S03]  /*12810*/  IMAD.MOV.U32 R7, RZ, RZ, 0x40000040 ;  /* 0x40000040ff077424 */ /* 0x000fc600078e00ff */
[----:B------:R-:W-:Y:S01]  /*12820*/  R2UR UR34, R6 ;  /* 0x00000000062272ca */ /* 0x000fe200000e0000 */
[----:B------:R-:W-:Y:S01]  /*12830*/  VIADD R6, R4, 0xa82 ;  /* 0x00000a8204067836 */ /* 0x000fe20000000000 */
[----:B------:R-:W-:Y:S02]  /*12840*/  R2UR UR35, R7 ;  /* 0x00000000072372ca */ /* 0x000fe400000e0000 */
[----:B------:R-:W-:Y:S01]  /*12850*/  MOV R7, 0x40000040 ;  /* 0x4000004000077802 */ /* 0x000fe20000000f00 */
        /* <DEDUP_REMOVED lines=148> */
[----:B------:R-:W-:Y:S01]  /*131a0*/  UIADD3 UR20, UR56, 0x406, URZ ;  /* 0x0000040638147890 */ /* 0x000fe2000fffe03f */
[----:B------:R-:W-:Y:S01]  /*131b0*/  R2UR UR23, R9 ;  /* 0x00000000091772ca */ /* 0x000fe200000e0000 */
[----:B------:R-:W-:Y:S01]  /*131c0*/  UMOV UR21, 0x40000040 ;  /* 0x4000004000157882 */ /* 0x000fe20000000000 */
[----:B------:R-:W-:Y:S02]  /*131d0*/  WARPGROUP.DEPBAR.LE gsb0, 0x0 ;  /* 0x00008000000079c5 */ /* 0x000fe40000010000 */
[----:B------:R-:W-:-:S06]  /*131e0*/  WARPGROUP.ARRIVE ;  /* 0x00000000000079c5 */ /* 0x000fcc0000000000 */
[----:B------:R-:W-:Y:S03]  /*131f0*/  HGMMA.64x16x16.F32.BF16 R56, gdesc[UR24], R56, gsb0 ;  /* 0x00200000183879f0 */ /* 0x000fe60008001838 */
[----:B------:R-:W-:Y:S02]  /*13200*/  WARPGROUP.DEPBAR.LE gsb0, 0x0 ;  /* 0x00008000000079c5 */ /* 0x000fe40000010000 */
[----:B------:R-:W-:-:S06]  /*13210*/  WARPGROUP.ARRIVE ;  /* 0x00000000000079c5 */ /* 0x000fcc0000000000 */
[----:B------:R-:W-:Y:S01]  /*13220*/  HGMMA.64x16x16.F32.BF16 R48, gdesc[UR4], R48, gsb0 ;  /* 0x00200000043079f0 */ /* 0x000fe20008001830 */
[----:B------:R-:W-:Y:S01]  /*13230*/  ULDC UR6, c[0x0][0x9d8] ;  /* 0x0002760000067ab9 */ /* 0x000fe20000000800 */
[----:B------:R-:W-:Y:S01]  /*13240*/  ULDC UR7, c[0x0][0x988] ;  /* 0x0002620000077ab9 */ /* 0x000fe20000000800 */
[----:B------:R-:W-:Y:S02]  /*13250*/  WARPGROUP.DEPBAR.LE gsb0, 0x0 ;  /* 0x00008000000079c5 */ /* 0x000fe40000010000 */
[----:B------:R-:W-:-:S06]  /*13260*/  WARPGROUP.ARRIVE ;  /* 0x00000000000079c5 */ /* 0x000fcc0000000000 */
[----:B------:R-:W-:Y:S01]  /*13270*/  HGMMA.64x16x16.F32.BF16 R40, gdesc[UR8], R40, gsb0 ;  /* 0x00200000082879f0 */ /* 0x000fe20008001828 */
[----:B------:R-:W-:Y:S01]  /*13280*/  UMOV UR8, UR20 ;  /* 0x0000001400087c82 */ /* 0x000fe20008000000 */
[----:B------:R-:W-:Y:S01]  /*13290*/  UMOV UR9, UR21 ;  /* 0x0000001500097c82 */ /* 0x000fe20008000000 */
        /* <DEDUP_REMOVED lines=14> */
[----:B------:R-:W-:Y:S01]  /*13380*/  WARPGROUP.ARRIVE ;  /* 0x00000000000079c5 */ /* 0x000fe20000000000 */
[----:B------:R-:W-:Y:S01]  /*13390*/  FMUL.FTZ R84, R112, UR6 ;  /* 0x0000000670547c20 */ /* 0x000fe20008410000 */
[----:B0-----:R-:W-:Y:S01]  /*133a0*/  FMUL.FTZ R13, R113, UR6 ;  /* 0x00000006710d7c20 */ /* 0x001fe20008410000 */
[----:B------:R-:W-:Y:S01]  /*133b0*/  FMUL.FTZ R12, R117, UR6 ;  /* 0x00000006750c7c20 */ /* 0x000fe20008410000 */
[----:B------:R-:W-:Y:S01]  /*133c0*/  FMUL.FTZ R112, R119, UR6 ;  /* 0x0000000677707c20 */ /* 0x000fe20008410000 */
[----:B------:R-:W-:-:S04]  /*133d0*/  FMUL.FTZ R83, R116, UR6 ;  /* 0x0000000674537c20 */ /* 0x000fc80008410000 */
[----:B------:R-:W-:Y:S01]  /*133e0*/  HGMMA.64x16x16.F32.BF16 R104, gdesc[UR20], R104, gsb0 ;  /* 0x00200000146879f0 */ /* 0x000fe20008001868 */
[----:B------:R-:W-:Y:S01]  /*133f0*/  R2UR UR22, R6 ;  /* 0x00000000061672ca */ /* 0x000fe200000e0000 */
[----:B------:R-:W-:Y:S01]  /*13400*/  VIADD R6, R4, 0x706 ;  /* 0x0000070604067836 */ /* 0x000fe20000000000 */
[----:B------:R-:W-:Y:S01]  /*13410*/  R2UR UR23, R7 ;  /* 0x00000000071772ca */ /* 0x000fe200000e0000 */
[----:B------:R-:W-:Y:S01]  /*13420*/  IMAD.MOV.U32 R7, RZ, RZ, 0x40000040 ;  /* 0x40000040ff077424 */ /* 0x000fe200078e00ff */
[----:B------:R-:W0:Y:S01]  /*13430*/  MUFU.TANH R13, R13 ;  /* 0x0000000d000d7308 */ /* 0x000e220000002400 */
[----:B------:R-:W-:Y:S01]  /*13440*/  FMUL.FTZ R114, R114, UR6 ;  /* 0x0000000672727c20 */ /* 0x000fe20008410000 */
[----:B------:R-:W-:Y:S01]  /*13450*/  FMUL.FTZ R113, R115, UR6 ;  /* 0x0000000673717c20 */ /* 0x000fe20008410000 */
[----:B------:R-:W-:-:S05]  /*13460*/  FMUL.FTZ R116, R118, UR6 ;  /* 0x0000000676747c20 */ /* 0x000fca0008410000 */
[----:B------:R-:W-:Y:S08]  /*13470*/  MUFU.TANH R12, R12 ;  /* 0x0000000c000c7308 */ /* 0x000ff00000002400 */
[----:B------:R-:W1:Y:S08]  /*13480*/  MUFU.TANH R112, R112 ;  /* 0x0000007000707308 */ /* 0x000e700000002400 */
[----:B------:R-:W2:Y:S08]  /*13490*/  MUFU.TANH R84, R84 ;  /* 0x0000005400547308 */ /* 0x000eb00000002400 */
        /* <DEDUP_REMOVED lines=10> */
[----:B------:R-:W-:Y:S01]  /*13540*/  R2UR UR22, R6 ;  /* 0x00000000061672ca */ /* 0x000fe200000e0000 */
[----:B------:R-:W-:Y:S01]  /*13550*/  VIADD R6, R4, 0x786 ;  /* 0x0000078604067836 */ /* 0x000fe20000000000 */
[----:B------:R-:W-:Y:S01]  /*13560*/  R2UR UR23, R7 ;  /* 0x00000000071772ca */ /* 0x000fe200000e0000 */
[----:B------:R-:W-:-:S02]  /*13570*/  IMAD.MOV.U32 R7, RZ, RZ, 0x40000040 ;  /* 0x40000040ff077424 */ /* 0x000fc400078e00ff */
[----:B------:R-:W-:Y:S01]  /*13580*/  FMUL.FTZ R115, R106, UR6 ;  /* 0x000000066a737c20 */ /* 0x000fe20008410000 */
[----:B------:R-:W3:Y:S01]  /*13590*/  MUFU.TANH R10, R10 ;  /* 0x0000000a000a7308 */ /* 0x000ee20000002400 */
[----:B------:R-:W-:Y:S01]  /*135a0*/  FMUL.FTZ R104, R111, UR6 ;  /* 0x000000066f687c20 */ /* 0x000fe20008410000 */
[----:B------:R-:W-:Y:S01]  /*135b0*/  FMUL.FTZ R105, R107, UR6 ;  /* 0x000000066b697c20 */ /* 0x000fe20008410000 */
[----:B------:R-:W-:-:S05]  /*135c0*/  FMUL.FTZ R106, R110, UR6 ;  /* 0x000000066e6a7c20 */ /* 0x000fca0008410000 */
[----:B------:R-:W4:Y:S08]  /*135d0*/  MUFU.TANH R14, R14 ;  /* 0x0000000e000e7308 */ /* 0x000f300000002400 */
[----:B------:R-:W4:Y:S08]  /*135e0*/  MUFU.TANH R116, R116 ;  /* 0x0000007400747308 */ /* 0x000f300000002400 */
[----:B------:R-:W4:Y:S08]  /*135f0*/  MUFU.TANH R11, R11 ;  /* 0x0000000b000b7308 */ /* 0x000f300000002400 */
[----:B------:R-:W4:Y:S08]  /*13600*/  MUFU.TANH R81, R81 ;  /* 0x0000005100517308 */ /* 0x000f300000002400 */
[----:B------:R-:W4:Y:S01]  /*13610*/  MUFU.TANH R115, R115 ;  /* 0x0000007300737308 */ /* 0x000f220000002400 */
[----:B------:R-:W-:-:S02]  /*13620*/  WARPGROUP.DEPBAR.LE gsb0, 0x0 ;  /* 0x00008000000079c5 */ /* 0x000fc40000010000 */
[----:B------:R-:W-:Y:S01]  /*13630*/  WARPGROUP.ARRIVE ;  /* 0x00000000000079c5 */ /* 0x000fe20000000000 */
[----:B------:R-:W-:Y:S01]  /*13640*/  FMUL.FTZ R3, R101, UR6 ;  /* 0x0000000665037c20 */ /* 0x000fe20008410000 */
[----:B------:R-:W-:Y:S01]  /*13650*/  FMUL.FTZ R86, R99, UR6 ;  /* 0x0000000663567c20 */ /* 0x000fe20008410000 */
[----:B------:R-:W-:Y:S01]  /*13660*/  FMUL.FTZ R15, R96, UR6 ;  /* 0x00000006600f7c20 */ /* 0x000fe20008410000 */
[----:B------:R-:W-:Y:S01]  /*13670*/  FMUL.FTZ R9, R97, UR6 ;  /* 0x0000000661097c20 */ /* 0x000fe20008410000 */
[----:B------:R-:W4:Y:S01]  /*13680*/  MUFU.TANH R105, R105 ;  /* 0x0000006900697308 */ /* 0x000f220000002400 */
[----:B------:R-:W-:Y:S01]  /*13690*/  HGMMA.64x16x16.F32.BF16 R88, gdesc[UR20], R88, gsb0 ;  /* 0x00200000145879f0 */ /* 0x000fe20008001858 */
[----:B------:R-:W-:Y:S01]  /*136a0*/  R2UR UR22, R6 ;  /* 0x00000000061672ca */ /* 0x000fe200000e0000 */
[----:B------:R-:W-:Y:S01]  /*136b0*/  VIADD R6, R4, 0x806 ;  /* 0x0000080604067836 */ /* 0x000fe20000000000 */
[----:B------:R-:W-:Y:S01]  /*136c0*/  R2UR UR23, R7 ;  /* 0x00000000071772ca */ /* 0x000fe200000e0000 */
[----:B------:R-:W-:-:S02]  /*136d0*/  IMAD.MOV.U32 R7, RZ, RZ, 0x40000040 ;  /* 0x40000040ff077424 */ /* 0x000fc400078e00ff */
[----:B------:R-:W-:Y:S01]  /*136e0*/  FMUL.FTZ R96, R103, UR6 ;  /* 0x0000000667607c20 */ /* 0x000fe20008410000 */
[----:B------:R-:W-:Y:S01]  /*136f0*/  FMUL.FTZ R21, R100, UR6 ;  /* 0x0000000664157c20 */ /* 0x000fe20008410000 */
[----:B------:R-:W4:Y:S01]  /*13700*/  MUFU.TANH R15, R15 ;  /* 0x0000000f000f7308 */ /* 0x000f220000002400 */
[----:B------:R-:W-:Y:S01]  /*13710*/  FMUL.FTZ R98, R98, UR6 ;  /* 0x0000000662627c20 */ /* 0x000fe20008410000 */
[----:B------:R-:W-:-:S06]  /*13720*/  FMUL.FTZ R97, R102, UR6 ;  /* 0x0000000666617c20 */ /* 0x000fcc0008410000 */
        /* <DEDUP_REMOVED lines=20> */
[----:B------:R-:W-:-:S07]  /*13870*/  FMUL.FTZ R90, R90, UR6 ;  /* 0x000000065a5a7c20 */ /* 0x000fce0008410000 */
        /* <DEDUP_REMOVED lines=19> */
[----:B------:R-:W-:Y:S01]  /*139b0*/  R2UR UR10, R6 ;  /* 0x00000000060a72ca */ /* 0x000fe200000e0000 */
[----:B------:R-:W-:Y:S01]  /*139c0*/  VIADD R6, R4, 0x986 ;  /* 0x0000098604067836 */ /* 0x000fe20000000000 */
[----:B------:R-:W-:Y:S01]  /*139d0*/  R2UR UR11, R7 ;  /* 0x00000000070b72ca */ /* 0x000fe200000e0000 */
[----:B------:R-:W-:Y:S02]  /*139e0*/  IMAD.MOV.U32 R7, RZ, RZ, 0x40000040 ;  /* 0x40000040ff077424 */ /* 0x000fe400078e00ff */
[----:B------:R-:W-:Y:S01]  /*139f0*/  FMUL.FTZ R76, R79, UR6 ;  /* 0x000000064f4c7c20 */ /* 0x000fe20008410000 */
        /* <DEDUP_REMOVED lines=18> */
[----:B------:R-:W-:Y:S01]  /*13b20*/  VIADD R4, R4, 0xa86 ;  /* 0x00000a8604047836 */ /* 0x000fe20000000000 */
[----:B------:R-:W4:Y:S01]  /*13b30*/  MUFU.TANH R93, R93 ;  /* 0x0000005d005d7308 */ /* 0x000f220000002400 */
[----:B------:R-:W-:Y:S01]  /*13b40*/  FMUL.FTZ R65, R65, UR6 ;  /* 0x0000000641417c20 */ /* 0x000fe20008410000 */
[----:B------:R-:W-:-:S06]  /*13b50*/  FMUL.FTZ R67, R67, UR6 ;  /* 0x0000000643437c20 */ /* 0x000fcc0008410000 */
[----:B------:R-:W4:Y:S08]  /*13b60*/  MUFU.TANH R72, R72 ;  /* 0x0000004800487308 */ /* 0x000f300000002400 */
[----:B------:R-:W4:Y:S08]  /*13b70*/  MUFU.TANH R91, R91 ;  /* 0x0000005b005b7308 */ /* 0x000f300000002400 */
[----:B------:R-:W4:Y:S08]  /*13b80*/  MUFU.TANH R74, R74 ;  /* 0x0000004a004a7308 */ /* 0x000f300000002400 */
[----:B------:R-:W4:Y:S08]  /*13b90*/  MUFU.TANH R94, R94 ;  /* 0x0000005e005e7308 */ /* 0x000f300000002400 */
[----:B------:R-:W-:Y:S01]  /*13ba0*/  MUFU.TANH R73, R73 ;  /* 0x0000004900497308 */ /* 0x000fe20000002400 */
        /* <DEDUP_REMOVED lines=9> */
[----:B------:R-:W-:Y:S01]  /*13c40*/  UMOV UR8, UR20 ;  /* 0x0000001400087c82 */ /* 0x000fe20008000000 */
[----:B------:R-:W-:Y:S01]  /*13c50*/  R2UR UR11, R7 ;  /* 0x00000000070b72ca */ /* 0x000fe200000e0000 */
[----:B------:R-:W-:Y:S01]  /*13c60*/  UMOV UR9, UR21 ;  /* 0x0000001500097c82 */ /* 0x000fe20008000000 */
[----:B------:R-:W-:Y:S01]  /*13c70*/  FMUL.FTZ R6, R60, UR6 ;  /* 0x000000063c067c20 */ /* 0x000fe20008410000 */
[----:B------:R-:W-:-:S02]  /*13c80*/  IMAD.MOV.U32 R60, RZ, RZ, -0x2 ;  /* 0xfffffffeff3c7424 */ /* 0x000fc400078e00ff */
[----:B------:R-:W-:Y:S01]  /*13c90*/  FMUL.FTZ R56, R56, UR6 ;  /* 0x0000000638387c20 */ /* 0x000fe20008410000 */
[----:B------:R-:W-:Y:S01]  /*13ca0*/  MUFU.TANH R75, R75 ;  /* 0x0000004b004b7308 */ /* 0x000fe20000002400 */
[----:B------:R-:W-:Y:S01]  /*13cb0*/  FMUL.FTZ R59, R59, UR6 ;  /* 0x000000063b3b7c20 */ /* 0x000fe20008410000 */
[----:B------:R-:W-:Y:S02]  /*13cc0*/  IMAD R5, R5, R60, 0xb0 ;  /* 0x000000b005057424 */ /* 0x000fe400078e023c */
[----:B------:R-:W-:Y:S02]  /*13cd0*/  FMUL.FTZ R63, R63, UR6 ;  /* 0x000000063f3f7c20 */ /* 0x000fe40008410000 */
[----:B------:R-:W-:Y:S02]  /*13ce0*/  IMAD.IADD R5, R5, 0x1, R162 ;  /* 0x0000000105057824 */ /* 0x000fe400078e02a2 */
[----:B------:R-:W4:Y:S08]  /*13cf0*/  MUFU.TANH R78, R78 ;  /* 0x0000004e004e7308 */ /* 0x000f300000002400 */
[----:B------:R-:W4:Y:S08]  /*13d00*/  MUFU.TANH R92, R92 ;  /* 0x0000005c005c7308 */ /* 0x000f300000002400 */
[----:B------:R-:W-:Y:S08]  /*13d10*/  MUFU.TANH R66, R66 ;  /* 0x0000004200427308 */ /* 0x000ff00000002400 */
        /* <DEDUP_REMOVED lines=11> */
[----:B------:R-:W-:Y:S01]  /*13dd0*/  FMUL.FTZ R49, R49, UR6 ;  /* 0x0000000631317c20 */ /* 0x000fe20008410000 */
[----:B------:R-:W-:Y:S01]  /*13de0*/  FMUL.FTZ R53, R53, UR6 ;  /* 0x0000000635357c20 */ /* 0x000fe20008410000 */
[----:B------:R-:W-:Y:S01]  /*13df0*/  FMUL.FTZ R55, R55, UR6 ;  /* 0x0000000637377c20 */ /* 0x000fe20008410000 */
[----:B------:R-:W-:-:S02]  /*13e00*/  FMUL.FTZ R51, R51, UR6 ;  /* 0x0000000633337c20 */ /* 0x000fc40008410000 */
[----:B------:R-:W4:Y:S08]  /*13e10*/  MUFU.TANH R65, R65 ;  /* 0x0000004100417308 */ /* 0x000f300000002400 */
[----:B------:R-:W4:Y:S08]  /*13e20*/  MUFU.TANH R76, R76 ;  /* 0x0000004c004c7308 */ /* 0x000f300000002400 */
[----:B------:R-:W-:Y:S08]  /*13e30*/  MUFU.TANH R6, R6 ;  /* 0x0000000600067308 */ /* 0x000ff00000002400 */
[----:B------:R-:W4:Y:S08]  /*13e40*/  MUFU.TANH R61, R61 ;  /* 0x0000003d003d7308 */ /* 0x000f300000002400 */
[----:B------:R-:W-:Y:S08]  /*13e50*/  MUFU.TANH R48, R48 ;  /* 0x0000003000307308 */ /* 0x000ff00000002400 */
[----:B------:R0:W-:Y:S01]  /*13e60*/  MUFU.TANH R50, R49 ;  /* 0x0000003100327308 */ /* 0x0001e20000002400 */
[----:B------:R-:W-:-:S02]  /*13e70*/  WARPGROUP.DEPBAR.LE gsb0, 0x0 ;  /* 0x00008000000079c5 */ /* 0x000fc40000010000 */
[----:B------:R-:W-:Y:S01]  /*13e80*/  WARPGROUP.ARRIVE ;  /* 0x00000000000079c5 */ /* 0x000fe20000000000 */
[----:B------:R-:W-:Y:S01]  /*13e90*/  FMUL.FTZ R161, R40, UR6 ;  /* 0x0000000628a17c20 */ /* 0x000fe20008410000 */
[----:B------:R-:W-:-:S03]  /*13ea0*/  FMUL.FTZ R100, R44, UR6 ;  /* 0x000000062c647c20 */ /* 0x000fc60008410000 */
[----:B------:R4:W4:Y:S01]  /*13eb0*/  MUFU.TANH R40, R7 ;  /* 0x0000000700287308 */ /* 0x0009220000002400 */
[----:B------:R-:W-:Y:S01]  /*13ec0*/  FMUL.FTZ R163, R41, UR6 ;  /* 0x0000000629a37c20 */ /* 0x000fe20008410000 */
[----:B------:R-:W-:Y:S01]  /*13ed0*/  FMUL.FTZ R41, R42, UR6 ;  /* 0x000000062a297c20 */ /* 0x000fe20008410000 */
[----:B------:R-:W-:Y:S01]  /*13ee0*/  HGMMA.64x16x16.F32.BF16 R32, gdesc[UR8], R32, gsb0 ;  /* 0x00200000082079f0 */ /* 0x000fe20008001820 */
[----:B------:R-:W-:Y:S01]  /*13ef0*/  FMUL.FTZ R45, R45, UR6 ;  /* 0x000000062d2d7c20 */ /* 0x000fe20008410000 */
[----:B0-----:R-:W-:Y:S01]  /*13f00*/  FMUL.FTZ R49, R46, UR6 ;  /* 0x000000062e317c20 */ /* 0x001fe20008410000 */
[----:B------:R-:W-:Y:S01]  /*13f10*/  FMUL.FTZ R43, R43, UR6 ;  /* 0x000000062b2b7c20 */ /* 0x000fe20008410000 */
[----:B------:R-:W-:Y:S01]  /*13f20*/  FMUL.FTZ R102, R47, UR6 ;  /* 0x000000062f667c20 */ /* 0x000fe20008410000 */
[----:B------:R-:W-:Y:S08]  /*13f30*/  MUFU.TANH R44, R62 ;  /* 0x0000003e002c7308 */ /* 0x000ff00000002400 */
[----:B------:R0:W-:Y:S08]  /*13f40*/  MUFU.TANH R62, R80 ;  /* 0x00000050003e7308 */ /* 0x0001f00000002400 */
[----:B------:R-:W0:Y:S08]  /*13f50*/  MUFU.TANH R69, R69 ;  /* 0x0000004500457308 */ /* 0x000e300000002400 */
[----:B------:R-:W0:Y:S08]  /*13f60*/  MUFU.TANH R64, R64 ;  /* 0x0000004000407308 */ /* 0x000e300000002400 */
[----:B------:R-:W-:Y:S08]  /*13f70*/  MUFU.TANH R167, R45 ;  /* 0x0000002d00a77308 */ /* 0x000ff00000002400 */
[----:B------:R-:W-:Y:S01]  /*13f80*/  MUFU.TANH R161, R161 ;  /* 0x000000a100a17308 */ /* 0x000fe20000002400 */
[----:B------:R-:W-:-:S02]  /*13f90*/  WARPGROUP.DEPBAR.LE gsb0, 0x0 ;  /* 0x00008000000079c5 */ /* 0x000fc40000010000 */
[----:B------:R-:W-:Y:S01]  /*13fa0*/  FMUL.FTZ R71, R34, UR6 ;  /* 0x0000000622477c20 */ /* 0x000fe20008410000 */
[----:B------:R-:W-:Y:S02]  /*13fb0*/  IMAD R34, R164, -0xb0, R5 ;  /* 0xffffff50a4227824 */ /* 0x000fe400078e0205 */
[----:B------:R-:W-:Y:S01]  /*13fc0*/  FMUL.FTZ R108, R32, UR6 ;  /* 0x00000006206c7c20 */ /* 0x000fe20008410000 */
[----:B------:R-:W-:Y:S02]  /*13fd0*/  IMAD.MOV.U32 R5, RZ, RZ, 0x40000040 ;  /* 0x40000040ff057424 */ /* 0x000fe400078e00ff */
[----:B------:R-:W-:Y:S01]  /*13fe0*/  FMUL.FTZ R79, R33, UR6 ;  /* 0x00000006214f7c20 */ /* 0x000fe20008410000 */
[----:B------:R-:W-:Y:S01]  /*13ff0*/  WARPGROUP.ARRIVE ;  /* 0x00000000000079c5 */ /* 0x000fe20000000000 */
[C---:B------:R-:W-:Y:S01]  /*14000*/  ISETP.GT.AND P3, PT, R34.reuse, 0x1, PT ;  /* 0x000000012200780c */ /* 0x040fe20003f64270 */
[----:B------:R-:W-:Y:S01]  /*14010*/  FMUL.FTZ R60, R35, UR6 ;  /* 0x00000006233c7c20 */ /* 0x000fe20008410000 */
[C---:B------:R-:W-:Y:S01]  /*14020*/  ISETP.GT.AND P5, PT, R34.reuse, 0x9, PT ;  /* 0x000000092200780c */ /* 0x040fe20003fa4270 */
[----:B------:R-:W-:Y:S01]  /*14030*/  FMUL.FTZ R52, R37, UR6 ;  /* 0x0000000625347c20 */ /* 0x000fe20008410000 */
[----:B------:R-:W-:Y:S01]  /*14040*/  ISETP.GT.AND P2, PT, R34, RZ, PT ;  /* 0x000000ff2200720c */ /* 0x000fe20003f44270 */
[----:B------:R-:W-:Y:S01]  /*14050*/  FMUL.FTZ R54, R36, UR6 ;  /* 0x0000000624367c20 */ /* 0x000fe20008410000 */
[----:B------:R-:W-:Y:S01]  /*14060*/  FSEL R32, R13, -INF , P3 ;  /* 0xff8000000d207808 */ /* 0x000fe20001800000 */
[----:B------:R-:W-:Y:S01]  /*14070*/  FMUL.FTZ R36, R39, UR6 ;  /* 0x0000000627247c20 */ /* 0x000fe20008410000 */
[----:B-1----:R-:W-:Y:S01]  /*14080*/  FSEL R13, R112, -INF , P5 ;  /* 0xff800000700d7808 */ /* 0x002fe20002800000 */
[----:B------:R-:W-:Y:S01]  /*14090*/  MUFU.TANH R67, R67 ;  /* 0x0000004300437308 */ /* 0x000fe20000002400 */
[----:B------:R-:W-:Y:S01]  /*140a0*/  FSEL R101, R12, -INF , P5 ;  /* 0xff8000000c657808 */ /* 0x000fe20002800000 */
[----:B------:R-:W-:Y:S01]  /*140b0*/  FMUL.FTZ R38, R38, UR6 ;  /* 0x0000000626267c20 */ /* 0x000fe20008410000 */
[----:B------:R-:W-:-:S02]  /*140c0*/  ISETP.GT.AND P5, PT, R34, 0x19, PT ;  /* 0x000000192200780c */ /* 0x000fc40003fa4270 */
[----:B------:R-:W-:Y:S02]  /*140d0*/  ISETP.GT.AND P4, PT, R34, 0x8, PT ;  /* 0x000000082200780c */ /* 0x000fe40003f84270 */
[----:B--2---:R-:W-:Y:S01]  /*140e0*/  FSEL R95, R84, -INF , P2 ;  /* 0xff800000545f7808 */ /* 0x004fe20001000000 */
[----:B------:R-:W-:Y:S01]  /*140f0*/  MUFU.TANH R46, R53 ;  /* 0x00000035002e7308 */ /* 0x000fe20000002400 */
[----:B---3--:R-:W-:Y:S01]  /*14100*/  FSEL R111, R10, -INF , P5 ;  /* 0xff8000000a6f7808 */ /* 0x008fe20002800000 */
[----:B------:R-:W-:Y:S01]  /*14110*/  IMAD.MOV.U32 R84, RZ, RZ, R87 ;  /* 0x000000ffff547224 */ /* 0x000fe200078e0057 */
[----:B------:R-:W-:Y:S02]  /*14120*/  FSEL R99, R83, -INF , P4 ;  /* 0xff80000053637808 */ /* 0x000fe40002000000 */
[----:B------:R-:W-:Y:S02]  /*14130*/  FMNMX.FTZ R10, R95, R32, !PT ;  /* 0x000000205f0a7209 */ /* 0x000fe40007810000 */
[----:B------:R-:W-:Y:S01]  /*14140*/  R2UR UR23, R5 ;  /* 0x00000000051772ca */ /* 0x000fe200000e0000 */
[----:B------:R-:W-:Y:S01]  /*14150*/  MUFU.TANH R70, R70 ;  /* 0x0000004600467308 */ /* 0x000fe20000002400 */
[----:B------:R-:W-:-:S02]  /*14160*/  FSEL R5, R114, -INF , P2 ;  /* 0xff80000072057808 */ /* 0x000fc40001000000 */
[----:B------:R-:W-:Y:S02]  /*14170*/  ISETP.GT.AND P2, PT, R34, 0x10, PT ;  /* 0x000000102200780c */ /* 0x000fe40003f44270 */
[----:B------:R-:W-:Y:S02]  /*14180*/  FMNMX.FTZ R10, R99, R10, !PT ;  /* 0x0000000a630a7209 */ /* 0x000fe40007810000 */
[----:B------:R-:W-:Y:S01]  /*14190*/  FSEL R4, R113, -INF , P3 ;  /* 0xff80000071047808 */ /* 0x000fe20001800000 */
[----:B------:R-:W-:Y:S01]  /*141a0*/  MUFU.TANH R12, R55 ;  /* 0x00000037000c7308 */ /* 0x000fe20000002400 */
[----:B----4-:R-:W-:Y:S02]  /*141b0*/  FSEL R103, R14, -INF , P2 ;  /* 0xff8000000e677808 */ /* 0x010fe40001000000 */
[----:B------:R-:W-:Y:S01]  /*141c0*/  ISETP.GT.AND P3, PT, R34, 0x11, PT ;  /* 0x000000112200780c */ /* 0x000fe20003f64270 */
[----:B------:R-:W-:Y:S01]  /*141d0*/  HGMMA.64x16x16.F32.BF16 R24, gdesc[UR20], R24, gsb0 ;  /* 0x00200000141879f0 */ /* 0x000fe20008001818 */
[----:B------:R-:W-:-:S02]  /*141e0*/  FMNMX.FTZ R14, R101, R10, !PT ;  /* 0x0000000a650e7209 */ /* 0x000fc40007810000 */
[----:B------:R-:W-:Y:S01]  /*141f0*/  FSEL R7, R116, -INF , P4 ;  /* 0xff80000074077808 */ /* 0x000fe20002000000 */
[----:B------:R1:W2:Y:S01]  /*14200*/  MUFU.TANH R10, R41 ;  /* 0x00000029000a7308 */ /* 0x0002a20000002400 */
[----:B------:R-:W-:Y:S02]  /*14210*/  ISETP.GT.AND P4, PT, R34, 0x18, PT ;  /* 0x000000182200780c */ /* 0x000fe40003f84270 */
[----:B------:R-:W-:Y:S02]  /*14220*/  FSEL R107, R11, -INF , P3 ;  /* 0xff8000000b6b7808 */ /* 0x000fe40001800000 */
[----:B------:R-:W-:Y:S02]  /*14230*/  FMNMX.FTZ R14, R103, R14, !PT ;  /* 0x0000000e670e7209 */ /* 0x000fe40007810000 */
[----:B------:R-:W-:Y:S01]  /*14240*/  FSEL R109, R81, -INF , P4 ;  /* 0xff800000516d7808 */ /* 0x000fe20002000000 */
[----:B------:R-:W-:Y:S01]  /*14250*/  MUFU.TANH R58, R58 ;  /* 0x0000003a003a7308 */ /* 0x000fe20000002400 */
[----:B0-----:R-:W-:-:S02]  /*14260*/  FMNMX.FTZ R80, R107, R14, !PT ;  /* 0x0000000e6b507209 */ /* 0x001fc40007810000 */
[----:B------:R-:W-:Y:S02]  /*14270*/  FSEL R33, R115, -INF , P2 ;  /* 0xff80000073217808 */ /* 0x000fe40001000000 */
[C---:B------:R-:W-:Y:S02]  /*14280*/  ISETP.GT.AND P2, PT, R34.reuse, 0x20, PT ;  /* 0x000000202200780c */ /* 0x040fe40003f44270 */
[----:B------:R-:W-:Y:S01]  /*14290*/  FMNMX.FTZ R80, R109, R80, !PT ;  /* 0x000000506d507209 */ /* 0x000fe20007810000 */
[----:B------:R-:W-:Y:S01]  /*142a0*/  MUFU.TANH R14, R43 ;  /* 0x0000002b000e7308 */ /* 0x000fe20000002400 */
[----:B------:R-:W-:Y:S02]  /*142b0*/  FSEL R105, R105, -INF , P3 ;  /* 0xff80000069697808 */ /* 0x000fe40001800000 */
[----:B------:R-:W-:Y:S02]  /*142c0*/  ISETP.GT.AND P3, PT, R34, 0x21, PT ;  /* 0x000000212200780c */ /* 0x000fe40003f64270 */
[----:B------:R-:W-:-:S02]  /*142d0*/  FSEL R113, R15, -INF , P2 ;  /* 0xff8000000f717808 */ /* 0x000fc40001000000 */
[----:B------:R-:W-:Y:S01]  /*142e0*/  FMNMX.FTZ R80, R111, R80, !PT ;  /* 0x000000506f507209 */ /* 0x000fe20007810000 */
[----:B------:R-:W-:Y:S01]  /*142f0*/  MUFU.TANH R59, R59 ;  /* 0x0000003b003b7308 */ /* 0x000fe20000002400 */
        /* <DEDUP_REMOVED lines=14> */
[----:B------:R-:W-:Y:S02]  /*143e0*/  WARPGROUP.DEPBAR.LE gsb0, 0x0 ;  /* 0x00008000000079c5 */ /* 0x000fe40000010000 */
[----:B------:R-:W-:Y:S01]  /*143f0*/  FSEL R15, R86, -INF , P3 ;  /* 0xff800000560f7808 */ /* 0x000fe20001800000 */
[----:B------:R-:W-:Y:S01]  /*14400*/  MUFU.TANH R163, R163 ;  /* 0x000000a300a37308 */ /* 0x000fe20000002400 */
[----:B------:R-:W-:Y:S01]  /*14410*/  ISETP.GT.AND P3, PT, R34, 0x31, PT ;  /* 0x000000312200780c */ /* 0x000fe20003f64270 */
[----:B------:R-:W-:Y:S01]  /*14420*/  FMUL.FTZ R24, R24, UR6 ;  /* 0x0000000618187c20 */ /* 0x000fe20008410000 */
[----:B------:R-:W-:Y:S01]  /*14430*/  FSEL R121, R82, -INF , P2 ;  /* 0xff80000052797808 */ /* 0x000fe20001000000 */
[----:B------:R-:W-:Y:S01]  /*14440*/  FMUL.FTZ R28, R28, UR6 ;  /* 0x000000061c1c7c20 */ /* 0x000fe20008410000 */
[----:B------:R-:W-:Y:S01]  /*14450*/  FMNMX.FTZ R80, R119, R80, !PT ;  /* 0x0000005077507209 */ /* 0x000fe20007810000 */
[--C-:B------:R-:W-:Y:S01]  /*14460*/  IMAD.MOV.U32 R86, RZ, RZ, R87.reuse ;  /* 0x000000ffff567224 */ /* 0x100fe200078e0057 */
[----:B------:R-:W-:Y:S01]  /*14470*/  FSEL R97, R97, -INF , P4 ;  /* 0xff80000061617808 */ /* 0x000fe20002000000 */
[----:B------:R-:W-:Y:S01]  /*14480*/  MUFU.TANH R100, R100 ;  /* 0x0000006400647308 */ /* 0x000fe20000002400 */
[----:B------:R-:W-:Y:S01]  /*14490*/  ISETP.GT.AND P4, PT, R34, 0x38, PT ;  /* 0x000000382200780c */ /* 0x000fe20003f84270 */
[----:B------:R-:W-:Y:S01]  /*144a0*/  IMAD.MOV.U32 R82, RZ, RZ, R87 ;  /* 0x000000ffff527224 */ /* 0x000fe200078e0057 */
[----:B------:R-:W-:-:S02]  /*144b0*/  FSEL R123, R8, -INF , P3 ;  /* 0xff800000087b7808 */ /* 0x000fc40001800000 */
[----:B------:R-:W-:Y:S02]  /*144c0*/  FMNMX.FTZ R80, R121, R80, !PT ;  /* 0x0000005079507209 */ /* 0x000fe40007810000 */
[----:B------:R-:W-:Y:S01]  /*144d0*/  FSEL R9, R96, -INF , P5 ;  /* 0xff80000060097808 */ /* 0x000fe20002800000 */
[----:B------:R0:W3:Y:S01]  /*144e0*/  MUFU.TANH R8, R49 ;  /* 0x0000003100087308 */ /* 0x0000e20000002400 */
[----:B------:R-:W-:Y:S02]  /*144f0*/  ISETP.GT.AND P5, PT, R34, 0x39, PT ;  /* 0x000000392200780c */ /* 0x000fe40003fa4270 */
[----:B------:R-:W-:Y:S02]  /*14500*/  FSEL R125, R20, -INF , P4 ;  /* 0xff800000147d7808 */ /* 0x000fe40002000000 */
[----:B------:R-:W-:Y:S02]  /*14510*/  FMNMX.FTZ R80, R123, R80, !PT ;  /* 0x000000507b507209 */ /* 0x000fe40007810000 */
[----:B------:R-:W-:Y:S01]  /*14520*/  FSEL R3, R90, -INF , P2 ;  /* 0xff8000005a037808 */ /* 0x000fe20001000000 */
[----:B------:R-:W4:Y:S01]  /*14530*/  MUFU.TANH R20, R71 ;  /* 0x0000004700147308 */ /* 0x000f220000002400 */
[----:B------:R-:W-:Y:S01]  /*14540*/  ISETP.GT.AND P2, PT, R34, 0x40, PT ;  /* 0x000000402200780c */ /* 0x000fe20003f44270 */
[----:B------:R-:W-:Y:S01]  /*14550*/  IMAD.U32 R90, RZ, RZ, UR7 ;  /* 0x00000007ff5a7e24 */ /* 0x000fe2000f8e00ff */
[----:B------:R-:W-:-:S02]  /*14560*/  FSEL R127, R85, -INF , P5 ;  /* 0xff800000557f7808 */ /* 0x000fc40002800000 */
[----:B------:R-:W-:Y:S02]  /*14570*/  FMNMX.FTZ R80, R125, R80, !PT ;  /* 0x000000507d507209 */ /* 0x000fe40007810000 */
[----:B------:R-:W-:Y:S01]  /*14580*/  FSEL R21, R88, -INF , P3 ;  /* 0xff80000058157808 */ /* 0x000fe20001800000 */
[----:B------:R-:W4:Y:S01]  /*14590*/  MUFU.TANH R108, R108 ;  /* 0x0000006c006c7308 */ /* 0x000f220000002400 */
[C---:B------:R-:W-:Y:S02]  /*145a0*/  ISETP.GT.AND P3, PT, R34.reuse, 0x41, PT ;  /* 0x000000412200780c */ /* 0x040fe40003f64270 */
[----:B------:R-:W-:Y:S02]  /*145b0*/  FSEL R129, R89, -INF , P2 ;  /* 0xff80000059817808 */ /* 0x000fe40001000000 */
[----:B------:R-:W-:Y:S02]  /*145c0*/  FMNMX.FTZ R80, R127, R80, !PT ;  /* 0x000000507f507209 */ /* 0x000fe40007810000 */
[----:B------:R-:W-:Y:S01]  /*145d0*/  FSEL R93, R93, -INF , P4 ;  /* 0xff8000005d5d7808 */ /* 0x000fe20002000000 */
[----:B------:R-:W4:Y:S01]  /*145e0*/  MUFU.TANH R79, R79 ;  /* 0x0000004f004f7308 */ /* 0x000f220000002400 */
[----:B------:R-:W-:-:S02]  /*145f0*/  ISETP.GT.AND P4, PT, R34, 0x48, PT ;  /* 0x000000482200780c */ /* 0x000fc40003f84270 */
[----:B------:R-:W-:Y:S01]  /*14600*/  FSEL R131, R72, -INF , P3 ;  /* 0xff80000048837808 */ /* 0x000fe20001800000 */
[--C-:B------:R-:W-:Y:S01]  /*14610*/  IMAD.MOV.U32 R72, RZ, RZ, R87.reuse ;  /* 0x000000ffff487224 */ /* 0x100fe200078e0057 */
[----:B------:R-:W-:Y:S02]  /*14620*/  FMNMX.FTZ R80, R129, R80, !PT ;  /* 0x0000005081507209 */ /* 0x000fe40007810000 */
[----:B------:R-:W-:Y:S01]  /*14630*/  FSEL R39, R91, -INF , P5 ;  /* 0xff8000005b277808 */ /* 0x000fe20002800000 */
[----:B------:R-:W-:Y:S01]  /*14640*/  MUFU.TANH R54, R54 ;  /* 0x0000003600367308 */ /* 0x000fe20000002400 */
[----:B------:R-:W-:Y:S02]  /*14650*/  ISETP.GT.AND P5, PT, R34, 0x49, PT ;  /* 0x000000492200780c */ /* 0x000fe40003fa4270 */
[----:B------:R-:W-:Y:S01]  /*14660*/  FSEL R133, R74, -INF , P4 ;  /* 0xff8000004a857808 */ /* 0x000fe20002000000 */
[----:B------:R-:W-:Y:S01]  /*14670*/  IMAD.MOV.U32 R74, RZ, RZ, R87 ;  /* 0x000000ffff4a7224 */ /* 0x000fe200078e0057 */
[----:B------:R-:W-:-:S02]  /*14680*/  FMNMX.FTZ R80, R131, R80, !PT ;  /* 0x0000005083507209 */ /* 0x000fc40007810000 */
[----:B-1----:R-:W-:Y:S01]  /*14690*/  FSEL R41, R94, -INF , P2 ;  /* 0xff8000005e297808 */ /* 0x002fe20001000000 */
[----:B------:R-:W-:Y:S01]  /*146a0*/  MUFU.TANH R52, R52 ;  /* 0x0000003400347308 */ /* 0x000fe20000002400 */
[C---:B------:R-:W-:Y:S02]  /*146b0*/  ISETP.GT.AND P2, PT, R34.reuse, 0x50, PT ;  /* 0x000000502200780c */ /* 0x040fe40003f44270 */
[----:B------:R-:W-:Y:S02]  /*146c0*/  FSEL R45, R77, -INF , P4 ;  /* 0xff8000004d2d7808 */ /* 0x000fe40002000000 */
[----:B------:R-:W-:Y:S02]  /*146d0*/  FSEL R135, R73, -INF , P5 ;  /* 0xff80000049877808 */ /* 0x000fe40002800000 */
[----:B------:R-:W-:Y:S01]  /*146e0*/  FMNMX.FTZ R80, R133, R80, !PT ;  /* 0x0000005085507209 */ /* 0x000fe20007810000 */
[----:B------:R-:W1:Y:S01]  /*146f0*/  MUFU.TANH R77, R102 ;  /* 0x00000066004d7308 */ /* 0x000e620000002400 */
[----:B------:R-:W-:-:S02]  /*14700*/  ISETP.GT.AND P4, PT, R34, 0x58, PT ;  /* 0x000000582200780c */ /* 0x000fc40003f84270 */
[----:B0-----:R-:W-:Y:S01]  /*14710*/  FSEL R49, R78, -INF , P2 ;  /* 0xff8000004e317808 */ /* 0x001fe20001000000 */
[----:B------:R-:W-:Y:S01]  /*14720*/  IMAD.MOV.U32 R78, RZ, RZ, R87 ;  /* 0x000000ffff4e7224 */ /* 0x000fe200078e0057 */
[----:B------:R-:W-:Y:S02]  /*14730*/  FSEL R137, R75, -INF , P2 ;  /* 0xff8000004b897808 */ /* 0x000fe40001000000 */
[----:B------:R-:W-:Y:S01]  /*14740*/  FSEL R43, R92, -INF , P3 ;  /* 0xff8000005c2b7808 */ /* 0x000fe20001800000 */
[----:B------:R-:W0:Y:S01]  /*14750*/  MUFU.TANH R60, R60 ;  /* 0x0000003c003c7308 */ /* 0x000e220000002400 */
[C---:B------:R-:W-:Y:S02]  /*14760*/  ISETP.GT.AND P2, PT, R34.reuse, 0x60, PT ;  /* 0x000000602200780c */ /* 0x040fe40003f44270 */
[----:B------:R-:W-:Y:S02]  /*14770*/  ISETP.GT.AND P3, PT, R34, 0x51, PT ;  /* 0x000000512200780c */ /* 0x000fe40003f64270 */
[----:B------:R-:W-:-:S02]  /*14780*/  FMNMX.FTZ R80, R135, R80, !PT ;  /* 0x0000005087507209 */ /* 0x000fc40007810000 */
[----:B------:R-:W-:Y:S01]  /*14790*/  FSEL R53, R68, -INF , P4 ;  /* 0xff80000044357808 */ /* 0x000fe20002000000 */
[----:B------:R-:W0:Y:S01]  /*147a0*/  MUFU.TANH R24, R24 ;  /* 0x0000001800187308 */ /* 0x000e220000002400 */
[----:B------:R-:W-:Y:S01]  /*147b0*/  FSEL R141, R66, -INF , P4 ;  /* 0xff800000428d7808 */ /* 0x000fe20002000000 */
[--C-:B------:R-:W-:Y:S01]  /*147c0*/  IMAD.MOV.U32 R68, RZ, RZ, R87.reuse ;  /* 0x000000ffff447224 */ /* 0x100fe200078e0057 */
[----:B------:R-:W-:Y:S01]  /*147d0*/  ISETP.GT.AND P4, PT, R34, 0x68, PT ;  /* 0x000000682200780c */ /* 0x000fe20003f84270 */
[--C-:B------:R-:W-:Y:S01]  /*147e0*/  IMAD.MOV.U32 R66, RZ, RZ, R87.reuse ;  /* 0x000000ffff427224 */ /* 0x100fe200078e0057 */
[----:B------:R-:W-:Y:S02]  /*147f0*/  FSEL R57, R57, -INF , P2 ;  /* 0xff80000039397808 */ /* 0x000fe40001000000 */
[----:B------:R-:W-:Y:S01]  /*14800*/  FSEL R145, R56, -INF , P2 ;  /* 0xff80000038917808 */ /* 0x000fe20001000000 */
[----:B------:R-:W0:Y:S01]  /*14810*/  MUFU.TANH R38, R38 ;  /* 0x0000002600267308 */ /* 0x000e220000002400 */
[----:B------:R-:W-:Y:S01]  /*14820*/  FSEL R139, R65, -INF , P3 ;  /* 0xff800000418b7808 */ /* 0x000fe20001800000 */
[----:B------:R-:W-:Y:S01]  /*14830*/  IMAD.MOV.U32 R56, RZ, RZ, R87 ;  /* 0x000000ffff387224 */ /* 0x000fe200078e0057 */
[----:B------:R-:W-:-:S02]  /*14840*/  FMNMX.FTZ R80, R137, R80, !PT ;  /* 0x0000005089507209 */ /* 0x000fc40007810000 */
[----:B------:R-:W-:Y:S02]  /*14850*/  ISETP.GT.AND P2, PT, R34, 0x70, PT ;  /* 0x000000702200780c */ /* 0x000fe40003f44270 */
[----:B------:R-:W-:Y:S01]  /*14860*/  FSEL R47, R76, -INF , P5 ;  /* 0xff8000004c2f7808 */ /* 0x000fe20002800000 */
[----:B------:R-:W-:Y:S01]  /*14870*/  MUFU.TANH R36, R36 ;  /* 0x0000002400247308 */ /* 0x000fe20000002400 */
[----:B------:R-:W-:Y:S01]  /*14880*/  ISETP.GT.AND P5, PT, R34, 0x59, PT ;  /* 0x000000592200780c */ /* 0x000fe20003fa4270 */
[----:B------:R-:W-:Y:S01]  /*14890*/  IMAD.MOV.U32 R76, RZ, RZ, R87 ;  /* 0x000000ffff4c7224 */ /* 0x000fe200078e0057 */
[----:B------:R-:W-:Y:S02]  /*148a0*/  FSEL R61, R61, -INF , P4 ;  /* 0xff8000003d3d7808 */ /* 0x000fe40002000000 */
[----:B------:R-:W-:Y:S01]  /*148b0*/  FSEL R149, R6, -INF , P4 ;  /* 0xff80000006957808 */ /* 0x000fe20002000000 */
[----:B------:R-:W-:Y:S01]  /*148c0*/  FMUL.FTZ R6, R25, UR6 ;  /* 0x0000000619067c20 */ /* 0x000fe20008410000 */
[----:B------:R-:W-:Y:S01]  /*148d0*/  ISETP.GT.AND P4, PT, R34, 0x78, PT ;  /* 0x000000782200780c */ /* 0x000fe20003f84270 */
[----:B------:R-:W-:Y:S01]  /*148e0*/  MUFU.TANH R28, R28 ;  /* 0x0000001c001c7308 */ /* 0x000fe20000002400 */
[----:B------:R-:W-:-:S02]  /*148f0*/  FMNMX.FTZ R80, R139, R80, !PT ;  /* 0x000000508b507209 */ /* 0x000fc40007810000 */
[----:B------:R-:W-:Y:S02]  /*14900*/  FSEL R65, R40, -INF , P2 ;  /* 0xff80000028417808 */ /* 0x000fe40001000000 */
[----:B-----5:R-:W-:Y:S02]  /*14910*/  FSEL R155, R48, -INF , P2 ;  /* 0xff800000309b7808 */ /* 0x020fe40001000000 */
[----:B------:R-:W-:Y:S01]  /*14920*/  ISETP.GT.AND P2, PT, R34, 0x80, PT ;  /* 0x000000802200780c */ /* 0x000fe20003f44270 */
[----:B------:R-:W0:Y:S01]  /*14930*/  MUFU.TANH R6, R6 ;  /* 0x0000000600067308 */ /* 0x000e220000002400 */
[----:B------:R-:W-:Y:S02]  /*14940*/  FSEL R55, R69, -INF , P5 ;  /* 0xff80000045377808 */ /* 0x000fe40002800000 */
[----:B------:R-:W-:Y:S01]  /*14950*/  FSEL R69, R62, -INF , P4 ;  /* 0xff8000003e457808 */ /* 0x000fe20002000000 */
[----:B------:R-:W-:Y:S01]  /*14960*/  IMAD.MOV.U32 R62, RZ, RZ, R87 ;  /* 0x000000ffff3e7224 */ /* 0x000fe200078e0057 */
[----:B------:R-:W-:-:S02]  /*14970*/  FSEL R157, R44, -INF , P4 ;  /* 0xff8000002c9d7808 */ /* 0x000fc40002000000 */
[----:B------:R-:W-:Y:S01]  /*14980*/  FSEL R143, R64, -INF , P5 ;  /* 0xff800000408f7808 */ /* 0x000fe20002800000 */
[----:B------:R-:W-:Y:S01]  /*14990*/  IMAD.MOV.U32 R64, RZ, RZ, R87 ;  /* 0x000000ffff407224 */ /* 0x000fe200078e0057 */
[----:B------:R-:W-:Y:S02]  /*149a0*/  FMNMX.FTZ R80, R141, R80, !PT ;  /* 0x000000508d507209 */ /* 0x000fe40007810000 */
[----:B------:R-:W-:Y:S02]  /*149b0*/  ISETP.GT.AND P4, PT, R34, 0x88, PT ;  /* 0x000000882200780c */ /* 0x000fe40003f84270 */
[----:B--2---:R-:W-:Y:S01]  /*149c0*/  FSEL R73, R10, -INF , P2 ;  /* 0xff8000000a497808 */ /* 0x004fe20001000000 */
[----:B------:R-:W-:Y:S01]  /*149d0*/  FMUL.FTZ R10, R31, UR6 ;  /* 0x000000061f0a7c20 */ /* 0x000fe20008410000 */
[----:B------:R-:W-:Y:S02]  /*149e0*/  FSEL R161, R161, -INF , P2 ;  /* 0xff800000a1a17808 */ /* 0x000fe40001000000 */
[----:B------:R-:W-:-:S02]  /*149f0*/  ISETP.GT.AND P2, PT, R34, 0x90, PT ;  /* 0x000000902200780c */ /* 0x000fc40003f44270 */
[----:B------:R-:W-:Y:S01]  /*14a00*/  FSEL R51, R67, -INF , P3 ;  /* 0xff80000043337808 */ /* 0x000fe20001800000 */
[----:B------:R-:W-:Y:S01]  /*14a10*/  MUFU.TANH R10, R10 ;  /* 0x0000000a000a7308 */ /* 0x000fe20000002400 */
[----:B------:R-:W-:Y:S02]  /*14a20*/  ISETP.GT.AND P3, PT, R34, 0x61, PT ;  /* 0x000000612200780c */ /* 0x000fe40003f64270 */
[----:B------:R-:W-:Y:S02]  /*14a30*/  FMNMX.FTZ R80, R143, R80, !PT ;  /* 0x000000508f507209 */ /* 0x000fe40007810000 */
[----:B---3--:R-:W-:Y:S01]  /*14a40*/  FSEL R25, R8, -INF , P4 ;  /* 0xff80000008197808 */ /* 0x008fe20002000000 */
[----:B------:R-:W-:Y:S01]  /*14a50*/  FMUL.FTZ R8, R29, UR6 ;  /* 0x000000061d087c20 */ /* 0x000fe20008410000 */
[----:B----4-:R-:W-:Y:S02]  /*14a60*/  FSEL R29, R20, -INF , P2 ;  /* 0xff800000141d7808 */ /* 0x010fe40001000000 */
[----:B------:R-:W-:-:S02]  /*14a70*/  FMNMX.FTZ R20, R5, R4, !PT ;  /* 0x0000000405147209 */ /* 0x000fc40007810000 */
[----:B------:R-:W-:Y:S01]  /*14a80*/  FSEL R147, R70, -INF , P3 ;  /* 0xff80000046937808 */ /* 0x000fe20001800000 */
[----:B------:R-:W2:Y:S01]  /*14a90*/  MUFU.TANH R8, R8 ;  /* 0x0000000800087308 */ /* 0x000ea20000002400 */
[----:B------:R-:W-:Y:S01]  /*14aa0*/  FMNMX.FTZ R80, R145, R80, !PT ;  /* 0x0000005091507209 */ /* 0x000fe20007810000 */
[----:B------:R-:W-:Y:S01]  /*14ab0*/  IMAD.MOV.U32 R70, RZ, RZ, R87 ;  /* 0x000000ffff467224 */ /* 0x000fe200078e0057 */
[----:B------:R-:W-:Y:S02]  /*14ac0*/  FMNMX.FTZ R20, R7, R20, !PT ;  /* 0x0000001407147209 */ /* 0x000fe40007810000 */
[----:B------:R-:W-:Y:S02]  /*14ad0*/  ISETP.GT.AND P5, PT, R34, 0x69, PT ;  /* 0x000000692200780c */ /* 0x000fe40003fa4270 */
[----:B------:R-:W-:Y:S02]  /*14ae0*/  FMNMX.FTZ R80, R147, R80, !PT ;  /* 0x0000005093507209 */ /* 0x000fe40007810000 */
[----:B------:R-:W-:-:S02]  /*14af0*/  FMNMX.FTZ R20, R13, R20, !PT ;  /* 0x000000140d147209 */ /* 0x000fc40007810000 */
[----:B------:R-:W-:Y:S01]  /*14b00*/  FSEL R151, R58, -INF , P5 ;  /* 0xff8000003a977808 */ /* 0x000fe20002800000 */
[----:B------:R-:W-:Y:S01]  /*14b10*/  IMAD.MOV.U32 R58, RZ, RZ, R87 ;  /* 0x000000ffff3a7224 */ /* 0x000fe200078e0057 */
[----:B------:R-:W-:Y:S02]  /*14b20*/  FMNMX.FTZ R80, R149, R80, !PT ;  /* 0x0000005095507209 */ /* 0x000fe40007810000 */
[----:B------:R-:W-:Y:S02]  /*14b30*/  FSEL R59, R59, -INF , P3 ;  /* 0xff8000003b3b7808 */ /* 0x000fe40001800000 */
[----:B------:R-:W-:Y:S02]  /*14b40*/  FMNMX.FTZ R20, R33, R20, !PT ;  /* 0x0000001421147209 */ /* 0x000fe40007810000 */
[----:B------:R-:W-:Y:S02]  /*14b50*/  ISETP.GT.AND P3, PT, R34, 0x71, PT ;  /* 0x000000712200780c */ /* 0x000fe40003f64270 */
[----:B------:R-:W-:-:S02]  /*14b60*/  FMNMX.FTZ R80, R151, R80, !PT ;  /* 0x0000005097507209 */ /* 0x000fc40007810000 */
[----:B------:R-:W-:Y:S02]  /*14b70*/  FMNMX.FTZ R20, R105, R20, !PT ;  /* 0x0000001469147209 */ /* 0x000fe40007810000 */
[----:B------:R-:W-:Y:S02]  /*14b80*/  FSEL R153, R50, -INF , P3 ;  /* 0xff80000032997808 */ /* 0x000fe40001800000 */
[----:B------:R-:W-:Y:S02]  /*14b90*/  FMNMX.FTZ R80, R155, R80, !PT ;  /* 0x000000509b507209 */ /* 0x000fe40007810000 */
[----:B------:R-:W-:Y:S02]  /*14ba0*/  FSEL R63, R63, -INF , P5 ;  /* 0xff8000003f3f7808 */ /* 0x000fe40002800000 */
[----:B------:R-:W-:Y:S02]  /*14bb0*/  FMNMX.FTZ R20, R11, R20, !PT ;  /* 0x000000140b147209 */ /* 0x000fe40007810000 */
[----:B------:R-:W-:-:S02]  /*14bc0*/  ISETP.GT.AND P5, PT, R34, 0x79, PT ;  /* 0x000000792200780c */ /* 0x000fc40003fa4270 */
[----:B------:R-:W-:Y:S02]  /*14bd0*/  FMNMX.FTZ R80, R153, R80, !PT ;  /* 0x0000005099507209 */ /* 0x000fe40007810000 */
[----:B------:R-:W-:Y:S02]  /*14be0*/  FMNMX.FTZ R20, R35, R20, !PT ;  /* 0x0000001423147209 */ /* 0x000fe40007810000 */
[----:B------:R-:W-:Y:S02]  /*14bf0*/  FSEL R159, R46, -INF , P5 ;  /* 0xff8000002e9f7808 */ /* 0x000fe40002800000 */
[----:B------:R-:W-:Y:S02]  /*14c00*/  FMNMX.FTZ R80, R157, R80, !PT ;  /* 0x000000509d507209 */ /* 0x000fe40007810000 */
[----:B------:R-:W-:Y:S02]  /*14c10*/  FSEL R67, R42, -INF , P3 ;  /* 0xff8000002a437808 */ /* 0x000fe40001800000 */
[----:B------:R-:W-:-:S02]  /*14c20*/  FMNMX.FTZ R20, R37, R20, !PT ;  /* 0x0000001425147209 */ /* 0x000fc40007810000 */
[----:B------:R-:W-:Y:S02]  /*14c30*/  ISETP.GT.AND P3, PT, R34, 0x81, PT ;  /* 0x000000812200780c */ /* 0x000fe40003f64270 */
[----:B------:R-:W-:Y:S02]  /*14c40*/  FMNMX.FTZ R80, R159, R80, !PT ;  /* 0x000000509f507209 */ /* 0x000fe40007810000 */
[----:B------:R-:W-:Y:S02]  /*14c50*/  FMNMX.FTZ R20, R15, R20, !PT ;  /* 0x000000140f147209 */ /* 0x000fe40007810000 */
[----:B------:R-:W-:Y:S02]  /*14c60*/  FSEL R163, R163, -INF , P3 ;  /* 0xff800000a3a37808 */ /* 0x000fe40001800000 */
[----:B------:R-:W-:Y:S02]  /*14c70*/  FMNMX.FTZ R80, R161, R80, !PT ;  /* 0x00000050a1507209 */ /* 0x000fe40007810000 */
[----:B------:R-:W-:Y:S01]  /*14c80*/  FSEL R71, R12, -INF , P5 ;  /* 0xff8000000c477808 */ /* 0x000fe20002800000 */
[----:B------:R-:W-:Y:S01]  /*14c90*/  FMUL.FTZ R12, R26, UR6 ;  /* 0x000000061a0c7c20 */ /* 0x000fe20008410000 */
[----:B------:R-:W-:-:S02]  /*14ca0*/  FMNMX.FTZ R20, R97, R20, !PT ;  /* 0x0000001461147209 */ /* 0x000fc40007810000 */
[----:B------:R-:W-:Y:S02]  /*14cb0*/  ISETP.GT.AND P5, PT, R34, 0x89, PT ;  /* 0x000000892200780c */ /* 0x000fe40003fa4270 */
[----:B------:R-:W-:Y:S01]  /*14cc0*/  FSEL R165, R100, -INF , P4 ;  /* 0xff80000064a57808 */ /* 0x000fe20002000000 */
[----:B------:R-:W3:Y:S01]  /*14cd0*/  MUFU.TANH R12, R12 ;  /* 0x0000000c000c7308 */ /* 0x000ee20000002400 */
[----:B------:R-:W-:Y:S02]  /*14ce0*/  FMNMX.FTZ R80, R163, R80, !PT ;  /* 0x00000050a3507209 */ /* 0x000fe40007810000 */
[----:B------:R-:W-:Y:S02]  /*14cf0*/  FMNMX.FTZ R20, R9, R20, !PT ;  /* 0x0000001409147209 */ /* 0x000fe40007810000 */
[----:B------:R-:W-:Y:S02]  /*14d00*/  FSEL R167, R167, -INF , P5 ;  /* 0xff800000a7a77808 */ /* 0x000fe40002800000 */
[----:B------:R-:W-:-:S02]  /*14d10*/  FMNMX.FTZ R80, R165, R80, !PT ;  /* 0x00000050a5507209 */ /* 0x000fc40007810000 */
[----:B------:R-:W-:Y:S01]  /*14d20*/  FSEL R75, R14, -INF , P3 ;  /* 0xff8000000e4b7808 */ /* 0x000fe20001800000 */
[----:B------:R-:W-:Y:S01]  /*14d30*/  FMUL.FTZ R14, R27, UR6 ;  /* 0x000000061b0e7c20 */ /* 0x000fe20008410000 */
[----:B------:R-:W-:Y:S02]  /*14d40*/  FMNMX.FTZ R20, R3, R20, !PT ;  /* 0x0000001403147209 */ /* 0x000fe40007810000 */
[----:B------:R-:W-:Y:S02]  /*14d50*/  ISETP.GT.AND P3, PT, R34, 0x91, PT ;  /* 0x000000912200780c */ /* 0x000fe40003f64270 */
[----:B------:R-:W-:Y:S01]  /*14d60*/  FSEL R169, R108, -INF , P2 ;  /* 0xff8000006ca97808 */ /* 0x000fe20001000000 */
[----:B------:R-:W4:Y:S01]  /*14d70*/  MUFU.TANH R14, R14 ;  /* 0x0000000e000e7308 */ /* 0x000f220000002400 */
[----:B------:R-:W-:Y:S02]  /*14d80*/  FMNMX.FTZ R80, R167, R80, !PT ;  /* 0x00000050a7507209 */ /* 0x000fe40007810000 */
[----:B------:R-:W-:-:S02]  /*14d90*/  FMNMX.FTZ R20, R21, R20, !PT ;  /* 0x0000001415147209 */ /* 0x000fc40007810000 */
[C---:B------:R-:W-:Y:S02]  /*14da0*/  ISETP.GT.AND P4, PT, R34.reuse, 0x98, PT ;  /* 0x000000982200780c */ /* 0x040fe40003f84270 */
[----:B------:R-:W-:Y:S02]  /*14db0*/  FSEL R171, R79, -INF , P3 ;  /* 0xff8000004fab7808 */ /* 0x000fe40001800000 */
[----:B------:R-:W-:Y:S02]  /*14dc0*/  FMNMX.FTZ R80, R169, R80, !PT ;  /* 0x00000050a9507209 */ /* 0x000fe40007810000 */
[----:B-1----:R-:W-:Y:S02]  /*14dd0*/  FSEL R77, R77, -INF , P5 ;  /* 0xff8000004d4d7808 */ /* 0x002fe40002800000 */
[----:B------:R-:W-:Y:S02]  /*14de0*/  FMNMX.FTZ R20, R93, R20, !PT ;  /* 0x000000145d147209 */ /* 0x000fe40007810000 */
[----:B------:R-:W-:-:S02]  /*14df0*/  ISETP.GT.AND P5, PT, R34, 0x99, PT ;  /* 0x000000992200780c */ /* 0x000fc40003fa4270 */
[----:B------:R-:W-:Y:S01]  /*14e00*/  FSEL R173, R54, -INF , P4 ;  /* 0xff80000036ad7808 */ /* 0x000fe20002000000 */
[----:B------:R-:W-:Y:S01]  /*14e10*/  IMAD.MOV.U32 R54, RZ, RZ, R87 ;  /* 0x000000ffff367224 */ /* 0x000fe200078e0057 */
[----:B------:R-:W-:Y:S02]  /*14e20*/  FMNMX.FTZ R80, R171, R80, !PT ;  /* 0x00000050ab507209 */ /* 0x000fe40007810000 */
[----:B------:R-:W-:Y:S02]  /*14e30*/  FMNMX.FTZ R20, R39, R20, !PT ;  /* 0x0000001427147209 */ /* 0x000fe40007810000 */
[----:B------:R-:W-:Y:S02]  /*14e40*/  ISETP.GT.AND P2, PT, R34, 0xa0, PT ;  /* 0x000000a02200780c */ /* 0x000fe40003f44270 */
[----:B------:R-:W-:Y:S02]  /*14e50*/  FSEL R175, R52, -INF , P5 ;  /* 0xff80000034af7808 */ /* 0x000fe40002800000 */
[----:B------:R-:W-:-:S02]  /*14e60*/  FMNMX.FTZ R80, R173, R80, !PT ;  /* 0x00000050ad507209 */ /* 0x000fc40007810000 */
[----:B0-----:R-:W-:Y:S01]  /*14e70*/  FSEL R81, R60, -INF , P3 ;  /* 0xff8000003c517808 */ /* 0x001fe20001800000 */
[----:B------:R-:W-:Y:S01]  /*14e80*/  IMAD.MOV.U32 R60, RZ, RZ, R87 ;  /* 0x000000ffff3c7224 */ /* 0x000fe200078e0057 */
[----:B------:R-:W-:Y:S02]  /*14e90*/  FMNMX.FTZ R20, R41, R20, !PT ;  /* 0x0000001429147209 */ /* 0x000fe40007810000 */
[----:B------:R-:W-:Y:S02]  /*14ea0*/  ISETP.GT.AND P3, PT, R34, 0xa1, PT ;  /* 0x000000a12200780c */ /* 0x000fe40003f64270 */
[----:B------:R-:W-:Y:S02]  /*14eb0*/  FSEL R177, R24, -INF , P2 ;  /* 0xff80000018b17808 */ /* 0x000fe40001000000 */
[----:B------:R-:W-:Y:S02]  /*14ec0*/  FMNMX.FTZ R80, R175, R80, !PT ;  /* 0x00000050af507209 */ /* 0x000fe40007810000 */
[----:B------:R-:W-:-:S02]  /*14ed0*/  FSEL R83, R38, -INF , P4 ;  /* 0xff80000026537808 */ /* 0x000fc40002000000 */
[----:B------:R-:W-:Y:S02]  /*14ee0*/  FMNMX.FTZ R20, R43, R20, !PT ;  /* 0x000000142b147209 */ /* 0x000fe40007810000 */
[----:B------:R-:W-:Y:S02]  /*14ef0*/  ISETP.GT.AND P4, PT, R34, 0xa8, PT ;  /* 0x000000a82200780c */ /* 0x000fe40003f84270 */
[----:B------:R-:W-:Y:S02]  /*14f00*/  FSEL R179, R6, -INF , P3 ;  /* 0xff80000006b37808 */ /* 0x000fe40001800000 */
[----:B------:R-:W-:Y:S02]  /*14f10*/  FMNMX.FTZ R80, R177, R80, !PT ;  /* 0x00000050b1507209 */ /* 0x000fe40007810000 */
[----:B------:R-:W-:Y:S02]  /*14f20*/  FSEL R79, R36, -INF , P5 ;  /* 0xff800000244f7808 */ /* 0x000fe40002800000 */
[----:B------:R-:W-:-:S02]  /*14f30*/  FMNMX.FTZ R20, R45, R20, !PT ;  /* 0x000000142d147209 */ /* 0x000fc40007810000 */
[----:B------:R-:W-:Y:S02]  /*14f40*/  ISETP.GT.AND P5, PT, R34, 0xa9, PT ;  /* 0x000000a92200780c */ /* 0x000fe40003fa4270 */
[----:B------:R-:W-:Y:S02]  /*14f50*/  FSEL R183, R28, -INF , P4 ;  /* 0xff8000001cb77808 */ /* 0x000fe40002000000 */
[----:B------:R-:W-:Y:S02]  /*14f60*/  FMNMX.FTZ R80, R179, R80, !PT ;  /* 0x00000050b3507209 */ /* 0x000fe40007810000 */
[----:B------:R-:W-:Y:S02]  /*14f70*/  FMNMX.FTZ R20, R47, R20, !PT ;  /* 0x000000142f147209 */ /* 0x000fe40007810000 */
[----:B--2---:R-:W-:Y:S01]  /*14f80*/  FSEL R181, R8, -INF , P5 ;  /* 0xff80000008b57808 */ /* 0x004fe20002800000 */
[----:B------:R-:W-:Y:S01]  /*14f90*/  FMUL.FTZ R8, R30, UR6 ;  /* 0x000000061e087c20 */ /* 0x000fe20008410000 */
[----:B------:R-:W-:-:S02]  /*14fa0*/  FMNMX.FTZ R80, R183, R80, !PT ;  /* 0x00000050b7507209 */ /* 0x000fc40007810000 */
[----:B------:R-:W-:Y:S02]  /*14fb0*/  FMNMX.FTZ R20, R49, R20, !PT ;  /* 0x0000001431147209 */ /* 0x000fe40007810000 */
[----:B------:R-:W-:Y:S01]  /*14fc0*/  FMNMX.FTZ R80, R181, R80, !PT ;  /* 0x00000050b5507209 */ /* 0x000fe20007810000 */
[----:B------:R-:W0:Y:S01]  /*14fd0*/  MUFU.TANH R8, R8 ;  /* 0x0000000800087308 */ /* 0x000e220000002400 */
        /* <DEDUP_REMOVED lines=9> */
[----:B------:R-:W-:Y:S01]  /*15070*/  IMAD.MOV.U32 R80, RZ, RZ, R87 ;  /* 0x000000ffff507224 */ /* 0x000fe200078e0057 */
        /* <DEDUP_REMOVED lines=9> */
[----:B------:R-:W-:Y:S02]  /*15110*/  FMNMX.FTZ R20, R77, R20, !PT ;  /* 0x000000144d147209 */ /* 0x000fe40007810000 */
[C---:B------:R-:W-:Y:S01]  /*15120*/  FSETP.NEU.FTZ.AND P6, PT, R91.reuse, -INF , PT ;  /* 0xff8000005b00780b */ /* 0x040fe20003fdd000 */
[----:B------:R-:W-:Y:S01]  /*15130*/  FMUL.FTZ R6, R91, R90 ;  /* 0x0000005a5b067220 */ /* 0x000fe20000410000 */
[----:B------:R-:W-:-:S04]  /*15140*/  FMNMX.FTZ R20, R29, R20, !PT ;  /* 0x000000141d147209 */ /* 0x000fc80007810000 */
[----:B------:R-:W-:Y:S02]  /*15150*/  FMNMX.FTZ R20, R81, R20, !PT ;  /* 0x0000001451147209 */ /* 0x000fe40007810000 */
[----:B------:R-:W-:Y:S02]  /*15160*/  FSEL R6, R6, RZ, P6 ;  /* 0x000000ff06067208 */ /* 0x000fe40003000000 */
[----:B------:R-:W-:-:S03]  /*15170*/  FMNMX.FTZ R20, R83, R20, !PT ;  /* 0x0000001453147209 */ /* 0x000fc60007810000 */
[-CC-:B------:R-:W-:Y:S01]  /*15180*/  FFMA.FTZ R31, R101, R90.reuse, -R6.reuse ;  /* 0x0000005a651f7223 */ /* 0x180fe20000010806 */
        /* <DEDUP_REMOVED lines=17> */
[-CC-:B------:R-:W-:Y:S01]  /*152a0*/  FFMA.FTZ R111, R139, R90.reuse, -R6.reuse ;  /* 0x0000005a8b6f7223 */ /* 0x180fe20000010806 */
[--C-:B------:R-:W-:Y:S01]  /*152b0*/  FFMA.FTZ R176, R95, R90, -R6.reuse ;  /* 0x0000005a5fb07223 */ /* 0x100fe20000010806 */
[----:B------:R-:W-:Y:S01]  /*152c0*/  FMNMX.FTZ R20, R133, R20, !PT ;  /* 0x0000001485147209 */ /* 0x000fe20007810000 */
[-CC-:B------:R-:W-:Y:S01]  /*152d0*/  FFMA.FTZ R27, R32, R90.reuse, -R6.reuse ;  /* 0x0000005a201b7223 */ /* 0x180fe20000010806 */
[-CC-:B------:R-:W-:Y:S01]  /*152e0*/  FFMA.FTZ R178, R99, R90.reuse, -R6.reuse ;  /* 0x0000005a63b27223 */ /* 0x180fe20000010806 */
[----:B------:R-:W-:Y:S01]  /*152f0*/  MUFU.EX2 R31, R31 ;  /* 0x0000001f001f7308 */ /* 0x000fe20000000800 */
[-CC-:B------:R-:W-:Y:S01]  /*15300*/  FFMA.FTZ R184, R113, R90.reuse, -R6.reuse ;  /* 0x0000005a71b87223 */ /* 0x180fe20000010806 */
[----:B------:R-:W0:Y:S01]  /*15310*/  SHFL.BFLY PT, R135, R20, 0x2, 0x1f ;  /* 0x0c401f0014877f89 */ /* 0x000e2200000e0000 */
        /* <DEDUP_REMOVED lines=23> */
[----:B0-----:R-:W-:Y:S01]  /*15490*/  FMNMX.FTZ R8, R20, R135, !PT ;  /* 0x0000008714087209 */ /* 0x001fe20007810000 */
[-CC-:B------:R-:W-:Y:S01]  /*154a0*/  FFMA.FTZ R125, R163, R90.reuse, -R6.reuse ;  /* 0x0000005aa37d7223 */ /* 0x180fe20000010806 */
[-CC-:B------:R-:W-:Y:S01]  /*154b0*/  FFMA.FTZ R210, R165, R90.reuse, -R6.reuse ;  /* 0x0000005aa5d27223 */ /* 0x180fe20000010806 */
[-CC-:B------:R-:W-:Y:S01]  /*154c0*/  FFMA.FTZ R129, R167, R90.reuse, -R6.reuse ;  /* 0x0000005aa7817223 */ /* 0x180fe20000010806 */
[-CC-:B------:R-:W-:Y:S01]  /*154d0*/  FFMA.FTZ R212, R169, R90.reuse, -R6.reuse ;  /* 0x0000005aa9d47223 */ /* 0x180fe20000010806 */
[----:B------:R-:W0:Y:S01]  /*154e0*/  SHFL.BFLY PT, R139, R8, 0x1, 0x1f ;  /* 0x0c201f00088b7f89 */ /* 0x000e2200000e0000 */
[----:B------:R-:W3:Y:S01]  /*154f0*/  MUFU.EX2 R180, R180 ;  /* 0x000000b400b47308 */ /* 0x000ee20000000800 */
[-CC-:B------:R-:W-:Y:S01]  /*15500*/  FFMA.FTZ R135, R171, R90.reuse, -R6.reuse ;  /* 0x0000005aab877223 */ /* 0x180fe20000010806 */
[-CC-:B------:R-:W-:Y:S01]  /*15510*/  FFMA.FTZ R214, R173, R90.reuse, -R6.reuse ;  /* 0x0000005aadd67223 */ /* 0x180fe20000010806 */
[-CC-:B------:R-:W-:Y:S01]  /*15520*/  FFMA.FTZ R137, R175, R90.reuse, -R6.reuse ;  /* 0x0000005aaf897223 */ /* 0x180fe20000010806 */
[-CC-:B------:R-:W-:Y:S01]  /*15530*/  FFMA.FTZ R218, R183, R90.reuse, -R6.reuse ;  /* 0x0000005ab7da7223 */ /* 0x180fe20000010806 */
[----:B------:R-:W-:-:S03]  /*15540*/  FFMA.FTZ R141, R181, R90, -R6 ;  /* 0x0000005ab58d7223 */ /* 0x000fc60000010806 */
[----:B------:R-:W4:Y:S08]  /*15550*/  MUFU.EX2 R85, R85 ;  /* 0x0000005500557308 */ /* 0x000f300000000800 */
[----:B------:R-:W4:Y:S01]  /*15560*/  MUFU.EX2 R182, R182 ;  /* 0x000000b600b67308 */ /* 0x000f220000000800 */
[----:B0-----:R-:W-:-:S07]  /*15570*/  FMNMX.FTZ R92, R8, R139, !PT ;  /* 0x0000008b085c7209 */ /* 0x001fce0007810000 */
[----:B------:R-:W0:Y:S01]  /*15580*/  MUFU.EX2 R89, R89 ;  /* 0x0000005900597308 */ /* 0x000e220000000800 */
[C---:B------:R-:W-:Y:S01]  /*15590*/  FSETP.NEU.FTZ.AND P2, PT, R92.reuse, -INF , PT ;  /* 0xff8000005c00780b */ /* 0x040fe20003f5d000 */
[----:B------:R-:W-:-:S06]  /*155a0*/  FMUL.FTZ R28, R92, R90 ;  /* 0x0000005a5c1c7220 */ /* 0x000fcc0000410000 */
[----:B------:R3:W-:Y:S01]  /*155b0*/  MUFU.EX2 R139, R179 ;  /* 0x000000b3008b7308 */ /* 0x0007e20000000800 */
[----:B------:R-:W-:Y:S02]  /*155c0*/  FSEL R28, R28, RZ, P2 ;  /* 0x000000ff1c1c7208 */ /* 0x000fe40001000000 */
[----:B------:R-:W-:-:S03]  /*155d0*/  ISETP.GE.AND P2, PT, R162, 0xb1, PT ;  /* 0x000000b1a200780c */ /* 0x000fc60003f46270 */
[-CC-:B------:R-:W-:Y:S01]  /*155e0*/  FFMA.FTZ R189, R3, R90.reuse, -R28.reuse ;  /* 0x0000005a03bd7223 */ /* 0x180fe2000001081c */
[----:B-1----:R-:W-:Y:S01]  /*155f0*/  FADD.FTZ R3, R176, R27 ;  /* 0x0000001bb0037221 */ /* 0x002fe20000010000 */
[-CC-:B------:R-:W-:Y:S01]  /*15600*/  FFMA.FTZ R177, R5, R90.reuse, -R28.reuse ;  /* 0x0000005a05b17223 */ /* 0x180fe2000001081c */
[-CC-:B------:R-:W-:Y:S01]  /*15610*/  FFMA.FTZ R4, R4, R90.reuse, -R28.reuse ;  /* 0x0000005a04047223 */ /* 0x180fe2000001081c */
[----:B------:R-:W1:Y:S01]  /*15620*/  MUFU.EX2 R184, R184 ;  /* 0x000000b800b87308 */ /* 0x000e620000000800 */
[----:B--2---:R-:W-:Y:S01]  /*15630*/  FADD.FTZ R34, R178, R3 ;  /* 0x00000003b2227221 */ /* 0x004fe20000010000 */
[-CC-:B---3--:R-:W-:Y:S01]  /*15640*/  FFMA.FTZ R179, R7, R90.reuse, -R28.reuse ;  /* 0x0000005a07b37223 */ /* 0x188fe2000001081c */
[-CC-:B------:R-:W-:Y:S01]  /*15650*/  FFMA.FTZ R6, R13, R90.reuse, -R28.reuse ;  /* 0x0000005a0d067223 */ /* 0x180fe2000001081c */
[-C--:B------:R-:W-:Y:S01]  /*15660*/  FFMA.FTZ R181, R33, R90.reuse, -R28 ;  /* 0x0000005a21b57223 */ /* 0x080fe2000001081c */
[----:B------:R-:W-:Y:S01]  /*15670*/  FADD.FTZ R3, R31, R34 ;  /* 0x000000221f037221 */ /* 0x000fe20000010000 */
[-CC-:B------:R-:W-:Y:S01]  /*15680*/  FFMA.FTZ R8, R105, R90.reuse, -R28.reuse ;  /* 0x0000005a69087223 */ /* 0x180fe2000001081c */
[-CC-:B------:R-:W-:Y:S01]  /*15690*/  FFMA.FTZ R183, R11, R90.reuse, -R28.reuse ;  /* 0x0000005a0bb77223 */ /* 0x180fe2000001081c */
[----:B------:R-:W-:Y:S01]  /*156a0*/  MUFU.EX2 R177, R177 ;  /* 0x000000b100b17308 */ /* 0x000fe20000000800 */
[----:B------:R-:W-:Y:S01]  /*156b0*/  FADD.FTZ R34, R180, R3 ;  /* 0x00000003b4227221 */ /* 0x000fe20000010000 */
[-CC-:B------:R-:W-:Y:S01]  /*156c0*/  FFMA.FTZ R10, R35, R90.reuse, -R28.reuse ;  /* 0x0000005a230a7223 */ /* 0x180fe2000001081c */
[-CC-:B------:R-:W-:Y:S01]  /*156d0*/  FFMA.FTZ R185, R37, R90.reuse, -R28.reuse ;  /* 0x0000005a25b97223 */ /* 0x180fe2000001081c */
[-C--:B------:R-:W-:Y:S01]  /*156e0*/  FFMA.FTZ R12, R15, R90.reuse, -R28 ;  /* 0x0000005a0f0c7223 */ /* 0x080fe2000001081c */
[----:B----4-:R-:W-:Y:S01]  /*156f0*/  FADD.FTZ R3, R85, R34 ;  /* 0x0000002255037221 */ /* 0x010fe20000010000 */
[-CC-:B------:R-:W-:Y:S01]  /*15700*/  FFMA.FTZ R187, R97, R90.reuse, -R28.reuse ;  /* 0x0000005a61bb7223 */ /* 0x180fe2000001081c */
[-CC-:B------:R-:W-:Y:S01]  /*15710*/  FFMA.FTZ R14, R9, R90.reuse, -R28.reuse ;  /* 0x0000005a090e7223 */ /* 0x180fe2000001081c */
[----:B------:R-:W2:Y:S01]  /*15720*/  MUFU.EX2 R4, R4 ;  /* 0x0000000400047308 */ /* 0x000ea20000000800 */
[----:B------:R-:W-:Y:S01]  /*15730*/  FADD.FTZ R36, R182, R3 ;  /* 0x00000003b6247221 */ /* 0x000fe20000010000 */
[-CC-:B------:R-:W-:Y:S01]  /*15740*/  FFMA.FTZ R20, R21, R90.reuse, -R28.reuse ;  /* 0x0000005a15147223 */ /* 0x180fe2000001081c */
[-CC-:B------:R-:W-:Y:S01]  /*15750*/  FFMA.FTZ R191, R93, R90.reuse, -R28.reuse ;  /* 0x0000005a5dbf7223 */ /* 0x180fe2000001081c */
[-C--:B------:R-:W-:Y:S01]  /*15760*/  FFMA.FTZ R24, R39, R90.reuse, -R28 ;  /* 0x0000005a27187223 */ /* 0x080fe2000001081c */
[----:B0-----:R-:W-:Y:S01]  /*15770*/  FADD.FTZ R3, R89, R36 ;  /* 0x0000002459037221 */ /* 0x001fe20000010000 */
[-CC-:B------:R-:W-:Y:S01]  /*15780*/  FFMA.FTZ R193, R41, R90.reuse, -R28.reuse ;  /* 0x0000005a29c17223 */ /* 0x180fe2000001081c */
[-CC-:B------:R-:W-:Y:S01]  /*15790*/  FFMA.FTZ R26, R43, R90.reuse, -R28.reuse ;  /* 0x0000005a2b1a7223 */ /* 0x180fe2000001081c */
[----:B------:R-:W0:Y:S01]  /*157a0*/  MUFU.EX2 R95, R95 ;  /* 0x0000005f005f7308 */ /* 0x000e220000000800 */
[----:B-1----:R-:W-:Y:S01]  /*157b0*/  FADD.FTZ R36, R184, R3 ;  /* 0x00000003b8247221 */ /* 0x002fe20000010000 */
[-CC-:B------:R-:W-:Y:S01]  /*157c0*/  FFMA.FTZ R195, R45, R90.reuse, -R28.reuse ;  /* 0x0000005a2dc37223 */ /* 0x180fe2000001081c */
[-CC-:B------:R-:W-:Y:S01]  /*157d0*/  FFMA.FTZ R30, R47, R90.reuse, -R28.reuse ;  /* 0x0000005a2f1e7223 */ /* 0x180fe2000001081c */
[-CC-:B------:R-:W-:Y:S01]  /*157e0*/  FFMA.FTZ R197, R49, R90.reuse, -R28.reuse ;  /* 0x0000005a31c57223 */ /* 0x180fe2000001081c */
[-CC-:B------:R-:W-:Y:S01]  /*157f0*/  FFMA.FTZ R32, R51, R90.reuse, -R28.reuse ;  /* 0x0000005a33207223 */ /* 0x180fe2000001081c */
[-CC-:B------:R-:W-:Y:S01]  /*15800*/  FFMA.FTZ R199, R53, R90.reuse, -R28.reuse ;  /* 0x0000005a35c77223 */ /* 0x180fe2000001081c */
[-C--:B------:R-:W-:Y:S01]  /*15810*/  FFMA.FTZ R34, R55, R90.reuse, -R28 ;  /* 0x0000005a37227223 */ /* 0x080fe2000001081c */
[----:B------:R-:W1:Y:S01]  /*15820*/  MUFU.EX2 R179, R179 ;  /* 0x000000b300b37308 */ /* 0x000e620000000800 */
[----:B--2---:R-:W-:Y:S01]  /*15830*/  FADD.FTZ R38, R177, R4 ;  /* 0x00000004b1267221 */ /* 0x004fe20000010000 */
[-CC-:B------:R-:W-:Y:S01]  /*15840*/  FFMA.FTZ R201, R57, R90.reuse, -R28.reuse ;  /* 0x0000005a39c97223 */ /* 0x180fe2000001081c */
[-CC-:B------:R-:W-:Y:S01]  /*15850*/  FFMA.FTZ R203, R61, R90.reuse, -R28.reuse ;  /* 0x0000005a3dcb7223 */ /* 0x180fe2000001081c */
[-CC-:B------:R-:W-:Y:S01]  /*15860*/  FFMA.FTZ R205, R65, R90.reuse, -R28.reuse ;  /* 0x0000005a41cd7223 */ /* 0x180fe2000001081c */
[-CC-:B------:R-:W-:Y:S01]  /*15870*/  FFMA.FTZ R67, R67, R90.reuse, -R28.reuse ;  /* 0x0000005a43437223 */ /* 0x180fe2000001081c */
[-CC-:B------:R-:W-:Y:S01]  /*15880*/  FFMA.FTZ R207, R69, R90.reuse, -R28.reuse ;  /* 0x0000005a45cf7223 */ /* 0x180fe2000001081c */
[-C--:B------:R-:W-:Y:S01]  /*15890*/  FFMA.FTZ R209, R73, R90.reuse, -R28 ;  /* 0x0000005a49d17223 */ /* 0x080fe2000001081c */
[----:B------:R-:W2:Y:S01]  /*158a0*/  MUFU.EX2 R186, R186 ;  /* 0x000000ba00ba7308 */ /* 0x000ea20000000800 */
[----:B0-----:R-:W-:Y:S01]  /*158b0*/  FADD.FTZ R5, R95, R36 ;  /* 0x000000245f057221 */ /* 0x001fe20000010000 */
[-CC-:B------:R-:W-:Y:S01]  /*158c0*/  FFMA.FTZ R36, R59, R90.reuse, -R28.reuse ;  /* 0x0000005a3b247223 */ /* 0x180fe2000001081c */
        /* <DEDUP_REMOVED lines=11> */
[----:B------:R-:W-:Y:S01]  /*15980*/  FFMA.FTZ R133, R133, R90, -R28 ;  /* 0x0000005a85857223 */ /* 0x000fe2000001081c */
[----:B------:R-:W-:Y:S01]  /*15990*/  F2FP.BF16.F32.PACK_AB R177, R4, R177 ;  /* 0x000000b104b1723e */ /* 0x000fe200000010ff */
        /* <DEDUP_REMOVED lines=9> */
[C---:B0-----:R-:W-:Y:S01]  /*15a30*/  FADD.FTZ R38, R6.reuse, R3 ;  /* 0x0000000306267221 */ /* 0x041fe20000010000 */
[----:B------:R-:W-:Y:S01]  /*15a40*/  F2FP.BF16.F32.PACK_AB R179, R6, R179 ;  /* 0x000000b306b3723e */ /* 0x000fe200000010ff */
[--C-:B------:R-:W-:Y:S01]  /*15a50*/  IMAD.MOV.U32 R65, RZ, RZ, R87.reuse ;  /* 0x000000ffff417224 */ /* 0x100fe200078e0057 */
[----:B------:R-:W-:Y:S01]  /*15a60*/  F2FP.BF16.F32.PACK_AB R182, R89, R182 ;  /* 0x000000b659b6723e */ /* 0x000fe200000010ff */
[--C-:B------:R-:W-:Y:S01]  /*15a70*/  IMAD.MOV.U32 R61, RZ, RZ, R87.reuse ;  /* 0x000000ffff3d7224 */ /* 0x100fe200078e0057 */
[----:B------:R-:W-:Y:S01]  /*15a80*/  F2FP.BF16.F32.PACK_AB R184, R95, R184 ;  /* 0x000000b85fb8723e */ /* 0x000fe200000010ff */
[--C-:B------:R-:W-:Y:S01]  /*15a90*/  IMAD.MOV.U32 R59, RZ, RZ, R87.reuse ;  /* 0x000000ffff3b7224 */ /* 0x100fe200078e0057 */
[----:B------:R-:W0:Y:S01]  /*15aa0*/  MUFU.EX2 R188, R188 ;  /* 0x000000bc00bc7308 */ /* 0x000e220000000800 */
[C---:B-1----:R-:W-:Y:S01]  /*15ab0*/  FADD.FTZ R5, R99.reuse, R40 ;  /* 0x0000002863057221 */ /* 0x042fe20000010000 */
[----:B------:R-:W-:Y:S01]  /*15ac0*/  F2FP.BF16.F32.PACK_AB R186, R99, R186 ;  /* 0x000000ba63ba723e */ /* 0x000fe200000010ff */
[----:B------:R-:W-:-:S02]  /*15ad0*/  IMAD.MOV.U32 R57, RZ, RZ, R87 ;  /* 0x000000ffff397224 */ /* 0x000fc400078e0057 */
[--C-:B------:R-:W-:Y:S02]  /*15ae0*/  IMAD.MOV.U32 R55, RZ, RZ, R87.reuse ;  /* 0x000000ffff377224 */ /* 0x100fe400078e0057 */
[--C-:B------:R-:W-:Y:S01]  /*15af0*/  IMAD.MOV.U32 R53, RZ, RZ, R87.reuse ;  /* 0x000000ffff357224 */ /* 0x100fe200078e0057 */
[----:B------:R-:W1:Y:S01]  /*15b00*/  MUFU.EX2 R8, R8 ;  /* 0x0000000800087308 */ /* 0x000e620000000800 */
[----:B--2---:R-:W-:Y:S01]  /*15b10*/  FADD.FTZ R3, R181, R38 ;  /* 0x00000026b5037221 */ /* 0x004fe20000010000 */
[--C-:B------:R-:W-:Y:S02]  /*15b20*/  IMAD.MOV.U32 R51, RZ, RZ, R87.reuse ;  /* 0x000000ffff337224 */ /* 0x100fe400078e0057 */
[--C-:B------:R-:W-:Y:S02]  /*15b30*/  IMAD.MOV.U32 R49, RZ, RZ, R87.reuse ;  /* 0x000000ffff317224 */ /* 0x100fe400078e0057 */
[----:B------:R-:W-:Y:S02]  /*15b40*/  IMAD.MOV.U32 R47, RZ, RZ, R87 ;  /* 0x000000ffff2f7224 */ /* 0x000fe400078e0057 */
[----:B------:R-:W2:Y:S01]  /*15b50*/  MUFU.EX2 R101, R101 ;  /* 0x0000006500657308 */ /* 0x000ea20000000800 */
[----:B0-----:R-:W-:Y:S01]  /*15b60*/  FADD.FTZ R38, R188, R5 ;  /* 0x00000005bc267221 */ /* 0x001fe20000010000 */
[----:B------:R-:W-:-:S02]  /*15b70*/  IMAD.MOV.U32 R45, RZ, RZ, R87 ;  /* 0x000000ffff2d7224 */ /* 0x000fc400078e0057 */
[--C-:B------:R-:W-:Y:S02]  /*15b80*/  IMAD.MOV.U32 R43, RZ, RZ, R87.reuse ;  /* 0x000000ffff2b7224 */ /* 0x100fe400078e0057 */
[----:B------:R-:W-:Y:S02]  /*15b90*/  IMAD.MOV.U32 R41, RZ, RZ, R87 ;  /* 0x000000ffff297224 */ /* 0x000fe400078e0057 */
[----:B------:R-:W0:Y:S01]  /*15ba0*/  MUFU.EX2 R183, R183 ;  /* 0x000000b700b77308 */ /* 0x000e220000000800 */
[C---:B-1----:R-:W-:Y:S01]  /*15bb0*/  FADD.FTZ R40, R8.reuse, R3 ;  /* 0x0000000308287221 */ /* 0x042fe20000010000 */
[----:B------:R-:W-:Y:S01]  /*15bc0*/  F2FP.BF16.F32.PACK_AB R181, R8, R181 ;  /* 0x000000b508b5723e */ /* 0x000fe200000010ff */
[--C-:B------:R-:W-:Y:S02]  /*15bd0*/  IMAD.MOV.U32 R39, RZ, RZ, R87.reuse ;  /* 0x000000ffff277224 */ /* 0x100fe400078e0057 */
[--C-:B------:R-:W-:Y:S02]  /*15be0*/  IMAD.MOV.U32 R37, RZ, RZ, R87.reuse ;  /* 0x000000ffff257224 */ /* 0x100fe400078e0057 */
[--C-:B------:R-:W-:Y:S01]  /*15bf0*/  IMAD.MOV.U32 R35, RZ, RZ, R87.reuse ;  /* 0x000000ffff237224 */ /* 0x100fe200078e0057 */
[----:B------:R-:W1:Y:S01]  /*15c00*/  MUFU.EX2 R190, R190 ;  /* 0x000000be00be7308 */ /* 0x000e620000000800 */
[----:B--2---:R-:W-:Y:S01]  /*15c10*/  FADD.FTZ R5, R101, R38 ;  /* 0x0000002665057221 */ /* 0x004fe20000010000 */
[----:B------:R-:W-:Y:S01]  /*15c20*/  FFMA.FTZ R38, R63, R90, -R28 ;  /* 0x0000005a3f267223 */ /* 0x000fe2000001081c */
[----:B------:R-:W-:Y:S01]  /*15c30*/  F2FP.BF16.F32.PACK_AB R188, R101, R188 ;  /* 0x000000bc65bc723e */ /* 0x000fe200000010ff */
[----:B------:R-:W-:-:S02]  /*15c40*/  IMAD.MOV.U32 R63, RZ, RZ, R87 ;  /* 0x000000ffff3f7224 */ /* 0x000fc400078e0057 */
[--C-:B------:R-:W-:Y:S02]  /*15c50*/  IMAD.MOV.U32 R33, RZ, RZ, R87.reuse ;  /* 0x000000ffff217224 */ /* 0x100fe400078e0057 */
[----:B------:R-:W2:Y:S01]  /*15c60*/  MUFU.EX2 R10, R10 ;  /* 0x0000000a000a7308 */ /* 0x000ea20000000800 */
[----:B0-----:R-:W-:Y:S01]  /*15c70*/  FADD.FTZ R3, R183, R40 ;  /* 0x00000028b7037221 */ /* 0x001fe20000010000 */
[--C-:B------:R-:W-:Y:S02]  /*15c80*/  IMAD.MOV.U32 R31, RZ, RZ, R87.reuse ;  /* 0x000000ffff1f7224 */ /* 0x100fe400078e0057 */
[--C-:B------:R-:W-:Y:S02]  /*15c90*/  IMAD.MOV.U32 R27, RZ, RZ, R87.reuse ;  /* 0x000000ffff1b7224 */ /* 0x100fe400078e0057 */
[----:B------:R-:W-:Y:S02]  /*15ca0*/  IMAD.MOV.U32 R25, RZ, RZ, R87 ;  /* 0x000000ffff197224 */ /* 0x000fe400078e0057 */
[----:B------:R-:W0:Y:S01]  /*15cb0*/  MUFU.EX2 R103, R103 ;  /* 0x0000006700677308 */ /* 0x000e220000000800 */
[----:B-1----:R-:W-:-:S07]  /*15cc0*/  FADD.FTZ R42, R190, R5 ;  /* 0x00000005be2a7221 */ /* 0x002fce0000010000 */
[----:B------:R-:W1:Y:S01]  /*15cd0*/  MUFU.EX2 R185, R185 ;  /* 0x000000b900b97308 */ /* 0x000e620000000800 */
[C---:B--2---:R-:W-:Y:S01]  /*15ce0*/  FADD.FTZ R40, R10.reuse, R3 ;  /* 0x000000030a287221 */ /* 0x044fe20000010000 */
[----:B------:R-:W-:-:S06]  /*15cf0*/  F2FP.BF16.F32.PACK_AB R183, R10, R183 ;  /* 0x000000b70ab7723e */ /* 0x000fcc00000010ff */
[----:B------:R-:W2:Y:S01]  /*15d00*/  MUFU.EX2 R192, R192 ;  /* 0x000000c000c07308 */ /* 0x000ea20000000800 */
[C---:B0-----:R-:W-:Y:S01]  /*15d10*/  FADD.FTZ R5, R103.reuse, R42 ;  /* 0x0000002a67057221 */ /* 0x041fe20000010000 */
[----:B------:R-:W-:-:S06]  /*15d20*/  F2FP.BF16.F32.PACK_AB R190, R103, R190 ;  /* 0x000000be67be723e */ /* 0x000fcc00000010ff */
        /* <DEDUP_REMOVED lines=18> */
[----:B------:R-:W-:-:S06]  /*15e50*/  F2FP.BF16.F32.PACK_AB R187, R14, R187 ;  /* 0x000000bb0ebb723e */ /* 0x000fcc00000010ff */
[----:B------:R-:W1:Y:S01]  /*15e60*/  MUFU.EX2 R20, R20 ;  /* 0x0000001400147308 */ /* 0x000e620000000800 */
[----:B--2---:R-:W-:Y:S01]  /*15e70*/  FADD.FTZ R3, R189, R40 ;  /* 0x00000028bd037221 */ /* 0x004fe20000010000 */
[----:B------:R-:W-:Y:S01]  /*15e80*/  FFMA.FTZ R40, R71, R90, -R28 ;  /* 0x0000005a47287223 */ /* 0x000fe2000001081c */
[----:B------:R-:W-:-:S05]  /*15e90*/  IMAD.MOV.U32 R71, RZ, RZ, R87 ;  /* 0x000000ffff477224 */ /* 0x000fca00078e0057 */
        /* <DEDUP_REMOVED lines=9> */
[----:B0-----:R-:W-:-:S07]  /*15f30*/  FADD.FTZ R3, R191, R44 ;  /* 0x0000002cbf037221 */ /* 0x001fce0000010000 */
[----:B------:R-:W0:Y:S01]  /*15f40*/  MUFU.EX2 R198, R198 ;  /* 0x000000c600c67308 */ /* 0x000e220000000800 */
[----:B-1----:R-:W-:Y:S01]  /*15f50*/  FADD.FTZ R5, R111, R42 ;  /* 0x0000002a6f057221 */ /* 0x002fe20000010000 */
[----:B------:R-:W-:Y:S01]  /*15f60*/  FFMA.FTZ R42, R75, R90, -R28 ;  /* 0x0000005a4b2a7223 */ /* 0x000fe2000001081c */
[----:B------:R-:W-:Y:S01]  /*15f70*/  F2FP.BF16.F32.PACK_AB R196, R111, R196 ;  /* 0x000000c46fc4723e */ /* 0x000fe200000010ff */
[----:B------:R-:W-:-:S04]  /*15f80*/  IMAD.MOV.U32 R75, RZ, RZ, R87 ;  /* 0x000000ffff4b7224 */ /* 0x000fc800078e0057 */
        /* <DEDUP_REMOVED lines=72> */
[----:B------:R0:W3:Y:S01]  /*16410*/  MUFU.EX2 R0, R67 ;  /* 0x0000004300007308 */ /* 0x0000e20000000800 */
[----:B-1----:R-:W-:-:S07]  /*16420*/  FADD.FTZ R3, R205, R46 ;  /* 0x0000002ecd037221 */ /* 0x002fce0000010000 */
[----:B------:R-:W1:Y:S01]  /*16430*/  MUFU.EX2 R212, R212 ;  /* 0x000000d400d47308 */ /* 0x000e620000000800 */
[C---:B--2---:R-:W-:Y:S01]  /*16440*/  FADD.FTZ R5, R129.reuse, R48 ;  /* 0x0000003081057221 */ /* 0x044fe20000010000 */
[----:B------:R-:W-:Y:S01]  /*16450*/  F2FP.BF16.F32.PACK_AB R210, R129, R210 ;  /* 0x000000d281d2723e */ /* 0x000fe200000010ff */
[----:B0-----:R-:W-:-:S05]  /*16460*/  IMAD.MOV.U32 R67, RZ, RZ, R87 ;  /* 0x000000ffff437224 */ /* 0x001fca00078e0057 */
        /* <DEDUP_REMOVED lines=25> */
[----:B------:R0:W3:Y:S01]  /*16600*/  MUFU.EX2 R28, R77 ;  /* 0x0000004d001c7308 */ /* 0x0000e20000000800 */
[----:B--2---:R-:W-:Y:S01]  /*16610*/  FADD.FTZ R50, R216, R5 ;  /* 0x00000005d8327221 */ /* 0x004fe20000010000 */
[----:B------:R-:W-:-:S03]  /*16620*/  F2FP.BF16.F32.PACK_AB R216, R139, R216 ;  /* 0x000000d88bd8723e */ /* 0x000fc600000010ff */
[----:B------:R-:W-:-:S03]  /*16630*/  FADD.FTZ R5, R139, R50 ;  /* 0x000000328b057221 */ /* 0x000fc60000010000 */
[----:B------:R-:W2:Y:S01]  /*16640*/  MUFU.EX2 R29, R29 ;  /* 0x0000001d001d7308 */ /* 0x000ea20000000800 */
[----:B-1----:R-:W-:Y:S01]  /*16650*/  FADD.FTZ R3, R211, R48 ;  /* 0x00000030d3037221 */ /* 0x002fe20000010000 */
[----:B0-----:R-:W-:-:S06]  /*16660*/  IMAD.MOV.U32 R77, RZ, RZ, R87 ;  /* 0x000000ffff4d7224 */ /* 0x001fcc00078e0057 */
[----:B------:R0:W1:Y:S01]  /*16670*/  MUFU.EX2 R44, R81 ;  /* 0x00000051002c7308 */ /* 0x0000620000000800 */
[C---:B---3--:R-:W-:Y:S01]  /*16680*/  FADD.FTZ R50, R28.reuse, R3 ;  /* 0x000000031c327221 */ /* 0x048fe20000010000 */
[----:B------:R-:W-:Y:S01]  /*16690*/  F2FP.BF16.F32.PACK_AB R211, R28, R211 ;  /* 0x000000d31cd3723e */ /* 0x000fe200000010ff */
[----:B------:R-:W-:-:S05]  /*166a0*/  IMAD.MOV.U32 R28, RZ, RZ, R87 ;  /* 0x000000ffff1c7224 */ /* 0x000fca00078e0057 */
[----:B------:R-:W3:Y:S01]  /*166b0*/  MUFU.EX2 R83, R83 ;  /* 0x0000005300537308 */ /* 0x000ee20000000800 */
[----:B--2---:R-:W-:Y:S01]  /*166c0*/  FADD.FTZ R3, R29, R50 ;  /* 0x000000321d037221 */ /* 0x004fe20000010000 */
[--C-:B0-----:R-:W-:Y:S02]  /*166d0*/  IMAD.MOV.U32 R81, RZ, RZ, R87.reuse ;  /* 0x000000ffff517224 */ /* 0x101fe400078e0057 */
[----:B------:R-:W-:-:S04]  /*166e0*/  IMAD.MOV.U32 R50, RZ, RZ, R87 ;  /* 0x000000ffff327224 */ /* 0x000fc800078e0057 */
[----:B------:R0:W2:Y:S01]  /*166f0*/  MUFU.EX2 R46, R79 ;  /* 0x0000004f002e7308 */ /* 0x0000a20000000800 */
[C---:B-1----:R-:W-:Y:S01]  /*16700*/  FADD.FTZ R4, R44.reuse, R3 ;  /* 0x000000032c047221 */ /* 0x042fe20000010000 */
[----:B------:R-:W-:Y:S01]  /*16710*/  F2FP.BF16.F32.PACK_AB R213, R44, R29 ;  /* 0x0000001d2cd5723e */ /* 0x000fe200000010ff */
[--C-:B------:R-:W-:Y:S02]  /*16720*/  IMAD.MOV.U32 R44, RZ, RZ, R87.reuse ;  /* 0x000000ffff2c7224 */ /* 0x100fe400078e0057 */
[----:B------:R-:W-:-:S03]  /*16730*/  IMAD.MOV.U32 R29, RZ, RZ, R87 ;  /* 0x000000ffff1d7224 */ /* 0x000fc600078e0057 */
[----:B------:R-:W1:Y:S01]  /*16740*/  MUFU.EX2 R123, R123 ;  /* 0x0000007b007b7308 */ /* 0x000e620000000800 */
[----:B---3--:R-:W-:Y:S01]  /*16750*/  FADD.FTZ R3, R83, R4 ;  /* 0x0000000453037221 */ /* 0x008fe20000010000 */
[----:B0-----:R-:W-:-:S06]  /*16760*/  IMAD.MOV.U32 R79, RZ, RZ, R87 ;  /* 0x000000ffff4f7224 */ /* 0x001fcc00078e0057 */
[----:B------:R-:W0:Y:S01]  /*16770*/  MUFU.EX2 R48, R127 ;  /* 0x0000007f00307308 */ /* 0x000e220000000800 */
[C---:B--2---:R-:W-:Y:S01]  /*16780*/  FADD.FTZ R6, R46.reuse, R3 ;  /* 0x000000032e067221 */ /* 0x044fe20000010000 */
[----:B------:R-:W-:Y:S01]  /*16790*/  F2FP.BF16.F32.PACK_AB R215, R46, R83 ;  /* 0x000000532ed7723e */ /* 0x000fe200000010ff */
[--C-:B------:R-:W-:Y:S02]  /*167a0*/  IMAD.MOV.U32 R83, RZ, RZ, R87.reuse ;  /* 0x000000ffff537224 */ /* 0x100fe400078e0057 */
[----:B------:R-:W-:-:S03]  /*167b0*/  IMAD.MOV.U32 R46, RZ, RZ, R87 ;  /* 0x000000ffff2e7224 */ /* 0x000fc600078e0057 */
        /* <DEDUP_REMOVED lines=9> */
[----:B-1----:R-:W-:Y:S01]  /*16850*/  FADD.FTZ R3, R131, R0 ;  /* 0x0000000083037221 */ /* 0x002fe20000010000 */
[C---:B0-----:R-:W-:Y:S01]  /*16860*/  FADD.FTZ R15, R141.reuse, R52 ;  /* 0x000000348d0f7221 */ /* 0x041fe20000010000 */
[----:B------:R-:W-:Y:S01]  /*16870*/  F2FP.BF16.F32.PACK_AB R218, R141, R218 ;  /* 0x000000da8dda723e */ /* 0x000fe200000010ff */
[----:B------:R-:W-:Y:S02]  /*16880*/  IMAD.MOV.U32 R52, RZ, RZ, R87 ;  /* 0x000000ffff347224 */ /* 0x000fe400078e0057 */
[C---:B--2---:R-:W-:Y:S01]  /*16890*/  FADD.FTZ R12, R4.reuse, R3 ;  /* 0x00000003040c7221 */ /* 0x044fe20000010000 */
[----:B------:R-:W-:Y:S01]  /*168a0*/  F2FP.BF16.F32.PACK_AB R219, R4, R131 ;  /* 0x0000008304db723e */ /* 0x000fe200000010ff */
[----:B------:R-:W-:Y:S06]  /*168b0*/  @!P2 BRA `(.L_x_629) ;  /* 0x000000680014a947 */ /* 0x000fec0003800000 */
[----:B------:R0:W5:Y:S01]  /*168c0*/  LDL.LU R4, [R1+0x4] ;  /* 0x0000040001047983 */ /* 0x0001620000300800 */
        /* <DEDUP_REMOVED lines=35> */
[----:B0-----:R-:W-:-:S07]  /*16b00*/  CS2R R24, SRZ ;  /* 0x0000000000187805 */ /* 0x001fce000001ff00 */
.L_x_639:
[----:B------:R-:W2:Y:S01]  /*16b10*/  LDL R6, [R1+0x28] ;  /* 0x0000280001067983 */ /* 0x000ea20000100800 */
[----:B------:R-:W-:Y:S01]  /*16b20*/  VIADD R228, R5, 0x1 ;  /* 0x0000000105e47836 */ /* 0x000fe20000000000 */
[----:B------:R-:W-:Y:S05]  /*16b30*/  YIELD ;  /* 0x0000000000007946 */ /* 0x000fea0003800000 */
[----:B------:R-:W-:-:S04]  /*16b40*/  ISETP.NE.AND P3, PT, R228, 0x2, PT ;  /* 0x00000002e400780c */ /* 0x000fc80003f65270 */
[----:B------:R-:W-:Y:S02]  /*16b50*/  SEL R7, RZ, 0x1, P3 ;  /* 0x00000001ff077807 */ /* 0x000fe40001800000 */
[----:B------:R-:W-:Y:S02]  /*16b60*/  SEL R228, R228, RZ, P3 ;  /* 0x000000ffe4e47207 */ /* 0x000fe40001800000 */
[----:B-----5:R-:W-:-:S05]  /*16b70*/  LOP3.LUT R7, R4, R7, RZ, 0x3c, !PT ;  /* 0x0000000704077212 */ /* 0x020fca00078e3cff */
[----:B------:R0:W-:Y:S01]  /*16b80*/  STL [R1+0x4], R7 ;  /* 0x0000040701007387 */ /* 0x0001e20000100800 */
[----:B--2---:R-:W-:-:S13]  /*16b90*/  ISETP.NE.AND P2, PT, R6, RZ, PT ;  /* 0x000000ff0600720c */ /* 0x004fda0003f45270 */
[----:B0-----:R-:W-:Y:S05]  /*16ba0*/  @P2 BRA `(.L_x_630) ;  /* 0x0000000000302947 */ /* 0x001fea0003800000 */
[----:B------:R-:W-:Y:S05]  /*16bb0*/  @!P0 BRA `(.L_x_631) ;  /* 0x0000000000048947 */ /* 0x000fea0003800000 */
[----:B------:R-:W-:Y:S01]  /*16bc0*/  BPT.TRAP 0x1 ;  /* 0x000000040000795c */ /* 0x000fe20000300000 */
.L_x_631:
[----:B------:R-:W-:Y:S01]  /*16bd0*/  IMAD R6, R228, 0x8, R2 ;  /* 0x00000008e4067824 */ /* 0x000fe200078e0202 */
[----:B------:R-:W-:-:S04]  /*16be0*/  SHF.L.U32 R7, R7, 0x1f, RZ ;  /* 0x0000001f07077819 */ /* 0x000fc800000006ff */
[----:B------:R0:W1:Y:S01]  /*16bf0*/  SYNCS.PHASECHK.TRANS64.TRYWAIT P3, [R6+URZ+0x34830], R7 ;  /* 0x03483007060075a7 */ /* 0x000062000806017f */
[----:B------:R-:W-:Y:S05]  /*16c00*/  @!P0 BRA `(.L_x_632) ;  /* 0x0000000000048947 */ /* 0x000fea0003800000 */
[----:B------:R-:W-:Y:S01]  /*16c10*/  BPT.TRAP 0x1 ;  /* 0x000000040000795c */ /* 0x000fe20000300000 */
.L_x_632:
[----:B------:R-:W-:Y:S04]  /*16c20*/  BSSY B0, `(.L_x_630) ;  /* 0x0000004000007945 */ /* 0x000fe80003800000 */
[----:B-1----:R-:W-:Y:S05]  /*16c30*/  @P3 BRA `(.L_x_633) ;  /* 0x0000000000083947 */ /* 0x002fea0003800000 */
[----:B------:R-:W1:Y:S02]  /*16c40*/  SYNCS.PHASECHK.TRANS64.TRYWAIT P3, [R6+URZ+0x34830], R7 ;  /* 0x03483007060075a7 */ /* 0x000e64000806017f */
[----:B-1----:R-:W-:Y:S05]  /*16c50*/  @!P3 BRA `(.L_x_634) ;  /* 0x000000f000acb947 */ /* 0x002fea0003800000 */
.L_x_633:
[----:B------:R-:W-:Y:S05]  /*16c60*/  BSYNC B0 ;  /* 0x0000000000007941 */ /* 0x000fea0003800000 */
.L_x_630:
[----:B01----:R-:W2:Y:S04]  /*16c70*/  LDL R6, [R1+0x2c] ;  /* 0x00002c0001067983 */ /* 0x003ea80000100800 */
[----:B------:R-:W3:Y:S01]  /*16c80*/  LDL.64 R20, [R1+0x20] ;  /* 0x0000200001147983 */ /* 0x000ee20000100a00 */
[----:B------:R-:W0:Y:S01]  /*16c90*/  S2R R8, SR_TID.X ;  /* 0x0000000000087919 */ /* 0x000e220000002100 */
[----:B------:R-:W-:Y:S05]  /*16ca0*/  WARPSYNC.ALL ;  /* 0x0000000000007948 */ /* 0x000fea0003800000 */
[----:B------:R-:W-:Y:S01]  /*16cb0*/  IMAD.MOV.U32 R7, RZ, RZ, 0x40000040 ;  /* 0x40000040ff077424 */ /* 0x000fe200078e00ff */
[----:B0-----:R-:W-:-:S05]  /*16cc0*/  SHF.R.U32.HI R8, RZ, 0x7, R8 ;  /* 0x00000007ff087819 */ /* 0x001fca0000011608 */
[----:B------:R-:W-:-:S05]  /*16cd0*/  VIADD R11, R8, 0x8 ;  /* 0x00000008080b7836 */ /* 0x000fca0000000000 */
[----:B------:R0:W-:Y:S01]  /*16ce0*/  BAR.SYNC.DEFER_BLOCKING R11, 0x100 ;  /* 0x0004000b0000751d */ /* 0x0001e20000010000 */
[----:B------:R-:W-:-:S05]  /*16cf0*/  R2UR UR55, R7 ;  /* 0x00000000073772ca */ /* 0x000fca00000e0000 */
[----:B------:R-:W-:Y:S01]  /*16d00*/  WARPGROUP.ARRIVE ;  /* 0x00000000000079c5 */ /* 0x000fe20000000000 */
[----:B------:R-:W-:Y:S01]  /*16d10*/  IMAD.MOV.U32 R9, RZ, RZ, 0x40000040 ;  /* 0x40000040ff097424 */ /* 0x000fe200078e00ff */
[----:B------:R-:W-:-:S04]  /*16d20*/  MOV R89, 0x40000040 ;  /* 0x4000004000597802 */ /* 0x000fc80000000f00 */
[----:B------:R-:W-:Y:S02]  /*16d30*/  R2UR UR59, R89 ;  /* 0x00000000593b72ca */ /* 0x000fe400000e0000 */
[----:B------:R-:W-:-:S11]  /*16d40*/  R2UR UR7, R9 ;  /* 0x00000000090772ca */ /* 0x000fd600000e0000 */
[----:B------:R-:W-:Y:S02]  /*16d50*/  MOV R7, UR59 ;  /* 0x0000003b00077c02 */ /* 0x000fe40008000f00 */
[----:B------:R-:W-:Y:S01]  /*16d60*/  UMOV UR59, UR7 ;  /* 0x00000007003b7c82 */ /* 0x000fe20008000000 */
[C---:B------:R-:W-:Y:S02]  /*16d70*/  R2UR UR7, R9.reuse ;  /* 0x00000000090772ca */ /* 0x040fe400000e0000 */
[C---:B------:R-:W-:Y:S02]  /*16d80*/  R2UR UR19, R9.reuse ;  /* 0x00000000091372ca */ /* 0x040fe400000e0000 */
[C---:B------:R-:W-:Y:S02]  /*16d90*/  R2UR UR31, R9.reuse ;  /* 0x00000000091f72ca */ /* 0x040fe400000e0000 */
[----:B------:R-:W-:Y:S01]  /*16da0*/  R2UR UR43, R9 ;  /* 0x00000000092b72ca */ /* 0x000fe200000e0000 */
[----:B--2---:R-:W-:Y:S01]  /*16db0*/  IMAD R6, R228, 0xb00, R6 ;  /* 0x00000b00e4067824 */ /* 0x004fe200078e0206 */
[----:B---3--:R-:W-:-:S02]  /*16dc0*/  R2UR UR22, R20 ;  /* 0x00000000141672ca */ /* 0x008fc400000e0000 */
[----:B------:R-:W-:Y:S02]  /*16dd0*/  R2UR UR23, R21 ;  /* 0x00000000151772ca */ /* 0x000fe400000e0000 */
[----:B------:R-:W-:-:S09]  /*16de0*/  R2UR UR54, R6 ;  /* 0x00000000063672ca */ /* 0x000fd200000e0000 */
[----:B------:R-:W-:Y:S02]  /*16df0*/  UMOV UR52, UR22 ;  /* 0x0000001600347c82 */ /* 0x000fe40008000000 */
[----:B------:R-:W-:Y:S02]  /*16e00*/  UMOV UR53, UR23 ;  /* 0x0000001700357c82 */ /* 0x000fe40008000000 */
[----:B------:R-:W-:Y:S01]  /*16e10*/  HGMMA.64x16x16.F32.BF16 R168, gdesc[UR52], RZ, !UPT, gsb0 ;  /* 0x0020000034a879f0 */ /* 0x000fe2000c0018ff */
[C---:B------:R-:W-:Y:S02]  /*16e20*/  VIADD R88, R6.reuse, 0x100 ;  /* 0x0000010006587836 */ /* 0x040fe40000000000 */
[----:B------:R-:W-:-:S03]  /*16e30*/  VIADD R8, R6, 0x80 ;  /* 0x0000008006087836 */ /* 0x000fc60000000000 */
[----:B------:R-:W-:Y:S02]  /*16e40*/  R2UR UR58, R88 ;  /* 0x00000000583a72ca */ /* 0x000fe400000e0000 */
[----:B------:R-:W-:Y:S01]  /*16e50*/  R2UR UR6, R8 ;  /* 0x00000000080672ca */ /* 0x000fe200000e0000 */
[----:B------:R-:W-:Y:S01]  /*16e60*/  UMOV UR56, UR22 ;  /* 0x0000001600387c82 */ /* 0x000fe20008000000 */
[----:B------:R-:W-:-:S09]  /*16e70*/  UMOV UR57, UR23 ;  /* 0x0000001700397c82 */ /* 0x000fd20008000000 */
[----:B0-----:R-:W-:Y:S02]  /*16e80*/  MOV R11, UR58 ;  /* 0x0000003a000b7c02 */ /* 0x001fe40008000f00 */
[----:B------:R-:W-:Y:S01]  /*16e90*/  UMOV UR58, UR6 ;  /* 0x00000006003a7c82 */ /* 0x000fe20008000000 */
[----:B------:R-:W-:Y:S02]  /*16ea0*/  WARPGROUP.DEPBAR.LE gsb0, 0x0 ;  /* 0x00008000000079c5 */ /* 0x000fe40000010000 */
[----:B------:R-:W-:-:S06]  /*16eb0*/  WARPGROUP.ARRIVE ;  /* 0x00000000000079c5 */ /* 0x000fcc0000000000 */
[----:B------:R-:W-:Y:S01]  /*16ec0*/  HGMMA.64x16x16.F32.BF16 R160, gdesc[UR56], RZ, !UPT, gsb0 ;  /* 0x0020000038a079f0 */ /* 0x000fe2000c0018ff */
[----:B------:R-:W-:Y:S02]  /*16ed0*/  R2UR UR59, R7 ;  /* 0x00000000073b72ca */ /* 0x000fe400000e0000 */
[----:B------:R-:W-:Y:S01]  /*16ee0*/  R2UR UR58, R11 ;  /* 0x000000000b3a72ca */ /* 0x000fe200000e0000 */
[----:B------:R-:W-:Y:S01]  /*16ef0*/  UMOV UR56, UR22 ;  /* 0x0000001600387c82 */ /* 0x000fe20008000000 */
[----:B------:R-:W-:Y:S01]  /*16f00*/  UMOV UR57, UR23 ;  /* 0x0000001700397c82 */ /* 0x000fe20008000000 */
[----:B------:R-:W-:-:S05]  /*16f10*/  VIADD R8, R6, 0x180 ;  /* 0x0000018006087836 */ /* 0x000fca0000000000 */
[----:B------:R-:W-:Y:S01]  /*16f20*/  R2UR UR6, R8 ;  /* 0x00000000080672ca */ /* 0x000fe200000e0000 */
[----:B------:R-:W-:-:S05]  /*16f30*/  VIADD R8, R6, 0x300 ;  /* 0x0000030006087836 */ /* 0x000fca0000000000 */
[----:B------:R-:W-:Y:S01]  /*16f40*/  R2UR UR18, R8 ;  /* 0x00000000081272ca */ /* 0x000fe200000e0000 */
[----:B------:R-:W-:Y:S01]  /*16f50*/  VIADD R8, R6, 0x480 ;  /* 0x0000048006087836 */ /* 0x000fe20000000000 */
[----:B------:R-:W-:Y:S02]  /*16f60*/  WARPGROUP.DEPBAR.LE gsb0, 0x0 ;  /* 0x00008000000079c5 */ /* 0x000fe40000010000 */
[----:B------:R-:W-:-:S06]  /*16f70*/  WARPGROUP.ARRIVE ;  /* 0x00000000000079c5 */ /* 0x000fcc0000000000 */
[----:B------:R-:W-:Y:S01]  /*16f80*/  HGMMA.64x16x16.F32.BF16 R152, gdesc[UR56], RZ, !UPT, gsb0 ;  /* 0x00200000389879f0 */ /* 0x000fe2000c0018ff */
[----:B------:R-:W-:Y:S01]  /*16f90*/  R2UR UR30, R8 ;  /* 0x00000000081e72ca */ /* 0x000fe200000e0000 */
[----:B------:R-:W-:-:S05]  /*16fa0*/  VIADD R8, R6, 0x2 ;  /* 0x0000000206087836 */ /* 0x000fca0000000000 */
[----:B------:R-:W-:Y:S01]  /*16fb0*/  R2UR UR42, R8 ;  /* 0x00000000082a72ca */ /* 0x000fe200000e0000 */
[----:B------:R-:W-:Y:S01]  /*16fc0*/  VIADD R8, R6, 0x182 ;  /* 0x0000018206087836 */ /* 0x000fe20000000000 */
[----:B------:R-:W-:Y:S01]  /*16fd0*/  R2UR UR55, R9 ;  /* 0x00000000093772ca */ /* 0x000fe200000e0000 */
[----:B------:R-:W-:-:S03]  /*16fe0*/  IMAD.MOV.U32 R9, RZ, RZ, 0x40000040 ;  /* 0x40000040ff097424 */ /* 0x000fc600078e00ff */
[----:B------:R-:W-:Y:S01]  /*16ff0*/  R2UR UR54, R8 ;  /* 0x00000000083672ca */ /* 0x000fe200000e0000 */
[----:B------:R-:W-:Y:S01]  /*17000*/  VIADD R8, R6, 0x282 ;  /* 0x0000028206087836 */ /* 0x000fe20000000000 */
[----:B------:R-:W-:-:S04]  /*17010*/  R2UR UR59, R9 ;  /* 0x00000000093b72ca */ /* 0x000fc800000e0000 */
[----:B------:R-:W-:Y:S01]  /*17020*/  R2UR UR58, R8 ;  /* 0x00000000083a72ca */ /* 0x000fe200000e0000 */
[----:B------:R-:W-:Y:S01]  /*17030*/  UMOV UR56, UR22 ;  /* 0x0000001600387c82 */ /* 0x000fe20008000000 */
[----:B------:R-:W-:-:S07]  /*17040*/  UMOV UR57, UR23 ;  /* 0x0000001700397c82 */ /* 0x000fce0008000000 */
[----:B------:R-:W-:Y:S01]  /*17050*/  MOV R7, UR59 ;  /* 0x0000003b00077c02 */ /* 0x000fe20008000f00 */
[----:B------:R-:W-:-:S03]  /*17060*/  UMOV UR59, UR7 ;  /* 0x00000007003b7c82 */ /* 0x000fc60008000000 */
[----:B------:R-:W-:Y:S01]  /*17070*/  MOV R11, UR58 ;  /* 0x0000003a000b7c02 */ /* 0x000fe20008000f00 */
[----:B------:R-:W-:Y:S01]  /*17080*/  UMOV UR58, UR6 ;  /* 0x00000006003a7c82 */ /* 0x000fe20008000000 */
[----:B------:R-:W-:Y:S02]  /*17090*/  WARPGROUP.DEPBAR.LE gsb0, 0x0 ;  /* 0x00008000000079c5 */ /* 0x000fe40000010000 */
[----:B------:R-:W-:-:S06]  /*170a0*/  WARPGROUP.ARRIVE ;  /* 0x00000000000079c5 */ /* 0x000fcc0000000000 */
[----:B------:R-:W-:Y:S01]  /*170b0*/  HGMMA.64x16x16.F32.BF16 R144, gdesc[UR56], RZ, !UPT, gsb0 ;  /* 0x00200000389079f0 */ /* 0x000fe2000c0018ff */
[----:B------:R-:W-:Y:S02]  /*170c0*/  VIADD R90, R6, 0x200 ;  /* 0x00000200065a7836 */ /* 0x000fe40000000000 */
[----:B------:R-:W-:-:S03]  /*170d0*/  IMAD.MOV.U32 R91, RZ, RZ, 0x40000040 ;  /* 0x40000040ff5b7424 */ /* 0x000fc600078e00ff */
[----:B------:R-:W-:Y:S02]  /*170e0*/  R2UR UR10, R90 ;  /* 0x000000005a0a72ca */ /* 0x000fe400000e0000 */
[----:B------:R-:W-:Y:S01]  /*170f0*/  R2UR UR11, R91 ;  /* 0x000000005b0b72ca */ /* 0x000fe200000e0000 */
[----:B------:R-:W-:Y:S01]  /*17100*/  UMOV UR8, UR22 ;  /* 0x0000001600087c82 */ /* 0x000fe20008000000 */
[----:B------:R-:W-:Y:S01]  /*17110*/  UMOV UR9, UR23 ;  /* 0x0000001700097c82 */ /* 0x000fe20008000000 */
[----:B------:R-:W-:Y:S02]  /*17120*/  WARPGROUP.DEPBAR.LE gsb0, 0x0 ;  /* 0x00008000000079c5 */ /* 0x000fe40000010000 */
[----:B------:R-:W-:-:S08]  /*17130*/  WARPGROUP.ARRIVE ;  /* 0x00000000000079c5 */ /* 0x000fd00000000000 */
[----:B------:R-:W-:Y:S01]  /*17140*/  HGMMA.64x16x16.F32.BF16 R136, gdesc[UR8], RZ, !UPT, gsb0 ;  /* 0x00200000088879f0 */ /* 0x000fe2000c0018ff */
[----:B------:R-:W-:Y:S01]  /*17150*/  VIADD R88, R6, 0x280 ;  /* 0x0000028006587836 */ /* 0x000fe20000000000 */
[----:B------:R-:W-:-:S04]  /*17160*/  R2UR UR15, R89 ;  /* 0x00000000590f72ca */ /* 0x000fc800000e0000 */
[----:B------:R-:W-:Y:S01]  /*17170*/  R2UR UR14, R88 ;  /* 0x00000000580e72ca */ /* 0x000fe200000e0000 */
[----:B------:R-:W-:Y:S01]  /*17180*/  UMOV UR12, UR22 ;  /* 0x00000016000c7c82 */ /* 0x000fe20008000000 */
[----:B------:R-:W-:Y:S01]  /*17190*/  UMOV UR13, UR23 ;  /* 0x00000017000d7c82 */ /* 0x000fe20008000000 */
[----:B------:R-:W-:Y:S02]  /*171a0*/  WARPGROUP.DEPBAR.LE gsb0, 0x0 ;  /* 0x00008000000079c5 */ /* 0x000fe40000010000 */
[----:B------:R-:W-:-:S08]  /*171b0*/  WARPGROUP.ARRIVE ;  /* 0x00000000000079c5 */ /* 0x000fd00000000000 */
[----:B------:R-:W-:Y:S01]  /*171c0*/  HGMMA.64x16x16.F32.BF16 R128, gdesc[UR12], RZ, !UPT, gsb0 ;  /* 0x002000000c8079f0 */ /* 0x000fe2000c0018ff */
[----:B------:R0:W-:Y:S04]  /*171d0*/  STL.64 [R1+0x90], R2 ;  /* 0x0000900201007387 */ /* 0x0001e80000100a00 */
[----:B0-----:R-:W2:Y:S01]  /*171e0*/  LDL.64 R2, [R1+0x18] ;  /* 0x0000180001027983 */ /* 0x001ea20000100a00 */
[----:B------:R-:W-:Y:S01]  /*171f0*/  UMOV UR16, UR22 ;  /* 0x0000001600107c82 */ /* 0x000fe20008000000 */
[----:B------:R-:W-:Y:S01]  /*17200*/  UMOV UR17, UR23 ;  /* 0x0000001700117c82 */ /* 0x000fe20008000000 */
[----:B------:R-:W-:Y:S02]  /*17210*/  WARPGROUP.DEPBAR.LE gsb0, 0x0 ;  /* 0x00008000000079c5 */ /* 0x000fe40000010000 */
[----:B------:R-:W-:-:S06]  /*17220*/  WARPGROUP.ARRIVE ;  /* 0x00000000000079c5 */ /* 0x000fcc0000000000 */
[----:B------:R-:W-:Y:S01]  /*17230*/  HGMMA.64x16x16.F32.BF16 R120, gdesc[UR16], RZ, !UPT, gsb0 ;  /* 0x00200000107879f0 */ /* 0x000fe2000c0018ff */
[----:B------:R-:W-:Y:S01]  /*17240*/  VIADD R88, R6, 0x380 ;  /* 0x0000038006587836 */ /* 0x000fe20000000000 */
[----:B------:R-:W-:Y:S02]  /*17250*/  MOV R233, UR39 ;  /* 0x0000002700e97c02 */ /* 0x000fe40008000f00 */
[----:B------:R-:W-:Y:S02]  /*17260*/  MOV R232, UR38 ;  /* 0x0000002600e87c02 */ /* 0x000fe40008000f00 */
[----:B------:R-:W-:Y:S02]  /*17270*/  R2UR UR38, R88 ;  /* 0x00000000582672ca */ /* 0x000fe400000e0000 */
[----:B------:R-:W-:Y:S02]  /*17280*/  R2UR UR39, R89 ;  /* 0x00000000592772ca */ /* 0x000fe400000e0000 */
[----:B------:R-:W-:Y:S01]  /*17290*/  MOV R231, UR37 ;  /* 0x0000002500e77c02 */ /* 0x000fe20008000f00 */
[----:B------:R-:W-:Y:S01]  /*172a0*/  UMOV UR37, UR23 ;  /* 0x0000001700257c82 */ /* 0x000fe20008000000 */
[----:B------:R-:W-:Y:S01]  /*172b0*/  MOV R230, UR36 ;  /* 0x0000002400e67c02 */ /* 0x000fe20008000f00 */
[----:B------:R-:W-:Y:S01]  /*172c0*/  UMOV UR36, UR22 ;  /* 0x0000001600247c82 */ /* 0x000fe20008000000 */
[----:B------:R-:W-:-:S02]  /*172d0*/  WARPGROUP.DEPBAR.LE gsb0, 0x0 ;  /* 0x00008000000079c5 */ /* 0x000fc40000010000 */
[----:B------:R-:W-:-:S06]  /*172e0*/  WARPGROUP.ARRIVE ;  /* 0x00000000000079c5 */ /* 0x000fcc0000000000 */
        /* <DEDUP_REMOVED lines=9> */
[----:B------:R-:W-:Y:S01]  /*17380*/  UMOV UR28, UR22 ;  /* 0x00000016001c7c82 */ /* 0x000fe20008000000 */
[----:B------:R-:W-:Y:S01]  /*17390*/  UMOV UR29, UR23 ;  /* 0x00000017001d7c82 */ /* 0x000fe20008000000 */
[----:B------:R-:W-:-:S05]  /*173a0*/  VIADD R88, R6, 0x500 ;  /* 0x0000050006587836 */ /* 0x000fca0000000000 */
[----:B------:R-:W-:Y:S01]  /*173b0*/  R2UR UR34, R88 ;  /* 0x00000000582272ca */ /* 0x000fe200000e0000 */
[----:B------:R-:W-:Y:S01]  /*173c0*/  VIADD R88, R6, 0x102 ;  /* 0x0000010206587836 */ /* 0x000fe20000000000 */
[C---:B------:R-:W-:Y:S02]  /*173d0*/  R2UR UR35, R89.reuse ;  /* 0x00000000592372ca */ /* 0x040fe400000e0000 */
[----:B------:R-:W-:Y:S01]  /*173e0*/  R2UR UR51, R89 ;  /* 0x00000000593372ca */ /* 0x000fe200000e0000 */
[----:B------:R-:W-:Y:S01]  /*173f0*/  IMAD.MOV.U32 R89, RZ, RZ, 0x40000040 ;  /* 0x40000040ff597424 */ /* 0x000fe200078e00ff */
[----:B------:R-:W-:Y:S01]  /*17400*/  R2UR UR50, R88 ;  /* 0x00000000583272ca */ /* 0x000fe200000e0000 */
[----:B------:R-:W-:Y:S01]  /*17410*/  VIADD R88, R6, 0x202 ;  /* 0x0000020206587836 */ /* 0x000fe20000000000 */
[----:B------:R-:W-:Y:S02]  /*17420*/  WARPGROUP.DEPBAR.LE gsb0, 0x0 ;  /* 0x00008000000079c5 */ /* 0x000fe40000010000 */
[----:B------:R-:W-:-:S06]  /*17430*/  WARPGROUP.ARRIVE ;  /* 0x00000000000079c5 */ /* 0x000fcc0000000000 */
[----:B------:R-:W-:Y:S01]  /*17440*/  HGMMA.64x16x16.F32.BF16 R96, gdesc[UR28], RZ, !UPT, gsb0 ;  /* 0x002000001c6079f0 */ /* 0x000fe2000c0018ff */
[----:B------:R-:W-:Y:S02]  /*17450*/  MOV R14, UR5 ;  /* 0x00000005000e7c02 */ /* 0x000fe40008000f00 */
[----:B------:R-:W-:Y:S02]  /*17460*/  MOV R13, UR4 ;  /* 0x00000004000d7c02 */ /* 0x000fe40008000f00 */
[----:B------:R-:W-:Y:S01]  /*17470*/  R2UR UR4, R88 ;  /* 0x00000000580472ca */ /* 0x000fe200000e0000 */
[----:B------:R-:W-:Y:S01]  /*17480*/  VIADD R88, R6, 0x302 ;  /* 0x0000030206587836 */ /* 0x000fe20000000000 */
[----:B------:R-:W-:Y:S01]  /*17490*/  R2UR UR5, R89 ;  /* 0x00000000590572ca */ /* 0x000fe200000e0000 */
[----:B------:R-:W-:-:S03]  /*174a0*/  IMAD.MOV.U32 R89, RZ, RZ, 0x40000040 ;  /* 0x40000040ff597424 */ /* 0x000fc600078e00ff */
[----:B------:R-:W-:Y:S01]  /*174b0*/  R2UR UR6, R88 ;  /* 0x00000000580672ca */ /* 0x000fe200000e0000 */
[C---:B------:R-:W-:Y:S01]  /*174c0*/  VIADD R88, R6.reuse, 0x402 ;  /* 0x0000040206587836 */ /* 0x040fe20000000000 */
[----:B------:R-:W-:Y:S01]  /*174d0*/  R2UR UR7, R89 ;  /* 0x00000000590772ca */ /* 0x000fe200000e0000 */
[----:B------:R-:W-:Y:S02]  /*174e0*/  IMAD.MOV.U32 R89, RZ, RZ, 0x40000040 ;  /* 0x40000040ff597424 */ /* 0x000fe400078e00ff */
[----:B------:R-:W-:Y:S01]  /*174f0*/  VIADD R90, R6, 0x82 ;  /* 0x00000082065a7836 */ /* 0x000fe20000000000 */
[----:B------:R-:W-:Y:S01]  /*17500*/  R2UR UR14, R88 ;  /* 0x00000000580e72ca */ /* 0x000fe200000e0000 */
[----:B------:R-:W-:Y:S01]  /*17510*/  VIADD R88, R6, 0x502 ;  /* 0x0000050206587836 */ /* 0x000fe20000000000 */
[----:B------:R-:W-:Y:S01]  /*17520*/  R2UR UR15, R89 ;  /* 0x00000000590f72ca */ /* 0x000fe200000e0000 */
[----:B------:R-:W-:Y:S01]  /*17530*/  IMAD.MOV.U32 R89, RZ, RZ, 0x40000040 ;  /* 0x40000040ff597424 */ /* 0x000fe200078e00ff */
[----:B------:R-:W-:-:S02]  /*17540*/  R2UR UR46, R90 ;  /* 0x000000005a2e72ca */ /* 0x000fc400000e0000 */
[----:B------:R-:W-:Y:S02]  /*17550*/  R2UR UR47, R91 ;  /* 0x000000005b2f72ca */ /* 0x000fe400000e0000 */
[----:B------:R-:W-:Y:S02]  /*17560*/  R2UR UR38, R88 ;  /* 0x00000000582672ca */ /* 0x000fe400000e0000 */
[----:B------:R-:W-:Y:S01]  /*17570*/  R2UR UR39, R89 ;  /* 0x00000000592772ca */ /* 0x000fe200000e0000 */
[----:B------:R-:W-:Y:S01]  /*17580*/  UMOV UR32, UR22 ;  /* 0x0000001600207c82 */ /* 0x000fe20008000000 */
[----:B------:R-:W-:Y:S01]  /*17590*/  UMOV UR33, UR23 ;  /* 0x0000001700217c82 */ /* 0x000fe20008000000 */
[----:B------:R-:W-:Y:S02]  /*175a0*/  WARPGROUP.DEPBAR.LE gsb0, 0x0 ;  /* 0x00008000000079c5 */ /* 0x000fe40000010000 */
[----:B------:R-:W-:-:S06]  /*175b0*/  WARPGROUP.ARRIVE ;  /* 0x00000000000079c5 */ /* 0x000fcc0000000000 */
[----:B------:R-:W-:Y:S01]  /*175c0*/  HGMMA.64x16x16.F32.BF16 R88, gdesc[UR32], RZ, !UPT, gsb0 ;  /* 0x00200000205879f0 */ /* 0x000fe2000c0018ff */
[----:B------:R-:W-:Y:S02]  /*175d0*/  MOV R21, UR21 ;  /* 0x0000001500157c02 */ /* 0x000fe40008000f00 */
[----:B------:R-:W-:Y:S02]  /*175e0*/  MOV R20, UR20 ;  /* 0x0000001400147c02 */ /* 0x000fe40008000f00 */
[----:B--2---:R-:W-:Y:S02]  /*175f0*/  R2UR UR20, R2 ;  /* 0x00000000021472ca */ /* 0x004fe400000e0000 */
[----:B------:R-:W-:Y:S01]  /*17600*/  R2UR UR21, R3 ;  /* 0x00000000031572ca */ /* 0x000fe200000e0000 */
[----:B------:R-:W-:Y:S01]  /*17610*/  UMOV UR58, UR4 ;  /* 0x00000004003a7c82 */ /* 0x000fe20008000000 */
[----:B------:R-:W-:Y:S01]  /*17620*/  UMOV UR59, UR5 ;  /* 0x00000005003b7c82 */ /* 0x000fe20008000000 */
[----:B------:R-:W2:Y:S08]  /*17630*/  LDL.64 R2, [R1+0x10] ;  /* 0x0000100001027983 */ /* 0x000eb00000100a00 */
[----:B------:R-:W-:-:S02]  /*17640*/  UMOV UR40, UR20 ;  /* 0x0000001400287c82 */ /* 0x000fc40008000000 */
[----:B------:R-:W-:Y:S01]  /*17650*/  UMOV UR41, UR21 ;  /* 0x0000001500297c82 */ /* 0x000fe20008000000 */
        /* <DEDUP_REMOVED lines=23> */
[----:B------:R-:W-:Y:S02]  /*177d0*/  R2UR UR59, R7 ;  /* 0x00000000073b72ca */ /* 0x000fe400000e0000 */
[----:B------:R-:W-:Y:S01]  /*177e0*/  R2UR UR58, R11 ;  /* 0x000000000b3a72ca */ /* 0x000fe200000e0000 */
[----:B------:R-:W-:Y:S01]  /*177f0*/  UMOV UR56, UR20 ;  /* 0x0000001400387c82 */ /* 0x000fe20008000000 */
[----:B------:R-:W-:Y:S01]  /*17800*/  UMOV UR57, UR21 ;  /* 0x0000001500397c82 */ /* 0x000fe20008000000 */
[----:B------:R-:W-:Y:S02]  /*17810*/  WARPGROUP.DEPBAR.LE gsb0, 0x0 ;  /* 0x00008000000079c5 */ /* 0x000fe40000010000 */
[----:B------:R-:W-:-:S08]  /*17820*/  WARPGROUP.ARRIVE ;  /* 0x00000000000079c5 */ /* 0x000fd00000000000 */
[----:B------:R-:W-:Y:S01]  /*17830*/  HGMMA.64x16x16.F32.BF16 R128, gdesc[UR56], R128, gsb0 ;  /* 0x00200000388079f0 */ /* 0x000fe20008001880 */
[----:B------:R-:W-:Y:S01]  /*17840*/  UMOV UR4, UR20 ;  /* 0x0000001400047c82 */ /* 0x000fe20008000000 */
[----:B------:R-:W-:Y:S01]  /*17850*/  UMOV UR5, UR21 ;  /* 0x0000001500057c82 */ /* 0x000fe20008000000 */
[----:B------:R-:W-:Y:S01]  /*17860*/  VIADD R8, R6, 0x382 ;  /* 0x0000038206087836 */ /* 0x000fe20000000000 */
[----:B------:R-:W-:Y:S02]  /*17870*/  WARPGROUP.DEPBAR.LE gsb0, 0x0 ;  /* 0x00008000000079c5 */ /* 0x000fe40000010000 */
[----:B------:R-:W-:-:S06]  /*17880*/  WARPGROUP.ARRIVE ;  /* 0x00000000000079c5 */ /* 0x000fcc0000000000 */
[----:B------:R-:W-:Y:S01]  /*17890*/  HGMMA.64x16x16.F32.BF16 R120, gdesc[UR4], R120, gsb0 ;  /* 0x00200000047879f0 */ /* 0x000fe20008001878 */
[----:B------:R-:W-:Y:S01]  /*178a0*/  IMAD.MOV.U32 R9, RZ, RZ, 0x40000040 ;  /* 0x40000040ff097424 */ /* 0x000fe200078e00ff */
[----:B------:R-:W-:-:S04]  /*178b0*/  R2UR UR10, R8 ;  /* 0x00000000080a72ca */ /* 0x000fc800000e0000 */
        /* <DEDUP_REMOVED lines=27> */
[----:B--2---:R-:W-:Y:S02]  /*17a70*/  R2UR UR4, R2 ;  /* 0x00000000020472ca */ /* 0x004fe400000e0000 */
[----:B------:R-:W-:Y:S02]  /*17a80*/  R2UR UR5, R3 ;  /* 0x00000000030572ca */ /* 0x000fe400000e0000 */
[----:B------:R-:W-:Y:S01]  /*17a90*/  R2UR UR26, R8 ;  /* 0x00000000081a72ca */ /* 0x000fe200000e0000 */
[----:B------:R-:W2:Y:S01]  /*17aa0*/  LDL.64 R2, [R1+0x8] ;  /* 0x0000080001027983 */ /* 0x000ea20000100a00 */
[----:B------:R-:W-:-:S07]  /*17ab0*/  R2UR UR27, R9 ;  /* 0x00000000091b72ca */ /* 0x000fce00000e0000 */
[----:B------:R-:W-:Y:S02]  /*17ac0*/  UMOV UR24, UR4 ;  /* 0x0000000400187c82 */ /* 0x000fe40008000000 */
[----:B------:R-:W-:Y:S01]  /*17ad0*/  UMOV UR25, UR5 ;  /* 0x0000000500197c82 */ /* 0x000fe20008000000 */
[----:B------:R-:W-:Y:S02]  /*17ae0*/  WARPGROUP.DEPBAR.LE gsb0, 0x0 ;  /* 0x00008000000079c5 */ /* 0x000fe40000010000 */
[----:B------:R-:W-:-:S06]  /*17af0*/  WARPGROUP.ARRIVE ;  /* 0x00000000000079c5 */ /* 0x000fcc0000000000 */
[----:B------:R-:W-:Y:S01]  /*17b00*/  HGMMA.64x16x16.F32.BF16 R168, gdesc[UR24], R168, gsb0 ;  /* 0x0020000018a879f0 */ /* 0x000fe200080018a8 */
        /* <DEDUP_REMOVED lines=78> */
[----:B------:R-:W-:Y:S02]  /*17ff0*/  R2UR UR10, R8 ;  /* 0x00000000080a72ca */ /* 0x000fe400000e0000 */
[----:B------:R-:W-:Y:S01]  /*18000*/  R2UR UR11, R9 ;  /* 0x00000000090b72ca */ /* 0x000fe200000e0000 */
[----:B------:R-:W-:Y:S01]  /*18010*/  UMOV UR8, UR4 ;  /* 0x0000000400087c82 */ /* 0x000fe20008000000 */
[----:B------:R-:W-:-:S09]  /*18020*/  UMOV UR9, UR5 ;  /* 0x0000000500097c82 */ /* 0x000fd20008000000 */
[----:B------:R-:W-:Y:S01]  /*18030*/  MOV R7, UR10 ;  /* 0x0000000a00077c02 */ /* 0x000fe20008000f00 */
[----:B------:R-:W-:Y:S01]  /*18040*/  UMOV UR10, UR6 ;  /* 0x00000006000a7c82 */ /* 0x000fe20008000000 */
[----:B------:R-:W-:Y:S01]  /*18050*/  MOV R11, UR11 ;  /* 0x0000000b000b7c02 */ /* 0x000fe20008000f00 */
        /* <DEDUP_REMOVED lines=12> */
[----:B------:R-:W-:Y:S01]  /*18120*/  IMAD.MOV.U32 R9, RZ, RZ, 0x40000040 ;  /* 0x40000040ff097424 */ /* 0x000fe200078e00ff */
[----:B--2---:R-:W-:Y:S02]  /*18130*/  R2UR UR20, R2 ;  /* 0x00000000021472ca */ /* 0x004fe400000e0000 */
[----:B------:R-:W-:Y:S02]  /*18140*/  R2UR UR21, R3 ;  /* 0x00000000031572ca */ /* 0x000fe400000e0000 */
[----:B------:R-:W-:Y:S01]  /*18150*/  R2UR UR14, R8 ;  /* 0x00000000080e72ca */ /* 0x000fe200000e0000 */
[----:B------:R0:W5:Y:S01]  /*18160*/  LDL.LU.64 R2, [R1+0x90] ;  /* 0x0000900001027983 */ /* 0x0001620000300a00 */
        /* <DEDUP_REMOVED lines=91> */
[----:B------:R-:W-:Y:S02]  /*18720*/  VIADD R8, R6, 0x580 ;  /* 0x0000058006087836 */ /* 0x000fe40000000000 */
[----:B------:R-:W-:-:S03]  /*18730*/  IMAD.MOV.U32 R9, RZ, RZ, 0x40000040 ;  /* 0x40000040ff097424 */ /* 0x000fc600078e00ff */
[----:B------:R-:W-:Y:S01]  /*18740*/  R2UR UR58, R8 ;  /* 0x00000000083a72ca */ /* 0x000fe200000e0000 */
[----:B------:R-:W-:Y:S01]  /*18750*/  VIADD R8, R6, 0x600 ;  /* 0x0000060006087836 */ /* 0x000fe20000000000 */
[----:B------:R-:W-:Y:S01]  /*18760*/  R2UR UR59, R9 ;  /* 0x00000000093b72ca */ /* 0x000fe200000e0000 */
[----:B------:R-:W-:-:S03]  /*18770*/  IMAD.MOV.U32 R9, RZ, RZ, 0x40000040 ;  /* 0x40000040ff097424 */ /* 0x000fc600078e00ff */
[----:B------:R-:W-:Y:S01]  /*18780*/  R2UR UR6, R8 ;  /* 0x00000000080672ca */ /* 0x000fe200000e0000 */
[----:B------:R-:W-:Y:S02]  /*18790*/  WARPGROUP.DEPBAR.LE gsb0, 0x0 ;  /* 0x00008000000079c5 */ /* 0x000fe40000010000 */
[----:B------:R-:W-:-:S06]  /*187a0*/  WARPGROUP.ARRIVE ;  /* 0x00000000000079c5 */ /* 0x000fcc0000000000 */
[----:B------:R-:W-:Y:S01]  /*187b0*/  HGMMA.64x16x16.F32.BF16 R88, gdesc[UR20], R88, gsb0 ;  /* 0x00200000145879f0 */ /* 0x000fe20008001858 */
        /* <DEDUP_REMOVED lines=11> */
[----:B------:R-:W-:Y:S02]  /*18870*/  R2UR UR4, R236 ;  /* 0x00000000ec0472ca */ /* 0x000fe400000e0000 */
[----:B------:R-:W-:Y:S01]  /*18880*/  R2UR UR18, R8 ;  /* 0x00000000081272ca */ /* 0x000fe200000e0000 */
[----:B------:R-:W-:Y:S01]  /*18890*/  VIADD R8, R6, 0x800 ;  /* 0x0000080006087836 */ /* 0x000fe20000000000 */
[----:B------:R-:W-:Y:S01]  /*188a0*/  R2UR UR19, R9 ;  /* 0x00000000091372ca */ /* 0x000fe200000e0000 */
[----:B------:R-:W-:Y:S01]  /*188b0*/  IMAD.MOV.U32 R9, RZ, RZ, 0x40000040 ;  /* 0x40000040ff097424 */ /* 0x000fe200078e00ff */
[----:B------:R-:W-:-:S02]  /*188c0*/  R2UR UR5, R237 ;  /* 0x00000000ed0572ca */ /* 0x000fc400000e0000 */
        /* <DEDUP_REMOVED lines=41> */
[----:B------:R-:W-:Y:S02]  /*18b60*/  R2UR UR58, R8 ;  /* 0x00000000083a72ca */ /* 0x000fe400000e0000 */
[----:B------:R-:W-:Y:S01]  /*18b70*/  R2UR UR59, R9 ;  /* 0x00000000093b72ca */ /* 0x000fe200000e0000 */
[----:B------:R-:W-:Y:S01]  /*18b80*/  UMOV UR56, UR4 ;  /* 0x0000000400387c82 */ /* 0x000fe20008000000 */
[----:B------:R-:W-:Y:S01]  /*18b90*/  UMOV UR57, UR5 ;  /* 0x0000000500397c82 */ /* 0x000fe20008000000 */
[----:B------:R-:W-:Y:S02]  /*18ba0*/  WARPGROUP.DEPBAR.LE gsb0, 0x0 ;  /* 0x00008000000079c5 */ /* 0x000fe40000010000 */
[----:B------:R-:W-:-:S08]  /*18bb0*/  WARPGROUP.ARRIVE ;  /* 0x00000000000079c5 */ /* 0x000fd00000000000 */
[----:B------:R-:W-:Y:S01]  /*18bc0*/  MOV R11, UR59 ;  /* 0x0000003b000b7c02 */ /* 0x000fe20008000f00 */
[----:B------:R-:W-:Y:S01]  /*18bd0*/  UMOV UR59, UR7 ;  /* 0x00000007003b7c82 */ /* 0x000fe20008000000 */
[----:B------:R-:W-:Y:S01]  /*18be0*/  MOV R7, UR58 ;  /* 0x0000003a00077c02 */ /* 0x000fe20008000f00 */
[----:B------:R-:W-:Y:S02]  /*18bf0*/  UMOV UR58, UR6 ;  /* 0x00000006003a7c82 */ /* 0x000fe40008000000 */
        /* <DEDUP_REMOVED lines=47> */
[----:B------:R-:W-:-:S11]  /*18ef0*/  R2UR UR37, R235 ;  /* 0x00000000eb2572ca */ /* 0x000fd600000e0000 */
[----:B------:R-:W-:Y:S02]  /*18f00*/  UMOV UR48, UR36 ;  /* 0x0000002400307c82 */ /* 0x000fe40008000000 */
        /* <DEDUP_REMOVED lines=88> */
[----:B------:R-:W-:Y:S02]  /*19490*/  R2UR UR5, R14 ;  /* 0x000000000e0572ca */ /* 0x000fe400000e0000 */
[----:B------:R-:W-:Y:S02]  /*194a0*/  R2UR UR4, R13 ;  /* 0x000000000d0472ca */ /* 0x000fe400000e0000 */
[----:B------:R-:W-:Y:S02]  /*194b0*/  R2UR UR34, R8 ;  /* 0x00000000082272ca */ /* 0x000fe400000e0000 */
        /* <DEDUP_REMOVED lines=51> */
[----:B------:R-:W-:Y:S01]  /*197f0*/  VIADD R8, R6, 0x884 ;  /* 0x0000088406087836 */ /* 0x000fe20000000000 */
[----:B------:R-:W-:-:S04]  /*19800*/  MOV R9, 0x40000040 ;  /* 0x4000004000097802 */ /* 0x000fc80000000f00 */
        /* <DEDUP_REMOVED lines=11> */
[----:B------:R-:W-:Y:S02]  /*198c0*/  WARPGROUP.DEPBAR.LE gsb0, 0x0 ;  /* 0x00008000000079c5 */ /* 0x000fe40000010000 */
[----:B------:R-:W-:-:S10]  /*198d0*/  WARPGROUP.ARRIVE ;  /* 0x00000000000079c5 */ /* 0x000fd40000000000 */
        /* <DEDUP_REMOVED lines=33> */
[----:B------:R-:W-:Y:S01]  /*19af0*/  R2UR UR23, R9 ;  /* 0x00000000091772ca */ /* 0x000fe200000e0000 */
[----:B------:R-:W-:-:S02]  /*19b00*/  WARPGROUP.DEPBAR.LE gsb0, 0x0 ;  /* 0x00008000000079c5 */ /* 0x000fc40000010000 */
        /* <DEDUP_REMOVED lines=92> */
[----:B------:R-:W-:Y:S02]  /*1a0d0*/  R2UR UR39, R233 ;  /* 0x00000000e92772ca */ /* 0x000fe400000e0000 */
[----:B------:R-:W-:Y:S02]  /*1a0e0*/  R2UR UR38, R232 ;  /* 0x00000000e82672ca */ /* 0x000fe400000e0000 */
[----:B------:R-:W-:Y:S02]  /*1a0f0*/  R2UR UR37, R231 ;  /* 0x00000000e72572ca */ /* 0x000fe400000e0000 */
[----:B------:R-:W-:Y:S01]  /*1a100*/  R2UR UR36, R230 ;  /* 0x00000000e62472ca */ /* 0x000fe200000e0000 */
[----:B------:R-:W-:Y:S02]  /*1a110*/  WARPGROUP.DEPBAR.LE gsb0, 0x0 ;  /* 0x00008000000079c5 */ /* 0x000fe40000010000 */
[----:B0-----:R-:W-:-:S12]  /*1a120*/  @P2 BRA `(.L_x_635) ;  /* 0x0000000000282947 */ /* 0x001fd80003800000 */
[----:B------:R-:W-:Y:S05]  /*1a130*/  @!P0 BRA `(.L_x_636) ;  /* 0x0000000000048947 */ /* 0x000fea0003800000 */
[----:B------:R-:W-:Y:S01]  /*1a140*/  BPT.TRAP 0x1 ;  /* 0x000000040000795c */ /* 0x000fe20000300000 */
.L_x_636:
[----:B------:R-:W-:Y:S01]  /*1a150*/  SHF.L.U32 R4, R4, 0x1f, RZ ;  /* 0x0000001f04047819 */ /* 0x000fe200000006ff */
[----:B-----5:R-:W-:-:S04]  /*1a160*/  IMAD R6, R5, 0x8, R2 ;  /* 0x0000000805067824 */ /* 0x020fc800078e0202 */
[----:B------:R0:W1:Y:S01]  /*1a170*/  SYNCS.PHASECHK.TRANS64.TRYWAIT P2, [R6+URZ+0x34850], R4 ;  /* 0x03485004060075a7 */ /* 0x000062000804017f */
[----:B------:R-:W-:Y:S05]  /*1a180*/  @!P0 BRA `(.L_x_637) ;  /* 0x0000000000048947 */ /* 0x000fea0003800000 */
[----:B------:R-:W-:Y:S01]  /*1a190*/  BPT.TRAP 0x1 ;  /* 0x000000040000795c */ /* 0x000fe20000300000 */
.L_x_637:
[----:B-1----:R-:W-:Y:S05]  /*1a1a0*/  @P2 BRA `(.L_x_635) ;  /* 0x0000000000082947 */ /* 0x002fea0003800000 */
[----:B------:R-:W1:Y:S02]  /*1a1b0*/  SYNCS.PHASECHK.TRANS64.TRYWAIT P2, [R6+URZ+0x34850], R4 ;  /* 0x03485004060075a7 */ /* 0x000e64000804017f */
[----:B-1----:R-:W-:Y:S05]  /*1a1c0*/  @!P2 BRA `(.L_x_638) ;  /* 0x000000bc0064a947 */ /* 0x002fea0003800000 */
.L_x_635:
[----:B01---5:R-:W-:Y:S01]  /*1a1d0*/  VIADD R4, R2, 0x400 ;  /* 0x0000040002047836 */ /* 0x023fe20000000000 */
[----:B------:R-:W-:Y:S05]  /*1a1e0*/  WARPSYNC.ALL ;  /* 0x0000000000007948 */ /* 0x000fea0003800000 */
[----:B------:R-:W-:Y:S01]  /*1a1f0*/  SHF.R.U32.HI R4, RZ, 0x4, R4 ;  /* 0x00000004ff047819 */ /* 0x000fe20000011604 */
[----:B------:R-:W-:Y:S01]  /*1a200*/  IMAD.MOV.U32 R7, RZ, RZ, 0x40000040 ;  /* 0x40000040ff077424 */ /* 0x000fe200078e00ff */
[----:B------:R-:W-:Y:S01]  /*1a210*/  WARPGROUP.ARRIVE ;  /* 0x00000000000079c5 */ /* 0x000fe20000000000 */
[----:B------:R-:W-:Y:S01]  /*1a220*/  IMAD.MOV.U32 R9, RZ, RZ, 0x40000040 ;  /* 0x40000040ff097424 */ /* 0x000fe200078e00ff */
[----:B------:R-:W-:Y:S01]  /*1a230*/  LOP3.LUT R4, R4, 0x3fff, RZ, 0xc0, !PT ;  /* 0x00003fff04047812 */ /* 0x000fe200078ec0ff */
[----:B------:R-:W-:Y:S01]  /*1a240*/  ULDC UR9, c[0x0][0x9d8] ;  /* 0x0002760000097ab9 */ /* 0x000fe20000000800 */
[----:B------:R-:W-:Y:S01]  /*1a250*/  R2UR UR7, R7 ;  /* 0x00000000070772ca */ /* 0x000fe200000e0000 */
[----:B------:R-:W-:Y:S01]  /*1a260*/  FMUL.FTZ R7, R169, UR9 ;  /* 0x00000009a9077c20 */ /* 0x000fe20008410000 */
[----:B------:R-:W-:Y:S01]  /*1a270*/  LOP3.LUT R4, R4, 0x5800000, RZ, 0xfc, !PT ;  /* 0x0580000004047812 */ /* 0x000fe200078efcff */
[----:B------:R-:W-:Y:S01]  /*1a280*/  FMUL.FTZ R11, R172, UR9 ;  /* 0x00000009ac0b7c20 */ /* 0x000fe20008410000 */
[----:B------:R-:W-:Y:S01]  /*1a290*/  FMUL.FTZ R13, R173, UR9 ;  /* 0x00000009ad0d7c20 */ /* 0x000fe20008410000 */
[----:B------:R-:W-:Y:S01]  /*1a2a0*/  FMUL.FTZ R21, R160, UR9 ;  /* 0x00000009a0157c20 */ /* 0x000fe20008410000 */
[----:B------:R-:W-:Y:S01]  /*1a2b0*/  FMUL.FTZ R160, R161, UR9 ;  /* 0x00000009a1a07c20 */ /* 0x000fe20008410000 */
[----:B------:R-:W-:-:S02]  /*1a2c0*/  IMAD R6, R5, 0xb00, R4 ;  /* 0x00000b0005067824 */ /* 0x000fc400078e0204 */
[----:B------:R-:W-:Y:S01]  /*1a2d0*/  FMUL.FTZ R4, R168, UR9 ;  /* 0x00000009a8047c20 */ /* 0x000fe20008410000 */
[----:B------:R-:W-:Y:S01]  /*1a2e0*/  MUFU.TANH R7, R7 ;  /* 0x0000000700077308 */ /* 0x000fe20000002400 */
[----:B------:R-:W-:Y:S01]  /*1a2f0*/  FMUL.FTZ R161, R162, UR9 ;  /* 0x00000009a2a17c20 */ /* 0x000fe20008410000 */
[C---:B------:R-:W-:Y:S01]  /*1a300*/  VIADD R8, R6.reuse, 0x80 ;  /* 0x0000008006087836 */ /* 0x040fe20000000000 */
[----:B------:R-:W-:Y:S01]  /*1a310*/  R2UR UR6, R6 ;  /* 0x00000000060672ca */ /* 0x000fe200000e0000 */
[----:B------:R-:W-:Y:S01]  /*1a320*/  FMUL.FTZ R162, R163, UR9 ;  /* 0x00000009a3a27c20 */ /* 0x000fe20008410000 */
[----:B------:R-:W-:Y:S01]  /*1a330*/  FMUL.FTZ R163, R164, UR9 ;  /* 0x00000009a4a37c20 */ /* 0x000fe20008410000 */
[----:B------:R-:W-:Y:S01]  /*1a340*/  FMUL.FTZ R164, R165, UR9 ;  /* 0x00000009a5a47c20 */ /* 0x000fe20008410000 */
[----:B------:R-:W-:Y:S01]  /*1a350*/  FMUL.FTZ R165, R166, UR9 ;  /* 0x00000009a6a57c20 */ /* 0x000fe20008410000 */
[----:B------:R-:W0:Y:S01]  /*1a360*/  MUFU.TANH R4, R4 ;  /* 0x0000000400047308 */ /* 0x000e220000002400 */
[----:B------:R-:W-:Y:S01]  /*1a370*/  FMUL.FTZ R166, R167, UR9 ;  /* 0x00000009a7a67c20 */ /* 0x000fe20008410000 */
[----:B------:R-:W-:Y:S01]  /*1a380*/  FMUL.FTZ R152, R152, UR9 ;  /* 0x0000000998987c20 */ /* 0x000fe20008410000 */
[----:B------:R-:W-:Y:S01]  /*1a390*/  FMUL.FTZ R153, R153, UR9 ;  /* 0x0000000999997c20 */ /* 0x000fe20008410000 */
[----:B------:R-:W-:Y:S01]  /*1a3a0*/  FMUL.FTZ R156, R156, UR9 ;  /* 0x000000099c9c7c20 */ /* 0x000fe20008410000 */
[----:B------:R-:W-:Y:S01]  /*1a3b0*/  FMUL.FTZ R157, R157, UR9 ;  /* 0x000000099d9d7c20 */ /* 0x000fe20008410000 */
[----:B------:R-:W-:Y:S01]  /*1a3c0*/  FMUL.FTZ R144, R144, UR9 ;  /* 0x0000000990907c20 */ /* 0x000fe20008410000 */
[----:B------:R-:W-:Y:S01]  /*1a3d0*/  FMUL.FTZ R145, R145, UR9 ;  /* 0x0000000991917c20 */ /* 0x000fe20008410000 */
[----:B------:R-:W-:Y:S01]  /*1a3e0*/  HGMMA.64x128x16.F32.BF16 R24, R176, gdesc[UR4].tnspB, R24, gsb0 ;  /* 0x41e00004b0187df0 */ /* 0x000fe20008001818 */
[----:B------:R-:W-:Y:S01]  /*1a3f0*/  R2UR UR6, R8 ;  /* 0x00000000080672ca */ /* 0x000fe200000e0000 */
[----:B------:R-:W-:Y:S01]  /*1a400*/  VIADD R8, R6, 0x100 ;  /* 0x0000010006087836 */ /* 0x000fe20000000000 */
[----:B------:R-:W-:Y:S01]  /*1a410*/  R2UR UR7, R9 ;  /* 0x00000000090772ca */ /* 0x000fe200000e0000 */
[----:B------:R-:W-:Y:S01]  /*1a420*/  IMAD.MOV.U32 R9, RZ, RZ, 0x40000040 ;  /* 0x40000040ff097424 */ /* 0x000fe200078e00ff */
[----:B------:R-:W1:Y:S01]  /*1a430*/  MUFU.TANH R11, R11 ;  /* 0x0000000b000b7308 */ /* 0x000e620000002400 */
[----:B------:R-:W-:Y:S01]  /*1a440*/  FMUL.FTZ R148, R148, UR9 ;  /* 0x0000000994947c20 */ /* 0x000fe20008410000 */
[----:B------:R-:W-:Y:S01]  /*1a450*/  FMUL.FTZ R149, R149, UR9 ;  /* 0x0000000995957c20 */ /* 0x000fe20008410000 */
[----:B------:R-:W-:Y:S01]  /*1a460*/  FMUL.FTZ R136, R136, UR9 ;  /* 0x0000000988887c20 */ /* 0x000fe20008410000 */
[----:B0-----:R-:W-:Y:S01]  /*1a470*/  FMNMX.FTZ R167, R4, R3, !PT ;  /* 0x0000000304a77209 */ /* 0x001fe20007810000 */
[----:B------:R-:W-:Y:S01]  /*1a480*/  FMUL.FTZ R137, R137, UR9 ;  /* 0x0000000989897c20 */ /* 0x000fe20008410000 */
[----:B------:R-:W-:Y:S01]  /*1a490*/  FMUL.FTZ R140, R140, UR9 ;  /* 0x000000098c8c7c20 */ /* 0x000fe20008410000 */
[----:B------:R-:W-:Y:S01]  /*1a4a0*/  FMUL.FTZ R141, R141, UR9 ;  /* 0x000000098d8d7c20 */ /* 0x000fe20008410000 */
[----:B------:R-:W0:Y:S01]  /*1a4b0*/  MUFU.TANH R13, R13 ;  /* 0x0000000d000d7308 */ /* 0x000e220000002400 */
[----:B------:R-:W-:Y:S01]  /*1a4c0*/  FMNMX.FTZ R167, R7, R167, !PT ;  /* 0x000000a707a77209 */ /* 0x000fe20007810000 */
[----:B------:R-:W-:Y:S01]  /*1a4d0*/  FMUL.FTZ R128, R128, UR9 ;  /* 0x0000000980807c20 */ /* 0x000fe20008410000 */
[----:B------:R-:W-:Y:S01]  /*1a4e0*/  FMUL.FTZ R129, R129, UR9 ;  /* 0x0000000981817c20 */ /* 0x000fe20008410000 */
[----:B------:R-:W-:Y:S01]  /*1a4f0*/  FMUL.FTZ R132, R132, UR9 ;  /* 0x0000000984847c20 */ /* 0x000fe20008410000 */
[----:B------:R-:W-:Y:S01]  /*1a500*/  FMUL.FTZ R133, R133, UR9 ;  /* 0x0000000985857c20 */ /* 0x000fe20008410000 */
[----:B------:R-:W-:Y:S01]  /*1a510*/  FMUL.FTZ R120, R120, UR9 ;  /* 0x0000000978787c20 */ /* 0x000fe20008410000 */
[----:B------:R-:W-:Y:S01]  /*1a520*/  FMUL.FTZ R121, R121, UR9 ;  /* 0x0000000979797c20 */ /* 0x000fe20008410000 */
[----:B------:R-:W2:Y:S01]  /*1a530*/  MUFU.TANH R21, R21 ;  /* 0x0000001500157308 */ /* 0x000ea20000002400 */
        /* <DEDUP_REMOVED lines=26> */
[----:B------:R-:W-:Y:S01]  /*1a6e0*/  ULDC UR8, c[0x0][0x988] ;  /* 0x0002620000087ab9 */ /* 0x000fe20000000800 */
        /* <DEDUP_REMOVED lines=47> */
[----:B------:R-:W1:Y:S01]  /*1a9e0*/  S2R R230, SR_TID.X ;  /* 0x0000000000e67919 */ /* 0x000e620000002100 */
[C---:B------:R-:W-:Y:S01]  /*1a9f0*/  ISETP.GT.AND P2, PT, R10.reuse, RZ, PT ;  /* 0x000000ff0a00720c */ /* 0x040fe20003f44270 */
[----:B------:R-:W-:-:S03]  /*1aa00*/  VIADD R10, R10, 0xffffffff ;  /* 0xffffffff0a0a7836 */ /* 0x000fc60000000000 */
[----:B------:R-:W3:Y:S01]  /*1aa10*/  MUFU.TANH R148, R148 ;  /* 0x0000009400947308 */ /* 0x000ee20000002400 */
[----:B0-----:R-:W-:-:S07]  /*1aa20*/  FMNMX.FTZ R167, R144, R167, !PT ;  /* 0x000000a790a77209 */ /* 0x001fce0007810000 */
[----:B------:R-:W0:Y:S01]  /*1aa30*/  MUFU.TANH R149, R149 ;  /* 0x0000009500957308 */ /* 0x000e220000002400 */
[----:B--2---:R-:W-:-:S07]  /*1aa40*/  FMNMX.FTZ R167, R145, R167, !PT ;  /* 0x000000a791a77209 */ /* 0x004fce0007810000 */
[----:B------:R-:W2:Y:S01]  /*1aa50*/  MUFU.TANH R136, R136 ;  /* 0x0000008800887308 */ /* 0x000ea20000002400 */
[----:B---3--:R-:W-:-:S07]  /*1aa60*/  FMNMX.FTZ R167, R148, R167, !PT ;  /* 0x000000a794a77209 */ /* 0x008fce0007810000 */
[----:B------:R-:W3:Y:S01]  /*1aa70*/  MUFU.TANH R137, R137 ;  /* 0x0000008900897308 */ /* 0x000ee20000002400 */
[----:B0-----:R-:W-:Y:S02]  /*1aa80*/  FMNMX.FTZ R167, R149, R167, !PT ;  /* 0x000000a795a77209 */ /* 0x001fe40007810000 */
[----:B-1----:R-:W-:-:S05]  /*1aa90*/  SHF.R.U32.HI R230, RZ, 0x7, R230 ;  /* 0x00000007ffe67819 */ /* 0x002fca00000116e6 */
[----:B------:R-:W0:Y:S01]  /*1aaa0*/  MUFU.TANH R140, R140 ;  /* 0x0000008c008c7308 */ /* 0x000e220000002400 */
[----:B--2---:R-:W-:-:S07]  /*1aab0*/  FMNMX.FTZ R167, R136, R167, !PT ;  /* 0x000000a788a77209 */ /* 0x004fce0007810000 */
[----:B------:R-:W1:Y:S01]  /*1aac0*/  MUFU.TANH R141, R141 ;  /* 0x0000008d008d7308 */ /* 0x000e620000002400 */
[----:B------:R-:W-:Y:S02]  /*1aad0*/  WARPGROUP.DEPBAR.LE gsb0, 0x0 ;  /* 0x00008000000079c5 */ /* 0x000fe40000010000 */
[----:B------:R-:W-:Y:S01]  /*1aae0*/  WARPGROUP.ARRIVE ;  /* 0x00000000000079c5 */ /* 0x000fe20000000000 */
[----:B---3--:R-:W-:-:S04]  /*1aaf0*/  FMNMX.FTZ R167, R137, R167, !PT ;  /* 0x000000a789a77209 */ /* 0x008fc80007810000 */
[----:B------:R-:W2:Y:S01]  /*1ab00*/  MUFU.TANH R128, R128 ;  /* 0x0000008000807308 */ /* 0x000ea20000002400 */
[----:B------:R-:W-:Y:S01]  /*1ab10*/  HGMMA.64x128x16.F32.BF16 R24, R180, gdesc[UR4].tnspB, R24, gsb0 ;  /* 0x41e00004b4187df0 */ /* 0x000fe20008001818 */
[----:B------:R-:W-:Y:S01]  /*1ab20*/  R2UR UR6, R8 ;  /* 0x00000000080672ca */ /* 0x000fe200000e0000 */
[----:B------:R-:W-:Y:S01]  /*1ab30*/  VIADD R8, R6, 0x180 ;  /* 0x0000018006087836 */ /* 0x000fe20000000000 */
[----:B------:R-:W-:Y:S01]  /*1ab40*/  R2UR UR7, R9 ;  /* 0x00000000090772ca */ /* 0x000fe200000e0000 */
[----:B------:R-:W-:Y:S01]  /*1ab50*/  IMAD.MOV.U32 R9, RZ, RZ, 0x40000040 ;  /* 0x40000040ff097424 */ /* 0x000fe200078e00ff */
[----:B0-----:R-:W-:Y:S02]  /*1ab60*/  FMNMX.FTZ R167, R140, R167, !PT ;  /* 0x000000a78ca77209 */ /* 0x001fe40007810000 */
[----:B------:R-:W0:Y:S02]  /*1ab70*/  MUFU.TANH R129, R129 ;  /* 0x0000008100817308 */ /* 0x000e240000002400 */
[----:B-1----:R-:W-:-:S06]  /*1ab80*/  FMNMX.FTZ R167, R141, R167, !PT ;  /* 0x000000a78da77209 */ /* 0x002fcc0007810000 */
[----:B------:R-:W1:Y:S01]  /*1ab90*/  MUFU.TANH R132, R132 ;  /* 0x0000008400847308 */ /* 0x000e620000002400 */
[----:B--2---:R-:W-:-:S07]  /*1aba0*/  FMNMX.FTZ R167, R128, R167, !PT ;  /* 0x000000a780a77209 */ /* 0x004fce0007810000 */
[----:B------:R-:W2:Y:S01]  /*1abb0*/  MUFU.TANH R133, R133 ;  /* 0x0000008500857308 */ /* 0x000ea20000002400 */
[----:B0-----:R-:W-:-:S07]  /*1abc0*/  FMNMX.FTZ R167, R129, R167, !PT ;  /* 0x000000a781a77209 */ /* 0x001fce0007810000 */
[----:B------:R-:W0:Y:S01]  /*1abd0*/  MUFU.TANH R120, R120 ;  /* 0x0000007800787308 */ /* 0x000e220000002400 */
[----:B-1----:R-:W-:-:S07]  /*1abe0*/  FMNMX.FTZ R167, R132, R167, !PT ;  /* 0x000000a784a77209 */ /* 0x002fce0007810000 */
        /* <DEDUP_REMOVED lines=20> */
[----:B------:R-:W2:Y:S08]  /*1ad30*/  MUFU.TANH R109, R109 ;  /* 0x0000006d006d7308 */ /* 0x000eb00000002400 */
[----:B------:R-:W3:Y:S08]  /*1ad40*/  MUFU.TANH R96, R96 ;  /* 0x0000006000607308 */ /* 0x000ef00000002400 */
[----:B------:R-:W4:Y:S01]  /*1ad50*/  MUFU.TANH R97, R97 ;  /* 0x0000006100617308 */ /* 0x000f220000002400 */
[----:B------:R-:W-:-:S02]  /*1ad60*/  WARPGROUP.DEPBAR.LE gsb0, 0x0 ;  /* 0x00008000000079c5 */ /* 0x000fc40000010000 */
[----:B------:R-:W-:-:S05]  /*1ad70*/  WARPGROUP.ARRIVE ;  /* 0x00000000000079c5 */ /* 0x000fca0000000000 */
[----:B------:R0:W-:Y:S01]  /*1ad80*/  MUFU.TANH R167, R88 ;  /* 0x0000005800a77308 */ /* 0x0001e20000002400 */
[----:B------:R-:W-:Y:S01]  /*1ad90*/  HGMMA.64x128x16.F32.BF16 R24, R184, gdesc[UR4].tnspB, R24, gsb0 ;  /* 0x41e00004b8187df0 */ /* 0x000fe20008001818 */
[----:B------:R-:W-:Y:S01]  /*1ada0*/  R2UR UR6, R8 ;  /* 0x00000000080672ca */ /* 0x000fe200000e0000 */
[----:B------:R-:W-:Y:S01]  /*1adb0*/  VIADD R8, R6, 0x200 ;  /* 0x0000020006087836 */ /* 0x000fe20000000000 */
[----:B------:R-:W-:Y:S01]  /*1adc0*/  R2UR UR7, R9 ;  /* 0x00000000090772ca */ /* 0x000fe200000e0000 */
[----:B------:R-:W-:Y:S01]  /*1add0*/  IMAD.MOV.U32 R9, RZ, RZ, 0x40000040 ;  /* 0x40000040ff097424 */ /* 0x000fe200078e00ff */
[----:B0-----:R-:W-:Y:S02]  /*1ade0*/  FMNMX.FTZ R88, R105, R168, !PT ;  /* 0x000000a869587209 */ /* 0x001fe40007810000 */
[----:B------:R-:W0:Y:S02]  /*1adf0*/  MUFU.TANH R100, R100 ;  /* 0x0000006400647308 */ /* 0x000e240000002400 */
[----:B-1----:R-:W-:-:S04]  /*1ae00*/  FMNMX.FTZ R88, R108, R88, !PT ;  /* 0x000000586c587209 */ /* 0x002fc80007810000 */
[----:B--2---:R-:W-:Y:S02]  /*1ae10*/  FMNMX.FTZ R88, R109, R88, !PT ;  /* 0x000000586d587209 */ /* 0x004fe40007810000 */
[----:B------:R-:W1:Y:S02]  /*1ae20*/  MUFU.TANH R101, R101 ;  /* 0x0000006500657308 */ /* 0x000e640000002400 */
[----:B---3--:R-:W-:-:S04]  /*1ae30*/  FMNMX.FTZ R88, R96, R88, !PT ;  /* 0x0000005860587209 */ /* 0x008fc80007810000 */
[----:B----4-:R-:W-:Y:S02]  /*1ae40*/  FMNMX.FTZ R88, R97, R88, !PT ;  /* 0x0000005861587209 */ /* 0x010fe40007810000 */
[----:B------:R2:W3:Y:S02]  /*1ae50*/  MUFU.TANH R168, R89 ;  /* 0x0000005900a87308 */ /* 0x0004e40000002400 */
[----:B0-----:R-:W-:-:S06]  /*1ae60*/  FMNMX.FTZ R88, R100, R88, !PT ;  /* 0x0000005864587209 */ /* 0x001fcc0007810000 */
[----:B------:R-:W0:Y:S01]  /*1ae70*/  MUFU.TANH R92, R92 ;  /* 0x0000005c005c7308 */ /* 0x000e220000002400 */
[----:B-1----:R-:W-:-:S04]  /*1ae80*/  FMNMX.FTZ R88, R101, R88, !PT ;  /* 0x0000005865587209 */ /* 0x002fc80007810000 */
[----:B--2---:R-:W-:Y:S01]  /*1ae90*/  FMNMX.FTZ R89, R167, R88, !PT ;  /* 0x00000058a7597209 */ /* 0x004fe20007810000 */
[----:B------:R-:W-:Y:S02]  /*1aea0*/  VIADD R88, R6, 0x280 ;  /* 0x0000028006587836 */ /* 0x000fe40000000000 */
[----:B------:R-:W1:Y:S01]  /*1aeb0*/  MUFU.TANH R93, R93 ;  /* 0x0000005d005d7308 */ /* 0x000e620000002400 */
[----:B---3--:R-:W-:Y:S01]  /*1aec0*/  FMNMX.FTZ R169, R168, R89, !PT ;  /* 0x00000059a8a97209 */ /* 0x008fe20007810000 */
[----:B------:R-:W-:-:S06]  /*1aed0*/  IMAD.MOV.U32 R89, RZ, RZ, 0x40000040 ;  /* 0x40000040ff597424 */ /* 0x000fcc00078e00ff */
[----:B------:R-:W-:Y:S01]  /*1aee0*/  MUFU.TANH R14, R14 ;  /* 0x0000000e000e7308 */ /* 0x000fe20000002400 */
[----:B0-----:R-:W-:-:S07]  /*1aef0*/  FMNMX.FTZ R169, R92, R169, !PT ;  /* 0x000000a95ca97209 */ /* 0x001fce0007810000 */
        /* <DEDUP_REMOVED lines=12> */
[----:B------:R-:W-:-:S05]  /*1afc0*/  WARPGROUP.ARRIVE ;  /* 0x00000000000079c5 */ /* 0x000fca0000000000 */
[----:B------:R-:W-:Y:S01]  /*1afd0*/  MUFU.TANH R150, R150 ;  /* 0x0000009600967308 */ /* 0x000fe20000002400 */
[----:B------:R-:W-:Y:S01]  /*1afe0*/  HGMMA.64x128x16.F32.BF16 R24, R188, gdesc[UR4].tnspB, R24, gsb0 ;  /* 0x41e00004bc187df0 */ /* 0x000fe20008001818 */
[----:B------:R-:W-:Y:S01]  /*1aff0*/  R2UR UR6, R8 ;  /* 0x00000000080672ca */ /* 0x000fe200000e0000 */
[----:B------:R-:W-:Y:S01]  /*1b000*/  FMUL.FTZ R8, R170, UR9 ;  /* 0x00000009aa087c20 */ /* 0x000fe20008410000 */
[----:B------:R-:W-:Y:S01]  /*1b010*/  R2UR UR7, R9 ;  /* 0x00000000090772ca */ /* 0x000fe200000e0000 */
[----:B------:R-:W-:Y:S01]  /*1b020*/  FMUL.FTZ R170, R91, UR9 ;  /* 0x000000095baa7c20 */ /* 0x000fe20008410000 */
[----:B------:R-:W-:Y:S02]  /*1b030*/  FMUL.FTZ R9, R171, UR9 ;  /* 0x00000009ab097c20 */ /* 0x000fe40008410000 */
[----:B------:R-:W-:Y:S08]  /*1b040*/  MUFU.TANH R151, R151 ;  /* 0x0000009700977308 */ /* 0x000ff00000002400 */
[----:B------:R-:W0:Y:S08]  /*1b050*/  MUFU.TANH R8, R8 ;  /* 0x0000000800087308 */ /* 0x000e300000002400 */
        /* <DEDUP_REMOVED lines=19> */
[----:B------:R-:W-:Y:S02]  /*1b190*/  R2UR UR6, R88 ;  /* 0x00000000580672ca */ /* 0x000fe400000e0000 */
[----:B------:R-:W-:-:S04]  /*1b1a0*/  R2UR UR7, R89 ;  /* 0x00000000590772ca */ /* 0x000fc800000e0000 */
[----:B------:R-:W-:Y:S01]  /*1b1b0*/  MUFU.TANH R119, R119 ;  /* 0x0000007700777308 */ /* 0x000fe20000002400 */
[----:B-1----:R-:W-:Y:S01]  /*1b1c0*/  FMNMX.FTZ R88, R93, R169, !PT ;  /* 0x000000a95d587209 */ /* 0x002fe20007810000 */
[----:B------:R-:W-:Y:S01]  /*1b1d0*/  FMUL.FTZ R169, R90, UR9 ;  /* 0x000000095aa97c20 */ /* 0x000fe20008410000 */
[----:B------:R-:W-:-:S03]  /*1b1e0*/  IMAD.U32 R90, RZ, RZ, UR8 ;  /* 0x00000008ff5a7e24 */ /* 0x000fc6000f8e00ff */
[----:B------:R-:W1:Y:S02]  /*1b1f0*/  SHFL.BFLY PT, R89, R88, 0x2, 0x1f ;  /* 0x0c401f0058597f89 */ /* 0x000e6400000e0000 */
[----:B------:R-:W-:Y:S08]  /*1b200*/  MUFU.TANH R106, R106 ;  /* 0x0000006a006a7308 */ /* 0x000ff00000002400 */
[----:B------:R-:W-:Y:S08]  /*1b210*/  MUFU.TANH R107, R107 ;  /* 0x0000006b006b7308 */ /* 0x000ff00000002400 */
[----:B------:R-:W-:Y:S01]  /*1b220*/  MUFU.TANH R110, R110 ;  /* 0x0000006e006e7308 */ /* 0x000fe20000002400 */
[----:B-1----:R-:W-:-:S07]  /*1b230*/  FMNMX.FTZ R89, R88, R89, !PT ;  /* 0x0000005958597209 */ /* 0x002fce0007810000 */
[----:B------:R-:W-:Y:S01]  /*1b240*/  MUFU.TANH R111, R111 ;  /* 0x0000006f006f7308 */ /* 0x000fe20000002400 */
[----:B------:R-:W1:Y:S07]  /*1b250*/  SHFL.BFLY PT, R88, R89, 0x1, 0x1f ;  /* 0x0c201f0059587f89 */ /* 0x000e6e00000e0000 */
[----:B------:R-:W-:Y:S08]  /*1b260*/  MUFU.TANH R98, R98 ;  /* 0x0000006200627308 */ /* 0x000ff00000002400 */
[----:B------:R-:W-:Y:S08]  /*1b270*/  MUFU.TANH R99, R99 ;  /* 0x0000006300637308 */ /* 0x000ff00000002400 */
[----:B------:R-:W-:Y:S01]  /*1b280*/  MUFU.TANH R102, R102 ;  /* 0x0000006600667308 */ /* 0x000fe20000002400 */
[----:B-1----:R-:W-:Y:S01]  /*1b290*/  FMNMX.FTZ R91, R89, R88, !PT ;  /* 0x00000058595b7209 */ /* 0x002fe20007810000 */
[----:B------:R-:W-:-:S02]  /*1b2a0*/  VIADD R88, R6, 0x300 ;  /* 0x0000030006587836 */ /* 0x000fc40000000000 */
[----:B------:R-:W-:Y:S02]  /*1b2b0*/  IMAD.MOV.U32 R89, RZ, RZ, 0x40000040 ;  /* 0x40000040ff597424 */ /* 0x000fe400078e00ff */
[CC--:B------:R-:W-:Y:S02]  /*1b2c0*/  FMUL.FTZ R171, R91.reuse, R90.reuse ;  /* 0x0000005a5bab7220 */ /* 0x0c0fe40000410000 */
[----:B------:R-:W-:Y:S01]  /*1b2d0*/  MUFU.TANH R103, R103 ;  /* 0x0000006700677308 */ /* 0x000fe20000002400 */
[----:B------:R-:W-:Y:S01]  /*1b2e0*/  FADD.FTZ R3, -R91, R3 ;  /* 0x000000035b037221 */ /* 0x000fe20000010100 */
[-CC-:B------:R-:W-:Y:S01]  /*1b2f0*/  FFMA.FTZ R176, R4, R90.reuse, -R171.reuse ;  /* 0x0000005a04b07223 */ /* 0x180fe200000108ab */
[-CC-:B------:R-:W-:Y:S01]  /*1b300*/  FFMA.FTZ R4, R7, R90.reuse, -R171.reuse ;  /* 0x0000005a07047223 */ /* 0x180fe200000108ab */
[--C-:B------:R-:W-:Y:S01]  /*1b310*/  FFMA.FTZ R7, R13, R90, -R171.reuse ;  /* 0x0000005a0d077223 */ /* 0x100fe200000108ab */
[----:B0-----:R-:W-:Y:S01]  /*1b320*/  FMNMX.FTZ R13, R8, R0, !PT ;  /* 0x00000000080d7209 */ /* 0x001fe20007810000 */
[----:B------:R-:W-:-:S02]  /*1b330*/  FFMA.FTZ R188, R144, R90, -R171 ;  /* 0x0000005a90bc7223 */ /* 0x000fc400000108ab */
[----:B------:R-:W-:Y:S01]  /*1b340*/  MUFU.TANH R169, R169 ;  /* 0x000000a900a97308 */ /* 0x000fe20000002400 */
[-CC-:B------:R-:W-:Y:S01]  /*1b350*/  FFMA.FTZ R178, R11, R90.reuse, -R171.reuse ;  /* 0x0000005a0bb27223 */ /* 0x180fe200000108ab */
[----:B--2---:R-:W-:Y:S01]  /*1b360*/  FMNMX.FTZ R13, R9, R13, !PT ;  /* 0x0000000d090d7209 */ /* 0x004fe20007810000 */
[-CC-:B------:R-:W-:Y:S01]  /*1b370*/  FFMA.FTZ R180, R21, R90.reuse, -R171.reuse ;  /* 0x0000005a15b47223 */ /* 0x180fe200000108ab */
[-CC-:B------:R-:W-:Y:S01]  /*1b380*/  FFMA.FTZ R184, R152, R90.reuse, -R171.reuse ;  /* 0x0000005a98b87223 */ /* 0x180fe200000108ab */
[-CC-:B------:R-:W-:Y:S01]  /*1b390*/  FFMA.FTZ R144, R145, R90.reuse, -R171.reuse ;  /* 0x0000005a91907223 */ /* 0x180fe200000108ab */
[----:B------:R-:W-:Y:S01]  /*1b3a0*/  FMNMX.FTZ R13, R14, R13, !PT ;  /* 0x0000000d0e0d7209 */ /* 0x000fe20007810000 */
        /* <DEDUP_REMOVED lines=11> */
[-C--:B------:R-:W-:Y:S01]  /*1b460*/  FFMA.FTZ R129, R129, R90.reuse, -R171 ;  /* 0x0000005a81817223 */ /* 0x080fe200000108ab */
[----:B------:R-:W-:-:S05]  /*1b470*/  FMUL.FTZ R3, R3, R90 ;  /* 0x0000005a03037220 */ /* 0x000fca0000410000 */
[----:B------:R-:W-:Y:S08]  /*1b480*/  MUFU.TANH R95, R95 ;  /* 0x0000005f005f7308 */ /* 0x000ff00000002400 */
[----:B------:R-:W-:Y:S08]  /*1b490*/  MUFU.EX2 R3, R3 ;  /* 0x0000000300037308 */ /* 0x000ff00000000800 */
[----:B------:R-:W0:Y:S08]  /*1b4a0*/  MUFU.EX2 R176, R176 ;  /* 0x000000b000b07308 */ /* 0x000e300000000800 */
[----:B------:R-:W1:Y:S08]  /*1b4b0*/  MUFU.EX2 R4, R4 ;  /* 0x0000000400047308 */ /* 0x000e700000000800 */
[----:B------:R-:W2:Y:S01]  /*1b4c0*/  MUFU.EX2 R178, R178 ;  /* 0x000000b200b27308 */ /* 0x000ea20000000800 */
[----:B0-----:R-:W-:-:S07]  /*1b4d0*/  FFMA.FTZ R15, R3, R15, R176 ;  /* 0x0000000f030f7223 */ /* 0x001fce00000100b0 */
[----:B------:R-:W0:Y:S01]  /*1b4e0*/  MUFU.EX2 R7, R7 ;  /* 0x0000000700077308 */ /* 0x000e220000000800 */
[----:B------:R-:W-:Y:S02]  /*1b4f0*/  WARPGROUP.DEPBAR.LE gsb0, 0x0 ;  /* 0x00008000000079c5 */ /* 0x000fe40000010000 */
[----:B------:R-:W-:Y:S01]  /*1b500*/  WARPGROUP.ARRIVE ;  /* 0x00000000000079c5 */ /* 0x000fe20000000000 */
[-CC-:B------:R-:W-:Y:S01]  /*1b510*/  FFMA.FTZ R192, R136, R90.reuse, -R171.reuse ;  /* 0x0000005a88c07223 */ /* 0x180fe200000108ab */
[-CC-:B------:R-:W-:Y:S01]  /*1b520*/  FFMA.FTZ R136, R137, R90.reuse, -R171.reuse ;  /* 0x0000005a89887223 */ /* 0x180fe200000108ab */
[----:B------:R-:W-:Y:S01]  /*1b530*/  FFMA.FTZ R194, R140, R90, -R171 ;  /* 0x0000005a8cc27223 */ /* 0x000fe200000108ab */
[----:B-1----:R-:W-:Y:S01]  /*1b540*/  FADD.FTZ R15, R4, R15 ;  /* 0x0000000f040f7221 */ /* 0x002fe20000010000 */
[----:B------:R-:W-:Y:S01]  /*1b550*/  MUFU.EX2 R180, R180 ;  /* 0x000000b400b47308 */ /* 0x000fe20000000800 */
[----:B------:R-:W-:Y:S01]  /*1b560*/  HGMMA.64x128x16.F32.BF16 R24, R196, gdesc[UR4].tnspB, R24, gsb0 ;  /* 0x41e00004c4187df0 */ /* 0x000fe20008001818 */
[----:B------:R-:W-:-:S02]  /*1b570*/  R2UR UR6, R88 ;  /* 0x00000000580672ca */ /* 0x000fc400000e0000 */
[----:B------:R-:W-:Y:S02]  /*1b580*/  R2UR UR7, R89 ;  /* 0x00000000590772ca */ /* 0x000fe400000e0000 */
[----:B------:R-:W-:Y:S02]  /*1b590*/  FMNMX.FTZ R88, R20, R13, !PT ;  /* 0x0000000d14587209 */ /* 0x000fe40007810000 */
[----:B------:R-:W-:Y:S01]  /*1b5a0*/  MUFU.EX2 R11, R11 ;  /* 0x0000000b000b7308 */ /* 0x000fe20000000800 */
[----:B------:R-:W-:Y:S02]  /*1b5b0*/  F2FP.BF16.F32.PACK_AB R176, R4, R176 ;  /* 0x000000b004b0723e */ /* 0x000fe400000010ff */
        /* <DEDUP_REMOVED lines=14> */
[----:B------:R-:W-:Y:S01]  /*1b6a0*/  VIADD R88, R6, 0x380 ;  /* 0x0000038006587836 */ /* 0x000fe20000000000 */
[----:B------:R-:W-:Y:S02]  /*1b6b0*/  MUFU.EX2 R186, R186 ;  /* 0x000000ba00ba7308 */ /* 0x000fe40000000800 */
[----:B------:R-:W-:-:S04]  /*1b6c0*/  FMNMX.FTZ R89, R150, R89, !PT ;  /* 0x0000005996597209 */ /* 0x000fc80007810000 */
[----:B------:R-:W-:Y:S01]  /*1b6d0*/  FMNMX.FTZ R137, R151, R89, !PT ;  /* 0x0000005997897209 */ /* 0x000fe20007810000 */
[----:B------:R-:W-:Y:S01]  /*1b6e0*/  IMAD.MOV.U32 R89, RZ, RZ, 0x40000040 ;  /* 0x40000040ff597424 */ /* 0x000fe200078e00ff */
[----:B------:R-:W-:Y:S02]  /*1b6f0*/  MUFU.EX2 R13, R157 ;  /* 0x0000009d000d7308 */ /* 0x000fe40000000800 */
[----:B------:R-:W-:-:S04]  /*1b700*/  FMNMX.FTZ R137, R138, R137, !PT ;  /* 0x000000898a897209 */ /* 0x000fc80007810000 */
[----:B------:R-:W-:Y:S02]  /*1b710*/  FMNMX.FTZ R137, R139, R137, !PT ;  /* 0x000000898b897209 */ /* 0x000fe40007810000 */
[----:B------:R-:W-:Y:S02]  /*1b720*/  MUFU.EX2 R188, R188 ;  /* 0x000000bc00bc7308 */ /* 0x000fe40000000800 */
[----:B------:R-:W-:-:S06]  /*1b730*/  FMNMX.FTZ R137, R142, R137, !PT ;  /* 0x000000898e897209 */ /* 0x000fcc0007810000 */
        /* <DEDUP_REMOVED lines=9> */
[-CC-:B------:R-:W-:Y:S01]  /*1b7d0*/  FFMA.FTZ R196, R128, R90.reuse, -R171.reuse ;  /* 0x0000005a80c47223 */ /* 0x180fe200000108ab */
[-CC-:B------:R-:W-:Y:S01]  /*1b7e0*/  FFMA.FTZ R198, R132, R90.reuse, -R171.reuse ;  /* 0x0000005a84c67223 */ /* 0x180fe200000108ab */
[----:B------:R-:W-:-:S03]  /*1b7f0*/  FFMA.FTZ R128, R133, R90, -R171 ;  /* 0x0000005a85807223 */ /* 0x000fc600000108ab */
[----:B------:R-:W-:Y:S01]  /*1b800*/  HGMMA.64x128x16.F32.BF16 R24, R200, gdesc[UR4].tnspB, R24, gsb0 ;  /* 0x41e00004c8187df0 */ /* 0x000fe20008001818 */
[----:B------:R-:W-:Y:S01]  /*1b810*/  R2UR UR6, R88 ;  /* 0x00000000580672ca */ /* 0x000fe200000e0000 */
[----:B------:R-:W-:Y:S01]  /*1b820*/  MUFU.EX2 R196, R196 ;  /* 0x000000c400c47308 */ /* 0x000fe20000000800 */
[----:B------:R-:W-:Y:S02]  /*1b830*/  R2UR UR7, R89 ;  /* 0x00000000590772ca */ /* 0x000fe400000e0000 */
[----:B------:R-:W-:-:S04]  /*1b840*/  FMNMX.FTZ R88, R143, R137, !PT ;  /* 0x000000898f587209 */ /* 0x000fc80007810000 */
[----:B------:R-:W-:Y:S01]  /*1b850*/  FMNMX.FTZ R88, R130, R88, !PT ;  /* 0x0000005882587209 */ /* 0x000fe20007810000 */
[----:B------:R1:W-:Y:S03]  /*1b860*/  MUFU.EX2 R137, R141 ;  /* 0x0000008d00897308 */ /* 0x0003e60000000800 */
[----:B------:R-:W-:-:S04]  /*1b870*/  FMNMX.FTZ R88, R131, R88, !PT ;  /* 0x0000005883587209 */ /* 0x000fc80007810000 */
[----:B------:R-:W-:Y:S01]  /*1b880*/  FMNMX.FTZ R88, R134, R88, !PT ;  /* 0x0000005886587209 */ /* 0x000fe20007810000 */
[----:B------:R-:W-:Y:S03]  /*1b890*/  MUFU.EX2 R198, R198 ;  /* 0x000000c600c67308 */ /* 0x000fe60000000800 */
[----:B------:R-:W-:-:S04]  /*1b8a0*/  FMNMX.FTZ R88, R135, R88, !PT ;  /* 0x0000005887587209 */ /* 0x000fc80007810000 */
[----:B------:R-:W-:Y:S01]  /*1b8b0*/  FMNMX.FTZ R88, R122, R88, !PT ;  /* 0x000000587a587209 */ /* 0x000fe20007810000 */
[----:B------:R-:W-:Y:S03]  /*1b8c0*/  MUFU.EX2 R128, R128 ;  /* 0x0000008000807308 */ /* 0x000fe60000000800 */
        /* <DEDUP_REMOVED lines=14> */
[----:B------:R-:W-:-:S03]  /*1b9b0*/  VIADD R88, R6, 0x400 ;  /* 0x0000040006587836 */ /* 0x000fc60000000000 */
[----:B------:R-:W-:Y:S01]  /*1b9c0*/  FMNMX.FTZ R89, R103, R89, !PT ;  /* 0x0000005967597209 */ /* 0x000fe20007810000 */
[----:B------:R-:W-:Y:S02]  /*1b9d0*/  WARPGROUP.DEPBAR.LE gsb0, 0x0 ;  /* 0x00008000000079c5 */ /* 0x000fe40000010000 */
[----:B------:R-:W-:Y:S01]  /*1b9e0*/  WARPGROUP.ARRIVE ;  /* 0x00000000000079c5 */ /* 0x000fe20000000000 */
[-CC-:B------:R-:W-:Y:S01]  /*1b9f0*/  FFMA.FTZ R200, R120, R90.reuse, -R171.reuse ;  /* 0x0000005a78c87223 */ /* 0x180fe200000108ab */
[-CC-:B------:R-:W-:Y:S01]  /*1ba00*/  FFMA.FTZ R120, R121, R90.reuse, -R171.reuse ;  /* 0x0000005a79787223 */ /* 0x180fe200000108ab */
[-CC-:B------:R-:W-:Y:S01]  /*1ba10*/  FFMA.FTZ R202, R124, R90.reuse, -R171.reuse ;  /* 0x0000005a7cca7223 */ /* 0x180fe200000108ab */
[-CC-:B------:R-:W-:Y:S02]  /*1ba20*/  FFMA.FTZ R121, R125, R90.reuse, -R171.reuse ;  /* 0x0000005a7d797223 */ /* 0x180fe400000108ab */
[----:B------:R-:W-:Y:S01]  /*1ba30*/  HGMMA.64x128x16.F32.BF16 R24, R204, gdesc[UR4].tnspB, R24, gsb0 ;  /* 0x41e00004cc187df0 */ /* 0x000fe20008001818 */
[----:B------:R-:W-:Y:S01]  /*1ba40*/  R2UR UR6, R88 ;  /* 0x00000000580672ca */ /* 0x000fe200000e0000 */
[-CC-:B------:R-:W-:Y:S01]  /*1ba50*/  FFMA.FTZ R88, R117, R90.reuse, -R171.reuse ;  /* 0x0000005a75587223 */ /* 0x180fe200000108ab */
[----:B------:R-:W-:Y:S01]  /*1ba60*/  FFMA.FTZ R117, R92, R90, -R171 ;  /* 0x0000005a5c757223 */ /* 0x000fe200000108ab */
[----:B------:R-:W-:Y:S08]  /*1ba70*/  MUFU.EX2 R200, R200 ;  /* 0x000000c800c87308 */ /* 0x000ff00000000800 */
[----:B------:R-:W-:Y:S08]  /*1ba80*/  MUFU.EX2 R120, R120 ;  /* 0x0000007800787308 */ /* 0x000ff00000000800 */
[----:B------:R-:W-:Y:S08]  /*1ba90*/  MUFU.EX2 R202, R202 ;  /* 0x000000ca00ca7308 */ /* 0x000ff00000000800 */
[----:B------:R-:W-:Y:S08]  /*1baa0*/  MUFU.EX2 R121, R121 ;  /* 0x0000007900797308 */ /* 0x000ff00000000800 */
[----:B------:R-:W-:Y:S01]  /*1bab0*/  MUFU.EX2 R88, R88 ;  /* 0x0000005800587308 */ /* 0x000fe20000000800 */
[----:B------:R-:W-:-:S02]  /*1bac0*/  WARPGROUP.DEPBAR.LE gsb0, 0x0 ;  /* 0x00008000000079c5 */ /* 0x000fc40000010000 */
[-CC-:B------:R-:W-:Y:S01]  /*1bad0*/  FFMA.FTZ R204, R112, R90.reuse, -R171.reuse ;  /* 0x0000005a70cc7223 */ /* 0x180fe200000108ab */
[-CC-:B------:R-:W-:Y:S01]  /*1bae0*/  FFMA.FTZ R112, R113, R90.reuse, -R171.reuse ;  /* 0x0000005a71707223 */ /* 0x180fe200000108ab */
[----:B------:R-:W-:Y:S01]  /*1baf0*/  FMNMX.FTZ R113, R169, R89, !PT ;  /* 0x00000059a9717209 */ /* 0x000fe20007810000 */
[----:B------:R-:W-:Y:S01]  /*1bb00*/  IMAD.MOV.U32 R89, RZ, RZ, 0x40000040 ;  /* 0x40000040ff597424 */ /* 0x000fe200078e00ff */
[----:B------:R-:W-:Y:S01]  /*1bb10*/  WARPGROUP.ARRIVE ;  /* 0x00000000000079c5 */ /* 0x000fe20000000000 */
[-CC-:B------:R-:W-:Y:S01]  /*1bb20*/  FFMA.FTZ R206, R116, R90.reuse, -R171.reuse ;  /* 0x0000005a74ce7223 */ /* 0x180fe200000108ab */
[----:B------:R-:W-:Y:S01]  /*1bb30*/  FMNMX.FTZ R113, R170, R113, !PT ;  /* 0x00000071aa717209 */ /* 0x000fe20007810000 */
[----:B------:R-:W-:Y:S01]  /*1bb40*/  MUFU.EX2 R204, R204 ;  /* 0x000000cc00cc7308 */ /* 0x000fe20000000800 */
[----:B------:R-:W-:Y:S01]  /*1bb50*/  R2UR UR7, R89 ;  /* 0x00000000590772ca */ /* 0x000fe200000e0000 */
[-CC-:B------:R-:W-:Y:S01]  /*1bb60*/  FFMA.FTZ R89, R96, R90.reuse, -R171.reuse ;  /* 0x0000005a60597223 */ /* 0x180fe200000108ab */
[----:B------:R-:W-:Y:S01]  /*1bb70*/  FMNMX.FTZ R113, R94, R113, !PT ;  /* 0x000000715e717209 */ /* 0x000fe20007810000 */
[-CC-:B------:R-:W-:Y:S01]  /*1bb80*/  FFMA.FTZ R96, R97, R90.reuse, -R171.reuse ;  /* 0x0000005a61607223 */ /* 0x180fe200000108ab */
[-CC-:B------:R-:W-:Y:S01]  /*1bb90*/  FFMA.FTZ R97, R100, R90.reuse, -R171.reuse ;  /* 0x0000005a64617223 */ /* 0x180fe200000108ab */
[-CC-:B------:R-:W-:Y:S01]  /*1bba0*/  FFMA.FTZ R100, R101, R90.reuse, -R171.reuse ;  /* 0x0000005a65647223 */ /* 0x180fe200000108ab */
[----:B------:R-:W-:Y:S01]  /*1bbb0*/  FMNMX.FTZ R113, R95, R113, !PT ;  /* 0x000000715f717209 */ /* 0x000fe20007810000 */
[----:B------:R-:W-:Y:S01]  /*1bbc0*/  FFMA.FTZ R101, R167, R90, -R171 ;  /* 0x0000005aa7657223 */ /* 0x000fe200000108ab */
[----:B------:R-:W-:Y:S03]  /*1bbd0*/  MUFU.EX2 R112, R112 ;  /* 0x0000007000707308 */ /* 0x000fe60000000800 */
[----:B------:R-:W3:Y:S02]  /*1bbe0*/  SHFL.BFLY PT, R116, R113, 0x2, 0x1f ;  /* 0x0c401f0071747f89 */ /* 0x000ee400000e0000 */
[----:B------:R-:W-:Y:S03]  /*1bbf0*/  HGMMA.64x128x16.F32.BF16 R24, R208, gdesc[UR4].tnspB, R24, gsb0 ;  /* 0x41e00004d0187df0 */ /* 0x000fe60008001818 */
[----:B------:R-:W-:Y:S08]  /*1bc00*/  MUFU.EX2 R206, R206 ;  /* 0x000000ce00ce7308 */ /* 0x000ff00000000800 */
[----:B------:R-:W-:Y:S08]  /*1bc10*/  MUFU.EX2 R89, R89 ;  /* 0x0000005900597308 */ /* 0x000ff00000000800 */
[----:B------:R-:W-:Y:S01]  /*1bc20*/  MUFU.EX2 R96, R96 ;  /* 0x0000006000607308 */ /* 0x000fe20000000800 */
[----:B---3--:R-:W-:-:S07]  /*1bc30*/  FMNMX.FTZ R113, R113, R116, !PT ;  /* 0x0000007471717209 */ /* 0x008fce0007810000 */
[----:B------:R-:W-:Y:S08]  /*1bc40*/  MUFU.EX2 R97, R97 ;  /* 0x0000006100617308 */ /* 0x000ff00000000800 */
[----:B------:R-:W-:Y:S08]  /*1bc50*/  MUFU.EX2 R100, R100 ;  /* 0x0000006400647308 */ /* 0x000ff00000000800 */
[----:B------:R-:W-:Y:S01]  /*1bc60*/  MUFU.EX2 R101, R101 ;  /* 0x0000006500657308 */ /* 0x000fe20000000800 */
[----:B------:R-:W-:-:S02]  /*1bc70*/  WARPGROUP.DEPBAR.LE gsb0, 0x0 ;  /* 0x00008000000079c5 */ /* 0x000fc40000010000 */
[-CC-:B------:R-:W-:Y:S01]  /*1bc80*/  FFMA.FTZ R208, R104, R90.reuse, -R171.reuse ;  /* 0x0000005a68d07223 */ /* 0x180fe200000108ab */
[-CC-:B------:R-:W-:Y:S01]  /*1bc90*/  FFMA.FTZ R104, R105, R90.reuse, -R171.reuse ;  /* 0x0000005a69687223 */ /* 0x180fe200000108ab */
[-CC-:B------:R-:W-:Y:S01]  /*1bca0*/  FFMA.FTZ R105, R109, R90.reuse, -R171.reuse ;  /* 0x0000005a6d697223 */ /* 0x180fe200000108ab */
[----:B------:R-:W-:Y:S01]  /*1bcb0*/  WARPGROUP.ARRIVE ;  /* 0x00000000000079c5 */ /* 0x000fe20000000000 */
[----:B------:R-:W3:Y:S01]  /*1bcc0*/  SHFL.BFLY PT, R109, R113, 0x1, 0x1f ;  /* 0x0c201f00716d7f89 */ /* 0x000ee200000e0000 */
[-CC-:B------:R-:W-:Y:S01]  /*1bcd0*/  FFMA.FTZ R210, R108, R90.reuse, -R171.reuse ;  /* 0x0000005a6cd27223 */ /* 0x180fe200000108ab */
[-CC-:B------:R-:W-:Y:S01]  /*1bce0*/  FFMA.FTZ R108, R168, R90.reuse, -R171.reuse ;  /* 0x0000005aa86c7223 */ /* 0x180fe200000108ab */
[----:B------:R-:W-:Y:S01]  /*1bcf0*/  FFMA.FTZ R171, R93, R90, -R171 ;  /* 0x0000005a5dab7223 */ /* 0x000fe200000108ab */
[----:B------:R-:W-:Y:S08]  /*1bd00*/  MUFU.EX2 R208, R208 ;  /* 0x000000d000d07308 */ /* 0x000ff00000000800 */
[----:B------:R-:W-:Y:S08]  /*1bd10*/  MUFU.EX2 R104, R104 ;  /* 0x0000006800687308 */ /* 0x000ff00000000800 */
[----:B------:R-:W-:Y:S01]  /*1bd20*/  MUFU.EX2 R210, R210 ;  /* 0x000000d200d27308 */ /* 0x000fe20000000800 */
[----:B---3--:R-:W-:-:S07]  /*1bd30*/  FMNMX.FTZ R92, R113, R109, !PT ;  /* 0x0000006d715c7209 */ /* 0x008fce0007810000 */
[----:B------:R3:W-:Y:S01]  /*1bd40*/  MUFU.EX2 R109, R117 ;  /* 0x00000075006d7308 */ /* 0x0007e20000000800 */
[C---:B------:R-:W-:Y:S01]  /*1bd50*/  FMUL.FTZ R113, R92.reuse, R90 ;  /* 0x0000005a5c717220 */ /* 0x040fe20000410000 */
[----:B------:R-:W-:-:S03]  /*1bd60*/  FADD.FTZ R93, -R92, R0 ;  /* 0x000000005c5d7221 */ /* 0x000fc60000010100 */
[-CC-:B------:R-:W-:Y:S01]  /*1bd70*/  FFMA.FTZ R177, R8, R90.reuse, -R113.reuse ;  /* 0x0000005a08b17223 */ /* 0x180fe20000010871 */
[-CC-:B------:R-:W-:Y:S01]  /*1bd80*/  FFMA.FTZ R116, R9, R90.reuse, -R113.reuse ;  /* 0x0000005a09747223 */ /* 0x180fe20000010871 */
[----:B------:R-:W-:Y:S02]  /*1bd90*/  VIADD R8, R6, 0x480 ;  /* 0x0000048006087836 */ /* 0x000fe40000000000 */
[-C--:B------:R-:W-:Y:S01]  /*1bda0*/  FMUL.FTZ R93, R93, R90.reuse ;  /* 0x0000005a5d5d7220 */ /* 0x080fe20000410000 */
[----:B------:R-:W-:Y:S02]  /*1bdb0*/  IMAD.MOV.U32 R9, RZ, RZ, 0x40000040 ;  /* 0x40000040ff097424 */ /* 0x000fe400078e00ff */
[----:B------:R-:W-:Y:S01]  /*1bdc0*/  FFMA.FTZ R179, R14, R90, -R113 ;  /* 0x0000005a0eb37223 */ /* 0x000fe20000010871 */
[----:B------:R-:W-:Y:S01]  /*1bdd0*/  MUFU.EX2 R177, R177 ;  /* 0x000000b100b17308 */ /* 0x000fe20000000800 */
[----:B------:R-:W-:Y:S01]  /*1bde0*/  R2UR UR6, R8 ;  /* 0x00000000080672ca */ /* 0x000fe200000e0000 */
[----:B------:R-:W-:Y:S01]  /*1bdf0*/  VIADD R8, R6, 0x500 ;  /* 0x0000050006087836 */ /* 0x000fe20000000000 */
[----:B------:R-:W-:Y:S01]  /*1be00*/  R2UR UR7, R9 ;  /* 0x00000000090772ca */ /* 0x000fe200000e0000 */
[----:B------:R-:W-:-:S02]  /*1be10*/  IMAD.MOV.U32 R9, RZ, RZ, 0x40000040 ;  /* 0x40000040ff097424 */ /* 0x000fc400078e00ff */
[-CC-:B------:R-:W-:Y:S01]  /*1be20*/  FFMA.FTZ R14, R20, R90.reuse, -R113.reuse ;  /* 0x0000005a140e7223 */ /* 0x180fe20000010871 */
[-CC-:B------:R-:W-:Y:S01]  /*1be30*/  FFMA.FTZ R181, R161, R90.reuse, -R113.reuse ;  /* 0x0000005aa1b57223 */ /* 0x180fe20000010871 */
[-CC-:B------:R-:W-:Y:S01]  /*1be40*/  FFMA.FTZ R20, R162, R90.reuse, -R113.reuse ;  /* 0x0000005aa2147223 */ /* 0x180fe20000010871 */
[----:B------:R-:W4:Y:S01]  /*1be50*/  MUFU.EX2 R93, R93 ;  /* 0x0000005d005d7308 */ /* 0x000f220000000800 */
[-CC-:B------:R-:W-:Y:S01]  /*1be60*/  FFMA.FTZ R6, R131, R90.reuse, -R113.reuse ;  /* 0x0000005a83067223 */ /* 0x180fe20000010871 */
[-CC-:B------:R-:W-:Y:S01]  /*1be70*/  FFMA.FTZ R183, R165, R90.reuse, -R113.reuse ;  /* 0x0000005aa5b77223 */ /* 0x180fe20000010871 */
[-CC-:B-1----:R-:W-:Y:S01]  /*1be80*/  FFMA.FTZ R141, R166, R90.reuse, -R113.reuse ;  /* 0x0000005aa68d7223 */ /* 0x182fe20000010871 */
[-C--:B------:R-:W-:Y:S01]  /*1be90*/  FFMA.FTZ R201, R122, R90.reuse, -R113 ;  /* 0x0000005a7ac97223 */ /* 0x080fe20000010871 */
[----:B--2---:R-:W-:Y:S01]  /*1bea0*/  FADD.FTZ R122, R178, R15 ;  /* 0x0000000fb27a7221 */ /* 0x004fe20000010000 */
[-CC-:B------:R-:W-:Y:S01]  /*1beb0*/  FFMA.FTZ R185, R154, R90.reuse, -R113.reuse ;  /* 0x0000005a9ab97223 */ /* 0x180fe20000010871 */
[-CC-:B------:R-:W-:Y:S01]  /*1bec0*/  FFMA.FTZ R197, R130, R90.reuse, -R113.reuse ;  /* 0x0000005a82c57223 */ /* 0x180fe20000010871 */
[----:B------:R-:W-:Y:S01]  /*1bed0*/  HGMMA.64x128x16.F32.BF16 R24, R212, gdesc[UR4].tnspB, R24, gsb0 ;  /* 0x41e00004d4187df0 */ /* 0x000fe20008001818 */
[----:B------:R-:W-:Y:S01]  /*1bee0*/  R2UR UR6, R8 ;  /* 0x00000000080672ca */ /* 0x000fe200000e0000 */
[----:B------:R-:W1:Y:S01]  /*1bef0*/  MUFU.EX2 R116, R116 ;  /* 0x0000007400747308 */ /* 0x000e620000000800 */
[----:B------:R-:W-:Y:S01]  /*1bf00*/  R2UR UR7, R9 ;  /* 0x00000000090772ca */ /* 0x000fe200000e0000 */
[----:B------:R-:W-:Y:S01]  /*1bf10*/  @!P1 IMAD R8, R228, 0x8, R2 ;  /* 0x00000008e4089824 */ /* 0x000fe200078e0202 */
[----:B------:R-:W-:Y:S01]  /*1bf20*/  IADD3 R9, -R230, 0xb, RZ ;  /* 0x0000000be6097810 */ /* 0x000fe20007ffe1ff */
[----:B0-----:R-:W-:Y:S01]  /*1bf30*/  FADD.FTZ R15, R7, R122 ;  /* 0x0000007a070f7221 */ /* 0x001fe20000010000 */
[----:B---3--:R-:W-:Y:S01]  /*1bf40*/  FFMA.FTZ R117, R155, R90, -R113 ;  /* 0x0000005a9b757223 */ /* 0x008fe20000010871 */
[----:B------:R-:W-:-:S02]  /*1bf50*/  @!P1 VIADD R8, R8, 0x34840 ;  /* 0x0003484008089836 */ /* 0x000fc40000000000 */
[----:B----4-:R-:W-:Y:S01]  /*1bf60*/  FFMA.FTZ R131, R93, R12, R177 ;  /* 0x0000000c5d837223 */ /* 0x010fe200000100b1 */
[----:B------:R-:W-:Y:S01]  /*1bf70*/  MUFU.EX2 R179, R179 ;  /* 0x000000b300b37308 */ /* 0x000fe20000000800 */
[----:B------:R-:W-:Y:S01]  /*1bf80*/  FADD.FTZ R122, R180, R15 ;  /* 0x0000000fb47a7221 */ /* 0x000fe20000010000 */
[-CC-:B------:R-:W-:Y:S01]  /*1bf90*/  FFMA.FTZ R187, R158, R90.reuse, -R113.reuse ;  /* 0x0000005a9ebb7223 */ /* 0x180fe20000010871 */
[----:B------:R-:W-:Y:S01]  /*1bfa0*/  @!P1 PRMT R130, RZ, 0x654, R8 ;  /* 0x00000654ff829816 */ /* 0x000fe20000000008 */
[-CC-:B------:R-:W-:Y:S01]  /*1bfb0*/  FFMA.FTZ R124, R159, R90.reuse, -R113.reuse ;  /* 0x0000005a9f7c7223 */ /* 0x180fe20000010871 */
[-CC-:B------:R-:W-:Y:S01]  /*1bfc0*/  FFMA.FTZ R205, R114, R90.reuse, -R113.reuse ;  /* 0x0000005a72cd7223 */ /* 0x180fe20000010871 */
[-CC-:B------:R-:W-:Y:S01]  /*1bfd0*/  FFMA.FTZ R189, R146, R90.reuse, -R113.reuse ;  /* 0x0000005a92bd7223 */ /* 0x180fe20000010871 */
[-C--:B------:R-:W-:Y:S01]  /*1bfe0*/  FFMA.FTZ R140, R147, R90.reuse, -R113 ;  /* 0x0000005a938c7223 */ /* 0x080fe20000010871 */
[----:B------:R-:W-:Y:S01]  /*1bff0*/  MUFU.EX2 R14, R14 ;  /* 0x0000000e000e7308 */ /* 0x000fe20000000800 */
[----:B-1----:R-:W-:Y:S01]  /*1c000*/  FADD.FTZ R12, R116, R131 ;  /* 0x00000083740c7221 */ /* 0x002fe20000010000 */
        /* <DEDUP_REMOVED lines=24> */
[----:B------:R-:W-:Y:S01]  /*1c190*/  FFMA.FTZ R95, R95, R90, -R113 ;  /* 0x0000005a5f5f7223 */ /* 0x000fe20000010871 */
[----:B------:R-:W-:-:S02]  /*1c1a0*/  F2FP.BF16.F32.PACK_AB R178, R7, R178 ;  /* 0x000000b207b2723e */ /* 0x000fc400000010ff */
[----:B------:R-:W-:Y:S02]  /*1c1b0*/  F2FP.BF16.F32.PACK_AB R180, R11, R180 ;  /* 0x000000b40bb4723e */ /* 0x000fe400000010ff */
[----:B------:R-:W-:Y:S01]  /*1c1c0*/  F2FP.BF16.F32.PACK_AB R177, R116, R177 ;  /* 0x000000b174b1723e */ /* 0x000fe200000010ff */
        /* <DEDUP_REMOVED lines=14> */
[----:B------:R-:W-:-:S04]  /*1c2b0*/  F2FP.BF16.F32.PACK_AB R212, R96, R89 ;  /* 0x0000005960d4723e */ /* 0x000fc800000010ff */
[----:B------:R-:W-:Y:S01]  /*1c2c0*/  MUFU.EX2 R133, R133 ;  /* 0x0000008500857308 */ /* 0x000fe20000000800 */
[----:B------:R-:W-:Y:S01]  /*1c2d0*/  F2FP.BF16.F32.PACK_AB R214, R100, R97 ;  /* 0x0000006164d6723e */ /* 0x000fe200000010ff */
[----:B------:R-:W-:Y:S06]  /*1c2e0*/  HGMMA.64x128x16.F32.BF16 R24, R216, gdesc[UR4].tnspB, R24, gsb0 ;  /* 0x41e00004d8187df0 */ /* 0x000fec0008001818 */
        /* <DEDUP_REMOVED lines=11> */
[----:B------:R-:W0:Y:S08]  /*1c3a0*/  MUFU.EX2 R99, R99 ;  /* 0x0000006300637308 */ /* 0x000e300000000800 */
[----:B------:R-:W-:Y:S08]  /*1c3b0*/  MUFU.EX2 R102, R102 ;  /* 0x0000006600667308 */ /* 0x000ff00000000800 */
[----:B------:R-:W1:Y:S01]  /*1c3c0*/  MUFU.EX2 R103, R103 ;  /* 0x0000006700677308 */ /* 0x000e620000000800 */
[----:B0-----:R-:W-:-:S07]  /*1c3d0*/  F2FP.BF16.F32.PACK_AB R213, R99, R98 ;  /* 0x0000006263d5723e */ /* 0x001fce00000010ff */
[----:B------:R-:W-:Y:S08]  /*1c3e0*/  MUFU.EX2 R169, R169 ;  /* 0x000000a900a97308 */ /* 0x000ff00000000800 */
[----:B------:R-:W-:Y:S01]  /*1c3f0*/  MUFU.EX2 R170, R170 ;  /* 0x000000aa00aa7308 */ /* 0x000fe20000000800 */
[----:B-1----:R-:W-:-:S07]  /*1c400*/  F2FP.BF16.F32.PACK_AB R215, R103, R102 ;  /* 0x0000006667d7723e */ /* 0x002fce00000010ff */
[----:B------:R-:W-:Y:S08]  /*1c410*/  MUFU.EX2 R95, R95 ;  /* 0x0000005f005f7308 */ /* 0x000ff00000000800 */
[----:B------:R-:W-:Y:S01]  /*1c420*/  MUFU.EX2 R105, R105 ;  /* 0x0000006900697308 */ /* 0x000fe20000000800 */
[----:B------:R-:W-:Y:S02]  /*1c430*/  WARPGROUP.DEPBAR.LE gsb0, 0x0 ;  /* 0x00008000000079c5 */ /* 0x000fe40000010000 */
[----:B------:R0:W-:Y:S06]  /*1c440*/  BAR.ARV R9, 0x100 ;  /* 0x000400090000751d */ /* 0x0001ec0000002000 */
[----:B------:R1:W-:Y:S01]  /*1c450*/  @!P1 SYNCS.ARRIVE.TRANS64.RED.A1T0 RZ, [R130+URZ], RZ ;  /* 0x000000ff82ff99a7 */ /* 0x0003e2000810043f */
[----:B------:R-:W-:Y:S01]  /*1c460*/  MUFU.EX2 R219, R94 ;  /* 0x0000005e00db7308 */ /* 0x000fe20000000800 */
[----:B0-----:R-:W-:Y:S01]  /*1c470*/  FADD.FTZ R9, R179, R12 ;  /* 0x0000000cb3097221 */ /* 0x001fe20000010000 */
[----:B------:R-:W-:Y:S01]  /*1c480*/  F2FP.BF16.F32.PACK_AB R179, R14, R179 ;  /* 0x000000b30eb3723e */ /* 0x000fe200000010ff */
[-C--:B------:R-:W-:Y:S01]  /*1c490*/  FMUL.FTZ R24, R24, R3.reuse ;  /* 0x0000000318187220 */ /* 0x080fe20000410000 */
[----:B------:R-:W-:Y:S01]  /*1c4a0*/  FMUL.FTZ R25, R25, R3 ;  /* 0x0000000319197220 */ /* 0x000fe20000410000 */
[----:B------:R-:W-:Y:S01]  /*1c4b0*/  FADD.FTZ R12, R14, R9 ;  /* 0x000000090e0c7221 */ /* 0x000fe20000010000 */
[----:B------:R-:W-:Y:S01]  /*1c4c0*/  FFMA.FTZ R9, R127, R90, -R113 ;  /* 0x0000005a7f097223 */ /* 0x000fe20000010871 */
[----:B-1----:R-:W-:-:S02]  /*1c4d0*/  @!P1 IMAD R130, R5, 0x8, R2 ;  /* 0x0000000805829824 */ /* 0x002fc400078e0202 */
[-CC-:B------:R-:W-:Y:S01]  /*1c4e0*/  FFMA.FTZ R5, R123, R90.reuse, -R113.reuse ;  /* 0x0000005a7b057223 */ /* 0x180fe20000010871 */
[----:B------:R-:W-:Y:S01]  /*1c4f0*/  FADD.FTZ R15, R181, R12 ;  /* 0x0000000cb50f7221 */ /* 0x000fe20000010000 */
[----:B------:R-:W-:Y:S01]  /*1c500*/  FADD.FTZ R123, R11, R122 ;  /* 0x0000007a0b7b7221 */ /* 0x000fe20000010000 */
[-C--:B------:R-:W-:Y:S01]  /*1c510*/  FFMA.FTZ R12, R115, R90.reuse, -R113 ;  /* 0x0000005a730c7223 */ /* 0x080fe20000010871 */
[C---:B------:R-:W-:Y:S01]  /*1c520*/  F2FP.BF16.F32.PACK_AB R181, R20.reuse, R181 ;  /* 0x000000b514b5723e */ /* 0x040fe200000010ff */
[----:B------:R-:W-:Y:S01]  /*1c530*/  FADD.FTZ R122, R20, R15 ;  /* 0x0000000f147a7221 */ /* 0x000fe20000010000 */
[----:B------:R-:W-:Y:S01]  /*1c540*/  FADD.FTZ R114, R182, R123 ;  /* 0x0000007bb6727221 */ /* 0x000fe20000010000 */
[----:B------:R-:W-:Y:S01]  /*1c550*/  FFMA.FTZ R15, R119, R90, -R113 ;  /* 0x0000005a770f7223 */ /* 0x000fe20000010871 */
[----:B------:R-:W-:Y:S01]  /*1c560*/  MUFU.EX2 R5, R5 ;  /* 0x0000000500057308 */ /* 0x000fe20000000800 */
[----:B------:R-:W-:Y:S01]  /*1c570*/  FADD.FTZ R122, R183, R122 ;  /* 0x0000007ab77a7221 */ /* 0x000fe20000010000 */
[----:B------:R-:W-:Y:S01]  /*1c580*/  FADD.FTZ R115, R21, R114 ;  /* 0x0000007215737221 */ /* 0x000fe20000010000 */
[----:B------:R-:W-:-:S02]  /*1c590*/  @!P1 VIADD R130, R130, 0x34860 ;  /* 0x0003486082829836 */ /* 0x000fc40000000000 */
[-C--:B------:R-:W-:Y:S01]  /*1c5a0*/  FMUL.FTZ R28, R28, R3.reuse ;  /* 0x000000031c1c7220 */ /* 0x080fe20000410000 */
[----:B------:R-:W-:Y:S01]  /*1c5b0*/  FADD.FTZ R122, R141, R122 ;  /* 0x0000007a8d7a7221 */ /* 0x000fe20000010000 */
[----:B------:R-:W-:Y:S01]  /*1c5c0*/  FADD.FTZ R115, R184, R115 ;  /* 0x00000073b8737221 */ /* 0x000fe20000010000 */
[-C--:B------:R-:W-:Y:S01]  /*1c5d0*/  FMUL.FTZ R29, R29, R3.reuse ;  /* 0x000000031d1d7220 */ /* 0x080fe20000410000 */
[----:B------:R-:W-:Y:S01]  /*1c5e0*/  MUFU.EX2 R9, R9 ;  /* 0x0000000900097308 */ /* 0x000fe20000000800 */
[----:B------:R-:W-:Y:S01]  /*1c5f0*/  FADD.FTZ R122, R185, R122 ;  /* 0x0000007ab97a7221 */ /* 0x000fe20000010000 */
[----:B------:R-:W-:Y:S01]  /*1c600*/  FADD.FTZ R115, R152, R115 ;  /* 0x0000007398737221 */ /* 0x000fe20000010000 */
[----:B------:R-:W-:Y:S01]  /*1c610*/  @!P1 PRMT R130, RZ, 0x654, R130 ;  /* 0x00000654ff829816 */ /* 0x000fe20000000082 */
[-C--:B------:R-:W-:Y:S01]  /*1c620*/  FMUL.FTZ R32, R32, R3.reuse ;  /* 0x0000000320207220 */ /* 0x080fe20000410000 */
[----:B------:R-:W-:Y:S01]  /*1c630*/  FADD.FTZ R122, R117, R122 ;  /* 0x0000007a757a7221 */ /* 0x000fe20000010000 */
[----:B------:R-:W-:Y:S01]  /*1c640*/  FADD.FTZ R106, R186, R115 ;  /* 0x00000073ba6a7221 */ /* 0x000fe20000010000 */
[----:B------:R0:W-:Y:S01]  /*1c650*/  @!P1 SYNCS.ARRIVE.TRANS64.RED.A1T0 RZ, [R130+URZ], RZ ;  /* 0x000000ff82ff99a7 */ /* 0x0001e2000810043f */
[----:B------:R-:W-:Y:S01]  /*1c660*/  MUFU.EX2 R12, R12 ;  /* 0x0000000c000c7308 */ /* 0x000fe20000000800 */
[----:B------:R-:W-:Y:S01]  /*1c670*/  FADD.FTZ R115, R187, R122 ;  /* 0x0000007abb737221 */ /* 0x000fe20000010000 */
[----:B------:R-:W-:Y:S01]  /*1c680*/  FADD.FTZ R119, R13, R106 ;  /* 0x0000006a0d777221 */ /* 0x000fe20000010000 */
[-C--:B------:R-:W-:Y:S01]  /*1c690*/  FMUL.FTZ R33, R33, R3.reuse ;  /* 0x0000000321217220 */ /* 0x080fe20000410000 */
[-C--:B------:R-:W-:Y:S01]  /*1c6a0*/  FMUL.FTZ R36, R36, R3.reuse ;  /* 0x0000000324247220 */ /* 0x080fe20000410000 */
[----:B------:R-:W-:Y:S01]  /*1c6b0*/  FADD.FTZ R106, R124, R115 ;  /* 0x000000737c6a7221 */ /* 0x000fe20000010000 */
[----:B------:R-:W-:Y:S01]  /*1c6c0*/  FADD.FTZ R119, R188, R119 ;  /* 0x00000077bc777221 */ /* 0x000fe20000010000 */
[-C--:B------:R-:W-:Y:S01]  /*1c6d0*/  FMUL.FTZ R37, R37, R3.reuse ;  /* 0x0000000325257220 */ /* 0x080fe20000410000 */
        /* <DEDUP_REMOVED lines=16> */
[----:B------:R-:W1:Y:S01]  /*1c7e0*/  MUFU.EX2 R0, R171 ;  /* 0x000000ab00007308 */ /* 0x000e620000000800 */
[----:B------:R-:W-:Y:S01]  /*1c7f0*/  FADD.FTZ R113, R193, R106 ;  /* 0x0000006ac1717221 */ /* 0x000fe20000010000 */
[----:B------:R-:W-:Y:S01]  /*1c800*/  FADD.FTZ R115, R136, R115 ;  /* 0x0000007388737221 */ /* 0x000fe20000010000 */
[-C--:B------:R-:W-:Y:S01]  /*1c810*/  FMUL.FTZ R52, R52, R3.reuse ;  /* 0x0000000334347220 */ /* 0x080fe20000410000 */
[-C--:B------:R-:W-:Y:S01]  /*1c820*/  FMUL.FTZ R53, R53, R3.reuse ;  /* 0x0000000335357220 */ /* 0x080fe20000410000 */
[----:B------:R-:W-:Y:S01]  /*1c830*/  FADD.FTZ R4, R132, R113 ;  /* 0x0000007184047221 */ /* 0x000fe20000010000 */
[----:B------:R-:W-:Y:S01]  /*1c840*/  FADD.FTZ R106, R194, R115 ;  /* 0x00000073c26a7221 */ /* 0x000fe20000010000 */
[-C--:B------:R-:W-:Y:S01]  /*1c850*/  FMUL.FTZ R56, R56, R3.reuse ;  /* 0x0000000338387220 */ /* 0x080fe20000410000 */
[-C--:B------:R-:W-:Y:S01]  /*1c860*/  FMUL.FTZ R57, R57, R3.reuse ;  /* 0x0000000339397220 */ /* 0x080fe20000410000 */
[----:B------:R-:W-:Y:S01]  /*1c870*/  FADD.FTZ R14, R195, R4 ;  /* 0x00000004c30e7221 */ /* 0x000fe20000010000 */
[----:B------:R-:W-:Y:S01]  /*1c880*/  FADD.FTZ R7, R137, R106 ;  /* 0x0000006a89077221 */ /* 0x000fe20000010000 */
[----:B------:R-:W2:Y:S01]  /*1c890*/  MUFU.EX2 R4, R107 ;  /* 0x0000006b00047308 */ /* 0x000ea20000000800 */
[-C--:B------:R-:W-:Y:S01]  /*1c8a0*/  FMUL.FTZ R60, R60, R3.reuse ;  /* 0x000000033c3c7220 */ /* 0x080fe20000410000 */
[----:B------:R-:W-:Y:S01]  /*1c8b0*/  FADD.FTZ R14, R133, R14 ;  /* 0x0000000e850e7221 */ /* 0x000fe20000010000 */
[----:B------:R-:W-:Y:S01]  /*1c8c0*/  FADD.FTZ R20, R196, R7 ;  /* 0x00000007c4147221 */ /* 0x000fe20000010000 */
[-C--:B------:R-:W-:Y:S01]  /*1c8d0*/  FMUL.FTZ R61, R61, R3.reuse ;  /* 0x000000033d3d7220 */ /* 0x080fe20000410000 */
[----:B------:R-:W-:Y:S01]  /*1c8e0*/  FMUL.FTZ R64, R64, R3 ;  /* 0x0000000340407220 */ /* 0x000fe20000410000 */
[----:B------:R-:W-:Y:S01]  /*1c8f0*/  FADD.FTZ R7, R197, R14 ;  /* 0x0000000ec5077221 */ /* 0x000fe20000010000 */
[----:B------:R-:W-:Y:S01]  /*1c900*/  FADD.FTZ R11, R129, R20 ;  /* 0x00000014810b7221 */ /* 0x000fe20000010000 */
[C---:B------:R-:W-:Y:S01]  /*1c910*/  F2FP.BF16.F32.PACK_AB R197, R6.reuse, R197 ;  /* 0x000000c506c5723e */ /* 0x040fe200000010ff */
[----:B------:R-:W-:Y:S01]  /*1c920*/  FMUL.FTZ R65, R65, R3 ;  /* 0x0000000341417220 */ /* 0x000fe20000410000 */
[----:B------:R-:W-:Y:S01]  /*1c930*/  FADD.FTZ R14, R6, R7 ;  /* 0x00000007060e7221 */ /* 0x000fe20000010000 */
[----:B------:R-:W-:Y:S01]  /*1c940*/  FADD.FTZ R11, R198, R11 ;  /* 0x0000000bc60b7221 */ /* 0x000fe20000010000 */
[----:B-1----:R-:W-:Y:S01]  /*1c950*/  F2FP.BF16.F32.PACK_AB R218, R0, R109 ;  /* 0x0000006d00da723e */ /* 0x002fe200000010ff */
[----:B------:R-:W-:Y:S01]  /*1c960*/  FMUL.FTZ R68, R68, R3 ;  /* 0x0000000344447220 */ /* 0x000fe20000410000 */
[----:B------:R-:W-:Y:S01]  /*1c970*/  FADD.FTZ R7, R199, R14 ;  /* 0x0000000ec7077221 */ /* 0x000fe20000010000 */
[----:B------:R-:W-:Y:S01]  /*1c980*/  FADD.FTZ R11, R128, R11 ;  /* 0x0000000b800b7221 */ /* 0x000fe20000010000 */
[----:B------:R-:W1:Y:S01]  /*1c990*/  MUFU.EX2 R14, R111 ;  /* 0x0000006f000e7308 */ /* 0x000e620000000800 */
[C---:B------:R-:W-:Y:S01]  /*1c9a0*/  F2FP.BF16.F32.PACK_AB R199, R8.reuse, R199 ;  /* 0x000000c708c7723e */ /* 0x040fe200000010ff */
[----:B------:R-:W-:Y:S01]  /*1c9b0*/  FADD.FTZ R20, R8, R7 ;  /* 0x0000000708147221 */ /* 0x000fe20000010000 */
[----:B------:R-:W-:Y:S01]  /*1c9c0*/  FADD.FTZ R11, R200, R11 ;  /* 0x0000000bc80b7221 */ /* 0x000fe20000010000 */
[-C--:B------:R-:W-:Y:S01]  /*1c9d0*/  FMUL.FTZ R69, R69, R3.reuse ;  /* 0x0000000345457220 */ /* 0x080fe20000410000 */
[----:B------:R-:W-:Y:S01]  /*1c9e0*/  FMUL.FTZ R72, R72, R3 ;  /* 0x0000000348487220 */ /* 0x000fe20000410000 */
[----:B------:R-:W-:Y:S01]  /*1c9f0*/  FADD.FTZ R20, R201, R20 ;  /* 0x00000014c9147221 */ /* 0x000fe20000010000 */
[----:B------:R-:W-:Y:S01]  /*1ca00*/  FADD.FTZ R11, R120, R11 ;  /* 0x0000000b780b7221 */ /* 0x000fe20000010000 */
[----:B------:R-:W-:Y:S01]  /*1ca10*/  F2FP.BF16.F32.PACK_AB R201, R5, R201 ;  /* 0x000000c905c9723e */ /* 0x000fe200000010ff */
[-C--:B------:R-:W-:Y:S01]  /*1ca20*/  FMUL.FTZ R73, R73, R3.reuse ;  /* 0x0000000349497220 */ /* 0x080fe20000410000 */
        /* <DEDUP_REMOVED lines=11> */
[----:B------:R-:W-:Y:S01]  /*1cae0*/  FMUL.FTZ R85, R85, R3 ;  /* 0x0000000355557220 */ /* 0x000fe20000410000 */
        /* <DEDUP_REMOVED lines=17> */
[----:B--2---:R-:W-:Y:S01]  /*1cc00*/  F2FP.BF16.F32.PACK_AB R209, R4, R209 ;  /* 0x000000d104d1723e */ /* 0x004fe200000010ff */
        /* <DEDUP_REMOVED lines=41> */
[C---:B------:R-:W-:Y:S01]  /*1cea0*/  F2FP.BF16.F32.PACK_AB R219, R95.reuse, R219 ;  /* 0x000000db5fdb723e */ /* 0x040fe200000010ff */
[----:B------:R-:W-:Y:S01]  /*1ceb0*/  FADD.FTZ R12, R95, R4 ;  /* 0x000000045f0c7221 */ /* 0x000fe20000010000 */
[-C--:B------:R-:W-:Y:S01]  /*1cec0*/  FMUL.FTZ R26, R26, R93.reuse ;  /* 0x0000005d1a1a7220 */ /* 0x080fe20000410000 */
[----:B------:R0:W5:Y:S01]  /*1ced0*/  LDL R4, [R1+0x4] ;  /* 0x0000040001047983 */ /* 0x0001620000100800 */
        /* <DEDUP_REMOVED lines=31> */
[----:B------:R-:W-:-:S02]  /*1d0d0*/  IMAD.MOV.U32 R5, RZ, RZ, R228 ;  /* 0x000000ffff057224 */ /* 0x000fc400078e00e4 */
[----:B------:R-:W-:Y:S02]  /*1d0e0*/  IMAD.MOV.U32 R0, RZ, RZ, R92 ;  /* 0x000000ffff007224 */ /* 0x000fe400078e005c */
[----:B------:R-:W-:Y:S01]  /*1d0f0*/  IMAD.MOV.U32 R3, RZ, RZ, R91 ;  /* 0x000000ffff037224 */ /* 0x000fe200078e005b */
[----:B0-----:R-:W-:Y:S06]  /*1d100*/  @P2 BRA `(.L_x_639) ;  /* 0xffffff9800802947 */ /* 0x001fec000383ffff */
.L_x_629:
[----:B------:R-:W-:Y:S05]  /*1d110*/  WARPSYNC.ALL ;  /* 0x0000000000007948 */ /* 0x000fea0003800000 */
[----:B------:R-:W-:Y:S06]  /*1d120*/  BAR.ARV 0x8, 0x120 ;  /* 0x0204800000007b1d */ /* 0x000fec0000002000 */
[----:B------:R-:W-:Y:S05]  /*1d130*/  @!P0 BRA `(.L_x_640) ;  /* 0x0000000000048947 */ /* 0x000fea0003800000 */
[----:B------:R-:W-:Y:S01]  /*1d140*/  BPT.TRAP 0x1 ;  /* 0x000000040000795c */ /* 0x000fe20000300000 */
.L_x_640:
[----:B------:R-:W2:Y:S01]  /*1d150*/  LDL R0, [R1+0x4] ;  /* 0x0000040001007983 */ /* 0x000ea20000100800 */
[----:B------:R-:W-:Y:S01]  /*1d160*/  IMAD R9, R228, 0x8, R2 ;  /* 0x00000008e4097824 */ /* 0x000fe200078e0202 */
[----:B--2---:R-:W-:-:S04]  /*1d170*/  SHF.L.U32 R0, R0, 0x1f, RZ ;  /* 0x0000001f00007819 */ /* 0x004fc800000006ff */
[----:B------:R0:W1:Y:S01]  /*1d180*/  SYNCS.PHASECHK.TRANS64.TRYWAIT P2, [R9+URZ+0x34850], R0 ;  /* 0x03485000090075a7 */ /* 0x000062000804017f */
[----:B------:R-:W-:Y:S05]  /*1d190*/  @!P0 BRA `(.L_x_641) ;  /* 0x0000000000048947 */ /* 0x000fea0003800000 */
[----:B------:R-:W-:Y:S01]  /*1d1a0*/  BPT.TRAP 0x1 ;  /* 0x000000040000795c */ /* 0x000fe20000300000 */
.L_x_641:
[----:B------:R-:W-:-:S05]  /*1d1b0*/  VIADD R2, R2, 0x400 ;  /* 0x0000040002027836 */ /* 0x000fca0000000000 */
[----:B------:R-:W-:-:S04]  /*1d1c0*/  SHF.R.U32.HI R2, RZ, 0x4, R2 ;  /* 0x00000004ff027819 */ /* 0x000fc80000011602 */
[----:B------:R-:W-:-:S04]  /*1d1d0*/  LOP3.LUT R2, R2, 0x3fff, RZ, 0xc0, !PT ;  /* 0x00003fff02027812 */ /* 0x000fc800078ec0ff */
[----:B------:R-:W-:Y:S01]  /*1d1e0*/  LOP3.LUT R3, R2, 0x5800000, RZ, 0xfc, !PT ;  /* 0x0580000002037812 */ /* 0x000fe200078efcff */
[----:B-1----:R-:W-:Y:S06]  /*1d1f0*/  @P2 BRA `(.L_x_642) ;  /* 0x0000000000082947 */ /* 0x002fec0003800000 */
[----:B------:R-:W1:Y:S02]  /*1d200*/  SYNCS.PHASECHK.TRANS64.TRYWAIT P0, [R9+URZ+0x34850], R0 ;  /* 0x03485000090075a7 */ /* 0x000e64000800017f */
[----:B-1----:R-:W-:Y:S05]  /*1d210*/  @!P0 BRA `(.L_x_643) ;  /* 0x0000008c00648947 */ /* 0x002fea0003800000 */
.L_x_642:
[----:B------:R-:W-:Y:S01]  /*1d220*/  IMAD R2, R228, 0xb00, R3 ;  /* 0x00000b00e4027824 */ /* 0x000fe200078e0203 */
[----:B------:R-:W2:Y:S01]  /*1d230*/  LDL.LU R7, [R1+0x4] ;  /* 0x0000040001077983 */ /* 0x000ea20000300800 */
[----:B------:R-:W-:Y:S01]  /*1d240*/  IMAD.MOV.U32 R3, RZ, RZ, 0x40000040 ;  /* 0x40000040ff037424 */ /* 0x000fe200078e00ff */
[----:B------:R-:W-:Y:S05]  /*1d250*/  WARPSYNC.ALL ;  /* 0x0000000000007948 */ /* 0x000fea0003800000 */
[C---:B------:R-:W-:Y:S01]  /*1d260*/  R2UR UR6, R2.reuse ;  /* 0x00000000020672ca */ /* 0x040fe200000e0000 */
[----:B------:R-:W-:Y:S01]  /*1d270*/  WARPGROUP.ARRIVE ;  /* 0x00000000000079c5 */ /* 0x000fe20000000000 */
[----:B------:R-:W-:Y:S01]  /*1d280*/  R2UR UR7, R3 ;  /* 0x00000000030772ca */ /* 0x000fe200000e0000 */
[----:B-----5:R-:W-:Y:S01]  /*1d290*/  VIADD R4, R2, 0x80 ;  /* 0x0000008002047836 */ /* 0x020fe20000000000 */
[----:B01----:R-:W0:Y:S01]  /*1d2a0*/  SHFL.BFLY PT, R0, R15, 0x2, 0x1f ;  /* 0x0c401f000f007f89 */ /* 0x003e2200000e0000 */
[----:B------:R-:W-:-:S02]  /*1d2b0*/  IMAD.MOV.U32 R5, RZ, RZ, 0x40000040 ;  /* 0x40000040ff057424 */ /* 0x000fc400078e00ff */
[----:B------:R-:W-:Y:S02]  /*1d2c0*/  IMAD.MOV.U32 R3, RZ, RZ, 0x40000040 ;  /* 0x40000040ff037424 */ /* 0x000fe400078e00ff */
[----:B------:R-:W-:-:S05]  /*1d2d0*/  VIADD R228, R228, 0x1 ;  /* 0x00000001e4e47836 */ /* 0x000fca0000000000 */
[----:B------:R-:W-:Y:S01]  /*1d2e0*/  ISETP.NE.AND P0, PT, R228, 0x2, PT ;  /* 0x00000002e400780c */ /* 0x000fe20003f05270 */
[----:B------:R-:W-:Y:S01]  /*1d2f0*/  HGMMA.64x128x16.F32.BF16 R24, R176, gdesc[UR4].tnspB, R24, gsb0 ;  /* 0x41e00004b0187df0 */ /* 0x000fe20008001818 */
[----:B------:R-:W-:Y:S01]  /*1d300*/  R2UR UR6, R4 ;  /* 0x00000000040672ca */ /* 0x000fe200000e0000 */
[----:B------:R-:W-:Y:S01]  /*1d310*/  VIADD R4, R2, 0x100 ;  /* 0x0000010002047836 */ /* 0x000fe20000000000 */
[----:B------:R-:W-:Y:S01]  /*1d320*/  R2UR UR7, R5 ;  /* 0x00000000050772ca */ /* 0x000fe200000e0000 */
[----:B------:R-:W-:Y:S02]  /*1d330*/  IMAD.MOV.U32 R5, RZ, RZ, 0x40000040 ;  /* 0x40000040ff057424 */ /* 0x000fe400078e00ff */
[----:B0-----:R-:W-:Y:S01]  /*1d340*/  FADD.FTZ R0, R0, R15 ;  /* 0x0000000f00007221 */ /* 0x001fe20000010000 */
[----:B------:R-:W-:Y:S02]  /*1d350*/  WARPGROUP.DEPBAR.LE gsb0, 0x0 ;  /* 0x00008000000079c5 */ /* 0x000fe40000010000 */
[----:B------:R-:W-:-:S07]  /*1d360*/  WARPGROUP.ARRIVE ;  /* 0x00000000000079c5 */ /* 0x000fce0000000000 */
        /* <DEDUP_REMOVED lines=51> */
[----:B------:R-:W-:Y:S01]  /*1d6a0*/  R2UR UR6, R4 ;  /* 0x00000000040672ca */ /* 0x000fe200000e0000 */
[----:B------:R-:W-:Y:S01]  /*1d6b0*/  IMAD.MOV.U32 R4, RZ, RZ, RZ ;  /* 0x000000ffff047224 */ /* 0x000fe200078e00ff */
[----:B------:R-:W-:Y:S01]  /*1d6c0*/  R2UR UR7, R5 ;  /* 0x00000000050772ca */ /* 0x000fe200000e0000 */
[----:B------:R-:W-:Y:S02]  /*1d6d0*/  WARPGROUP.DEPBAR.LE gsb0, 0x0 ;  /* 0x00008000000079c5 */ /* 0x000fe40000010000 */
[----:B------:R-:W-:-:S10]  /*1d6e0*/  WARPGROUP.ARRIVE ;  /* 0x00000000000079c5 */ /* 0x000fd40000000000 */
[----:B------:R-:W-:Y:S01]  /*1d6f0*/  HGMMA.64x128x16.F32.BF16 R24, R212, gdesc[UR4].tnspB, R24, gsb0 ;  /* 0x41e00004d4187df0 */ /* 0x000fe20008001818 */
[----:B------:R-:W-:Y:S02]  /*1d700*/  R2UR UR7, R3 ;  /* 0x00000000030772ca */ /* 0x000fe400000e0000 */
[----:B------:R-:W0:Y:S01]  /*1d710*/  SHFL.BFLY PT, R3, R12, 0x2, 0x1f ;  /* 0x0c401f000c037f89 */ /* 0x000e2200000e0000 */
[----:B------:R-:W-:Y:S01]  /*1d720*/  R2UR UR6, R2 ;  /* 0x00000000020672ca */ /* 0x000fe200000e0000 */
[----:B0-----:R-:W-:Y:S02]  /*1d730*/  FADD.FTZ R2, R3, R12 ;  /* 0x0000000c03027221 */ /* 0x001fe40000010000 */
[----:B------:R-:W0:Y:S04]  /*1d740*/  SHFL.BFLY PT, R3, R0, 0x1, 0x1f ;  /* 0x0c201f0000037f89 */ /* 0x000e2800000e0000 */
[----:B------:R-:W1:Y:S01]  /*1d750*/  SHFL.BFLY PT, R5, R2, 0x1, 0x1f ;  /* 0x0c201f0002057f89 */ /* 0x000e6200000e0000 */
[----:B0-----:R-:W-:Y:S01]  /*1d760*/  FADD.FTZ R10, R0, R3 ;  /* 0x00000003000a7221 */ /* 0x001fe20000010000 */
[----:B------:R-:W-:Y:S01]  /*1d770*/  SEL R0, RZ, 0x1, P0 ;  /* 0x00000001ff007807 */ /* 0x000fe20000000000 */
[----:B-1----:R-:W-:-:S03]  /*1d780*/  FADD.FTZ R11, R2, R5 ;  /* 0x00000005020b7221 */ /* 0x002fc60000010000 */
[----:B------:R-:W-:Y:S02]  /*1d790*/  FSETP.NE.FTZ.AND P2, PT, R10, RZ, PT ;  /* 0x000000ff0a00720b */ /* 0x000fe40003f55000 */
[----:B--2---:R-:W-:Y:S02]  /*1d7a0*/  LOP3.LUT R7, R7, R0, RZ, 0x3c, !PT ;  /* 0x0000000007077212 */ /* 0x004fe400078e3cff */
[----:B------:R-:W-:-:S09]  /*1d7b0*/  FSETP.NE.FTZ.AND P3, PT, R11, RZ, PT ;  /* 0x000000ff0b00720b */ /* 0x000fd20003f75000 */
[----:B------:R-:W0:Y:S08]  /*1d7c0*/  @P2 MUFU.LG2 R5, R10 ;  /* 0x0000000a00052308 */ /* 0x000e300000000c00 */
[----:B------:R1:W-:Y:S01]  /*1d7d0*/  @P2 MUFU.RCP R4, R10 ;  /* 0x0000000a00042308 */ /* 0x0003e20000001000 */
[----:B------:R-:W-:-:S07]  /*1d7e0*/  IMAD.MOV.U32 R8, RZ, RZ, RZ ;  /* 0x000000ffff087224 */ /* 0x000fce00078e00ff */
[----:B------:R-:W2:Y:S01]  /*1d7f0*/  @P3 MUFU.LG2 R6, R11 ;  /* 0x0000000b00063308 */ /* 0x000ea20000000c00 */
[----:B-1----:R-:W3:Y:S01]  /*1d800*/  LDL.LU R10, [R1+0x84] ;  /* 0x00008400010a7983 */ /* 0x002ee20000300800 */
[----:B------:R-:W-:Y:S02]  /*1d810*/  WARPGROUP.DEPBAR.LE gsb0, 0x0 ;  /* 0x00008000000079c5 */ /* 0x000fe40000010000 */
[----:B------:R-:W-:-:S06]  /*1d820*/  WARPGROUP.ARRIVE ;  /* 0x00000000000079c5 */ /* 0x000fcc0000000000 */
[----:B------:R-:W-:Y:S01]  /*1d830*/  HGMMA.64x128x16.F32.BF16 R24, R216, gdesc[UR4].tnspB, R24, gsb0 ;  /* 0x41e00004d8187df0 */ /* 0x000fe20008001818 */
[----:B------:R2:W-:Y:S01]  /*1d840*/  STL [R1+0x4], R7 ;  /* 0x0000040701007387 */ /* 0x0005e20000100800 */
[----:B------:R-:W1:Y:S01]  /*1d850*/  @P3 MUFU.RCP R8, R11 ;  /* 0x0000000b00083308 */ /* 0x000e620000001000 */
[----:B------:R-:W-:Y:S02]  /*1d860*/  @!P1 VIADD R9, R9, 0x34860 ;  /* 0x0003486009099836 */ /* 0x000fe40000000000 */
[C---:B------:R-:W-:Y:S01]  /*1d870*/  @P2 FMUL.FTZ R2, R90.reuse, 0.69314718246459960938 ;  /* 0x3f3172185a022820 */ /* 0x040fe20000410000 */
[----:B------:R-:W-:Y:S01]  /*1d880*/  @P3 FMUL.FTZ R90, R90, 0.69314718246459960938 ;  /* 0x3f3172185a5a3820 */ /* 0x000fe20000410000 */
[----:B0-----:R-:W-:Y:S01]  /*1d890*/  @P2 FMUL.FTZ R5, R5, 0.69314718246459960938 ;  /* 0x3f31721805052820 */ /* 0x001fe20000410000 */
[----:B------:R-:W-:Y:S01]  /*1d8a0*/  IMAD.MOV.U32 R3, RZ, RZ, -0x800000 ;  /* 0xff800000ff037424 */ /* 0x000fe200078e00ff */
[----:B------:R-:W-:Y:S01]  /*1d8b0*/  @!P1 PRMT R9, RZ, 0x654, R9 ;  /* 0x00000654ff099816 */ /* 0x000fe20000000009 */
[----:B--2---:R-:W-:Y:S01]  /*1d8c0*/  @P3 FMUL.FTZ R7, R6, 0.69314718246459960938 ;  /* 0x3f31721806073820 */ /* 0x004fe20000410000 */
[----:B------:R-:W-:-:S02]  /*1d8d0*/  IMAD.MOV.U32 R0, RZ, RZ, -0x800000 ;  /* 0xff800000ff007424 */ /* 0x000fc400078e00ff */
[----:B------:R-:W-:Y:S01]  /*1d8e0*/  @P2 FFMA.FTZ R3, R2, R91, R5 ;  /* 0x0000005b02032223 */ /* 0x000fe20000010005 */
[----:B------:R-:W-:Y:S01]  /*1d8f0*/  @P3 FFMA.FTZ R0, R90, R92, R7 ;  /* 0x0000005c5a003223 */ /* 0x000fe20000010007 */
[----:B------:R-:W-:Y:S01]  /*1d900*/  SEL R228, R228, RZ, P0 ;  /* 0x000000ffe4e47207 */ /* 0x000fe20000000000 */
[----:B------:R-:W-:Y:S02]  /*1d910*/  WARPGROUP.DEPBAR.LE gsb0, 0x0 ;  /* 0x00008000000079c5 */ /* 0x000fe40000010000 */
        /* <DEDUP_REMOVED lines=28> */
[----:B------:R-:W-:Y:S01]  /*1dae0*/  FMUL.FTZ R40, R80, R4 ;  /* 0x0000000450287220 */ /* 0x000fe20000410000 */
        /* <DEDUP_REMOVED lines=15> */
[-C--:B------:R-:W-:Y:S01]  /*1dbe0*/  FMUL.FTZ R103, R25, R4.reuse ;  /* 0x0000000419677220 */ /* 0x080fe20000410000 */
[-C--:B------:R-:W-:Y:S01]  /*1dbf0*/  FMUL.FTZ R7, R28, R4.reuse ;  /* 0x000000041c077220 */ /* 0x080fe20000410000 */
[----:B------:R-:W-:Y:S01]  /*1dc00*/  FMUL.FTZ R102, R29, R4 ;  /* 0x000000041d667220 */ /* 0x000fe20000410000 */
[----:B------:R-:W-:Y:S01]  /*1dc10*/  PLOP3.LUT P1, PT, PT, PT, PT, 0x8, 0x0 ;  /* 0x000000000000781c */ /* 0x000fe20003f2e170 */
        /* <DEDUP_REMOVED lines=18> */
[----:B---3--:R-:W-:-:S05]  /*1dd40*/  VIADD R10, R10, 0x1 ;  /* 0x000000010a0a7836 */ /* 0x008fca0000000000 */
[----:B------:R0:W-:Y:S02]  /*1dd50*/  STL [R1+0x84], R10 ;  /* 0x0000840a01007387 */ /* 0x0001e40000100800 */
.L_x_579:
[----:B------:R-:W2:Y:S01]  /*1dd60*/  LDL R86, [R1+0x7c] ;  /* 0x00007c0001567983 */ /* 0x000ea20000100800 */
[----:B------:R-:W-:Y:S05]  /*1dd70*/  WARPSYNC.ALL ;  /* 0x0000000000007948 */ /* 0x000fea0003800000 */
[----:B------:R-:W1:Y:S01]  /*1dd80*/  S2UR UR5, SR_CgaCtaId ;  /* 0x00000000000579c3 */ /* 0x000e620000008800 */
[----:B------:R-:W-:Y:S01]  /*1dd90*/  UMOV UR4, 0x400 ;  /* 0x0000040000047882 */ /* 0x000fe20000000000 */
[----:B------:R-:W-:Y:S01]  /*1dda0*/  BSSY B0, `(.L_x_644) ;  /* 0x0000201000007945 */ /* 0x000fe20003800000 */
[----:B-1----:R-:W-:-:S06]  /*1ddb0*/  ULEA UR4, UR5, UR4, 0x18 ;  /* 0x0000000405047291 */ /* 0x002fcc000f8ec03f */
[----:B------:R-:W-:Y:S01]  /*1ddc0*/  IMAD.U32 R2, RZ, RZ, UR4 ;  /* 0x00000004ff027e24 */ /* 0x000fe2000f8e00ff */
[----:B------:R-:W-:Y:S06]  /*1ddd0*/  BAR.SYNC.DEFER_BLOCKING 0x5, 0x120 ;  /* 0x0144800000007b1d */ /* 0x000fec0000010000 */
[----:B------:R1:W3:Y:S02]  /*1dde0*/  LDS.128 R156, [R2+0x348d0] ;  /* 0x0348d000029c7984 */ /* 0x0002e40000000c00 */
[----:B------:R-:W-:Y:S06]  /*1ddf0*/  BAR.ARV 0x4, 0x120 ;  /* 0x0104800000007b1d */ /* 0x000fec0000002000 */
[----:B--2---:R-:W-:Y:S01]  /*1de00*/  SHF.R.S32.HI R38, RZ, 0x1f, R86 ;  /* 0x0000001fff267819 */ /* 0x004fe20000011456 */
[----:B------:R-:W-:-:S03]  /*1de10*/  IMAD.SHL.U32 R74, R86, 0x4, RZ ;  /* 0x00000004564a7824 */ /* 0x000fc600078e00ff */
[----:B------:R-:W-:Y:S01]  /*1de20*/  SHF.L.U64.HI R78, R86, 0x2, R38 ;  /* 0x00000002564e7819 */ /* 0x000fe20000010226 */
[----:B-1-3--:R-:W-:Y:S06]  /*1de30*/  @P1 BRA `(.L_x_645) ;  /* 0x0000001400541947 */ /* 0x00afec0003800000 */
[----:B------:R-:W1:Y:S01]  /*1de40*/  S2R R107, SR_TID.X ;  /* 0x00000000006b7919 */ /* 0x000e620000002100 */
[----:B------:R-:W-:Y:S05]  /*1de50*/  WARPSYNC.ALL ;  /* 0x0000000000007948 */ /* 0x000fea0003800000 */
[----:B------:R-:W2:Y:S01]  /*1de60*/  S2R R5, SR_SWINHI ;  /* 0x0000000000057919 */ /* 0x000ea20000002f00 */
[----:B------:R-:W-:Y:S01]  /*1de70*/  ULDC.64 UR4, c[0x0][0xbd8] ;  /* 0x0002f60000047ab9 */ /* 0x000fe20000000a00 */
[----:B------:R-:W-:Y:S01]  /*1de80*/  F2FP.BF16.F32.PACK_AB R31, R31, R54 ;  /* 0x000000361f1f723e */ /* 0x000fe200000010ff */
[----:B------:R-:W-:Y:S01]  /*1de90*/  ULDC.64 UR6, c[0x0][0x208] ;  /* 0x0000820000067ab9 */ /* 0x000fe20000000a00 */
[----:B------:R-:W-:-:S02]  /*1dea0*/  F2FP.BF16.F32.PACK_AB R32, R49, R32 ;  /* 0x000000203120723e */ /* 0x000fc400000010ff */
[----:B------:R-:W-:Y:S01]  /*1deb0*/  F2FP.BF16.F32.PACK_AB R35, R35, R50 ;  /* 0x000000322323723e */ /* 0x000fe200000010ff */
[----:B-1----:R-:W-:-:S05]  /*1dec0*/  VIADD R107, R107, 0xffffff80 ;  /* 0xffffff806b6b7836 */ /* 0x002fca0000000000 */
[----:B------:R-:W-:Y:S02]  /*1ded0*/  SHF.R.S32.HI R82, RZ, 0x1f, R107 ;  /* 0x0000001fff527819 */ /* 0x000fe4000001146b */
[----:B------:R-:W-:Y:S02]  /*1dee0*/  MOV R20, R2 ;  /* 0x0000000200147202 */ /* 0x000fe40000000f00 */
[----:B--2---:R-:W-:Y:S02]  /*1def0*/  MOV R21, R5 ;  /* 0x0000000500157202 */ /* 0x004fe40000000f00 */
[CC--:B------:R-:W-:Y:S02]  /*1df00*/  LEA.HI R4, R82.reuse, R107.reuse, RZ, 0x4 ;  /* 0x0000006b52047211 */ /* 0x0c0fe400078f20ff */
[----:B------:R-:W-:Y:S02]  /*1df10*/  LEA.HI R8, R82, R107, RZ, 0x5 ;  /* 0x0000006b52087211 */ /* 0x000fe400078f28ff */
[----:B0-----:R-:W-:-:S03]  /*1df20*/  SHF.R.S32.HI R9, RZ, 0x4, R4 ;  /* 0x00000004ff097819 */ /* 0x001fc60000011404 */
[----:B------:R-:W-:Y:S01]  /*1df30*/  IMAD.SHL.U32 R10, R8, 0x20, RZ ;  /* 0x00000020080a7824 */ /* 0x000fe200078e00ff */
[C---:B------:R-:W-:Y:S02]  /*1df40*/  LOP3.LUT R8, R4.reuse, 0x3fffff0, RZ, 0xc0, !PT ;  /* 0x03fffff004087812 */ /* 0x040fe400078ec0ff */
[----:B------:R-:W-:Y:S02]  /*1df50*/  LEA.HI R4, R4, R9, RZ, 0x1 ;  /* 0x0000000904047211 */ /* 0x000fe400078f08ff */
[----:B------:R-:W-:Y:S01]  /*1df60*/  LOP3.LUT R11, R10, 0xfffffc00, RZ, 0xc0, !PT ;  /* 0xfffffc000a0b7812 */ /* 0x000fe200078ec0ff */
[----:B------:R-:W-:Y:S01]  /*1df70*/  IMAD.IADD R8, R107, 0x1, -R8 ;  /* 0x000000016b087824 */ /* 0x000fe200078e0a08 */
[----:B------:R-:W-:-:S03]  /*1df80*/  LOP3.LUT R4, R4, 0x1ffffffe, RZ, 0xc0, !PT ;  /* 0x1ffffffe04047812 */ /* 0x000fc600078ec0ff */
[----:B------:R-:W-:Y:S02]  /*1df90*/  IMAD R11, R8, 0x40, R11 ;  /* 0x00000040080b7824 */ /* 0x000fe400078e020b */
[----:B------:R-:W-:-:S04]  /*1dfa0*/  IMAD.IADD R4, R9, 0x1, -R4 ;  /* 0x0000000109047824 */ /* 0x000fc800078e0a04 */
[----:B------:R-:W-:-:S04]  /*1dfb0*/  IMAD R5, R4, 0x8, R11 ;  /* 0x0000000804057824 */ /* 0x000fc800078e020b */
[----:B------:R-:W-:-:S03]  /*1dfc0*/  IMAD.WIDE R4, R5, 0x2, R20 ;  /* 0x0000000205047825 */ /* 0x000fc600078e0214 */
[C---:B------:R-:W-:Y:S02]  /*1dfd0*/  IADD3 R71, P2, R4.reuse, 0x4000, RZ ;  /* 0x0000400004477810 */ /* 0x040fe40007f5e0ff */
[C---:B------:R-:W-:Y:S02]  /*1dfe0*/  LOP3.LUT R29, R4.reuse, 0x380, RZ, 0xc0, !PT ;  /* 0x00000380041d7812 */ /* 0x040fe400078ec0ff */
[C---:B------:R-:W-:Y:S01]  /*1dff0*/  IADD3 R59, P5, R4.reuse, 0x20, RZ ;  /* 0x00000020043b7810 */ /* 0x040fe20007fbe0ff */
[--C-:B------:R-:W-:Y:S01]  /*1e000*/  IMAD.X R15, RZ, RZ, R5.reuse, P2 ;  /* 0x000000ffff0f7224 */ /* 0x100fe200010e0605 */
[C---:B------:R-:W-:Y:S02]  /*1e010*/  IADD3 R63, P0, R4.reuse, 0x40, RZ ;  /* 0x00000040043f7810 */ /* 0x040fe40007f1e0ff */
[----:B------:R-:W-:Y:S01]  /*1e020*/  LOP3.LUT R14, R71, 0x380, RZ, 0xc0, !PT ;  /* 0x00000380470e7812 */ /* 0x000fe200078ec0ff */
[--C-:B------:R-:W-:Y:S01]  /*1e030*/  IMAD.X R9, RZ, RZ, R5.reuse, P5 ;  /* 0x000000ffff097224 */ /* 0x100fe200028e0605 */
[C---:B------:R-:W-:Y:S01]  /*1e040*/  IADD3 R67, P1, R4.reuse, 0x60, RZ ;  /* 0x0000006004437810 */ /* 0x040fe20007f3e0ff */
[----:B------:R-:W-:Y:S01]  /*1e050*/  IMAD.X R11, RZ, RZ, R5, P0 ;  /* 0x000000ffff0b7224 */ /* 0x000fe200000e0605 */
[----:B------:R-:W-:-:S02]  /*1e060*/  IADD3 R79, P4, R4, 0x4040, RZ ;  /* 0x00004040044f7810 */ /* 0x000fc40007f9e0ff */
[----:B------:R-:W-:Y:S01]  /*1e070*/  SHF.R.U64 R29, R29, 0x3, RZ ;  /* 0x000000031d1d7819 */ /* 0x000fe200000012ff */
[--C-:B------:R-:W-:Y:S01]  /*1e080*/  IMAD.X R13, RZ, RZ, R5.reuse, P1 ;  /* 0x000000ffff0d7224 */ /* 0x100fe200008e0605 */
[----:B------:R-:W-:Y:S01]  /*1e090*/  LOP3.LUT R8, R59, 0x380, RZ, 0xc0, !PT ;  /* 0x000003803b087812 */ /* 0x000fe200078ec0ff */
[----:B------:R-:W-:Y:S01]  /*1e0a0*/  IMAD.X R27, RZ, RZ, R5, P4 ;  /* 0x000000ffff1b7224 */ /* 0x000fe200020e0605 */
[----:B------:R-:W-:Y:S02]  /*1e0b0*/  LOP3.LUT R10, R63, 0x380, RZ, 0xc0, !PT ;  /* 0x000003803f0a7812 */ /* 0x000fe400078ec0ff */
[C---:B------:R-:W-:Y:S02]  /*1e0c0*/  IADD3 R83, P5, R4.reuse, 0x4060, RZ ;  /* 0x0000406004537810 */ /* 0x040fe40007fbe0ff */
[----:B------:R-:W-:Y:S02]  /*1e0d0*/  IADD3 R75, P3, R4, 0x4020, RZ ;  /* 0x00004020044b7810 */ /* 0x000fe40007f7e0ff */
[----:B------:R-:W-:-:S02]  /*1e0e0*/  SHF.R.U64 R14, R14, 0x3, RZ ;  /* 0x000000030e0e7819 */ /* 0x000fc400000012ff */
[----:B------:R-:W-:Y:S01]  /*1e0f0*/  LOP3.LUT R12, R67, 0x380, RZ, 0xc0, !PT ;  /* 0x00000380430c7812 */ /* 0x000fe200078ec0ff */
[--C-:B------:R-:W-:Y:S01]  /*1e100*/  IMAD.X R25, RZ, RZ, R5.reuse, P3 ;  /* 0x000000ffff197224 */ /* 0x100fe200018e0605 */
[----:B------:R-:W-:Y:S01]  /*1e110*/  LOP3.LUT R4, R29, R4, RZ, 0x3c, !PT ;  /* 0x000000041d047212 */ /* 0x000fe200078e3cff */
[----:B------:R-:W-:Y:S01]  /*1e120*/  IMAD.X R29, RZ, RZ, R5, P5 ;  /* 0x000000ffff1d7224 */ /* 0x000fe200028e0605 */
[----:B------:R-:W-:Y:S02]  /*1e130*/  LOP3.LUT R26, R79, 0x380, RZ, 0xc0, !PT ;  /* 0x000003804f1a7812 */ /* 0x000fe400078ec0ff */
[----:B------:R-:W-:Y:S02]  /*1e140*/  SHF.R.U64 R8, R8, 0x3, RZ ;  /* 0x0000000308087819 */ /* 0x000fe400000012ff */
[----:B------:R-:W-:Y:S02]  /*1e150*/  SHF.R.U64 R10, R10, 0x3, RZ ;  /* 0x000000030a0a7819 */ /* 0x000fe400000012ff */
[----:B------:R-:W-:-:S02]  /*1e160*/  LOP3.LUT R28, R83, 0x380, RZ, 0xc0, !PT ;  /* 0x00000380531c7812 */ /* 0x000fc400078ec0ff */
[----:B------:R-:W-:Y:S02]  /*1e170*/  LOP3.LUT R24, R75, 0x380, RZ, 0xc0, !PT ;  /* 0x000003804b187812 */ /* 0x000fe400078ec0ff */
[----:B------:R-:W-:Y:S02]  /*1e180*/  LOP3.LUT R14, R14, R71, RZ, 0x3c, !PT ;  /* 0x000000470e0e7212 */ /* 0x000fe400078e3cff */
[----:B------:R-:W-:Y:S02]  /*1e190*/  SHF.R.U64 R12, R12, 0x3, RZ ;  /* 0x000000030c0c7819 */ /* 0x000fe400000012ff */
[----:B------:R-:W-:Y:S02]  /*1e1a0*/  SHF.R.U64 R26, R26, 0x3, RZ ;  /* 0x000000031a1a7819 */ /* 0x000fe400000012ff */
[----:B------:R-:W-:Y:S02]  /*1e1b0*/  MOV R71, R4 ;  /* 0x0000000400477202 */ /* 0x000fe40000000f00 */
[----:B------:R-:W-:-:S02]  /*1e1c0*/  LOP3.LUT R8, R8, R59, RZ, 0x3c, !PT ;  /* 0x0000003b08087212 */ /* 0x000fc400078e3cff */
[----:B------:R-:W-:Y:S02]  /*1e1d0*/  LOP3.LUT R10, R10, R63, RZ, 0x3c, !PT ;  /* 0x0000003f0a0a7212 */ /* 0x000fe400078e3cff */
[----:B------:R-:W-:Y:S02]  /*1e1e0*/  F2FP.BF16.F32.PACK_AB R4, R103, R6 ;  /* 0x000000066704723e */ /* 0x000fe400000010ff */
[----:B------:R-:W-:Y:S02]  /*1e1f0*/  SHF.R.U64 R28, R28, 0x3, RZ ;  /* 0x000000031c1c7819 */ /* 0x000fe400000012ff */
[----:B------:R-:W-:Y:S02]  /*1e200*/  F2FP.BF16.F32.PACK_AB R6, R102, R7 ;  /* 0x000000076606723e */ /* 0x000fe400000010ff */
[----:B------:R-:W-:Y:S02]  /*1e210*/  SHF.R.U64 R24, R24, 0x3, RZ ;  /* 0x0000000318187819 */ /* 0x000fe400000012ff */
[----:B------:R-:W-:-:S02]  /*1e220*/  F2FP.BF16.F32.PACK_AB R5, R105, R106 ;  /* 0x0000006a6905723e */ /* 0x000fc400000010ff */
[----:B------:R-:W-:Y:S01]  /*1e230*/  F2FP.BF16.F32.PACK_AB R7, R85, R104 ;  /* 0x000000685507723e */ /* 0x000fe200000010ff */
[----:B------:R-:W-:Y:S01]  /*1e240*/  BAR.SYNC.DEFER_BLOCKING 0x1, 0x100 ;  /* 0x0044000000007b1d */ /* 0x000fe20000010000 */
[----:B------:R-:W-:Y:S02]  /*1e250*/  LOP3.LUT R12, R12, R67, RZ, 0x3c, !PT ;  /* 0x000000430c0c7212 */ /* 0x000fe400078e3cff */
[----:B------:R-:W-:Y:S02]  /*1e260*/  LOP3.LUT R26, R26, R79, RZ, 0x3c, !PT ;  /* 0x0000004f1a1a7212 */ /* 0x000fe400078e3cff */
[----:B------:R-:W-:Y:S02]  /*1e270*/  MOV R70, R8 ;  /* 0x0000000800467202 */ /* 0x000fe40000000f00 */
[----:B------:R-:W-:Y:S02]  /*1e280*/  MOV R67, R10 ;  /* 0x0000000a00437202 */ /* 0x000fe40000000f00 */
[----:B------:R-:W-:-:S02]  /*1e290*/  LOP3.LUT R28, R28, R83, RZ, 0x3c, !PT ;  /* 0x000000531c1c7212 */ /* 0x000fc400078e3cff */
[----:B------:R-:W-:Y:S02]  /*1e2a0*/  F2FP.BF16.F32.PACK_AB R8, R95, R94 ;  /* 0x0000005e5f08723e */ /* 0x000fe400000010ff */
[----:B------:R-:W-:Y:S02]  /*1e2b0*/  F2FP.BF16.F32.PACK_AB R9, R81, R84 ;  /* 0x000000545109723e */ /* 0x000fe400000010ff */
[----:B------:R-:W-:Y:S02]  /*1e2c0*/  F2FP.BF16.F32.PACK_AB R10, R100, R93 ;  /* 0x0000005d640a723e */ /* 0x000fe400000010ff */
[----:B------:R-:W-:Y:S02]  /*1e2d0*/  F2FP.BF16.F32.PACK_AB R11, R77, R80 ;  /* 0x000000504d0b723e */ /* 0x000fe400000010ff */
[----:B------:R-:W-:Y:S02]  /*1e2e0*/  LOP3.LUT R24, R24, R75, RZ, 0x3c, !PT ;  /* 0x0000004b18187212 */ /* 0x000fe400078e3cff */
[----:B------:R-:W-:-:S02]  /*1e2f0*/  MOV R59, R26 ;  /* 0x0000001a003b7202 */ /* 0x000fc40000000f00 */
[----:B------:R-:W-:Y:S01]  /*1e300*/  F2FP.BF16.F32.PACK_AB R27, R51, R58 ;  /* 0x0000003a331b723e */ /* 0x000fe200000010ff */
[----:B------:R0:W-:Y:S01]  /*1e310*/  STSM.16.M88.4 [R71], R4 ;  /* 0x0000000447007844 */ /* 0x0001e20000000200 */
[----:B------:R-:W-:Y:S02]  /*1e320*/  MOV R66, R12 ;  /* 0x0000000c00427202 */ /* 0x000fe40000000f00 */
[----:B------:R-:W-:Y:S01]  /*1e330*/  MOV R63, R14 ;  /* 0x0000000e003f7202 */ /* 0x000fe20000000f00 */
[----:B------:R1:W-:Y:S01]  /*1e340*/  STSM.16.M88.4 [R70], R8 ;  /* 0x0000000846007844 */ /* 0x0003e20000000200 */
[----:B------:R-:W-:Y:S02]  /*1e350*/  MOV R51, R28 ;  /* 0x0000001c00337202 */ /* 0x000fe40000000f00 */
[----:B------:R-:W-:Y:S02]  /*1e360*/  MOV R62, R24 ;  /* 0x00000018003e7202 */ /* 0x000fe40000000f00 */
[----:B------:R-:W-:-:S02]  /*1e370*/  F2FP.BF16.F32.PACK_AB R12, R99, R90 ;  /* 0x0000005a630c723e */ /* 0x000fc400000010ff */
[----:B------:R-:W-:Y:S02]  /*1e380*/  F2FP.BF16.F32.PACK_AB R13, R65, R68 ;  /* 0x00000044410d723e */ /* 0x000fe400000010ff */
[----:B------:R-:W-:Y:S02]  /*1e390*/  F2FP.BF16.F32.PACK_AB R14, R96, R89 ;  /* 0x00000059600e723e */ /* 0x000fe400000010ff */
[----:B------:R-:W-:Y:S02]  /*1e3a0*/  F2FP.BF16.F32.PACK_AB R15, R61, R64 ;  /* 0x000000403d0f723e */ /* 0x000fe400000010ff */
[----:B0-----:R-:W-:Y:S02]  /*1e3b0*/  F2FP.BF16.F32.PACK_AB R4, R101, R92 ;  /* 0x0000005c6504723e */ /* 0x001fe400000010ff */
[----:B------:R-:W-:Y:S02]  /*1e3c0*/  F2FP.BF16.F32.PACK_AB R5, R73, R76 ;  /* 0x0000004c4905723e */ /* 0x000fe400000010ff */
[----:B------:R-:W-:-:S02]  /*1e3d0*/  F2FP.BF16.F32.PACK_AB R6, R98, R91 ;  /* 0x0000005b6206723e */ /* 0x000fc400000010ff */
[----:B------:R-:W-:Y:S02]  /*1e3e0*/  F2FP.BF16.F32.PACK_AB R7, R69, R72 ;  /* 0x000000484507723e */ /* 0x000fe400000010ff */
[----:B------:R-:W-:Y:S02]  /*1e3f0*/  F2FP.BF16.F32.PACK_AB R29, R30, R47 ;  /* 0x0000002f1e1d723e */ /* 0x000fe400000010ff */
[----:B------:R-:W-:Y:S01]  /*1e400*/  F2FP.BF16.F32.PACK_AB R24, R97, R88 ;  /* 0x000000586118723e */ /* 0x000fe200000010ff */
[----:B------:R0:W-:Y:S01]  /*1e410*/  STSM.16.M88.4 [R67], R4 ;  /* 0x0000000443007844 */ /* 0x0001e20000000200 */
[----:B------:R-:W-:Y:S02]  /*1e420*/  F2FP.BF16.F32.PACK_AB R25, R55, R60 ;  /* 0x0000003c3719723e */ /* 0x000fe400000010ff */
[----:B------:R-:W-:Y:S01]  /*1e430*/  F2FP.BF16.F32.PACK_AB R26, R57, R56 ;  /* 0x00000038391a723e */ /* 0x000fe200000010ff */
[----:B------:R2:W-:Y:S01]  /*1e440*/  STSM.16.M88.4 [R66], R12 ;  /* 0x0000000c42007844 */ /* 0x0005e20000000200 */
[----:B------:R-:W-:-:S02]  /*1e450*/  F2FP.BF16.F32.PACK_AB R30, R52, R33 ;  /* 0x00000021341e723e */ /* 0x000fc400000010ff */
[----:B------:R-:W-:Y:S01]  /*1e460*/  ISETP.NE.U32.AND P0, PT, RZ, UR4, PT ;  /* 0x00000004ff007c0c */ /* 0x000fe2000bf05070 */
[----:B------:R-:W-:Y:S01]  /*1e470*/  STSM.16.M88.4 [R63], R24 ;  /* 0x000000183f007844 */ /* 0x000fe20000000200 */
[----:B-1----:R-:W-:Y:S02]  /*1e480*/  IADD3 R10, P1, R74, UR4, RZ ;  /* 0x000000044a0a7c10 */ /* 0x002fe4000ff3e0ff */
[----:B------:R-:W-:Y:S01]  /*1e490*/  F2FP.BF16.F32.PACK_AB R28, R53, R44 ;  /* 0x0000002c351c723e */ /* 0x000fe200000010ff */
[----:B------:R-:W-:Y:S01]  /*1e4a0*/  IMAD.MOV.U32 R44, RZ, RZ, RZ ;  /* 0x000000ffff2c7224 */ /* 0x000fe200078e00ff */
[----:B------:R-:W-:Y:S02]  /*1e4b0*/  F2FP.BF16.F32.PACK_AB R33, R34, R43 ;  /* 0x0000002b2221723e */ /* 0x000fe400000010ff */
[----:B------:R-:W-:Y:S01]  /*1e4c0*/  F2FP.BF16.F32.PACK_AB R34, R48, R41 ;  /* 0x000000293022723e */ /* 0x000fe200000010ff */
[----:B------:R-:W-:Y:S01]  /*1e4d0*/  STSM.16.M88.4 [R62], R28 ;  /* 0x0000001c3e007844 */ /* 0x000fe20000000200 */
[----:B0-----:R-:W-:-:S02]  /*1e4e0*/  F2FP.BF16.F32.PACK_AB R4, R45, R40 ;  /* 0x000000282d04723e */ /* 0x001fc400000010ff */
[----:B------:R-:W-:Y:S01]  /*1e4f0*/  F2FP.BF16.F32.PACK_AB R5, R39, R46 ;  /* 0x0000002e2705723e */ /* 0x000fe200000010ff */
[----:B------:R-:W-:Y:S01]  /*1e500*/  STSM.16.M88.4 [R59], R32 ;  /* 0x000000203b007844 */ /* 0x000fe20000000200 */
[----:B------:R-:W-:Y:S02]  /*1e510*/  F2FP.BF16.F32.PACK_AB R6, R37, R36 ;  /* 0x000000242506723e */ /* 0x000fe400000010ff */
[----:B------:R-:W-:Y:S02]  /*1e520*/  F2FP.BF16.F32.PACK_AB R7, R87, R42 ;  /* 0x0000002a5707723e */ /* 0x000fe400000010ff */
[----:B------:R-:W-:Y:S02]  /*1e530*/  ISETP.NE.AND.EX P0, PT, RZ, UR5, PT, P0 ;  /* 0x00000005ff007c0c */ /* 0x000fe4000bf05300 */
[----:B------:R-:W-:Y:S01]  /*1e540*/  IADD3.X R11, R78, UR5, RZ, P1, !PT ;  /* 0x000000054e0b7c10 */ /* 0x000fe20008ffe4ff */
[----:B------:R-:W-:Y:S01]  /*1e550*/  ULDC.64 UR4, c[0x0][0xbe0] ;  /* 0x0002f80000047ab9 */ /* 0x000fe20000000a00 */
[----:B------:R0:W-:Y:S01]  /*1e560*/  STSM.16.M88.4 [R51], R4 ;  /* 0x0000000433007844 */ /* 0x0001e20000000200 */
[----:B------:R-:W-:Y:S01]  /*1e570*/  BAR.SYNC.DEFER_BLOCKING 0x1, 0x100 ;  /* 0x0044000000007b1d */ /* 0x000fe20000010000 */
[----:B------:R-:W-:-:S02]  /*1e580*/  ISETP.NE.U32.AND P1, PT, RZ, UR4, PT ;  /* 0x00000004ff007c0c */ /* 0x000fc4000bf25070 */
[----:B------:R-:W-:Y:S02]  /*1e590*/  LEA.HI R82, R82, R107, RZ, 0x7 ;  /* 0x0000006b52527211 */ /* 0x000fe400078f38ff */
[----:B------:R-:W-:Y:S02]  /*1e5a0*/  ISETP.NE.AND.EX P1, PT, RZ, UR5, PT, P1 ;  /* 0x00000005ff007c0c */ /* 0x000fe4000bf25310 */
[----:B------:R-:W-:-:S05]  /*1e5b0*/  LOP3.LUT R8, R82, 0xffffff80, RZ, 0xc0, !PT ;  /* 0xffffff8052087812 */ /* 0x000fca00078ec0ff */
[----:B--2---:R-:W-:-:S05]  /*1e5c0*/  IMAD.IADD R12, R107, 0x1, -R8 ;  /* 0x000000016b0c7824 */ /* 0x004fca00078e0a08 */
[----:B------:R-:W-:Y:S02]  /*1e5d0*/  SHF.R.S32.HI R13, RZ, 0x1f, R12 ;  /* 0x0000001fff0d7819 */ /* 0x000fe4000001140c */
[----:B------:R-:W-:Y:S01]  /*1e5e0*/  @P1 IADD3 R8, P2, R74, UR4, RZ ;  /* 0x000000044a081c10 */ /* 0x000fe2000ff5e0ff */
[----:B------:R-:W-:Y:S01]  /*1e5f0*/  ULDC UR4, c[0x0][0xa88] ;  /* 0x0002a20000047ab9 */ /* 0x000fe20000000800 */
[----:B0-----:R-:W-:Y:S01]  /*1e600*/  LEA.HI R4, R13, R12, RZ, 0x2 ;  /* 0x0000000c0d047211 */ /* 0x001fe200078f10ff */
[----:B------:R-:W-:Y:S01]  /*1e610*/  IMAD.U32 R48, RZ, RZ, UR4 ;  /* 0x00000004ff307e24 */ /* 0x000fe2000f8e00ff */
[----:B------:R-:W-:Y:S01]  /*1e620*/  @P1 IADD3.X R9, R78, UR5, RZ, P2, !PT ;  /* 0x000000054e091c10 */ /* 0x000fe200097fe4ff */
[----:B------:R0:W5:Y:S01]  /*1e630*/  @P0 LDG.E R44, desc[UR6][R10.64] ;  /* 0x000000060a2c0981 */ /* 0x000162000c1e1900 */
[--C-:B------:R-:W-:Y:S02]  /*1e640*/  SHF.R.S32.HI R6, RZ, 0x2, R4.reuse ;  /* 0x00000002ff067819 */ /* 0x100fe40000011404 */
[----:B------:R-:W-:Y:S01]  /*1e650*/  SHF.R.S32.HI R5, RZ, 0x1f, R4 ;  /* 0x0000001fff057819 */ /* 0x000fe20000011404 */
[----:B------:R0:W5:Y:S03]  /*1e660*/  @P1 LDG.E R48, desc[UR6][R8.64] ;  /* 0x0000000608301981 */ /* 0x000166000c1e1900 */
[----:B------:R-:W-:Y:S01]  /*1e670*/  LEA.HI R4, R5, R6, RZ, 0x3 ;  /* 0x0000000605047211 */ /* 0x000fe200078f18ff */
[----:B------:R-:W-:Y:S06]  /*1e680*/  @P1 BRA `(.L_x_646) ;  /* 0x0000000000141947 */ /* 0x000fec0003800000 */
[----:B------:R-:W-:Y:S05]  /*1e690*/  @!P0 BRA `(.L_x_646) ;  /* 0x0000000000108947 */ /* 0x000fea0003800000 */
[----:B------:R-:W-:Y:S02]  /*1e6a0*/  ULDC.64 UR4, c[0x0][0x208] ;  /* 0x0000820000047ab9 */ /* 0x000fe40000000a00 */
[----:B------:R-:W2:Y:S04]  /*1e6b0*/  LDG.E R5, desc[UR4][R10.64] ;  /* 0x000000040a057981 */ /* 0x000ea8000c1e1900 */
[----:B-----5:R-:W2:Y:S02]  /*1e6c0*/  LDG.E R48, desc[UR4][R10.64+0x4] ;  /* 0x000004040a307981 */ /* 0x020ea4000c1e1900 */
[----:B--2---:R-:W-:-:S07]  /*1e6d0*/  IMAD.IADD R48, R48, 0x1, -R5 ;  /* 0x0000000130307824 */ /* 0x004fce00078e0a05 */
.L_x_646:
[----:B------:R-:W2:Y:S01]  /*1e6e0*/  LDL R7, [R1+0x3c] ;  /* 0x00003c0001077983 */ /* 0x000ea20000100800 */
[----:B0-----:R-:W-:Y:S01]  /*1e6f0*/  SHF.R.S32.HI R11, RZ, 0x7, R82 ;  /* 0x00000007ff0b7819 */ /* 0x001fe20000011452 */
[----:B------:R-:W-:Y:S02]  /*1e700*/  ULDC.64 UR4, c[0x0][0xb70] ;  /* 0x0002dc0000047ab9 */ /* 0x000fe40000000a00 */
[----:B------:R-:W3:Y:S04]  /*1e710*/  LDL.LU R53, [R1+0x80] ;  /* 0x0000800001357983 */ /* 0x000ee80000300800 */
[----:B------:R-:W4:Y:S01]  /*1e720*/  LDL.LU R52, [R1+0x88] ;  /* 0x0000880001347983 */ /* 0x000f220000300800 */
[----:B------:R-:W-:Y:S01]  /*1e730*/  LOP3.LUT R5, R4, 0xfffffff8, RZ, 0xc0, !PT ;  /* 0xfffffff804057812 */ /* 0x000fe200078ec0ff */
[----:B------:R-:W-:Y:S01]  /*1e740*/  ULDC.64 UR6, c[0x0][0x208] ;  /* 0x0000820000067ab9 */ /* 0x000fe20000000a00 */
[----:B------:R-:W-:-:S02]  /*1e750*/  LEA.HI R82, R82, R11, RZ, 0x1 ;  /* 0x0000000b52527211 */ /* 0x000fc400078f08ff */
[----:B------:R-:W-:Y:S01]  /*1e760*/  LEA.HI R13, R13, R12, RZ, 0x5 ;  /* 0x0000000c0d0d7211 */ /* 0x000fe200078f28ff */
[----:B------:R-:W-:Y:S01]  /*1e770*/  IMAD.IADD R6, R6, 0x1, -R5 ;  /* 0x0000000106067824 */ /* 0x000fe200078e0a05 */
[----:B-----5:R-:W-:Y:S02]  /*1e780*/  SHF.R.S32.HI R45, RZ, 0x1f, R44 ;  /* 0x0000001fff2d7819 */ /* 0x020fe4000001142c */
[----:B------:R-:W-:Y:S02]  /*1e790*/  LOP3.LUT R82, R82, 0x3fffffe, RZ, 0xc0, !PT ;  /* 0x03fffffe52527812 */ /* 0x000fe400078ec0ff */
[----:B------:R-:W-:Y:S02]  /*1e7a0*/  SHF.R.S32.HI R13, RZ, 0x5, R13 ;  /* 0x00000005ff0d7819 */ /* 0x000fe4000001140d */
[----:B------:R-:W-:Y:S01]  /*1e7b0*/  SEL R50, R38, RZ, !P0 ;  /* 0x000000ff26327207 */ /* 0x000fe20004000000 */
[----:B------:R-:W-:Y:S01]  /*1e7c0*/  IMAD.IADD R82, R11, 0x1, -R82 ;  /* 0x000000010b527824 */ /* 0x000fe200078e0a52 */
[----:B------:R-:W-:Y:S01]  /*1e7d0*/  SEL R51, R86, RZ, !P0 ;  /* 0x000000ff56337207 */ /* 0x000fe20004000000 */
[----:B------:R-:W-:Y:S01]  /*1e7e0*/  IMAD R13, R13, 0x10, R6 ;  /* 0x000000100d0d7824 */ /* 0x000fe200078e0206 */
[----:B------:R-:W-:-:S03]  /*1e7f0*/  LOP3.LUT P0, RZ, R12, 0x3, RZ, 0xc0, !PT ;  /* 0x000000030cff7812 */ /* 0x000fc6000780c0ff */
[----:B------:R-:W-:Y:S01]  /*1e800*/  IMAD R11, R82, 0x40, R13 ;  /* 0x00000040520b7824 */ /* 0x000fe200078e020d */
[----:B------:R-:W-:Y:S01]  /*1e810*/  BSSY B1, `(.L_x_647) ;  /* 0x0000077000017945 */ /* 0x000fe20003800000 */
[----:B--2---:R-:W-:Y:S01]  /*1e820*/  IMAD.IADD R7, R16, 0x1, R7 ;  /* 0x0000000110077824 */ /* 0x004fe200078e0207 */
[----:B---3--:R-:W-:-:S03]  /*1e830*/  SHF.R.S32.HI R49, RZ, 0x1f, R53 ;  /* 0x0000001fff317819 */ /* 0x008fc60000011435 */
[----:B------:R-:W-:-:S04]  /*1e840*/  IMAD.WIDE R20, R7, 0x2, R20 ;  /* 0x0000000207147825 */ /* 0x000fc800078e0214 */
[----:B------:R-:W-:Y:S01]  /*1e850*/  IMAD R4, R49, UR4, RZ ;  /* 0x0000000431047c24 */ /* 0x000fe2000f8e02ff */
[----:B------:R-:W-:Y:S01]  /*1e860*/  IADD3 R25, P2, R20, 0x3000, RZ ;  /* 0x0000300014197810 */ /* 0x000fe20007f5e0ff */
[----:B----4-:R-:W-:Y:S01]  /*1e870*/  IMAD R11, R52, 0x80, R11 ;  /* 0x00000080340b7824 */ /* 0x010fe200078e020b */
[C---:B------:R-:W-:Y:S01]  /*1e880*/  IADD3 R29, P5, R20.reuse, 0x4000, RZ ;  /* 0x00004000141d7810 */ /* 0x040fe20007fbe0ff */
[----:B------:R-:W-:Y:S01]  /*1e890*/  IMAD R9, R53, UR5, R4 ;  /* 0x0000000535097c24 */ /* 0x000fe2000f8e0204 */
[----:B------:R-:W-:Y:S01]  /*1e8a0*/  LOP3.LUT R24, R25, 0x380, RZ, 0xc0, !PT ;  /* 0x0000038019187812 */ /* 0x000fe200078ec0ff */
[----:B------:R-:W-:Y:S01]  /*1e8b0*/  IMAD.WIDE.U32 R4, R53, UR4, R44 ;  /* 0x0000000435047c25 */ /* 0x000fe2000f8e002c */
[----:B------:R-:W-:Y:S01]  /*1e8c0*/  ULDC.64 UR4, c[0x0][0xb78] ;  /* 0x0002de0000047ab9 */ /* 0x000fe20000000a00 */
[----:B------:R-:W-:Y:S02]  /*1e8d0*/  SHF.R.S32.HI R7, RZ, 0x1f, R11 ;  /* 0x0000001fff077819 */ /* 0x000fe4000001140b */
[----:B------:R-:W-:Y:S01]  /*1e8e0*/  IMAD.IADD R5, R5, 0x1, R9 ;  /* 0x0000000105057824 */ /* 0x000fe200078e0209 */
[----:B------:R-:W-:Y:S01]  /*1e8f0*/  IADD3 R9, P3, R20, 0x1000, RZ ;  /* 0x0000100014097810 */ /* 0x000fe20007f7e0ff */
[----:B------:R-:W-:Y:S01]  /*1e900*/  IMAD R6, R50, UR4, RZ ;  /* 0x0000000432067c24 */ /* 0x000fe2000f8e02ff */
[----:B------:R-:W-:Y:S01]  /*1e910*/  SHF.R.U64 R24, R24, 0x3, RZ ;  /* 0x0000000318187819 */ /* 0x000fe200000012ff */
[----:B------:R-:W-:Y:S01]  /*1e920*/  IMAD.WIDE.U32 R4, R51, UR4, R4 ;  /* 0x0000000433047c25 */ /* 0x000fe2000f8e0004 */
[----:B------:R-:W-:-:S02]  /*1e930*/  LOP3.LUT R8, R9, 0x380, RZ, 0xc0, !PT ;  /* 0x0000038009087812 */ /* 0x000fc400078ec0ff */
[----:B------:R-:W-:Y:S01]  /*1e940*/  LOP3.LUT R24, R24, R25, RZ, 0x3c, !PT ;  /* 0x0000001918187212 */ /* 0x000fe200078e3cff */
[----:B------:R-:W-:Y:S01]  /*1e950*/  IMAD R6, R51, UR5, R6 ;  /* 0x0000000533067c24 */ /* 0x000fe2000f8e0206 */
[----:B------:R-:W-:Y:S01]  /*1e960*/  IADD3 R4, P1, R11, R4, RZ ;  /* 0x000000040b047210 */ /* 0x000fe20007f3e0ff */
[----:B------:R-:W-:Y:S01]  /*1e970*/  ULDC.64 UR4, c[0x0][0xb40] ;  /* 0x0002d00000047ab9 */ /* 0x000fe20000000a00 */
[----:B------:R-:W-:Y:S01]  /*1e980*/  SHF.R.U64 R8, R8, 0x3, RZ ;  /* 0x0000000308087819 */ /* 0x000fe200000012ff */
[----:B------:R-:W-:Y:S01]  /*1e990*/  IMAD.X R25, RZ, RZ, R21, P2 ;  /* 0x000000ffff197224 */ /* 0x000fe200010e0615 */
[----:B------:R-:W-:Y:S01]  /*1e9a0*/  IADD3.X R7, R7, R5, R6, P1, !PT ;  /* 0x0000000507077210 */ /* 0x000fe20000ffe406 */
[----:B------:R-:W-:Y:S01]  /*1e9b0*/  VIADD R5, R11, 0x8 ;  /* 0x000000080b057836 */ /* 0x000fe20000000000 */
[----:B------:R-:W-:Y:S02]  /*1e9c0*/  IADD3 R13, P1, R20, 0x2000, RZ ;  /* 0x00002000140d7810 */ /* 0x000fe40007f3e0ff */
[----:B------:R-:W-:-:S02]  /*1e9d0*/  LEA R46, P4, R4, UR4, 0x2 ;  /* 0x00000004042e7c11 */ /* 0x000fc4000f8810ff */
[----:B------:R-:W-:Y:S02]  /*1e9e0*/  LOP3.LUT R12, R13, 0x380, RZ, 0xc0, !PT ;  /* 0x000003800d0c7812 */ /* 0x000fe400078ec0ff */
[----:B------:R-:W-:Y:S01]  /*1e9f0*/  LOP3.LUT R8, R8, R9, RZ, 0x3c, !PT ;  /* 0x0000000908087212 */ /* 0x000fe200078e3cff */
[----:B------:R-:W-:Y:S01]  /*1ea00*/  IMAD.X R9, RZ, RZ, R21, P3 ;  /* 0x000000ffff097224 */ /* 0x000fe200018e0615 */
[----:B------:R-:W-:Y:S02]  /*1ea10*/  SHF.R.U64 R12, R12, 0x3, RZ ;  /* 0x000000030c0c7819 */ /* 0x000fe400000012ff */
[----:B------:R-:W-:Y:S01]  /*1ea20*/  LEA.HI.X R47, R4, UR5, R7, 0x2, P4 ;  /* 0x00000005042f7c11 */ /* 0x000fe2000a0f1407 */
[----:B------:R-:W-:Y:S01]  /*1ea30*/  ULDC.64 UR4, c[0x0][0xaa0] ;  /* 0x0002a80000047ab9 */ /* 0x000fe20000000a00 */
[----:B------:R-:W-:Y:S02]  /*1ea40*/  IADD3 R33, P4, R20, 0x5000, RZ ;  /* 0x0000500014217810 */ /* 0x000fe40007f9e0ff */
[----:B------:R-:W-:Y:S01]  /*1ea50*/  LOP3.LUT R12, R12, R13, RZ, 0x3c, !PT ;  /* 0x0000000d0c0c7212 */ /* 0x000fe200078e3cff */
[----:B------:R-:W-:Y:S01]  /*1ea60*/  IMAD.X R13, RZ, RZ, R21, P1 ;  /* 0x000000ffff0d7224 */ /* 0x000fe200008e0615 */
[----:B------:R-:W-:-:S02]  /*1ea70*/  IADD3 R37, P3, R20, 0x6000, RZ ;  /* 0x0000600014257810 */ /* 0x000fc40007f7e0ff */
[C---:B------:R-:W-:Y:S02]  /*1ea80*/  LOP3.LUT R4, R20.reuse, 0x380, RZ, 0xc0, !PT ;  /* 0x0000038014047812 */ /* 0x040fe400078ec0ff */
[----:B------:R-:W-:Y:S02]  /*1ea90*/  IADD3 R7, P2, R20, 0x7000, RZ ;  /* 0x0000700014077810 */ /* 0x000fe40007f5e0ff */
[-C--:B------:R-:W-:Y:S02]  /*1eaa0*/  ISETP.GE.OR P1, PT, R11, R48.reuse, P0 ;  /* 0x000000300b00720c */ /* 0x080fe40000726670 */
[----:B------:R-:W-:Y:S01]  /*1eab0*/  ISETP.GE.OR P0, PT, R5, R48, P0 ;  /* 0x000000300500720c */ /* 0x000fe20000706670 */
[----:B------:R-:W-:Y:S01]  /*1eac0*/  IMAD.X R41, RZ, RZ, R21, P2 ;  /* 0x000000ffff297224 */ /* 0x000fe200010e0615 */
[----:B------:R-:W-:Y:S02]  /*1ead0*/  LOP3.LUT R28, R29, 0x380, RZ, 0xc0, !PT ;  /* 0x000003801d1c7812 */ /* 0x000fe400078ec0ff */
[----:B------:R-:W-:-:S02]  /*1eae0*/  LOP3.LUT R32, R33, 0x380, RZ, 0xc0, !PT ;  /* 0x0000038021207812 */ /* 0x000fc400078ec0ff */
[----:B------:R-:W-:Y:S02]  /*1eaf0*/  LOP3.LUT R36, R37, 0x380, RZ, 0xc0, !PT ;  /* 0x0000038025247812 */ /* 0x000fe400078ec0ff */
[----:B------:R-:W-:Y:S02]  /*1eb00*/  SHF.R.U64 R5, R4, 0x3, RZ ;  /* 0x0000000304057819 */ /* 0x000fe400000012ff */
[----:B------:R-:W-:Y:S01]  /*1eb10*/  LOP3.LUT R4, R7, 0x380, RZ, 0xc0, !PT ;  /* 0x0000038007047812 */ /* 0x000fe200078ec0ff */
[----:B------:R0:W-:Y:S01]  /*1eb20*/  @!P1 STG.E desc[UR6][R46.64], R3 ;  /* 0x000000032e009986 */ /* 0x0001e2000c101906 */
[----:B------:R-:W-:Y:S02]  /*1eb30*/  SHF.R.U64 R28, R28, 0x3, RZ ;  /* 0x000000031c1c7819 */ /* 0x000fe400000012ff */
[----:B------:R-:W-:Y:S01]  /*1eb40*/  SHF.R.U64 R32, R32, 0x3, RZ ;  /* 0x0000000320207819 */ /* 0x000fe200000012ff */
[----:B------:R1:W-:Y:S01]  /*1eb50*/  @!P0 STG.E desc[UR6][R46.64+0x20], R0 ;  /* 0x000020002e008986 */ /* 0x0003e2000c101906 */
[----:B------:R-:W-:-:S02]  /*1eb60*/  SHF.R.U64 R36, R36, 0x3, RZ ;  /* 0x0000000324247819 */ /* 0x000fc400000012ff */
[----:B------:R-:W-:Y:S01]  /*1eb70*/  SHF.R.U64 R4, R4, 0x3, RZ ;  /* 0x0000000304047819 */ /* 0x000fe200000012ff */
[----:B------:R-:W5:Y:S01]  /*1eb80*/  LD.E.128 R8, desc[UR6][R8.64] ;  /* 0x0000000608087980 */ /* 0x000f62000c101d00 */
        /* <DEDUP_REMOVED lines=8> */
[----:B------:R-:W-:-:S03]  /*1ec10*/  LOP3.LUT R20, R5, R20, RZ, 0x3c, !PT ;  /* 0x0000001405147212 */ /* 0x000fc600078e3cff */
[----:B------:R-:W5:Y:S04]  /*1ec20*/  LD.E.128 R24, desc[UR6][R24.64] ;  /* 0x0000000618187980 */ /* 0x000f68000c101d00 */
[----:B------:R2:W5:Y:S04]  /*1ec30*/  LD.E.128 R4, desc[UR6][R20.64] ;  /* 0x0000000614047980 */ /* 0x000568000c101d00 */
[----:B------:R-:W5:Y:S04]  /*1ec40*/  LD.E.128 R28, desc[UR6][R28.64] ;  /* 0x000000061c1c7980 */ /* 0x000f68000c101d00 */
[----:B------:R-:W5:Y:S04]  /*1ec50*/  LD.E.128 R32, desc[UR6][R32.64] ;  /* 0x0000000620207980 */ /* 0x000f68000c101d00 */
[----:B------:R-:W5:Y:S01]  /*1ec60*/  LD.E.128 R36, desc[UR6][R36.64] ;  /* 0x0000000624247980 */ /* 0x000f62000c101d00 */
[----:B--2---:R-:W-:-:S03]  /*1ec70*/  MOV R20, R16 ;  /* 0x0000001000147202 */ /* 0x004fc60000000f00 */
[----:B------:R-:W5:Y:S01]  /*1ec80*/  LD.E.128 R40, desc[UR6][R40.64] ;  /* 0x0000000628287980 */ /* 0x000f62000c101d00 */
[----:B0-----:R-:W-:Y:S01]  /*1ec90*/  IMAD R3, R45, UR4, RZ ;  /* 0x000000042d037c24 */ /* 0x001fe2000f8e02ff */
[----:B------:R-:W-:Y:S01]  /*1eca0*/  @!PT LDS RZ, [RZ] ;  /* 0x00000000fffff984 */ /* 0x000fe20000000800 */
[----:B------:R-:W-:Y:S01]  /*1ecb0*/  @!PT LDS RZ, [RZ] ;  /* 0x00000000fffff984 */ /* 0x000fe20000000800 */
[----:B------:R-:W-:Y:S01]  /*1ecc0*/  @!PT LDS RZ, [RZ] ;  /* 0x00000000fffff984 */ /* 0x000fe20000000800 */
[----:B------:R-:W-:Y:S01]  /*1ecd0*/  @!PT LDS RZ, [RZ] ;  /* 0x00000000fffff984 */ /* 0x000fe20000000800 */
[----:B------:R0:W-:Y:S06]  /*1ece0*/  MEMBAR.ALL.CTA ;  /* 0x0000000000007992 */ /* 0x0001ec0000008000 */
[----:B0-----:R-:W0:Y:S01]  /*1ecf0*/  FENCE.VIEW.ASYNC.S ;  /* 0x00000000000073c6 */ /* 0x001e220000000000 */
[----:B------:R-:W-:Y:S02]  /*1ed00*/  IMAD.MOV.U32 R21, RZ, RZ, R17 ;  /* 0x000000ffff157224 */ /* 0x000fe400078e0011 */
[----:B------:R-:W-:-:S02]  /*1ed10*/  IMAD R3, R44, UR5, R3 ;  /* 0x000000052c037c24 */ /* 0x000fc4000f8e0203 */
[----:B------:R-:W-:Y:S01]  /*1ed20*/  IMAD.WIDE.U32 R20, R44, UR4, R20 ;  /* 0x000000042c147c25 */ /* 0x000fe2000f8e0014 */
[----:B------:R-:W-:-:S03]  /*1ed30*/  ULDC.64 UR4, c[0x0][0xae0] ;  /* 0x0002b80000047ab9 */ /* 0x000fc60000000a00 */
[----:B------:R-:W-:Y:S02]  /*1ed40*/  IMAD R45, R52, -0x80, R48 ;  /* 0xffffff80342d7824 */ /* 0x000fe400078e0230 */
[----:B-1----:R-:W-:Y:S02]  /*1ed50*/  IMAD R0, R49, UR4, RZ ;  /* 0x0000000431007c24 */ /* 0x002fe4000f8e02ff */
[----:B------:R-:W-:Y:S01]  /*1ed60*/  IMAD.IADD R21, R21, 0x1, R3 ;  /* 0x0000000115157824 */ /* 0x000fe200078e0203 */
[----:B------:R-:W-:Y:S01]  /*1ed70*/  ISETP.GE.AND P3, PT, R22, R45, PT ;  /* 0x0000002d1600720c */ /* 0x000fe20003f66270 */
[C---:B------:R-:W-:Y:S02]  /*1ed80*/  IMAD R3, R53.reuse, UR5, R0 ;  /* 0x0000000535037c24 */ /* 0x040fe4000f8e0200 */
[----:B------:R-:W-:Y:S01]  /*1ed90*/  IMAD.WIDE.U32 R20, R53, UR4, R20 ;  /* 0x0000000435147c25 */ /* 0x000fe2000f8e0014 */
[----:B------:R-:W-:-:S03]  /*1eda0*/  ULDC.64 UR4, c[0x0][0xae8] ;  /* 0x0002ba0000047ab9 */ /* 0x000fc60000000a00 */
[----:B------:R-:W-:Y:S02]  /*1edb0*/  VIADD R0, R2, 0x34820 ;  /* 0x0003482002007836 */ /* 0x000fe40000000000 */
[----:B------:R-:W-:Y:S02]  /*1edc0*/  IMAD R44, R50, UR4, RZ ;  /* 0x00000004322c7c24 */ /* 0x000fe4000f8e02ff */
[----:B------:R-:W-:Y:S01]  /*1edd0*/  IMAD.IADD R21, R21, 0x1, R3 ;  /* 0x0000000115157824 */ /* 0x000fe200078e0203 */
[----:B------:R-:W-:Y:S01]  /*1ede0*/  PRMT R0, RZ, 0x654, R0 ;  /* 0x00000654ff007816 */ /* 0x000fe20000000000 */
[C---:B------:R-:W-:Y:S02]  /*1edf0*/  IMAD R3, R51.reuse, UR5, R44 ;  /* 0x0000000533037c24 */ /* 0x040fe4000f8e022c */
[----:B------:R-:W-:Y:S01]  /*1ee00*/  IMAD.WIDE.U32 R46, R51, UR4, R20 ;  /* 0x00000004332e7c25 */ /* 0x000fe2000f8e0014 */
[----:B0-----:R0:W-:Y:S01]  /*1ee10*/  SYNCS.ARRIVE.TRANS64.RED.A1T0 RZ, [R0+URZ], RZ ;  /* 0x000000ff00ff79a7 */ /* 0x0011e2000810043f */
[----:B------:R-:W-:-:S02]  /*1ee20*/  ISETP.GE.AND P0, PT, R223, R45, PT ;  /* 0x0000002ddf00720c */ /* 0x000fc40003f06270 */
[-C--:B------:R-:W-:Y:S01]  /*1ee30*/  ISETP.GE.AND P1, PT, R222, R45.reuse, PT ;  /* 0x0000002dde00720c */ /* 0x080fe20003f26270 */
[----:B------:R-:W-:Y:S01]  /*1ee40*/  IMAD.IADD R51, R47, 0x1, R3 ;  /* 0x000000012f337824 */ /* 0x000fe200078e0203 */
[----:B------:R-:W-:Y:S01]  /*1ee50*/  ISETP.GE.AND P2, PT, R224, R45, PT ;  /* 0x0000002de000720c */ /* 0x000fe20003f46270 */
[----:B------:R-:W-:Y:S01]  /*1ee60*/  IMAD.WIDE R44, R52, 0x80, R22 ;  /* 0x00000080342c7825 */ /* 0x000fe200078e0216 */
[----:B------:R-:W-:Y:S11]  /*1ee70*/  @P3 BRA `(.L_x_648) ;  /* 0x0000000000403947 */ /* 0x000ff60003800000 */
[----:B------:R-:W-:Y:S01]  /*1ee80*/  ULDC.64 UR6, c[0x0][0xad8] ;  /* 0x0002b60000067ab9 */ /* 0x000fe20000000a00 */
[----:B------:R-:W-:Y:S01]  /*1ee90*/  IMAD.MOV.U32 R20, RZ, RZ, R46 ;  /* 0x000000ffff147224 */ /* 0x000fe200078e002e */
[----:B------:R-:W-:Y:S01]  /*1eea0*/  ULDC UR4, c[0x0][0xa8c] ;  /* 0x0002a30000047ab9 */ /* 0x000fe20000000800 */
[----:B------:R-:W-:Y:S01]  /*1eeb0*/  IMAD R3, R45, UR6, RZ ;  /* 0x000000062d037c24 */ /* 0x000fe2000f8e02ff */
[----:B------:R-:W-:Y:S01]  /*1eec0*/  ISETP.GE.AND P3, PT, R16, UR4, PT ;  /* 0x0000000410007c0c */ /* 0x000fe2000bf66270 */
[----:B------:R-:W-:Y:S01]  /*1eed0*/  IMAD.MOV.U32 R21, RZ, RZ, R51 ;  /* 0x000000ffff157224 */ /* 0x000fe200078e0033 */
[----:B------:R-:W-:Y:S01]  /*1eee0*/  ISETP.GE.AND P4, PT, R227, UR4, PT ;  /* 0x00000004e3007c0c */ /* 0x000fe2000bf86270 */
[C---:B------:R-:W-:Y:S01]  /*1eef0*/  IMAD R3, R44.reuse, UR7, R3 ;  /* 0x000000072c037c24 */ /* 0x040fe2000f8e0203 */
[----:B------:R-:W-:Y:S01]  /*1ef00*/  ULDC.64 UR8, c[0x0][0x208] ;  /* 0x0000820000087ab9 */ /* 0x000fe20000000a00 */
[----:B------:R-:W-:Y:S01]  /*1ef10*/  IMAD.WIDE.U32 R20, R44, UR6, R20 ;  /* 0x000000062c147c25 */ /* 0x000fe2000f8e0014 */
[----:B------:R-:W-:-:S03]  /*1ef20*/  ULDC.64 UR6, c[0x0][0xa80] ;  /* 0x0002a00000067ab9 */ /* 0x000fc60000000a00 */
[----:B------:R-:W-:Y:S01]  /*1ef30*/  IMAD.IADD R3, R21, 0x1, R3 ;  /* 0x0000000115037824 */ /* 0x000fe200078e0203 */
[----:B------:R-:W-:-:S04]  /*1ef40*/  LEA R48, P5, R20, UR6, 0x1 ;  /* 0x0000000614307c11 */ /* 0x000fc8000f8a08ff */
[----:B------:R-:W-:-:S05]  /*1ef50*/  LEA.HI.X R49, R20, UR7, R3, 0x1, P5 ;  /* 0x0000000714317c11 */ /* 0x000fca000a8f0c03 */
[----:B-----5:R1:W-:Y:S04]  /*1ef60*/  @!P3 STG.E.128 desc[UR8][R48.64], R4 ;  /* 0x000000043000b986 */ /* 0x0203e8000c101d08 */
[----:B------:R1:W-:Y:S02]  /*1ef70*/  @!P4 STG.E.128 desc[UR8][R48.64+0x80], R28 ;  /* 0x0000801c3000c986 */ /* 0x0003e4000c101d08 */
.L_x_648:
[----:B------:R-:W-:Y:S05]  /*1ef80*/  BSYNC B1 ;  /* 0x0000000000017941 */ /* 0x000fea0003800000 */
.L_x_647:
[----:B------:R-:W-:Y:S04]  /*1ef90*/  BSSY B1, `(.L_x_649) ;  /* 0x0000014000017945 */ /* 0x000fe80003800000 */
[----:B------:R-:W-:Y:S05]  /*1efa0*/  @P0 BRA `(.L_x_650) ;  /* 0x0000000000480947 */ /* 0x000fea0003800000 */
[----:B------:R-:W-:Y:S01]  /*1efb0*/  IADD3 R3, P0, R44, 0x20, RZ ;  /* 0x000000202c037810 */ /* 0x000fe20007f1e0ff */
[----:B------:R-:W-:Y:S01]  /*1efc0*/  ULDC.64 UR6, c[0x0][0xad8] ;  /* 0x0002b60000067ab9 */ /* 0x000fe20000000a00 */
[----:B-1---5:R-:W-:Y:S01]  /*1efd0*/  IMAD.MOV.U32 R4, RZ, RZ, R46 ;  /* 0x000000ffff047224 */ /* 0x022fe200078e002e */
[----:B------:R-:W-:Y:S01]  /*1efe0*/  ULDC UR4, c[0x0][0xa8c] ;  /* 0x0002a30000047ab9 */ /* 0x000fe20000000800 */
[----:B------:R-:W-:Y:S01]  /*1eff0*/  IMAD.MOV.U32 R5, RZ, RZ, R51 ;  /* 0x000000ffff057224 */ /* 0x000fe200078e0033 */
[----:B------:R-:W-:Y:S01]  /*1f000*/  ISETP.GE.AND P3, PT, R16, UR4, PT ;  /* 0x0000000410007c0c */ /* 0x000fe2000bf66270 */
[----:B0-----:R-:W-:Y:S01]  /*1f010*/  IMAD.X R0, RZ, RZ, R45, P0 ;  /* 0x000000ffff007224 */ /* 0x001fe200000e062d */
        /* <DEDUP_REMOVED lines=8> */
[----:B------:R-:W-:-:S05]  /*1f0a0*/  LEA.HI.X R7, R4, UR7, R3, 0x1, P0 ;  /* 0x0000000704077c11 */ /* 0x000fca00080f0c03 */
[----:B------:R2:W-:Y:S04]  /*1f0b0*/  @!P3 STG.E.128 desc[UR8][R6.64], R8 ;  /* 0x000000080600b986 */ /* 0x0005e8000c101d08 */
[----:B------:R2:W-:Y:S02]  /*1f0c0*/  @!P4 STG.E.128 desc[UR8][R6.64+0x80], R32 ;  /* 0x000080200600c986 */ /* 0x0005e4000c101d08 */
.L_x_650:
[----:B------:R-:W-:Y:S05]  /*1f0d0*/  BSYNC B1 ;  /* 0x0000000000017941 */ /* 0x000fea0003800000 */
.L_x_649:
        /* <DEDUP_REMOVED lines=15> */
[----:B--2---:R-:W-:Y:S01]  /*1f1d0*/  LEA R6, P0, R4, UR6, 0x1 ;  /* 0x0000000604067c11 */ /* 0x004fe2000f8008ff */
[----:B------:R-:W-:-:S05]  /*1f1e0*/  IMAD.IADD R3, R5, 0x1, R3 ;  /* 0x0000000105037824 */ /* 0x000fca00078e0203 */
[----:B------:R-:W-:-:S05]  /*1f1f0*/  LEA.HI.X R7, R4, UR7, R3, 0x1, P0 ;  /* 0x0000000704077c11 */ /* 0x000fca00080f0c03 */
[----:B------:R3:W-:Y:S04]  /*1f200*/  @!P1 STG.E.128 desc[UR8][R6.64], R12 ;  /* 0x0000000c06009986 */ /* 0x0007e8000c101d08 */
[----:B------:R3:W-:Y:S02]  /*1f210*/  @!P3 STG.E.128 desc[UR8][R6.64+0x80], R36 ;  /* 0x000080240600b986 */ /* 0x0007e4000c101d08 */
.L_x_652:
[----:B------:R-:W-:Y:S05]  /*1f220*/  BSYNC B1 ;  /* 0x0000000000017941 */ /* 0x000fea0003800000 */
.L_x_651:
[----:B------:R-:W-:Y:S05]  /*1f230*/  @P2 BRA `(.L_x_653) ;  /* 0x0000000800dc2947 */ /* 0x000fea0003800000 */
[----:B------:R-:W-:Y:S01]  /*1f240*/  IADD3 R3, P0, R44, 0x60, RZ ;  /* 0x000000602c037810 */ /* 0x000fe20007f1e0ff */
[----:B------:R-:W-:Y:S01]  /*1f250*/  ULDC.64 UR6, c[0x0][0xad8] ;  /* 0x0002b60000067ab9 */ /* 0x000fe20000000a00 */
[----:B-1---5:R-:W-:Y:S01]  /*1f260*/  IMAD.MOV.U32 R4, RZ, RZ, R46 ;  /* 0x000000ffff047224 */ /* 0x022fe200078e002e */
[----:B------:R-:W-:Y:S01]  /*1f270*/  ULDC UR4, c[0x0][0xa8c] ;  /* 0x0002a30000047ab9 */ /* 0x000fe20000000800 */
[----:B------:R-:W-:Y:S01]  /*1f280*/  IMAD.MOV.U32 R5, RZ, RZ, R51 ;  /* 0x000000ffff057224 */ /* 0x000fe200078e0033 */
[----:B------:R-:W-:Y:S01]  /*1f290*/  ISETP.GE.AND P1, PT, R16, UR4, PT ;  /* 0x0000000410007c0c */ /* 0x000fe2000bf26270 */
[----:B------:R-:W-:Y:S01]  /*1f2a0*/  IMAD.X R44, RZ, RZ, R45, P0 ;  /* 0x000000ffff2c7224 */ /* 0x000fe200000e062d */
[----:B------:R-:W-:Y:S01]  /*1f2b0*/  ULDC.64 UR8, c[0x0][0x208] ;  /* 0x0000820000087ab9 */ /* 0x000fe20000000a00 */
[----:B------:R-:W-:-:S04]  /*1f2c0*/  IMAD.WIDE.U32 R4, R3, UR6, R4 ;  /* 0x0000000603047c25 */ /* 0x000fc8000f8e0004 */
[----:B------:R-:W-:-:S04]  /*1f2d0*/  IMAD R44, R44, UR6, RZ ;  /* 0x000000062c2c7c24 */ /* 0x000fc8000f8e02ff */
[----:B------:R-:W-:Y:S01]  /*1f2e0*/  IMAD R3, R3, UR7, R44 ;  /* 0x0000000703037c24 */ /* 0x000fe2000f8e022c */
[----:B------:R-:W-:Y:S02]  /*1f2f0*/  ULDC.64 UR6, c[0x0][0xa80] ;  /* 0x0002a00000067ab9 */ /* 0x000fe40000000a00 */
[----:B--23--:R-:W-:Y:S01]  /*1f300*/  LEA R6, P0, R4, UR6, 0x1 ;  /* 0x0000000604067c11 */ /* 0x00cfe2000f8008ff */
        /* <DEDUP_REMOVED lines=8> */
.L_x_645:
[----:B------:R-:W-:Y:S01]  /*1f390*/  ULDC.64 UR4, c[0x0][0xbd8] ;  /* 0x0002f60000047ab9 */ /* 0x000fe20000000a00 */
[----:B------:R-:W1:Y:S01]  /*1f3a0*/  S2R R8, SR_TID.X ;  /* 0x0000000000087919 */ /* 0x000e620000002100 */
[----:B------:R-:W-:Y:S01]  /*1f3b0*/  ISETP.NE.U32.AND P0, PT, RZ, UR4, PT ;  /* 0x00000004ff007c0c */ /* 0x000fe2000bf05070 */
[----:B------:R-:W-:Y:S01]  /*1f3c0*/  IMAD.MOV.U32 R3, RZ, RZ, RZ ;  /* 0x000000ffff037224 */ /* 0x000fe200078e00ff */
[----:B------:R-:W-:Y:S01]  /*1f3d0*/  IADD3 R4, P1, R74, UR4, RZ ;  /* 0x000000044a047c10 */ /* 0x000fe2000ff3e0ff */
[----:B------:R-:W-:Y:S01]  /*1f3e0*/  ULDC.64 UR6, c[0x0][0x208] ;  /* 0x0000820000067ab9 */ /* 0x000fe20000000a00 */
[----:B------:R-:W-:Y:S02]  /*1f3f0*/  ISETP.NE.AND.EX P0, PT, RZ, UR5, PT, P0 ;  /* 0x00000005ff007c0c */ /* 0x000fe4000bf05300 */
[----:B------:R-:W-:Y:S01]  /*1f400*/  IADD3.X R5, R78, UR5, RZ, P1, !PT ;  /* 0x000000054e057c10 */ /* 0x000fe20008ffe4ff */
[----:B------:R-:W-:Y:S02]  /*1f410*/  ULDC.64 UR4, c[0x0][0xbe0] ;  /* 0x0002f80000047ab9 */ /* 0x000fe40000000a00 */
[----:B------:R-:W-:-:S04]  /*1f420*/  ISETP.NE.U32.AND P1, PT, RZ, UR4, PT ;  /* 0x00000004ff007c0c */ /* 0x000fc8000bf25070 */
[----:B------:R-:W-:-:S04]  /*1f430*/  ISETP.NE.AND.EX P1, PT, RZ, UR5, PT, P1 ;  /* 0x00000005ff007c0c */ /* 0x000fc8000bf25310 */
[----:B------:R2:W5:Y:S09]  /*1f440*/  @P0 LDG.E R3, desc[UR6][R4.64] ;  /* 0x0000000604030981 */ /* 0x000572000c1e1900 */
[----:B------:R-:W-:Y:S01]  /*1f450*/  @P1 IADD3 R6, P2, R74, UR4, RZ ;  /* 0x000000044a061c10 */ /* 0x000fe2000ff5e0ff */
[----:B------:R-:W-:-:S02]  /*1f460*/  ULDC UR4, c[0x0][0xa88] ;  /* 0x0002a20000047ab9 */ /* 0x000fc40000000800 */
[----:B------:R-:W-:Y:S01]  /*1f470*/  IMAD.U32 R0, RZ, RZ, UR4 ;  /* 0x00000004ff007e24 */ /* 0x000fe2000f8e00ff */
[----:B------:R-:W-:Y:S01]  /*1f480*/  @P1 IADD3.X R7, R78, UR5, RZ, P2, !PT ;  /* 0x000000054e071c10 */ /* 0x000fe200097fe4ff */
[----:B-1----:R-:W-:-:S04]  /*1f490*/  VIADD R8, R8, 0xffffff80 ;  /* 0xffffff8008087836 */ /* 0x002fc80000000000 */
[----:B------:R2:W5:Y:S01]  /*1f4a0*/  @P1 LDG.E R0, desc[UR6][R6.64] ;  /* 0x0000000606001981 */ /* 0x000562000c1e1900 */
[----:B------:R-:W-:Y:S01]  /*1f4b0*/  ISETP.GE.AND P2, PT, R8, 0x80, PT ;  /* 0x000000800800780c */ /* 0x000fe20003f46270 */
[----:B------:R-:W-:-:S12]  /*1f4c0*/  @P1 BRA `(.L_x_654) ;  /* 0x0000000000141947 */ /* 0x000fd80003800000 */
[----:B------:R-:W-:Y:S05]  /*1f4d0*/  @!P0 BRA `(.L_x_654) ;  /* 0x0000000000108947 */ /* 0x000fea0003800000 */
[----:B------:R-:W-:Y:S02]  /*1f4e0*/  ULDC.64 UR4, c[0x0][0x208] ;  /* 0x0000820000047ab9 */ /* 0x000fe40000000a00 */
[----:B--2---:R-:W2:Y:S04]  /*1f4f0*/  LDG.E R7, desc[UR4][R4.64] ;  /* 0x0000000404077981 */ /* 0x004ea8000c1e1900 */
[----:B-----5:R-:W2:Y:S02]  /*1f500*/  LDG.E R0, desc[UR4][R4.64+0x4] ;  /* 0x0000040404007981 */ /* 0x020ea4000c1e1900 */
[----:B--2---:R-:W-:-:S07]  /*1f510*/  IMAD.IADD R0, R0, 0x1, -R7 ;  /* 0x0000000100007824 */ /* 0x004fce00078e0a07 */
.L_x_654:
[----:B------:R-:W3:Y:S04]  /*1f520*/  LDL R12, [R1+0x80] ;  /* 0x00008000010c7983 */ /* 0x000ee80000100800 */
[----:B0-----:R0:W5:Y:S01]  /*1f530*/  LDL R10, [R1+0x88] ;  /* 0x00008800010a7983 */ /* 0x0011620000100800 */
[----:B------:R-:W-:Y:S01]  /*1f540*/  BSSY B1, `(.L_x_655) ;  /* 0x000001d000017945 */ /* 0x000fe20003800000 */
[----:B------:R-:W-:Y:S02]  /*1f550*/  SEL R11, R86, RZ, !P0 ;  /* 0x000000ff560b7207 */ /* 0x000fe40004000000 */
[----:B------:R-:W-:Y:S02]  /*1f560*/  SEL R38, R38, RZ, !P0 ;  /* 0x000000ff26267207 */ /* 0x000fe40004000000 */
[----:B-----5:R-:W-:-:S02]  /*1f570*/  SHF.R.S32.HI R8, RZ, 0x1f, R3 ;  /* 0x0000001fff087819 */ /* 0x020fc40000011403 */
[----:B---3--:R-:W-:Y:S01]  /*1f580*/  SHF.R.S32.HI R9, RZ, 0x1f, R12 ;  /* 0x0000001fff097819 */ /* 0x008fe2000001140c */
[----:B0-----:R-:W-:Y:S06]  /*1f590*/  @P2 BRA `(.L_x_656) ;  /* 0x00000000005c2947 */ /* 0x001fec0003800000 */
[----:B--2---:R-:W0:Y:S02]  /*1f5a0*/  S2R R4, SR_TID.X ;  /* 0x0000000000047919 */ /* 0x004e240000002100 */
[----:B0-----:R-:W-:-:S04]  /*1f5b0*/  IMAD R4, R10, 0x80, R4 ;  /* 0x000000800a047824 */ /* 0x001fc800078e0204 */
        /* <DEDUP_REMOVED lines=18> */
[----:B------:R-:W-:Y:S01]  /*1f6e0*/  LEA.HI.X R7, R4, UR5, R5, 0x2, P0 ;  /* 0x0000000504077c11 */ /* 0x000fe200080f1405 */
[----:B------:R-:W-:-:S05]  /*1f6f0*/  IMAD.MOV.U32 R5, RZ, RZ, -0x800000 ;  /* 0xff800000ff057424 */ /* 0x000fca00078e00ff */
[----:B------:R0:W-:Y:S03]  /*1f700*/  STG.E desc[UR6][R6.64], R5 ;  /* 0x0000000506007986 */ /* 0x0001e6000c101906 */
.L_x_656:
[----:B------:R-:W-:Y:S05]  /*1f710*/  BSYNC B1 ;  /* 0x0000000000017941 */ /* 0x000fea0003800000 */
.L_x_655:
[----:B------:R-:W-:Y:S01]  /*1f720*/  ULDC.64 UR4, c[0x0][0xaa0] ;  /* 0x0002a80000047ab9 */ /* 0x000fe20000000a00 */
[----:B--2---:R-:W-:Y:S01]  /*1f730*/  IMAD.MOV.U32 R4, RZ, RZ, R16 ;  /* 0x000000ffff047224 */ /* 0x004fe200078e0010 */
[----:B------:R-:W-:Y:S01]  /*1f740*/  BSSY B1, `(.L_x_657) ;  /* 0x0000029000017945 */ /* 0x000fe20003800000 */
[----:B0-----:R-:W-:Y:S02]  /*1f750*/  IMAD.MOV.U32 R5, RZ, RZ, R17 ;  /* 0x000000ffff057224 */ /* 0x001fe400078e0011 */
[----:B------:R-:W-:Y:S02]  /*1f760*/  IMAD R6, R8, UR4, RZ ;  /* 0x0000000408067c24 */ /* 0x000fe4000f8e02ff */
[----:B------:R-:W-:-:S04]  /*1f770*/  IMAD.WIDE.U32 R4, R3, UR4, R4 ;  /* 0x0000000403047c25 */ /* 0x000fc8000f8e0004 */
[----:B------:R-:W-:Y:S01]  /*1f780*/  IMAD R3, R3, UR5, R6 ;  /* 0x0000000503037c24 */ /* 0x000fe2000f8e0206 */
[----:B------:R-:W-:Y:S01]  /*1f790*/  ULDC.64 UR4, c[0x0][0xae0] ;  /* 0x0002b80000047ab9 */ /* 0x000fe20000000a00 */
[----:B------:R-:W-:Y:S02]  /*1f7a0*/  IMAD R7, R10, -0x80, R0 ;  /* 0xffffff800a077824 */ /* 0x000fe400078e0200 */
[----:B------:R-:W-:Y:S02]  /*1f7b0*/  IMAD R6, R9, UR4, RZ ;  /* 0x0000000409067c24 */ /* 0x000fe4000f8e02ff */
[----:B------:R-:W-:Y:S01]  /*1f7c0*/  IMAD.IADD R5, R5, 0x1, R3 ;  /* 0x0000000105057824 */ /* 0x000fe200078e0203 */
[-C--:B------:R-:W-:Y:S01]  /*1f7d0*/  ISETP.GE.AND P3, PT, R22, R7.reuse, PT ;  /* 0x000000071600720c */ /* 0x080fe20003f66270 */
[C---:B------:R-:W-:Y:S01]  /*1f7e0*/  IMAD R3, R12.reuse, UR5, R6 ;  /* 0x000000050c037c24 */ /* 0x040fe2000f8e0206 */
[-C--:B------:R-:W-:Y:S01]  /*1f7f0*/  ISETP.GE.AND P2, PT, R223, R7.reuse, PT ;  /* 0x00000007df00720c */ /* 0x080fe20003f46270 */
[----:B------:R-:W-:Y:S01]  /*1f800*/  IMAD.WIDE.U32 R4, R12, UR4, R4 ;  /* 0x000000040c047c25 */ /* 0x000fe2000f8e0004 */
[----:B------:R-:W-:Y:S01]  /*1f810*/  ULDC.64 UR4, c[0x0][0xae8] ;  /* 0x0002ba0000047ab9 */ /* 0x000fe20000000a00 */
[----:B------:R-:W-:-:S02]  /*1f820*/  ISETP.GE.AND P0, PT, R222, R7, PT ;  /* 0x00000007de00720c */ /* 0x000fc40003f06270 */
[----:B------:R-:W-:Y:S01]  /*1f830*/  IMAD.IADD R5, R5, 0x1, R3 ;  /* 0x0000000105057824 */ /* 0x000fe200078e0203 */
[----:B------:R-:W-:Y:S01]  /*1f840*/  ISETP.GE.AND P1, PT, R224, R7, PT ;  /* 0x00000007e000720c */ /* 0x000fe20003f26270 */
[----:B------:R-:W-:Y:S02]  /*1f850*/  IMAD R0, R38, UR4, RZ ;  /* 0x0000000426007c24 */ /* 0x000fe4000f8e02ff */
[----:B------:R-:W-:-:S04]  /*1f860*/  IMAD.WIDE.U32 R6, R11, UR4, R4 ;  /* 0x000000040b067c25 */ /* 0x000fc8000f8e0004 */
[----:B------:R-:W-:Y:S02]  /*1f870*/  IMAD R3, R11, UR5, R0 ;  /* 0x000000050b037c24 */ /* 0x000fe4000f8e0200 */
[----:B------:R-:W-:Y:S02]  /*1f880*/  IMAD.MOV.U32 R4, RZ, RZ, R22 ;  /* 0x000000ffff047224 */ /* 0x000fe400078e0016 */
[----:B------:R-:W-:Y:S02]  /*1f890*/  IMAD.MOV.U32 R5, RZ, RZ, R23 ;  /* 0x000000ffff057224 */ /* 0x000fe400078e0017 */
[----:B------:R-:W-:Y:S02]  /*1f8a0*/  IMAD.IADD R11, R7, 0x1, R3 ;  /* 0x00000001070b7824 */ /* 0x000fe400078e0203 */
[----:B------:R-:W-:Y:S01]  /*1f8b0*/  IMAD.WIDE R8, R10, 0x80, R4 ;  /* 0x000000800a087825 */ /* 0x000fe200078e0204 */
[----:B------:R-:W-:Y:S06]  /*1f8c0*/  @P3 BRA `(.L_x_658) ;  /* 0x0000000000403947 */ /* 0x000fec0003800000 */
        /* <DEDUP_REMOVED lines=14> */
[----:B------:R0:W-:Y:S04]  /*1f9b0*/  @!P4 STG.E.128 desc[UR8][R12.64], RZ ;  /* 0x000000ff0c00c986 */ /* 0x0001e8000c101d08 */
[----:B------:R0:W-:Y:S02]  /*1f9c0*/  @!P5 STG.E.128 desc[UR8][R12.64+0x80], RZ ;  /* 0x000080ff0c00d986 */ /* 0x0001e4000c101d08 */
.L_x_658:
[----:B------:R-:W-:Y:S05]  /*1f9d0*/  BSYNC B1 ;  /* 0x0000000000017941 */ /* 0x000fea0003800000 */
.L_x_657:
[----:B------:R-:W-:Y:S04]  /*1f9e0*/  BSSY B1, `(.L_x_659) ;  /* 0x0000014000017945 */ /* 0x000fe80003800000 */
[----:B------:R-:W-:Y:S05]  /*1f9f0*/  @P2 BRA `(.L_x_660) ;  /* 0x0000000000482947 */ /* 0x000fea0003800000 */
[----:B------:R-:W-:Y:S01]  /*1fa00*/  IADD3 R3, P2, R8, 0x20, RZ ;  /* 0x0000002008037810 */ /* 0x000fe20007f5e0ff */
[----:B------:R-:W-:Y:S01]  /*1fa10*/  ULDC.64 UR6, c[0x0][0xad8] ;  /* 0x0002b60000067ab9 */ /* 0x000fe20000000a00 */
[----:B------:R-:W-:Y:S01]  /*1fa20*/  IMAD.MOV.U32 R4, RZ, RZ, R6 ;  /* 0x000000ffff047224 */ /* 0x000fe200078e0006 */
[----:B------:R-:W-:Y:S01]  /*1fa30*/  ULDC UR4, c[0x0][0xa8c] ;  /* 0x0002a30000047ab9 */ /* 0x000fe20000000800 */
[----:B------:R-:W-:Y:S01]  /*1fa40*/  IMAD.MOV.U32 R5, RZ, RZ, R11 ;  /* 0x000000ffff057224 */ /* 0x000fe200078e000b */
[----:B------:R-:W-:Y:S01]  /*1fa50*/  ISETP.GE.AND P3, PT, R16, UR4, PT ;  /* 0x0000000410007c0c */ /* 0x000fe2000bf66270 */
[----:B------:R-:W-:Y:S01]  /*1fa60*/  IMAD.X R0, RZ, RZ, R9, P2 ;  /* 0x000000ffff007224 */ /* 0x000fe200010e0609 */
[----:B------:R-:W-:Y:S01]  /*1fa70*/  ISETP.GE.AND P4, PT, R227, UR4, PT ;  /* 0x00000004e3007c0c */ /* 0x000fe2000bf86270 */
[----:B------:R-:W-:Y:S01]  /*1fa80*/  IMAD.WIDE.U32 R4, R3, UR6, R4 ;  /* 0x0000000603047c25 */ /* 0x000fe2000f8e0004 */
[----:B------:R-:W-:-:S03]  /*1fa90*/  ULDC.64 UR8, c[0x0][0x208] ;  /* 0x0000820000087ab9 */ /* 0x000fc60000000a00 */
[----:B------:R-:W-:-:S04]  /*1faa0*/  IMAD R0, R0, UR6, RZ ;  /* 0x0000000600007c24 */ /* 0x000fc8000f8e02ff */
[----:B------:R-:W-:Y:S01]  /*1fab0*/  IMAD R3, R3, UR7, R0 ;  /* 0x0000000703037c24 */ /* 0x000fe2000f8e0200 */
[----:B------:R-:W-:Y:S02]  /*1fac0*/  ULDC.64 UR6, c[0x0][0xa80] ;  /* 0x0002a00000067ab9 */ /* 0x000fe40000000a00 */
[----:B0-----:R-:W-:Y:S01]  /*1fad0*/  LEA R12, P2, R4, UR6, 0x1 ;  /* 0x00000006040c7c11 */ /* 0x001fe2000f8408ff */
[----:B------:R-:W-:-:S05]  /*1fae0*/  IMAD.IADD R3, R5, 0x1, R3 ;  /* 0x0000000105037824 */ /* 0x000fca00078e0203 */
[----:B------:R-:W-:-:S05]  /*1faf0*/  LEA.HI.X R13, R4, UR7, R3, 0x1, P2 ;  /* 0x00000007040d7c11 */ /* 0x000fca00090f0c03 */
[----:B------:R1:W-:Y:S04]  /*1fb00*/  @!P3 STG.E.128 desc[UR8][R12.64], RZ ;  /* 0x000000ff0c00b986 */ /* 0x0003e8000c101d08 */
[----:B------:R1:W-:Y:S02]  /*1fb10*/  @!P4 STG.E.128 desc[UR8][R12.64+0x80], RZ ;  /* 0x000080ff0c00c986 */ /* 0x0003e4000c101d08 */
.L_x_660:
[----:B------:R-:W-:Y:S05]  /*1fb20*/  BSYNC B1 ;  /* 0x0000000000017941 */ /* 0x000fea0003800000 */
.L_x_659:
        /* <DEDUP_REMOVED lines=15> */
[----:B01----:R-:W-:Y:S01]  /*1fc20*/  LEA R12, P0, R4, UR6, 0x1 ;  /* 0x00000006040c7c11 */ /* 0x003fe2000f8008ff */
[----:B------:R-:W-:-:S05]  /*1fc30*/  IMAD.IADD R3, R5, 0x1, R3 ;  /* 0x0000000105037824 */ /* 0x000fca00078e0203 */
[----:B------:R-:W-:-:S05]  /*1fc40*/  LEA.HI.X R13, R4, UR7, R3, 0x1, P0 ;  /* 0x00000007040d7c11 */ /* 0x000fca00080f0c03 */
[----:B------:R2:W-:Y:S04]  /*1fc50*/  @!P2 STG.E.128 desc[UR8][R12.64], RZ ;  /* 0x000000ff0c00a986 */ /* 0x0005e8000c101d08 */
[----:B------:R2:W-:Y:S02]  /*1fc60*/  @!P3 STG.E.128 desc[UR8][R12.64+0x80], RZ ;  /* 0x000080ff0c00b986 */ /* 0x0005e4000c101d08 */
.L_x_662:
[----:B------:R-:W-:Y:S05]  /*1fc70*/  BSYNC B1 ;  /* 0x0000000000017941 */ /* 0x000fea0003800000 */
.L_x_661:
        /* <DEDUP_REMOVED lines=17> */
[----:B------:R3:W-:Y:S04]  /*1fd90*/  @!P1 STG.E.128 desc[UR8][R6.64], RZ ;  /* 0x000000ff06009986 */ /* 0x0007e8000c101d08 */
[----:B------:R3:W-:Y:S02]  /*1fda0*/  @!P2 STG.E.128 desc[UR8][R6.64+0x80], RZ ;  /* 0x000080ff0600a986 */ /* 0x0007e4000c101d08 */
.L_x_653:
[----:B------:R-:W-:Y:S05]  /*1fdb0*/  BSYNC B0 ;  /* 0x0000000000007941 */ /* 0x000fea0003800000 */
.L_x_644:
[----:B------:R-:W-:Y:S02]  /*1fdc0*/  ULDC UR4, c[0x0][0xc14] ;  /* 0x0003050000047ab9 */ /* 0x000fe40000000800 */
[----:B------:R-:W-:-:S13]  /*1fdd0*/  ISETP.GE.AND P0, PT, R159, UR4, PT ;  /* 0x000000049f007c0c */ /* 0x000fda000bf06270 */
[----:B------:R-:W-:Y:S05]  /*1fde0*/  @!P0 BRA `(.L_x_663) ;  /* 0xfffffe1000c48947 */ /* 0x000fea000383ffff */
[----:B------:R-:W-:Y:S05]  /*1fdf0*/  BRA `(.L_x_445) ;  /* 0x0000005800487947 */ /* 0x000fea0003800000 */
.L_x_443:
[----:B------:R-:W-:-:S08]  /*1fe00*/  NOP ;  /* 0x0000000000007918 */ /* 0x000fd00000000000 */
[----:B------:R-:W0:-:S00]  /*1fe10*/  USETMAXREG.DEALLOC.CTAPOOL 0x18 ;  /* 0x00000018000079c8 */ /* 0x000e0000080e0500 */
[----:B0-----:R-:W-:-:S06]  /*1fe20*/  LOP3.LUT R0, R0, 0x3, RZ, 0xc0, !PT ;  /* 0x0000000300007812 */ /* 0x001fcc00078ec0ff */
[----:B------:R-:W0:Y:S02]  /*1fe30*/  SHFL.IDX PT, R0, R0, RZ, 0x1f ;  /* 0x00001fff00007589 */ /* 0x000e2400000e0000 */
[----:B0-----:R-:W-:-:S13]  /*1fe40*/  ISETP.NE.AND P0, PT, R0, RZ, PT ;  /* 0x000000ff0000720c */ /* 0x001fda0003f05270 */
[----:B------:R-:W-:Y:S05]  /*1fe50*/  @P0 BRA `(.L_x_445) ;  /* 0x0000005800300947 */ /* 0x000fea0003800000 */
[----:B------:R-:W2:Y:S01]  /*1fe60*/  LDL.LU R7, [R1] ;  /* 0x0000000001077983 */ /* 0x000ea20000300800 */
[----:B------:R-:W-:Y:S01]  /*1fe70*/  LOP3.LUT R8, R3, 0x1f, RZ, 0xc0, !PT ;  /* 0x0000001f03087812 */ /* 0x000fe200078ec0ff */
[----:B------:R-:W-:Y:S01]  /*1fe80*/  ULDC UR5, c[0x0][0xc14] ;  /* 0x0003050000057ab9 */ /* 0x000fe20000000800 */
[----:B------:R-:W-:Y:S01]  /*1fe90*/  IMAD.MOV.U32 R0, RZ, RZ, RZ ;  /* 0x000000ffff007224 */ /* 0x000fe200078e00ff */
[----:B------:R-:W-:Y:S01]  /*1fea0*/  ULDC.64 UR6, c[0x0][0x208] ;  /* 0x0000820000067ab9 */ /* 0x000fe20000000a00 */
[----:B------:R-:W-:Y:S01]  /*1feb0*/  ISETP.NE.AND P0, PT, R8, 0x1f, PT ;  /* 0x0000001f0800780c */ /* 0x000fe20003f05270 */
[----:B------:R-:W-:Y:S01]  /*1fec0*/  ULDC UR4, c[0x0][0xc10] ;  /* 0x0003040000047ab9 */ /* 0x000fe20000000800 */
[----:B--2---:R-:W-:-:S11]  /*1fed0*/  LOP3.LUT R7, R7, 0xffffffdf, RZ, 0xc0, !PT ;  /* 0xffffffdf07077812 */ /* 0x004fd600078ec0ff */
        /* <DEDUP_REMOVED lines=9> */
[----:B------:R-:W-:Y:S01]  /*1ff70*/  LOP3.LUT R7, R7, 0xfffffffe, RZ, 0xc0, !PT ;  /* 0xfffffffe07077812 */ /* 0x000fe200078ec0ff */
[----:B------:R-:W-:-:S08]  /*1ff80*/  IMAD.MOV.U32 R19, RZ, RZ, RZ ;  /* 0x000000ffff137224 */ /* 0x000fd000078e00ff */
        /* <DEDUP_REMOVED lines=24> */
[----:B------:R-:W-:-:S05]  /*20110*/  @P0 LOP3.LUT R7, R7, 0x2, RZ, 0xfc, !PT ;  /* 0x0000000207070812 */ /* 0x000fca00078efcff */
[----:B------:R-:W-:Y:S01]  /*20120*/  STL [R1], R7 ;  /* 0x0000000701007387 */ /* 0x000fe20000100800 */
        /* <DEDUP_REMOVED lines=12> */
.L_x_668:
        /* <DEDUP_REMOVED lines=17> */
.L_x_667:
[----:B------:R-:W-:Y:S05]  /*20300*/  BSYNC B0 ;  /* 0x0000000000007941 */ /* 0x000fea0003800000 */
.L_x_666:
[----:B0----5:R-:W0:Y:S01]  /*20310*/  SHFL.UP PT, R2, R0, 0x1, RZ ;  /* 0x0420000000027989 */ /* 0x021e2200000e00ff */
[C---:B------:R-:W-:Y:S02]  /*20320*/  ISETP.NE.AND P0, PT, R7.reuse, RZ, PT ;  /* 0x000000ff0700720c */ /* 0x040fe40003f05270 */
[C---:B------:R-:W-:Y:S02]  /*20330*/  ISETP.GE.U32.AND P1, PT, R7.reuse, 0x2, PT ;  /* 0x000000020700780c */ /* 0x040fe40003f26070 */
        /* <DEDUP_REMOVED lines=22> */
[----:B------:R-:W-:Y:S02]  /*204a0*/  IMAD.MOV.U32 R2, RZ, RZ, R7 ;  /* 0x000000ffff027224 */ /* 0x000fe400078e0007 */
[----:B------:R-:W-:-:S07]  /*204b0*/  IMAD.MOV.U32 R7, RZ, RZ, R3 ;  /* 0x000000ffff077224 */ /* 0x000fce00078e0003 */
.L_x_664:
        /* <DEDUP_REMOVED lines=12> */
[----:B0-----:R-:W-:Y:S01]  /*20580*/  IMAD.MOV R10, RZ, RZ, -R3 ;  /* 0x000000ffff0a7224 */ /* 0x001fe200078e0a03 */
[----:B------:R-:W-:Y:S06]  /*20590*/  @!P0 BRA `(.L_x_669) ;  /* 0x0000000000088947 */ /* 0x000fec0003800000 */
[----:B------:R-:W-:-:S05]  /*205a0*/  VIADD R9, R4, 0xffffffff ;  /* 0xffffffff04097836 */ /* 0x000fca0000000000 */
[----:B------:R0:W1:Y:S02]  /*205b0*/  SHFL.IDX PT, R16, R2, R9, 0x1f ;  /* 0x00001f0902107589 */ /* 0x00006400000e0000 */
.L_x_669:
[----:B-1----:R-:W-:Y:S01]  /*205c0*/  IMAD R16, R16, UR4, R7 ;  /* 0x0000000410107c24 */ /* 0x002fe2000f8e0207 */
[----:B------:R-:W-:Y:S01]  /*205d0*/  IABS R6, R0 ;  /* 0x0000000000067213 */ /* 0x000fe20000000000 */
[----:B------:R-:W-:Y:S02]  /*205e0*/  IMAD R7, R10, R5, RZ ;  /* 0x000000050a077224 */ /* 0x000fe400078e02ff */
[----:B0-----:R-:W-:Y:S02]  /*205f0*/  IMAD.MOV.U32 R2, RZ, RZ, RZ ;  /* 0x000000ffff027224 */ /* 0x001fe400078e00ff */
[----:B------:R-:W-:Y:S02]  /*20600*/  IMAD.MOV R6, RZ, RZ, -R6 ;  /* 0x000000ffff067224 */ /* 0x000fe400078e0a06 */
[----:B------:R-:W-:Y:S01]  /*20610*/  IMAD.HI.U32 R2, R3, R7, R2 ;  /* 0x0000000703027227 */ /* 0x000fe200078e0002 */
[----:B------:R-:W-:-:S03]  /*20620*/  IADD3 R7, -R16, UR6, RZ ;  /* 0x0000000610077c10 */ /* 0x000fc6000fffe1ff */
[----:B------:R-:W-:Y:S01]  /*20630*/  IMAD.IADD R19, R4, 0x1, R19 ;  /* 0x0000000104137824 */ /* 0x000fe200078e0213 */
[----:B------:R-:W-:-:S05]  /*20640*/  IABS R3, R7 ;  /* 0x0000000700037213 */ /* 0x000fca0000000000 */
[----:B------:R-:W-:-:S04]  /*20650*/  IMAD.HI.U32 R2, R2, R3, RZ ;  /* 0x0000000302027227 */ /* 0x000fc800078e00ff */
[----:B------:R-:W-:Y:S01]  /*20660*/  IMAD R6, R2, R6, R3 ;  /* 0x0000000602067224 */ /* 0x000fe200078e0203 */
[----:B------:R-:W-:-:S04]  /*20670*/  LOP3.LUT R3, R7, R0, RZ, 0x3c, !PT ;  /* 0x0000000007037212 */ /* 0x000fc800078e3cff */
[----:B------:R-:W-:-:S13]  /*20680*/  ISETP.GT.U32.AND P0, PT, R5, R6, PT ;  /* 0x000000060500720c */ /* 0x000fda0003f04070 */
[----:B------:R-:W-:Y:S02]  /*20690*/  @!P0 IMAD.IADD R6, R6, 0x1, -R5 ;  /* 0x0000000106068824 */ /* 0x000fe400078e0a05 */
[----:B------:R-:W-:-:S03]  /*206a0*/  @!P0 VIADD R2, R2, 0x1 ;  /* 0x0000000102028836 */ /* 0x000fc60000000000 */
[----:B------:R-:W-:-:S13]  /*206b0*/  ISETP.GE.U32.AND P0, PT, R6, R5, PT ;  /* 0x000000050600720c */ /* 0x000fda0003f06070 */
        /* <DEDUP_REMOVED lines=9> */
.L_x_665:
[----:B------:R-:W-:Y:S02]  /*20750*/  IMAD.MOV.U32 R17, RZ, RZ, RZ ;  /* 0x000000ffff117224 */ /* 0x000fe400078e00ff */
[----:B------:R-:W-:Y:S02]  /*20760*/  IMAD.U32 R16, RZ, RZ, UR6 ;  /* 0x00000006ff107e24 */ /* 0x000fe4000f8e00ff */
[----:B------:R-:W-:-:S07]  /*20770*/  IMAD.MOV.U32 R18, RZ, RZ, RZ ;  /* 0x000000ffff127224 */ /* 0x000fce00078e00ff */
.L_x_670:
        /* <DEDUP_REMOVED lines=16> */
[----:B------:R-:W-:Y:S01]  /*20880*/  ULDC.64 UR38, c[0x0][0x198] ;  /* 0x0000660000267ab9 */ /* 0x000fe20000000a00 */
[----:B------:R-:W-:Y:S02]  /*20890*/  ULDC UR36, c[0x0][0xc] ;  /* 0x0000030000247ab9 */ /* 0x000fe40000000800 */
[----:B------:R0:W-:Y:S04]  /*208a0*/  STL [R1+0x8], R0 ;  /* 0x0000080001007387 */ /* 0x0001e80000100800 */
[----:B------:R0:W-:Y:S04]  /*208b0*/  STL [R1+0x10], RZ ;  /* 0x000010ff01007387 */ /* 0x0001e80000100800 */
[----:B------:R0:W-:Y:S04]  /*208c0*/  STL [R1+0x14], R0 ;  /* 0x0000140001007387 */ /* 0x0001e80000100800 */
[----:B------:R0:W-:Y:S02]  /*208d0*/  STL [R1+0x30], RZ ;  /* 0x000030ff01007387 */ /* 0x0001e40000100800 */
.L_x_754:
[----:B-12---:R-:W1:Y:S01]  /*208e0*/  LDC.64 R2, c[0x0][0xc60] ;  /* 0x00031800ff027b82 */ /* 0x006e620000000a00 */
[----:B------:R-:W-:Y:S01]  /*208f0*/  ULDC.64 UR4, c[0x0][0x208] ;  /* 0x0000820000047ab9 */ /* 0x000fe20000000a00 */
[----:B-1----:R-:W-:-:S05]  /*20900*/  IMAD.WIDE R2, R19, 0x4, R2 ;  /* 0x0000000413027825 */ /* 0x002fca00078e0202 */
[----:B------:R-:W0:Y:S01]  /*20910*/  LDG.E R11, desc[UR4][R2.64] ;  /* 0x00000004020b7981 */ /* 0x000e22000c1e1900 */
[----:B------:R-:W-:Y:S05]  /*20920*/  YIELD ;  /* 0x0000000000007946 */ /* 0x000fea0003800000 */
[----:B------:R-:W-:Y:S01]  /*20930*/  ULDC.64 UR4, c[0x0][0xa28] ;  /* 0x00028a0000047ab9 */ /* 0x000fe20000000a00 */
[----:B------:R-:W-:Y:S01]  /*20940*/  IMAD.MOV.U32 R6, RZ, RZ, RZ ;  /* 0x000000ffff067224 */ /* 0x000fe200078e00ff */
[----:B------:R-:W-:Y:S01]  /*20950*/  ISETP.NE.U32.AND P0, PT, RZ, UR4, PT ;  /* 0x00000004ff007c0c */ /* 0x000fe2000bf05070 */
[----:B------:R-:W-:Y:S01]  /*20960*/  ULDC.64 UR8, c[0x0][0x208] ;  /* 0x0000820000087ab9 */ /* 0x000fe20000000a00 */
[----:B------:R-:W-:Y:S01]  /*20970*/  IMAD.MOV.U32 R4, RZ, RZ, RZ ;  /* 0x000000ffff047224 */ /* 0x000fe200078e00ff */
[----:B------:R-:W-:Y:S01]  /*20980*/  ULDC.64 UR6, c[0x0][0xa10] ;  /* 0x0002840000067ab9 */ /* 0x000fe20000000a00 */
[----:B------:R-:W-:-:S02]  /*20990*/  ISETP.NE.AND.EX P0, PT, RZ, UR5, PT, P0 ;  /* 0x00000005ff007c0c */ /* 0x000fc4000bf05300 */
[----:B0-----:R-:W-:Y:S01]  /*209a0*/  SHF.R.S32.HI R0, RZ, 0x1f, R11 ;  /* 0x0000001fff007819 */ /* 0x001fe2000001140b */
        /* <DEDUP_REMOVED lines=11> */
[----:B------:R-:W-:Y:S01]  /*20a60*/  ISETP.NE.U32.AND P1, PT, RZ, UR4, PT ;  /* 0x00000004ff007c0c */ /* 0x000fe2000bf25070 */
[----:B------:R-:W-:Y:S01]  /*20a70*/  IMAD.MOV.U32 R10, RZ, RZ, RZ ;  /* 0x000000ffff0a7224 */ /* 0x000fe200078e00ff */
[C---:B------:R-:W-:Y:S02]  /*20a80*/  SHF.L.U64.HI R0, R11.reuse, 0x2, R0 ;  /* 0x000000020b007819 */ /* 0x040fe40000010200 */
[----:B------:R-:W-:Y:S01]  /*20a90*/  ISETP.NE.AND.EX P1, PT, RZ, UR5, PT, P1 ;  /* 0x00000005ff007c0c */ /* 0x000fe2000bf25310 */
[----:B--2---:R0:W-:Y:S02]  /*20aa0*/  STL [R1+0x38], R4 ;  /* 0x0000380401007387 */ /* 0x0041e40000100800 */
[----:B0-----:R-:W-:-:S10]  /*20ab0*/  IMAD.SHL.U32 R4, R11, 0x4, RZ ;  /* 0x000000040b047824 */ /* 0x001fd400078e00ff */
[----:B------:R-:W-:Y:S01]  /*20ac0*/  @P1 IADD3 R8, P0, R4, UR4, RZ ;  /* 0x0000000404081c10 */ /* 0x000fe2000ff1e0ff */
[----:B------:R0:W-:Y:S03]  /*20ad0*/  STL [R1+0x28], R4 ;  /* 0x0000280401007387 */ /* 0x0001e60000100800 */
[----:B------:R-:W-:Y:S01]  /*20ae0*/  @P1 IADD3.X R9, R0, UR5, RZ, P0, !PT ;  /* 0x0000000500091c10 */ /* 0x000fe200087fe4ff */
[----:B------:R-:W-:Y:S01]  /*20af0*/  ULDC.64 UR4, c[0x0][0xa08] ;  /* 0x0002820000047ab9 */ /* 0x000fe20000000a00 */
[----:B------:R1:W-:Y:S01]  /*20b00*/  STL [R1+0x2c], R0 ;  /* 0x00002c0001007387 */ /* 0x0003e20000100800 */
[----:B------:R-:W-:Y:S02]  /*20b10*/  IADD3 R2, P0, R4, UR4, RZ ;  /* 0x0000000404027c10 */ /* 0x000fe4000ff1e0ff */
[----:B------:R-:W-:Y:S02]  /*20b20*/  ISETP.NE.U32.AND P2, PT, RZ, UR4, PT ;  /* 0x00000004ff007c0c */ /* 0x000fe4000bf45070 */
[----:B------:R-:W-:-:S02]  /*20b30*/  IADD3.X R3, R0, UR5, RZ, P0, !PT ;  /* 0x0000000500037c10 */ /* 0x000fc400087fe4ff */
[----:B------:R-:W-:Y:S01]  /*20b40*/  ISETP.NE.AND.EX P2, PT, RZ, UR5, PT, P2 ;  /* 0x00000005ff007c0c */ /* 0x000fe2000bf45320 */
[----:B------:R-:W-:Y:S01]  /*20b50*/  ULDC.64 UR4, c[0x0][0x3f8] ;  /* 0x0000fe0000047ab9 */ /* 0x000fe20000000a00 */
[----:B0-----:R-:W-:Y:S01]  /*20b60*/  IADD3 R4, P0, R4, UR6, RZ ;  /* 0x0000000604047c10 */ /* 0x001fe2000ff1e0ff */
[----:B------:R-:W-:-:S03]  /*20b70*/  UISETP.NE.U32.AND UP0, UPT, UR4, URZ, UPT ;  /* 0x0000003f0400728c */ /* 0x000fc6000bf05070 */
[----:B------:R-:W-:Y:S01]  /*20b80*/  ULDC UR4, c[0x0][0x404] ;  /* 0x0001010000047ab9 */ /* 0x000fe20000000800 */
[----:B------:R-:W-:Y:S01]  /*20b90*/  UISETP.NE.AND.EX UP0, UPT, UR5, URZ, UPT, UP0 ;  /* 0x0000003f0500728c */ /* 0x000fe2000bf05300 */
[----:B------:R-:W-:Y:S02]  /*20ba0*/  IADD3.X R5, R0, UR7, RZ, P0, !PT ;  /* 0x0000000700057c10 */ /* 0x000fe400087fe4ff */
[----:B------:R-:W-:Y:S01]  /*20bb0*/  ULDC UR5, c[0x0][0x2e0] ;  /* 0x0000b80000057ab9 */ /* 0x000fe20000000800 */
[----:B------:R-:W-:Y:S02]  /*20bc0*/  USEL UR4, UR4, 0x1, UP0 ;  /* 0x0000000104047887 */ /* 0x000fe40008000000 */
[----:B------:R0:W5:Y:S02]  /*20bd0*/  @P2 LDG.E R10, desc[UR8][R2.64] ;  /* 0x00000008020a2981 */ /* 0x000164000c1e1900 */
[----:B------:R-:W-:Y:S01]  /*20be0*/  UIMAD UR4, UR4, UR5, URZ ;  /* 0x00000005040472a4 */ /* 0x000fe2000f8e023f */
[----:B------:R-:W-:-:S05]  /*20bf0*/  ISETP.NE.U32.AND P0, PT, RZ, UR6, PT ;  /* 0x00000006ff007c0c */ /* 0x000fca000bf05070 */
[----:B------:R-:W-:Y:S01]  /*20c00*/  IMAD.U32 R7, RZ, RZ, UR4 ;  /* 0x00000004ff077e24 */ /* 0x000fe2000f8e00ff */
[----:B------:R-:W-:Y:S01]  /*20c10*/  ULDC UR4, c[0x0][0x338] ;  /* 0x0000ce0000047ab9 */ /* 0x000fe20000000800 */
[----:B------:R-:W-:Y:S01]  /*20c20*/  ISETP.NE.AND.EX P0, PT, RZ, UR7, PT, P0 ;  /* 0x00000007ff007c0c */ /* 0x000fe2000bf05300 */
[----:B-1----:R-:W-:-:S03]  /*20c30*/  IMAD.U32 R0, RZ, RZ, UR4 ;  /* 0x00000004ff007e24 */ /* 0x002fc6000f8e00ff */
[----:B------:R0:W5:Y:S01]  /*20c40*/  @P1 LDG.E R7, desc[UR8][R8.64] ;  /* 0x0000000808071981 */ /* 0x000162000c1e1900 */
[----:B------:R-:W-:Y:S08]  /*20c50*/  @P1 BRA `(.L_x_672) ;  /* 0x0000000000141947 */ /* 0x000ff00003800000 */
[----:B------:R-:W-:Y:S05]  /*20c60*/  @!P2 BRA `(.L_x_672) ;  /* 0x000000000010a947 */ /* 0x000fea0003800000 */
[----:B------:R-:W-:Y:S02]  /*20c70*/  ULDC.64 UR4, c[0x0][0x208] ;  /* 0x0000820000047ab9 */ /* 0x000fe40000000a00 */
[----:B-----5:R-:W2:Y:S04]  /*20c80*/  LDG.E R7, desc[UR4][R2.64] ;  /* 0x0000000402077981 */ /* 0x020ea8000c1e1900 */
[----:B0-----:R-:W2:Y:S02]  /*20c90*/  LDG.E R2, desc[UR4][R2.64+0x4] ;  /* 0x0000040402027981 */ /* 0x001ea4000c1e1900 */
[----:B--2---:R-:W-:-:S07]  /*20ca0*/  IMAD.IADD R7, R2, 0x1, -R7 ;  /* 0x0000000102077824 */ /* 0x004fce00078e0a07 */
.L_x_672:
[----:B------:R-:W-:Y:S02]  /*20cb0*/  ULDC.64 UR4, c[0x0][0x208] ;  /* 0x0000820000047ab9 */ /* 0x000fe40000000a00 */
[----:B0-----:R-:W2:Y:S04]  /*20cc0*/  @P0 LDG.E R2, desc[UR4][R4.64] ;  /* 0x0000000404020981 */ /* 0x001ea8000c1e1900 */
[----:B------:R-:W2:Y:S01]  /*20cd0*/  @P0 LDG.E R3, desc[UR4][R4.64+0x4] ;  /* 0x0000040404030981 */ /* 0x000ea2000c1e1900 */
[----:B-----5:R-:W-:Y:S01]  /*20ce0*/  IMAD.IADD R7, R7, 0x1, -R6 ;  /* 0x0000000107077824 */ /* 0x020fe200078e0a06 */
[----:B------:R-:W-:Y:S01]  /*20cf0*/  BSSY B0, `(.L_x_673) ;  /* 0x00000e0000007945 */ /* 0x000fe20003800000 */
[----:B------:R-:W-:Y:S01]  /*20d00*/  PLOP3.LUT P2, PT, PT, PT, PT, 0x80, 0x0 ;  /* 0x000000000000781c */ /* 0x000fe20003f4f070 */
[----:B--2---:R-:W-:-:S04]  /*20d10*/  @P0 IMAD.IADD R0, R3, 0x1, -R2 ;  /* 0x0000000103000824 */ /* 0x004fc800078e0a02 */
[----:B------:R-:W-:-:S04]  /*20d20*/  IMAD.IADD R8, R7, 0x1, R0 ;  /* 0x0000000107087824 */ /* 0x000fc800078e0200 */
[----:B------:R-:W-:Y:S01]  /*20d30*/  VIADD R2, R8, 0xaf ;  /* 0x000000af08027836 */ /* 0x000fe20000000000 */
[----:B------:R0:W-:Y:S03]  /*20d40*/  STL [R1+0x34], R8 ;  /* 0x0000340801007387 */ /* 0x0001e60000100800 */
[----:B------:R-:W-:-:S05]  /*20d50*/  IMAD.HI R2, R2, 0x2e8ba2e9, RZ ;  /* 0x2e8ba2e902027827 */ /* 0x000fca00078e02ff */
[----:B------:R-:W-:-:S04]  /*20d60*/  SHF.R.U32.HI R3, RZ, 0x1f, R2 ;  /* 0x0000001fff037819 */ /* 0x000fc80000011602 */
[----:B0-----:R-:W-:-:S05]  /*20d70*/  LEA.HI.SX32 R8, R2, R3, 0x1b ;  /* 0x0000000302087211 */ /* 0x001fca00078fdaff */
[--C-:B------:R-:W-:Y:S01]  /*20d80*/  IMAD R2, R8, 0xb0, -R7.reuse ;  /* 0x000000b008027824 */ /* 0x100fe200078e0a07 */
[----:B------:R0:W-:Y:S01]  /*20d90*/  STL [R1+0x24], R8 ;  /* 0x0000240801007387 */ /* 0x0001e20000100800 */
[----:B------:R-:W-:-:S03]  /*20da0*/  IMAD.MOV R7, RZ, RZ, -R7 ;  /* 0x000000ffff077224 */ /* 0x000fc600078e0a07 */
[----:B------:R-:W-:Y:S02]  /*20db0*/  VIMNMX R0, R2, R0, PT ;  /* 0x0000000002007248 */ /* 0x000fe40003fe0100 */
[----:B------:R-:W-:-:S04]  /*20dc0*/  VIMNMX R2, RZ, R7, !PT ;  /* 0x00000007ff027248 */ /* 0x000fc80007fe0100 */
[----:B------:R-:W-:Y:S01]  /*20dd0*/  ISETP.GT.AND P1, PT, R0, R2, PT ;  /* 0x000000020000720c */ /* 0x000fe20003f24270 */
[----:B0-----:R-:W-:-:S12]  /*20de0*/  IMAD.WIDE.U32 R8, R2, -0x45d1745d, RZ ;  /* 0xba2e8ba302087825 */ /* 0x001fd800078e00ff */
[----:B------:R-:W-:Y:S01]  /*20df0*/  @P1 VIADD R3, R0, 0xaf ;  /* 0x000000af00031836 */ /* 0x000fe20000000000 */
[----:B------:R-:W-:-:S03]  /*20e00*/  SHF.R.U32.HI R0, RZ, 0x7, R9 ;  /* 0x00000007ff007819 */ /* 0x000fc60000011609 */
[----:B------:R-:W-:-:S04]  /*20e10*/  @P1 IMAD.HI R3, R3, 0x2e8ba2e9, RZ ;  /* 0x2e8ba2e903031827 */ /* 0x000fc800078e02ff */
[----:B------:R-:W-:Y:S01]  /*20e20*/  IMAD.MOV.U32 R2, RZ, RZ, R0 ;  /* 0x000000ffff027224 */ /* 0x000fe200078e0000 */
[----:B------:R-:W-:-:S04]  /*20e30*/  @P1 SHF.R.U32.HI R7, RZ, 0x1f, R3 ;  /* 0x0000001fff071819 */ /* 0x000fc80000011603 */
[----:B------:R-:W-:Y:S01]  /*20e40*/  @P1 LEA.HI.SX32 R2, R3, R7, 0x1b ;  /* 0x0000000703021211 */ /* 0x000fe200078fdaff */
[----:B------:R-:W-:Y:S02]  /*20e50*/  IMAD.IADD R3, R10, 0x1, R6 ;  /* 0x000000010a037824 */ /* 0x000fe400078e0206 */
[----:B------:R-:W-:-:S03]  /*20e60*/  IMAD.MOV.U32 R7, RZ, RZ, RZ ;  /* 0x000000ffff077224 */ /* 0x000fc600078e00ff */
[----:B------:R0:W-:Y:S01]  /*20e70*/  STL [R1+0x4], R3 ;  /* 0x0000040301007387 */ /* 0x0001e20000100800 */
[----:B------:R-:W-:-:S03]  /*20e80*/  ISETP.GT.AND P1, PT, R2, R0, PT ;  /* 0x000000000200720c */ /* 0x000fc60003f24270 */
[----:B------:R0:W5:Y:S10]  /*20e90*/  @P0 LDG.E R7, desc[UR4][R4.64] ;  /* 0x0000000404070981 */ /* 0x000174000c1e1900 */
[----:B0-----:R-:W-:Y:S05]  /*20ea0*/  @!P1 BRA `(.L_x_674) ;  /* 0x0000000c00109947 */ /* 0x001fea0003800000 */
[----:B------:R-:W0:Y:S01]  /*20eb0*/  LDC R3, c[0x0][0x428] ;  /* 0x00010a00ff037b82 */ /* 0x000e220000000800 */
[----:B------:R-:W-:Y:S01]  /*20ec0*/  UMOV UR4, 0xffffffff ;  /* 0xffffffff00047882 */ /* 0x000fe20000000000 */
[----:B0-----:R-:W-:Y:S01]  /*20ed0*/  ISETP.NE.AND P1, PT, R3, 0x1, PT ;  /* 0x000000010300780c */ /* 0x001fe20003f25270 */
[----:B------:R-:W-:-:S12]  /*20ee0*/  IMAD.MOV.U32 R3, RZ, RZ, R18 ;  /* 0x000000ffff037224 */ /* 0x000fd800078e0012 */
[----:B------:R-:W0:Y:S08]  /*20ef0*/  @P1 LDC R4, c[0x0][0x42c] ;  /* 0x00010b00ff041b82 */ /* 0x000e300000000800 */
[----:B------:R-:W1:Y:S01]  /*20f00*/  @P1 LDC R5, c[0x0][0x430] ;  /* 0x00010c00ff051b82 */ /* 0x000e620000000800 */
[----:B0-----:R-:W-:-:S05]  /*20f10*/  @P1 IMAD.HI.U32 R4, R18, R4, RZ ;  /* 0x0000000412041227 */ /* 0x001fca00078e00ff */
[----:B-1----:R-:W-:Y:S02]  /*20f20*/  @P1 SHF.R.U32.HI R3, RZ, R5, R4 ;  /* 0x00000005ff031219 */ /* 0x002fe40000011604 */
[----:B------:R-:W-:Y:S01]  /*20f30*/  SEL R4, R11, RZ, !P0 ;  /* 0x000000ff0b047207 */ /* 0x000fe20004000000 */
[----:B------:R-:W-:Y:S06]  /*20f40*/  BRA.DIV UR4, `(.L_x_675) ;  /* 0x00000052042c7947 */ /* 0x000fec000b800000 */
.L_x_800:
[----:B------:R-:W-:-:S03]  /*20f50*/  UMOV UR4, 0xffffffff ;  /* 0xffffffff00047882 */ /* 0x000fc60000000000 */
[----:B------:R-:W-:Y:S05]  /*20f60*/  BRA.DIV UR4, `(.L_x_676) ;  /* 0x0000005204587947 */ /* 0x000fea000b800000 */
[----:B------:R-:W-:-:S13]  /*20f70*/  ELECT P6, URZ, PT ;  /* 0x00000000003f782f */ /* 0x000fda00038c0000 */
.L_x_803:
[----:B------:R-:W2:Y:S01]  /*20f80*/  LDL R5, [R1+0x30] ;  /* 0x0000300001057983 */ /* 0x000ea20000100800 */
[----:B------:R-:W-:Y:S01]  /*20f90*/  BSSY B1, `(.L_x_677) ;  /* 0x000000b000017945 */ /* 0x000fe20003800000 */
[----:B------:R-:W0:Y:S01]  /*20fa0*/  S2R R9, SR_CgaCtaId ;  /* 0x0000000000097919 */ /* 0x000e220000008800 */
[----:B--2---:R-:W-:-:S05]  /*20fb0*/  VIADD R5, R5, 0x1 ;  /* 0x0000000105057836 */ /* 0x004fca0000000000 */
[----:B------:R-:W-:-:S04]  /*20fc0*/  LEA.HI R6, R5, R5, RZ, 0x1 ;  /* 0x0000000505067211 */ /* 0x000fc800078f08ff */
[----:B------:R-:W-:-:S05]  /*20fd0*/  LOP3.LUT R6, R6, 0xfffffffe, RZ, 0xc0, !PT ;  /* 0xfffffffe06067812 */ /* 0x000fca00078ec0ff */
[----:B------:R-:W-:Y:S01]  /*20fe0*/  IMAD.IADD R5, R5, 0x1, -R6 ;  /* 0x0000000105057824 */ /* 0x000fe200078e0a06 */
[----:B------:R-:W-:-:S04]  /*20ff0*/  MOV R6, 0x400 ;  /* 0x0000040000067802 */ /* 0x000fc80000000f00 */
[----:B0-----:R-:W-:Y:S02]  /*21000*/  LEA R9, R9, R6, 0x18 ;  /* 0x0000000609097211 */ /* 0x001fe400078ec0ff */
[----:B------:R-:W-:-:S04]  /*21010*/  SHF.L.U32 R5, R5, 0x1f, RZ ;  /* 0x0000001f05057819 */ /* 0x000fc800000006ff */
[----:B------:R-:W0:Y:S02]  /*21020*/  SYNCS.PHASECHK.TRANS64.TRYWAIT P0, [R9+URZ+0x34820], R5 ;  /* 0x03482005090075a7 */ /* 0x000e24000800017f */
[----:B0-----:R-:W-:Y:S05]  /*21030*/  @!P0 BRA `(.L_x_678) ;  /* 0x0000005000448947 */ /* 0x001fea0003800000 */
.L_x_804:
[----:B------:R-:W-:Y:S05]  /*21040*/  BSYNC B1 ;  /* 0x0000000000017941 */ /* 0x000fea0003800000 */
.L_x_677:
[----:B------:R-:W-:Y:S04]  /*21050*/  BSSY B1, `(.L_x_679) ;  /* 0x0000046000017945 */ /* 0x000fe80003800000 */
[----:B------:R-:W-:Y:S05]  /*21060*/  @!P6 BRA `(.L_x_680) ;  /* 0x000000040010e947 */ /* 0x000fea0003800000 */
[----:B------:R-:W0:Y:S04]  /*21070*/  LDL R8, [R1+0x10] ;  /* 0x0000100001087983 */ /* 0x000e280000100800 */
[----:B------:R-:W2:Y:S01]  /*21080*/  LDL R6, [R1+0x14] ;  /* 0x0000140001067983 */ /* 0x000ea20000100800 */
[----:B0-----:R-:W-:Y:S01]  /*21090*/  IMAD R5, R8, 0x8, R9 ;  /* 0x0000000808057824 */ /* 0x001fe200078e0209 */
[----:B--2---:R-:W-:-:S04]  /*210a0*/  SHF.L.U32 R10, R6, 0x1f, RZ ;  /* 0x0000001f060a7819 */ /* 0x004fc800000006ff */
[----:B------:R-:W0:Y:S02]  /*210b0*/  SYNCS.PHASECHK.TRANS64.TRYWAIT P0, [R5+URZ+0x348a0], R10 ;  /* 0x0348a00a050075a7 */ /* 0x000e24000800017f */
[----:B0-----:R-:W-:Y:S05]  /*210c0*/  @!P0 BRA `(.L_x_681) ;  /* 0x0000005000348947 */ /* 0x001fea0003800000 */
.L_x_805:
[----:B------:R-:W1:Y:S02]  /*210d0*/  S2R R6, SR_TID.X ;  /* 0x0000000000067919 */ /* 0x000e640000002100 */
[----:B-1----:R-:W-:-:S04]  /*210e0*/  LOP3.LUT R6, R6, 0x7f, RZ, 0xc0, !PT ;  /* 0x0000007f06067812 */ /* 0x002fc800078ec0ff */
[----:B------:R-:W-:-:S13]  /*210f0*/  ISETP.NE.AND P1, PT, R6, RZ, PT ;  /* 0x000000ff0600720c */ /* 0x000fda0003f25270 */
[----:B------:R-:W-:Y:S05]  /*21100*/  @P1 BRA `(.L_x_682) ;  /* 0x00000000001c1947 */ /* 0x000fea0003800000 */
[----:B------:R-:W1:Y:S02]  /*21110*/  S2R R6, SR_TID.X ;  /* 0x0000000000067919 */ /* 0x000e640000002100 */
[----:B-1----:R-:W-:-:S04]  /*21120*/  LOP3.LUT R6, R6, 0x1f, RZ, 0xc0, !PT ;  /* 0x0000001f06067812 */ /* 0x002fc800078ec0ff */
[----:B------:R-:W-:Y:S01]  /*21130*/  ISETP.NE.AND P0, PT, R6, RZ, PT ;  /* 0x000000ff0600720c */ /* 0x000fe20003f05270 */
[----:B------:R-:W-:-:S04]  /*21140*/  IMAD.MOV.U32 R6, RZ, RZ, 0xb000 ;  /* 0x0000b000ff067424 */ /* 0x000fc800078e00ff */
[----:B------:R1:W-:Y:S08]  /*21150*/  SYNCS.ARRIVE.TRANS64 RZ, [R5+URZ+0x34890], R6 ;  /* 0x0348900605ff79a7 */ /* 0x0003f0000800003f */
[----:B------:R-:W-:Y:S05]  /*21160*/  @!P0 BRA `(.L_x_682) ;  /* 0x0000000000048947 */ /* 0x000fea0003800000 */
[----:B------:R-:W-:Y:S01]  /*21170*/  BPT.TRAP 0x1 ;  /* 0x000000040000795c */ /* 0x000fe20000300000 */
.L_x_682:
[----:B-1----:R-:W2:Y:S01]  /*21180*/  LDL R6, [R1+0x10] ;  /* 0x0000100001067983 */ /* 0x002ea20000100800 */
[----:B------:R-:W-:Y:S01]  /*21190*/  R2UR UR9, R5 ;  /* 0x00000000050972ca */ /* 0x000fe200000e0000 */
[----:B-----5:R-:W-:Y:S01]  /*211a0*/  IMAD R8, R2, 0xb0, R7 ;  /* 0x000000b002087824 */ /* 0x020fe200078e0207 */
[----:B------:R-:W-:Y:S01]  /*211b0*/  R2UR UR12, R3 ;  /* 0x00000000030c72ca */ /* 0x000fe200000e0000 */
[----:B------:R-:W-:Y:S01]  /*211c0*/  UIADD3 UR4, UP0, UR38, 0x570, URZ ;  /* 0x0000057026047890 */ /* 0x000fe2000ff1e03f */
[----:B------:R-:W-:Y:S01]  /*211d0*/  R2UR UR13, R4 ;  /* 0x00000000040d72ca */ /* 0x000fe200000e0000 */
[----:B------:R-:W-:Y:S01]  /*211e0*/  VIADD R8, R8, 0xffffff50 ;  /* 0xffffff5008087836 */ /* 0x000fe20000000000 */
[----:B------:R-:W-:Y:S01]  /*211f0*/  UMOV UR10, URZ ;  /* 0x0000003f000a7c82 */ /* 0x000fe20008000000 */
[----:B------:R-:W-:Y:S01]  /*21200*/  UIADD3.X UR5, URZ, UR39, URZ, UP0, !UPT ;  /* 0x000000273f057290 */ /* 0x000fe200087fe43f */
[----:B------:R-:W-:Y:S02]  /*21210*/  UMOV UR6, 0x0 ;  /* 0x0000000000067882 */ /* 0x000fe40000000000 */
[----:B------:R-:W-:Y:S01]  /*21220*/  R2UR UR11, R8 ;  /* 0x00000000080b72ca */ /* 0x000fe200000e0000 */
[----:B------:R-:W-:Y:S01]  /*21230*/  UMOV UR7, 0x12f00000 ;  /* 0x12f0000000077882 */ /* 0x000fe20000000000 */
[----:B------:R-:W-:Y:S01]  /*21240*/  UMOV UR15, 0x40 ;  /* 0x00000040000f7882 */ /* 0x000fe20000000000 */
[----:B------:R-:W-:Y:S01]  /*21250*/  UIADD3 UR9, UR9, 0x34890, URZ ;  /* 0x0003489009097890 */ /* 0x000fe2000fffe03f */
[----:B--2---:R-:W-:-:S05]  /*21260*/  IMAD R6, R6, 0xb000, R9 ;  /* 0x0000b00006067824 */ /* 0x004fca00078e0209 */
[----:B------:R-:W-:-:S13]  /*21270*/  R2UR UR14, R6 ;  /* 0x00000000060e72ca */ /* 0x000fda00000e0000 */
[----:B------:R-:W-:Y:S02]  /*21280*/  UIADD3 UR8, UR14, 0x1e400, URZ ;  /* 0x0001e4000e087890 */ /* 0x000fe4000fffe03f */
[----:B------:R-:W-:-:S07]  /*21290*/  UIADD3 UR14, UR14, 0x23c00, URZ ;  /* 0x00023c000e0e7890 */ /* 0x000fce000fffe03f */
[----:B------:R1:W-:Y:S02]  /*212a0*/  UTMALDG.4D [UR8], [UR4], desc[UR6] ;  /* 0x00000608040075b4 */ /* 0x0003e40008019000 */
[----:B-1----:R-:W-:Y:S01]  /*212b0*/  UMOV UR8, UR14 ;  /* 0x0000000e00087c82 */ /* 0x002fe20008000000 */
[----:B------:R-:W-:Y:S02]  /*212c0*/  UMOV UR10, UR15 ;  /* 0x0000000f000a7c82 */ /* 0x000fe40008000000 */
[----:B------:R1:W-:Y:S01]  /*212d0*/  UTMALDG.4D [UR8], [UR4], desc[UR6] ;  /* 0x00000608040075b4 */ /* 0x0003e20008019000 */
[----:B------:R-:W2:Y:S02]  /*212e0*/  SYNCS.PHASECHK.TRANS64.TRYWAIT P0, [R5+URZ+0x348c0], R10 ;  /* 0x0348c00a050075a7 */ /* 0x000ea4000800017f */
[----:B-12---:R-:W-:Y:S05]  /*212f0*/  @!P0 BRA `(.L_x_683) ;  /* 0x0000004c00bc8947 */ /* 0x006fea0003800000 */
.L_x_806:
[----:B------:R-:W-:Y:S05]  /*21300*/  @P1 BRA `(.L_x_684) ;  /* 0x00000000001c1947 */ /* 0x000fea0003800000 */
[----:B------:R-:W2:Y:S01]  /*21310*/  S2R R11, SR_TID.X ;  /* 0x00000000000b7919 */ /* 0x000ea20000002100 */
[----:B01----:R-:W-:-:S04]  /*21320*/  IMAD.MOV.U32 R10, RZ, RZ, 0xb000 ;  /* 0x0000b000ff0a7424 */ /* 0x003fc800078e00ff */
[----:B------:R3:W-:Y:S01]  /*21330*/  SYNCS.ARRIVE.TRANS64 RZ, [R5+URZ+0x348b0], R10 ;  /* 0x0348b00a05ff79a7 */ /* 0x0007e2000800003f */
[----:B--2---:R-:W-:-:S04]  /*21340*/  LOP3.LUT R11, R11, 0x1f, RZ, 0xc0, !PT ;  /* 0x0000001f0b0b7812 */ /* 0x004fc800078ec0ff */
[----:B------:R-:W-:-:S13]  /*21350*/  ISETP.NE.AND P0, PT, R11, RZ, PT ;  /* 0x000000ff0b00720c */ /* 0x000fda0003f05270 */
[----:B---3--:R-:W-:Y:S05]  /*21360*/  @!P0 BRA `(.L_x_684) ;  /* 0x0000000000048947 */ /* 0x008fea0003800000 */
[----:B------:R-:W-:Y:S01]  /*21370*/  BPT.TRAP 0x1 ;  /* 0x000000040000795c */ /* 0x000fe20000300000 */
.L_x_684:
[----:B------:R-:W-:Y:S01]  /*21380*/  R2UR UR14, R6 ;  /* 0x00000000060e72ca */ /* 0x000fe200000e0000 */
        /* <DEDUP_REMOVED lines=9> */
[----:B------:R-:W-:-:S03]  /*21420*/  UMOV UR15, 0x40 ;  /* 0x00000040000f7882 */ /* 0x000fc60000000000 */
[----:B------:R-:W-:Y:S02]  /*21430*/  UIADD3 UR8, UR14, 0x400, URZ ;  /* 0x000004000e087890 */ /* 0x000fe4000fffe03f */
[----:B------:R-:W-:Y:S02]  /*21440*/  UIADD3 UR9, UR9, 0x348b0, URZ ;  /* 0x000348b009097890 */ /* 0x000fe4000fffe03f */
[----:B------:R-:W-:-:S07]  /*21450*/  UIADD3 UR14, UR14, 0x5c00, URZ ;  /* 0x00005c000e0e7890 */ /* 0x000fce000fffe03f */
[----:B------:R2:W-:Y:S02]  /*21460*/  UTMALDG.4D [UR8], [UR4], desc[UR6] ;  /* 0x00000608040075b4 */ /* 0x0005e40008019000 */
[----:B--2---:R-:W-:Y:S01]  /*21470*/  UMOV UR8, UR14 ;  /* 0x0000000e00087c82 */ /* 0x004fe20008000000 */
[----:B------:R-:W-:Y:S02]  /*21480*/  UMOV UR10, UR15 ;  /* 0x0000000f000a7c82 */ /* 0x000fe40008000000 */
[----:B------:R2:W-:Y:S02]  /*21490*/  UTMALDG.4D [UR8], [UR4], desc[UR6] ;  /* 0x00000608040075b4 */ /* 0x0005e40008019000 */
[----:B--2---:R-:W-:Y:S01]  /*214a0*/  NOP ;  /* 0x0000000000007918 */ /* 0x004fe20000000000 */
.L_x_680:
[----:B------:R-:W-:Y:S05]  /*214b0*/  BSYNC B1 ;  /* 0x0000000000017941 */ /* 0x000fea0003800000 */
.L_x_679:
[----:B01----:R-:W2:Y:S04]  /*214c0*/  LDL.LU R5, [R1+0x10] ;  /* 0x0000100001057983 */ /* 0x003ea80000300800 */
[----:B------:R-:W3:Y:S01]  /*214d0*/  LDL.LU R8, [R1+0x14] ;  /* 0x0000140001087983 */ /* 0x000ee20000300800 */
[----:B------:R-:W-:Y:S01]  /*214e0*/  PLOP3.LUT P2, PT, PT, PT, PT, 0x8, 0x0 ;  /* 0x000000000000781c */ /* 0x000fe20003f4e170 */
[----:B--2---:R-:W-:-:S05]  /*214f0*/  VIADD R5, R5, 0x1 ;  /* 0x0000000105057836 */ /* 0x004fca0000000000 */
[----:B------:R-:W-:-:S04]  /*21500*/  ISETP.NE.AND P0, PT, R5, 0x2, PT ;  /* 0x000000020500780c */ /* 0x000fc80003f05270 */
[----:B------:R-:W-:Y:S02]  /*21510*/  SEL R6, RZ, 0x1, P0 ;  /* 0x00000001ff067807 */ /* 0x000fe40000000000 */
[----:B------:R-:W-:Y:S01]  /*21520*/  SEL R10, R5, RZ, P0 ;  /* 0x000000ff050a7207 */ /* 0x000fe20000000000 */
[----:B------:R-:W-:Y:S01]  /*21530*/  VIADD R5, R2, 0xfffffffe ;  /* 0xfffffffe02057836 */ /* 0x000fe20000000000 */
[----:B---3--:R-:W-:-:S03]  /*21540*/  LOP3.LUT R8, R8, R6, RZ, 0x3c, !PT ;  /* 0x0000000608087212 */ /* 0x008fc600078e3cff */
[----:B------:R0:W-:Y:S01]  /*21550*/  STL [R1+0x10], R10 ;  /* 0x0000100a01007387 */ /* 0x0001e20000100800 */
[----:B------:R-:W-:-:S03]  /*21560*/  ISETP.GE.AND P0, PT, R5, R0, PT ;  /* 0x000000000500720c */ /* 0x000fc60003f06270 */
[----:B------:R0:W-:Y:S10]  /*21570*/  STL [R1+0x14], R8 ;  /* 0x0000140801007387 */ /* 0x0001f40000100800 */
[----:B0-----:R-:W-:Y:S05]  /*21580*/  @!P0 BRA `(.L_x_674) ;  /* 0x0000000400588947 */ /* 0x001fea0003800000 */
[C---:B-----5:R-:W-:Y:S02]  /*21590*/  IMAD R5, R2.reuse, 0xb0, R7 ;  /* 0x000000b002057824 */ /* 0x060fe400078e0207 */
[----:B------:R-:W-:Y:S02]  /*215a0*/  VIADD R2, R2, 0xffffffff ;  /* 0xffffffff02027836 */ /* 0x000fe40000000000 */
[----:B------:R-:W-:-:S07]  /*215b0*/  VIADD R5, R5, 0xfffffea0 ;  /* 0xfffffea005057836 */ /* 0x000fce0000000000 */
.L_x_691:
[----:B------:R-:W-:Y:S05]  /*215c0*/  YIELD ;  /* 0x0000000000007946 */ /* 0x000fea0003800000 */
[----:B------:R-:W-:Y:S04]  /*215d0*/  BSSY B1, `(.L_x_685) ;  /* 0x0000044000017945 */ /* 0x000fe80003800000 */
[----:B0-----:R-:W-:Y:S05]  /*215e0*/  @!P6 BRA `(.L_x_686) ;  /* 0x000000040008e947 */ /* 0x001fea0003800000 */
[----:B------:R-:W2:Y:S04]  /*215f0*/  LDL R6, [R1+0x10] ;  /* 0x0000100001067983 */ /* 0x000ea80000100800 */
[----:B------:R-:W3:Y:S01]  /*21600*/  LDL R7, [R1+0x14] ;  /* 0x0000140001077983 */ /* 0x000ee20000100800 */
[----:B--2---:R-:W-:Y:S01]  /*21610*/  IMAD R6, R6, 0x8, R9 ;  /* 0x0000000806067824 */ /* 0x004fe200078e0209 */
[----:B---3--:R-:W-:-:S04]  /*21620*/  SHF.L.U32 R7, R7, 0x1f, RZ ;  /* 0x0000001f07077819 */ /* 0x008fc800000006ff */
[----:B------:R-:W0:Y:S02]  /*21630*/  SYNCS.PHASECHK.TRANS64.TRYWAIT P0, [R6+URZ+0x348a0], R7 ;  /* 0x0348a007060075a7 */ /* 0x000e24000800017f */
[----:B0-----:R-:W-:Y:S05]  /*21640*/  @!P0 BRA `(.L_x_687) ;  /* 0x0000004800fc8947 */ /* 0x001fea0003800000 */
.L_x_807:
        /* <DEDUP_REMOVED lines=11> */
.L_x_688:
[----:B-1----:R-:W2:Y:S01]  /*21700*/  LDL R8, [R1+0x10] ;  /* 0x0000100001087983 */ /* 0x002ea20000100800 */
        /* <DEDUP_REMOVED lines=9> */
[----:B------:R-:W-:-:S04]  /*217a0*/  UMOV UR15, 0x40 ;  /* 0x00000040000f7882 */ /* 0x000fc80000000000 */
        /* <DEDUP_REMOVED lines=11> */
.L_x_808:
        /* <DEDUP_REMOVED lines=8> */
.L_x_690:
        /* <DEDUP_REMOVED lines=19> */
.L_x_686:
[----:B------:R-:W-:Y:S05]  /*21a10*/  BSYNC B1 ;  /* 0x0000000000017941 */ /* 0x000fea0003800000 */
.L_x_685:
[----:B01----:R-:W2:Y:S04]  /*21a20*/  LDL.LU R6, [R1+0x10] ;  /* 0x0000100001067983 */ /* 0x003ea80000300800 */
[----:B------:R-:W3:Y:S01]  /*21a30*/  LDL.LU R7, [R1+0x14] ;  /* 0x0000140001077983 */ /* 0x000ee20000300800 */
[----:B------:R-:W-:Y:S02]  /*21a40*/  VIADD R2, R2, 0xffffffff ;  /* 0xffffffff02027836 */ /* 0x000fe40000000000 */
[----:B------:R-:W-:Y:S02]  /*21a50*/  VIADD R5, R5, 0xffffff50 ;  /* 0xffffff5005057836 */ /* 0x000fe40000000000 */
[----:B--2---:R-:W-:-:S05]  /*21a60*/  VIADD R6, R6, 0x1 ;  /* 0x0000000106067836 */ /* 0x004fca0000000000 */
[----:B------:R-:W-:-:S04]  /*21a70*/  ISETP.NE.AND P0, PT, R6, 0x2, PT ;  /* 0x000000020600780c */ /* 0x000fc80003f05270 */
[----:B------:R-:W-:Y:S02]  /*21a80*/  SEL R8, R6, RZ, P0 ;  /* 0x000000ff06087207 */ /* 0x000fe40000000000 */
[----:B------:R-:W-:Y:S02]  /*21a90*/  SEL R6, RZ, 0x1, P0 ;  /* 0x00000001ff067807 */ /* 0x000fe40000000000 */
[----:B------:R-:W-:Y:S01]  /*21aa0*/  ISETP.GT.AND P0, PT, R2, R0, PT ;  /* 0x000000000200720c */ /* 0x000fe20003f04270 */
[----:B------:R0:W-:Y:S01]  /*21ab0*/  STL [R1+0x10], R8 ;  /* 0x0000100801007387 */ /* 0x0001e20000100800 */
[----:B---3--:R-:W-:-:S05]  /*21ac0*/  LOP3.LUT R7, R7, R6, RZ, 0x3c, !PT ;  /* 0x0000000607077212 */ /* 0x008fca00078e3cff */
[----:B------:R0:W-:Y:S06]  /*21ad0*/  STL [R1+0x14], R7 ;  /* 0x0000140701007387 */ /* 0x0001ec0000100800 */
[----:B------:R-:W-:Y:S05]  /*21ae0*/  @P0 BRA `(.L_x_691) ;  /* 0xfffffff800b40947 */ /* 0x000fea000383ffff */
.L_x_674:
[----:B------:R-:W-:Y:S05]  /*21af0*/  BSYNC B0 ;  /* 0x0000000000007941 */ /* 0x000fea0003800000 */
.L_x_673:
[----:B------:R-:W2:Y:S01]  /*21b00*/  LDL R6, [R1+0x34] ;  /* 0x0000340001067983 */ /* 0x000ea20000100800 */
[----:B------:R-:W-:Y:S05]  /*21b10*/  @!P2 WARPSYNC.ALL ;  /* 0x000000000000a948 */ /* 0x000fea0003800000 */
[----:B------:R-:W-:Y:S01]  /*21b20*/  BSSY B6, `(.L_x_692) ;  /* 0x00002e6000067945 */ /* 0x000fe20003800000 */
[----:B------:R-:W-:Y:S01]  /*21b30*/  @!P2 BAR.SYNC.DEFER_BLOCKING 0xc, 0x120 ;  /* 0x030480000000ab1d */ /* 0x000fe20000010000 */
[----:B--2---:R-:W-:-:S13]  /*21b40*/  ISETP.GT.AND P0, PT, R6, RZ, PT ;  /* 0x000000ff0600720c */ /* 0x004fda0003f04270 */
[----:B------:R-:W-:Y:S05]  /*21b50*/  @P0 BRA `(.L_x_693) ;  /* 0x0000000000480947 */ /* 0x000fea0003800000 */
[----:B------:R-:W1:Y:S02]  /*21b60*/  S2R R6, SR_TID.X ;  /* 0x0000000000067919 */ /* 0x000e640000002100 */
[----:B-1----:R-:W-:-:S04]  /*21b70*/  LOP3.LUT R6, R6, 0x1f, RZ, 0xc0, !PT ;  /* 0x0000001f06067812 */ /* 0x002fc800078ec0ff */
[----:B------:R-:W-:-:S13]  /*21b80*/  ISETP.NE.AND P1, PT, R6, RZ, PT ;  /* 0x000000ff0600720c */ /* 0x000fda0003f25270 */
[----:B------:R-:W-:Y:S05]  /*21b90*/  @P1 BRA `(.L_x_694) ;  /* 0x0000002c00781947 */ /* 0x000fea0003800000 */
[----:B0----5:R-:W0:Y:S01]  /*21ba0*/  S2R R7, SR_LANEID ;  /* 0x0000000000077919 */ /* 0x021e220000000000 */
[----:B------:R-:W-:Y:S01]  /*21bb0*/  VOTEU.ANY UR4, UPT, PT ;  /* 0x0000000000047886 */ /* 0x000fe200038e0100 */
[----:B------:R-:W1:Y:S01]  /*21bc0*/  LDC.64 R2, c[0x0][0xc38] ;  /* 0x00030e00ff027b82 */ /* 0x000e620000000a00 */
[----:B------:R-:W0:Y:S01]  /*21bd0*/  FLO.U32 R0, UR4 ;  /* 0x0000000400007d00 */ /* 0x000e2200080e0000 */
[----:B------:R-:W-:-:S07]  /*21be0*/  ULDC.64 UR6, c[0x0][0x208] ;  /* 0x0000820000067ab9 */ /* 0x000fce0000000a00 */
[----:B------:R-:W1:Y:S01]  /*21bf0*/  POPC R5, UR4 ;  /* 0x0000000400057d09 */ /* 0x000e620008000000 */
[----:B0-----:R-:W-:-:S13]  /*21c00*/  ISETP.EQ.U32.AND P0, PT, R0, R7, PT ;  /* 0x000000070000720c */ /* 0x001fda0003f02070 */
[----:B-1----:R-:W2:Y:S01]  /*21c10*/  @P0 ATOMG.E.ADD.STRONG.GPU PT, R3, desc[UR6][R2.64], R5 ;  /* 0x00000005020309a8 */ /* 0x002ea200081ee1c6 */
[----:B------:R-:W0:Y:S02]  /*21c20*/  S2R R4, SR_LTMASK ;  /* 0x0000000000047919 */ /* 0x000e240000003900 */
[----:B0-----:R-:W-:-:S04]  /*21c30*/  LOP3.LUT R4, R4, UR4, RZ, 0xc0, !PT ;  /* 0x0000000404047c12 */ /* 0x001fc8000f8ec0ff */
[----:B------:R-:W0:Y:S01]  /*21c40*/  POPC R7, R4 ;  /* 0x0000000400077309 */ /* 0x000e220000000000 */
[----:B--2---:R-:W0:Y:S02]  /*21c50*/  SHFL.IDX PT, R0, R3, R0, 0x1f ;  /* 0x00001f0003007589 */ /* 0x004e2400000e0000 */
[----:B0-----:R-:W-:Y:S01]  /*21c60*/  IADD3 R16, R0, UR36, R7 ;  /* 0x0000002400107c10 */ /* 0x001fe2000fffe007 */
[----:B------:R-:W-:Y:S06]  /*21c70*/  BRA `(.L_x_694) ;  /* 0x0000002c00407947 */ /* 0x000fec0003800000 */
.L_x_693:
[----:B------:R-:W1:Y:S01]  /*21c80*/  S2R R0, SR_CgaCtaId ;  /* 0x0000000000007919 */ /* 0x000e620000008800 */
[----:B------:R-:W-:-:S04]  /*21c90*/  MOV R2, 0x400 ;  /* 0x0000040000027802 */ /* 0x000fc80000000f00 */
[----:B-1----:R-:W-:-:S04]  /*21ca0*/  LEA R3, R0, R2, 0x18 ;  /* 0x0000000200037211 */ /* 0x002fc800078ec0ff */
[----:B------:R-:W-:Y:S01]  /*21cb0*/  IADD3 R0, R3, 0x1e400, RZ ;  /* 0x0001e40003007810 */ /* 0x000fe20007ffe0ff */
[----:B------:R1:W-:Y:S03]  /*21cc0*/  STL [R1+0x18], R3 ;  /* 0x0000180301007387 */ /* 0x0003e60000100800 */
[----:B------:R-:W-:-:S13]  /*21cd0*/  LOP3.LUT P0, RZ, R0, 0x3ff, RZ, 0xc0, !PT ;  /* 0x000003ff00ff7812 */ /* 0x000fda000780c0ff */
[----:B-1----:R-:W-:Y:S05]  /*21ce0*/  @!P0 BRA `(.L_x_695) ;  /* 0x0000000000408947 */ /* 0x002fea0003800000 */
[----:B------:R-:W-:Y:S01]  /*21cf0*/  MOV R2, 0x0 ;  /* 0x0000000000027802 */ /* 0x000fe20000000f00 */
[----:B------:R-:W-:Y:S01]  /*21d00*/  ULDC.64 UR6, c[0x4][0xa0] ;  /* 0x0100280000067ab9 */ /* 0x000fe20000000a00 */
[----:B------:R-:W-:Y:S01]  /*21d10*/  ULDC.64 UR8, c[0x4][0xa8] ;  /* 0x01002a0000087ab9 */ /* 0x000fe20000000a00 */
[----:B------:R-:W-:Y:S01]  /*21d20*/  ULDC.64 UR4, c[0x4][0x28] ;  /* 0x01000a0000047ab9 */ /* 0x000fe20000000a00 */
[----:B------:R-:W-:Y:S02]  /*21d30*/  IMAD.U32 R4, RZ, RZ, UR6 ;  /* 0x00000006ff047e24 */ /* 0x000fe4000f8e00ff */
[----:B------:R-:W1:Y:S01]  /*21d40*/  LDC.64 R2, c[0x4][R2] ;  /* 0x0100000002027b82 */ /* 0x000e620000000a00 */
[----:B------:R-:W-:Y:S02]  /*21d50*/  IMAD.U32 R5, RZ, RZ, UR7 ;  /* 0x00000007ff057e24 */ /* 0x000fe4000f8e00ff */
[----:B------:R-:W-:Y:S02]  /*21d60*/  IMAD.U32 R6, RZ, RZ, UR8 ;  /* 0x00000008ff067e24 */ /* 0x000fe4000f8e00ff */
[----:B0----5:R-:W-:-:S02]  /*21d70*/  IMAD.U32 R7, RZ, RZ, UR9 ;  /* 0x00000009ff077e24 */ /* 0x021fc4000f8e00ff */
[----:B------:R-:W-:Y:S02]  /*21d80*/  IMAD.U32 R10, RZ, RZ, UR4 ;  /* 0x00000004ff0a7e24 */ /* 0x000fe4000f8e00ff */
[----:B------:R-:W-:Y:S02]  /*21d90*/  IMAD.U32 R11, RZ, RZ, UR5 ;  /* 0x00000005ff0b7e24 */ /* 0x000fe4000f8e00ff */
[----:B------:R-:W-:Y:S02]  /*21da0*/  IMAD.MOV.U32 R8, RZ, RZ, 0x70 ;  /* 0x00000070ff087424 */ /* 0x000fe400078e00ff */
[----:B------:R-:W-:Y:S02]  /*21db0*/  IMAD.MOV.U32 R12, RZ, RZ, 0x1 ;  /* 0x00000001ff0c7424 */ /* 0x000fe400078e00ff */
[----:B------:R-:W-:-:S07]  /*21dc0*/  IMAD.MOV.U32 R13, RZ, RZ, RZ ;  /* 0x000000ffff0d7224 */ /* 0x000fce00078e00ff */
[----:B------:R-:W-:-:S07]  /*21dd0*/  LEPC R20, `(.L_x_695) ;  /* 0x000000001014794e */ /* 0x000fce0000000000 */
[----:B-1----:R-:W-:Y:S05]  /*21de0*/  CALL.ABS.NOINC R2 ;  /* 0x0000000002007343 */ /* 0x002fea0003c00000 */
.L_x_695:
        /* <DEDUP_REMOVED lines=9> */
[----:B------:R-:W-:Y:S02]  /*21e80*/  IMAD.U32 R4, RZ, RZ, UR6 ;  /* 0x00000006ff047e24 */ /* 0x000fe4000f8e00ff */
[----:B------:R-:W-:Y:S02]  /*21e90*/  IMAD.U32 R5, RZ, RZ, UR7 ;  /* 0x00000007ff057e24 */ /* 0x000fe4000f8e00ff */
[----:B------:R-:W-:Y:S02]  /*21ea0*/  IMAD.U32 R6, RZ, RZ, UR8 ;  /* 0x00000008ff067e24 */ /* 0x000fe4000f8e00ff */
[----:B0----5:R-:W-:-:S02]  /*21eb0*/  IMAD.U32 R7, RZ, RZ, UR9 ;  /* 0x00000009ff077e24 */ /* 0x021fc4000f8e00ff */
[----:B------:R-:W-:Y:S02]  /*21ec0*/  IMAD.U32 R10, RZ, RZ, UR4 ;  /* 0x00000004ff0a7e24 */ /* 0x000fe4000f8e00ff */
[----:B------:R-:W-:Y:S02]  /*21ed0*/  IMAD.U32 R11, RZ, RZ, UR5 ;  /* 0x00000005ff0b7e24 */ /* 0x000fe4000f8e00ff */
[----:B------:R-:W-:Y:S02]  /*21ee0*/  IMAD.MOV.U32 R8, RZ, RZ, 0x70 ;  /* 0x00000070ff087424 */ /* 0x000fe400078e00ff */
[----:B------:R-:W-:Y:S02]  /*21ef0*/  IMAD.MOV.U32 R12, RZ, RZ, 0x1 ;  /* 0x00000001ff0c7424 */ /* 0x000fe400078e00ff */
[----:B-1----:R-:W-:-:S07]  /*21f00*/  IMAD.MOV.U32 R13, RZ, RZ, RZ ;  /* 0x000000ffff0d7224 */ /* 0x002fce00078e00ff */
[----:B------:R-:W-:-:S07]  /*21f10*/  LEPC R20, `(.L_x_697) ;  /* 0x000000001014794e */ /* 0x000fce0000000000 */
[----:B--2---:R-:W-:Y:S05]  /*21f20*/  CALL.ABS.NOINC R2 ;  /* 0x0000000002007343 */ /* 0x004fea0003c00000 */
.L_x_697:
[----:B------:R-:W-:Y:S01]  /*21f30*/  MOV R2, 0x0 ;  /* 0x0000000000027802 */ /* 0x000fe20000000f00 */
[----:B------:R-:W-:Y:S01]  /*21f40*/  ULDC.64 UR4, c[0x4][0xa0] ;  /* 0x0100280000047ab9 */ /* 0x000fe20000000a00 */
[----:B------:R-:W-:Y:S01]  /*21f50*/  ULDC.64 UR6, c[0x4][0xa8] ;  /* 0x01002a0000067ab9 */ /* 0x000fe20000000a00 */
[----:B------:R-:W-:Y:S01]  /*21f60*/  ULDC.64 UR8, c[0x4][0x38] ;  /* 0x01000e0000087ab9 */ /* 0x000fe20000000a00 */
[----:B------:R-:W-:Y:S02]  /*21f70*/  IMAD.U32 R4, RZ, RZ, UR4 ;  /* 0x00000004ff047e24 */ /* 0x000fe4000f8e00ff */
[----:B------:R-:W0:Y:S01]  /*21f80*/  LDC.64 R2, c[0x4][R2] ;  /* 0x0100000002027b82 */ /* 0x000e220000000a00 */
[----:B------:R-:W-:Y:S02]  /*21f90*/  IMAD.U32 R5, RZ, RZ, UR5 ;  /* 0x00000005ff057e24 */ /* 0x000fe4000f8e00ff */
[----:B------:R-:W-:Y:S02]  /*21fa0*/  IMAD.U32 R6, RZ, RZ, UR6 ;  /* 0x00000006ff067e24 */ /* 0x000fe4000f8e00ff */
[----:B------:R-:W-:-:S02]  /*21fb0*/  IMAD.U32 R7, RZ, RZ, UR7 ;  /* 0x00000007ff077e24 */ /* 0x000fc4000f8e00ff */
[----:B------:R-:W-:Y:S02]  /*21fc0*/  IMAD.U32 R10, RZ, RZ, UR8 ;  /* 0x00000008ff0a7e24 */ /* 0x000fe4000f8e00ff */
[----:B------:R-:W-:Y:S02]  /*21fd0*/  IMAD.U32 R11, RZ, RZ, UR9 ;  /* 0x00000009ff0b7e24 */ /* 0x000fe4000f8e00ff */
[----:B------:R-:W-:Y:S02]  /*21fe0*/  IMAD.MOV.U32 R8, RZ, RZ, 0x70 ;  /* 0x00000070ff087424 */ /* 0x000fe400078e00ff */
[----:B------:R-:W-:Y:S02]  /*21ff0*/  IMAD.MOV.U32 R12, RZ, RZ, 0x1 ;  /* 0x00000001ff0c7424 */ /* 0x000fe400078e00ff */
[----:B------:R-:W-:-:S07]  /*22000*/  IMAD.MOV.U32 R13, RZ, RZ, RZ ;  /* 0x000000ffff0d7224 */ /* 0x000fce00078e00ff */
[----:B------:R-:W-:-:S07]  /*22010*/  LEPC R20, `(.L_x_696) ;  /* 0x000000001014794e */ /* 0x000fce0000000000 */
[----:B0-----:R-:W-:Y:S05]  /*22020*/  CALL.ABS.NOINC R2 ;  /* 0x0000000002007343 */ /* 0x001fea0003c00000 */
.L_x_696:
        /* <DEDUP_REMOVED lines=8> */
[----:B0----5:R-:W0:Y:S02]  /*220b0*/  S2R R7, SR_TID.X ;  /* 0x0000000000077919 */ /* 0x021e240000002100 */
        /* <DEDUP_REMOVED lines=11> */
[----:B------:R-:W-:-:S06]  /*22170*/  IMAD.MOV.U32 R0, RZ, RZ, R6 ;  /* 0x000000ffff007224 */ /* 0x000fcc00078e0006 */
[----:B------:R1:W5:Y:S01]  /*22180*/  @P0 LDG.E R0, desc[UR6][R2.64] ;  /* 0x0000000602000981 */ /* 0x000362000c1e1900 */
[----:B------:R-:W-:Y:S02]  /*22190*/  PLOP3.LUT P1, PT, P6, PT, PT, 0x8, 0x0 ;  /* 0x000000000000781c */ /* 0x000fe4000372e170 */
[----:B0-----:R-:W-:Y:S01]  /*221a0*/  ISETP.NE.AND P0, PT, R4, 0x1, PT ;  /* 0x000000010400780c */ /* 0x001fe20003f05270 */
[----:B------:R-:W-:-:S12]  /*221b0*/  IMAD.MOV.U32 R4, RZ, RZ, R18 ;  /* 0x000000ffff047224 */ /* 0x000fd800078e0012 */
[----:B------:R-:W0:Y:S08]  /*221c0*/  @P0 LDC R5, c[0x0][0x42c] ;  /* 0x00010b00ff050b82 */ /* 0x000e300000000800 */
[----:B-1----:R-:W1:Y:S01]  /*221d0*/  @P0 LDC R2, c[0x0][0x430] ;  /* 0x00010c00ff020b82 */ /* 0x002e620000000800 */
[----:B0-----:R-:W-:-:S05]  /*221e0*/  @P0 IMAD.HI.U32 R3, R18, R5, RZ ;  /* 0x0000000512030227 */ /* 0x001fca00078e00ff */
[----:B-1----:R-:W-:Y:S02]  /*221f0*/  @P0 SHF.R.U32.HI R4, RZ, R2, R3 ;  /* 0x00000002ff040219 */ /* 0x002fe40000011603 */
[----:B------:R-:W-:-:S04]  /*22200*/  ISETP.NE.U32.AND P0, PT, RZ, UR4, PT ;  /* 0x00000004ff007c0c */ /* 0x000fc8000bf05070 */
[----:B------:R-:W-:-:S04]  /*22210*/  ISETP.NE.AND.EX P0, PT, RZ, UR5, PT, P0 ;  /* 0x00000005ff007c0c */ /* 0x000fc8000bf05300 */
[----:B------:R-:W-:-:S09]  /*22220*/  SEL R2, R6, RZ, !P0 ;  /* 0x000000ff06027207 */ /* 0x000fd20004000000 */
.L_x_698:
        /* <DEDUP_REMOVED lines=16> */
.L_x_699:
        /* <DEDUP_REMOVED lines=16> */
.L_x_811:
[----:B------:R-:W2:Y:S01]  /*22430*/  LDL R3, [R1+0x24] ;  /* 0x0000240001037983 */ /* 0x000ea20000100800 */
[----:B------:R-:W-:Y:S01]  /*22440*/  UMOV UR4, 0xffffffff ;  /* 0xffffffff00047882 */ /* 0x000fe20000000000 */
[----:B------:R-:W-:Y:S01]  /*22450*/  SHF.R.S32.HI R12, RZ, 0x1f, R0 ;  /* 0x0000001fff0c7819 */ /* 0x000fe20000011400 */
[----:B--2---:R-:W-:Y:S01]  /*22460*/  VIADD R3, R3, 0xffffffff ;  /* 0xffffffff03037836 */ /* 0x004fe20000000000 */
[----:B------:R-:W-:Y:S06]  /*22470*/  BRA.DIV UR4, `(.L_x_701) ;  /* 0x0000003e04cc7947 */ /* 0x000fec000b800000 */
[----:B------:R-:W-:-:S13]  /*22480*/  ELECT P6, URZ, PT ;  /* 0x00000000003f782f */ /* 0x000fda00038c0000 */
.L_x_814:
        /* <DEDUP_REMOVED lines=25> */
.L_x_703:
        /* <DEDUP_REMOVED lines=9> */
.L_x_815:
        /* <DEDUP_REMOVED lines=11> */
.L_x_705:
        /* <DEDUP_REMOVED lines=28> */
.L_x_702:
[----:B------:R-:W2:Y:S01]  /*22920*/  LDL.LU R11, [R1+0x30] ;  /* 0x00003000010b7983 */ /* 0x000ea20000300800 */
[----:B------:R-:W-:Y:S01]  /*22930*/  MOV R7, 0x400 ;  /* 0x0000040000077802 */ /* 0x000fe20000000f00 */
[----:B------:R-:W-:Y:S05]  /*22940*/  WARPSYNC.ALL ;  /* 0x0000000000007948 */ /* 0x000fea0003800000 */
[----:B------:R-:W0:Y:S01]  /*22950*/  S2R R10, SR_CgaCtaId ;  /* 0x00000000000a7919 */ /* 0x000e220000008800 */
[----:B------:R-:W-:-:S13]  /*22960*/  ELECT P0, URZ, PT ;  /* 0x00000000003f782f */ /* 0x000fda0003800000 */
[C---:B------:R-:W-:Y:S01]  /*22970*/  @P0 R2UR UR13, R2.reuse ;  /* 0x00000000020d02ca */ /* 0x040fe200000e0000 */
[----:B------:R-:W-:Y:S01]  /*22980*/  UIADD3 UR4, UP0, UR38, 0x270, URZ ;  /* 0x0000027026047890 */ /* 0x000fe2000ff1e03f */
[----:B------:R-:W-:Y:S01]  /*22990*/  @P0 R2UR UR21, R2 ;  /* 0x00000000021502ca */ /* 0x000fe200000e0000 */
[----:B------:R-:W-:Y:S01]  /*229a0*/  UMOV UR6, 0x0 ;  /* 0x0000000000067882 */ /* 0x000fe20000000000 */
[C---:B------:R-:W-:Y:S01]  /*229b0*/  @P0 R2UR UR12, R18.reuse ;  /* 0x00000000120c02ca */ /* 0x040fe200000e0000 */
[----:B------:R-:W-:Y:S01]  /*229c0*/  UIADD3.X UR5, URZ, UR39, URZ, UP0, !UPT ;  /* 0x000000273f057290 */ /* 0x000fe200087fe43f */
[C---:B------:R-:W-:Y:S01]  /*229d0*/  @P0 R2UR UR11, R17.reuse ;  /* 0x00000000110b02ca */ /* 0x040fe200000e0000 */
[----:B------:R-:W-:Y:S01]  /*229e0*/  UMOV UR7, 0x12f00000 ;  /* 0x12f0000000077882 */ /* 0x000fe20000000000 */
[----:B------:R-:W-:Y:S01]  /*229f0*/  @P0 R2UR UR20, R18 ;  /* 0x00000000121402ca */ /* 0x000fe200000e0000 */
[----:B------:R-:W-:Y:S01]  /*22a00*/  UMOV UR10, URZ ;  /* 0x0000003f000a7c82 */ /* 0x000fe20008000000 */
[----:B------:R-:W-:Y:S01]  /*22a10*/  @P0 R2UR UR19, R17 ;  /* 0x00000000111302ca */ /* 0x000fe200000e0000 */
[----:B------:R-:W-:Y:S01]  /*22a20*/  UMOV UR14, 0x0 ;  /* 0x00000000000e7882 */ /* 0x000fe20000000000 */
[----:B------:R-:W-:Y:S01]  /*22a30*/  @P0 IMAD.MOV.U32 R6, RZ, RZ, 0x8000 ;  /* 0x00008000ff060424 */ /* 0x000fe200078e00ff */
[----:B------:R-:W-:Y:S01]  /*22a40*/  UMOV UR15, 0x12f00000 ;  /* 0x12f00000000f7882 */ /* 0x000fe20000000000 */
[----:B------:R-:W-:Y:S01]  /*22a50*/  UMOV UR18, 0x40 ;  /* 0x0000004000127882 */ /* 0x000fe20000000000 */
[----:B------:R-:W-:Y:S01]  /*22a60*/  BSSY B0, `(.L_x_706) ;  /* 0x0000013000007945 */ /* 0x000fe20003800000 */
[----:B0-----:R-:W-:Y:S01]  /*22a70*/  LEA R7, R10, R7, 0x18 ;  /* 0x000000070a077211 */ /* 0x001fe200078ec0ff */
[----:B------:R-:W-:Y:S03]  /*22a80*/  BAR.SYNC.DEFER_BLOCKING 0x8, 0x120 ;  /* 0x0204800000007b1d */ /* 0x000fe60000010000 */
[----:B------:R-:W-:-:S13]  /*22a90*/  R2UR UR16, R7 ;  /* 0x00000000071072ca */ /* 0x000fda00000e0000 */
[----:B------:R-:W-:Y:S02]  /*22aa0*/  UIADD3 UR8, UR16, 0x16400, URZ ;  /* 0x0001640010087890 */ /* 0x000fe4000fffe03f */
[----:B------:R-:W-:Y:S02]  /*22ab0*/  UIADD3 UR9, UR16, 0x34800, URZ ;  /* 0x0003480010097890 */ /* 0x000fe4000fffe03f */
[----:B------:R-:W-:Y:S01]  /*22ac0*/  UIADD3 UR16, UR16, 0x1a400, URZ ;  /* 0x0001a40010107890 */ /* 0x000fe2000fffe03f */
[----:B------:R0:W-:Y:S04]  /*22ad0*/  @P0 SYNCS.ARRIVE.TRANS64 RZ, [R7+URZ+0x34800], R6 ;  /* 0x0348000607ff09a7 */ /* 0x0001e8000800003f */
[----:B------:R-:W-:Y:S02]  /*22ae0*/  UMOV UR17, UR9 ;  /* 0x0000000900117c82 */ /* 0x000fe40008000000 */
[----:B------:R0:W-:Y:S02]  /*22af0*/  UTMALDG.4D [UR8], [UR4], desc[UR6] ;  /* 0x00000608040075b4 */ /* 0x0001e40008019000 */
        /* <DEDUP_REMOVED lines=9> */
.L_x_816:
[----:B------:R-:W-:Y:S05]  /*22b90*/  BSYNC B0 ;  /* 0x0000000000007941 */ /* 0x000fea0003800000 */
.L_x_706:
        /* <DEDUP_REMOVED lines=9> */
[C---:B------:R-:W-:Y:S02]  /*22c30*/  IMAD.IADD R2, R6.reuse, 0x1, R13 ;  /* 0x0000000106027824 */ /* 0x040fe400078e020d */
[----:B------:R-:W-:-:S03]  /*22c40*/  VIADD R6, R6, 0xfffffffe ;  /* 0xfffffffe06067836 */ /* 0x000fc60000000000 */
[----:B------:R-:W-:-:S04]  /*22c50*/  LOP3.LUT R2, R2, 0x1, RZ, 0xc0, !PT ;  /* 0x0000000102027812 */ /* 0x000fc800078ec0ff */
[----:B------:R-:W-:-:S13]  /*22c60*/  ISETP.NE.U32.AND P0, PT, R2, 0x1, PT ;  /* 0x000000010200780c */ /* 0x000fda0003f05070 */
        /* <DEDUP_REMOVED lines=10> */
[----:B------:R-:W-:Y:S01]  /*22d10*/  ISETP.NE.U32.AND P0, PT, R8, RZ, PT ;  /* 0x000000ff0800720c */ /* 0x000fe20003f05070 */
[----:B------:R-:W-:-:S03]  /*22d20*/  IMAD.MOV.U32 R2, RZ, RZ, R5 ;  /* 0x000000ffff027224 */ /* 0x000fc600078e0005 */
[----:B------:R-:W-:-:S13]  /*22d30*/  ISETP.NE.AND.EX P0, PT, R9, RZ, PT, P0 ;  /* 0x000000ff0900720c */ /* 0x000fda0003f05300 */
[----:B------:R-:W-:Y:S05]  /*22d40*/  @!P0 BRA `(.L_x_714) ;  /* 0x00000000004c8947 */ /* 0x000fea0003800000 */
[----:B------:R-:W0:Y:S01]  /*22d50*/  LDC R17, c[0x0][0x41c] ;  /* 0x00010700ff117b82 */ /* 0x000e220000000800 */
[----:B------:R-:W-:Y:S01]  /*22d60*/  IMAD.MOV.U32 R2, RZ, RZ, R6 ;  /* 0x000000ffff027224 */ /* 0x000fe200078e0006 */
[----:B------:R-:W-:Y:S01]  /*22d70*/  ULDC.64 UR4, c[0x0][0x408] ;  /* 0x0001020000047ab9 */ /* 0x000fe20000000a00 */
[----:B------:R-:W-:Y:S01]  /*22d80*/  ULDC.64 UR6, c[0x0][0x208] ;  /* 0x0000820000067ab9 */ /* 0x000fe20000000a00 */
[----:B0-----:R-:W-:-:S13]  /*22d90*/  ISETP.NE.AND P0, PT, R17, 0x1, PT ;  /* 0x000000011100780c */ /* 0x001fda0003f05270 */
[----:B------:R-:W0:Y:S02]  /*22da0*/  @P0 LDC.64 R10, c[0x0][0x420] ;  /* 0x00010800ff0a0b82 */ /* 0x000e240000000a00 */
[----:B0-----:R-:W-:-:S05]  /*22db0*/  @P0 IMAD.HI.U32 R10, R6, R10, RZ ;  /* 0x0000000a060a0227 */ /* 0x001fca00078e00ff */
[----:B------:R-:W-:Y:S01]  /*22dc0*/  @P0 SHF.R.U32.HI R2, RZ, R11, R10 ;  /* 0x0000000bff020219 */ /* 0x000fe2000001160a */
[----:B------:R-:W-:-:S03]  /*22dd0*/  IMAD R10, R12, UR4, RZ ;  /* 0x000000040c0a7c24 */ /* 0x000fc6000f8e02ff */
[----:B------:R-:W-:Y:S01]  /*22de0*/  SHF.R.S32.HI R11, RZ, 0x1f, R2 ;  /* 0x0000001fff0b7819 */ /* 0x000fe20000011402 */
[C---:B------:R-:W-:Y:S02]  /*22df0*/  IMAD R15, R0.reuse, UR5, R10 ;  /* 0x00000005000f7c24 */ /* 0x040fe4000f8e020a */
[--C-:B------:R-:W-:Y:S02]  /*22e00*/  IMAD.MOV.U32 R10, RZ, RZ, R2.reuse ;  /* 0x000000ffff0a7224 */ /* 0x100fe400078e0002 */
[----:B------:R-:W-:Y:S02]  /*22e10*/  IMAD.MOV R2, RZ, RZ, -R2 ;  /* 0x000000ffff027224 */ /* 0x000fe400078e0a02 */
[----:B------:R-:W-:-:S04]  /*22e20*/  IMAD.WIDE.U32 R10, R0, UR4, R10 ;  /* 0x00000004000a7c25 */ /* 0x000fc8000f8e000a */
[----:B------:R-:W-:Y:S01]  /*22e30*/  IMAD.IADD R15, R15, 0x1, R11 ;  /* 0x000000010f0f7824 */ /* 0x000fe200078e020b */
[----:B------:R-:W-:Y:S01]  /*22e40*/  LEA R8, P0, R10, R8, 0x2 ;  /* 0x000000080a087211 */ /* 0x000fe200078010ff */
[----:B------:R-:W-:-:S03]  /*22e50*/  IMAD R6, R17, R2, R6 ;  /* 0x0000000211067224 */ /* 0x000fc600078e0206 */
[----:B------:R-:W-:-:S05]  /*22e60*/  LEA.HI.X R9, R10, R9, R15, 0x2, P0 ;  /* 0x000000090a097211 */ /* 0x000fca00000f140f */
[----:B------:R0:W5:Y:S04]  /*22e70*/  LDG.E R2, desc[UR6][R8.64] ;  /* 0x0000000608027981 */ /* 0x000168000c1e1900 */
.L_x_714:
[----:B0-----:R-:W0:Y:S01]  /*22e80*/  S2R R9, SR_CgaCtaId ;  /* 0x0000000000097919 */ /* 0x001e220000008800 */
[----:B------:R-:W-:-:S04]  /*22e90*/  MOV R8, 0x400 ;  /* 0x0000040000087802 */ /* 0x000fc80000000f00 */
[----:B0-----:R-:W-:Y:S02]  /*22ea0*/  LEA R8, R9, R8, 0x18 ;  /* 0x0000000809087211 */ /* 0x001fe400078ec0ff */
[----:B------:R-:W-:-:S03]  /*22eb0*/  SHF.L.U32 R9, R14, 0x1f, RZ ;  /* 0x0000001f0e097819 */ /* 0x000fc600000006ff */
[----:B------:R-:W-:-:S04]  /*22ec0*/  IMAD R8, R7, 0x8, R8 ;  /* 0x0000000807087824 */ /* 0x000fc800078e0208 */
[----:B------:R-:W0:Y:S02]  /*22ed0*/  SYNCS.PHASECHK.TRANS64.TRYWAIT P0, [R8+URZ+0x34840], R9 ;  /* 0x03484009080075a7 */ /* 0x000e24000800017f */
[----:B0-----:R-:W-:Y:S05]  /*22ee0*/  @!P0 BRA `(.L_x_715) ;  /* 0x0000003400848947 */ /* 0x001fea0003800000 */
.L_x_817:
        /* <DEDUP_REMOVED lines=11> */
.L_x_716:
        /* <DEDUP_REMOVED lines=33> */
.L_x_818:
[----:B------:R-:W-:Y:S05]  /*231b0*/  @P1 BRA `(.L_x_718) ;  /* 0x0000000000301947 */ /* 0x000fea0003800000 */
[----:B------:R-:W2:Y:S01]  /*231c0*/  LDL R10, [R1] ;  /* 0x00000000010a7983 */ /* 0x000ea20000100800 */
[----:B------:R-:W-:Y:S01]  /*231d0*/  MOV R11, 0x400 ;  /* 0x00000400000b7802 */ /* 0x000fe20000000f00 */
[----:B------:R-:W1:Y:S01]  /*231e0*/  S2R R17, SR_TID.X ;  /* 0x0000000000117919 */ /* 0x000e620000002100 */
[----:B------:R-:W3:Y:S01]  /*231f0*/  S2R R15, SR_CgaCtaId ;  /* 0x00000000000f7919 */ /* 0x000ee20000008800 */
[----:B0-----:R-:W-:Y:S01]  /*23200*/  IMAD.MOV.U32 R9, RZ, RZ, 0xb000 ;  /* 0x0000b000ff097424 */ /* 0x001fe200078e00ff */
[----:B-1----:R-:W-:-:S04]  /*23210*/  LOP3.LUT R17, R17, 0x1f, RZ, 0xc0, !PT ;  /* 0x0000001f11117812 */ /* 0x002fc800078ec0ff */
[----:B------:R-:W-:Y:S02]  /*23220*/  ISETP.NE.AND P0, PT, R17, RZ, PT ;  /* 0x000000ff1100720c */ /* 0x000fe40003f05270 */
[----:B---3--:R-:W-:-:S05]  /*23230*/  LEA R11, R15, R11, 0x18 ;  /* 0x0000000b0f0b7211 */ /* 0x008fca00078ec0ff */
[----:B--2---:R-:W-:-:S04]  /*23240*/  IMAD R8, R10, 0x8, R11 ;  /* 0x000000080a087824 */ /* 0x004fc800078e020b */
[----:B------:R1:W-:Y:S02]  /*23250*/  SYNCS.ARRIVE.TRANS64 RZ, [R8+URZ+0x34850], R9 ;  /* 0x0348500908ff79a7 */ /* 0x0003e4000800003f */
[----:B------:R-:W-:Y:S05]  /*23260*/  @!P0 BRA `(.L_x_718) ;  /* 0x0000000000048947 */ /* 0x000fea0003800000 */
[----:B------:R-:W-:Y:S01]  /*23270*/  BPT.TRAP 0x1 ;  /* 0x000000040000795c */ /* 0x000fe20000300000 */
.L_x_718:
        /* <DEDUP_REMOVED lines=31> */
.L_x_713:
[----:B------:R-:W-:Y:S05]  /*23470*/  BSYNC B2 ;  /* 0x0000000000027941 */ /* 0x000fea0003800000 */
.L_x_712:
[----:B------:R-:W2:Y:S04]  /*23480*/  LDL.LU R2, [R1+0x24] ;  /* 0x0000240001027983 */ /* 0x000ea80000300800 */
[----:B------:R0:W-:Y:S04]  /*23490*/  STL [R1], R7 ;  /* 0x0000000701007387 */ /* 0x0001e80000100800 */
[----:B------:R0:W-:Y:S02]  /*234a0*/  STL [R1+0x8], R14 ;  /* 0x0000080e01007387 */ /* 0x0001e40000100800 */
[----:B0-2---:R-:W-:-:S07]  /*234b0*/  VIADD R6, R2, 0xfffffffd ;  /* 0xfffffffd02067836 */ /* 0x005fce0000000000 */
.L_x_711:
[----:B------:R-:W-:Y:S05]  /*234c0*/  BSYNC B1 ;  /* 0x0000000000017941 */ /* 0x000fea0003800000 */
.L_x_710:
[----:B------:R-:W-:-:S05]  /*234d0*/  IMAD.MOV R2, RZ, RZ, -R13 ;  /* 0x000000ffff027224 */ /* 0x000fca00078e0a0d */
[----:B------:R-:W-:-:S13]  /*234e0*/  ISETP.NE.AND P0, PT, R3, R2, PT ;  /* 0x000000020300720c */ /* 0x000fda0003f05270 */
[----:B------:R-:W-:Y:S05]  /*234f0*/  @!P0 BRA `(.L_x_709) ;  /* 0x0000000c00e08947 */ /* 0x000fea0003800000 */
[----:B------:R-:W-:-:S07]  /*23500*/  IMAD.MOV.U32 R10, RZ, RZ, R5 ;  /* 0x000000ffff0a7224 */ /* 0x000fce00078e0005 */
.L_x_733:
        /* <DEDUP_REMOVED lines=22> */
[----:B------:R-:W-:-:S04]  /*23670*/  @P0 SHF.R.U32.HI R2, RZ, R3, R9 ;  /* 0x00000003ff020219 */ /* 0x000fc80000011609 */
[--C-:B------:R-:W-:Y:S01]  /*23680*/  SHF.R.S32.HI R3, RZ, 0x1f, R2.reuse ;  /* 0x0000001fff037819 */ /* 0x100fe20000011402 */
[----:B------:R-:W-:-:S04]  /*23690*/  IMAD.MOV R9, RZ, RZ, -R2 ;  /* 0x000000ffff097224 */ /* 0x000fc800078e0a02 */
[----:B------:R-:W-:Y:S02]  /*236a0*/  IMAD R9, R10, R9, R6 ;  /* 0x000000090a097224 */ /* 0x000fe400078e0206 */
[----:B------:R-:W-:Y:S02]  /*236b0*/  IMAD R10, R12, UR6, RZ ;  /* 0x000000060c0a7c24 */ /* 0x000fe4000f8e02ff */
[----:B------:R-:W-:-:S04]  /*236c0*/  IMAD.WIDE.U32 R2, R0, UR6, R2 ;  /* 0x0000000600027c25 */ /* 0x000fc8000f8e0002 */
[----:B------:R-:W-:-:S04]  /*236d0*/  IMAD R10, R0, UR7, R10 ;  /* 0x00000007000a7c24 */ /* 0x000fc8000f8e020a */
[----:B------:R-:W-:Y:S01]  /*236e0*/  IMAD.IADD R3, R10, 0x1, R3 ;  /* 0x000000010a037824 */ /* 0x000fe200078e0203 */
[----:B------:R-:W-:-:S04]  /*236f0*/  LEA R10, P0, R2, UR4, 0x2 ;  /* 0x00000004020a7c11 */ /* 0x000fc8000f8010ff */
[----:B------:R-:W-:-:S05]  /*23700*/  LEA.HI.X R11, R2, UR5, R3, 0x2, P0 ;  /* 0x00000005020b7c11 */ /* 0x000fca00080f1403 */
[----:B------:R0:W5:Y:S04]  /*23710*/  LDG.E R10, desc[UR8][R10.64] ;  /* 0x000000080a0a7981 */ /* 0x000168000c1e1900 */
.L_x_721:
[----:B------:R-:W1:Y:S01]  /*23720*/  S2R R3, SR_CgaCtaId ;  /* 0x0000000000037919 */ /* 0x000e620000008800 */
[----:B------:R-:W-:-:S04]  /*23730*/  MOV R2, 0x400 ;  /* 0x0000040000027802 */ /* 0x000fc80000000f00 */
[----:B-1----:R-:W-:Y:S02]  /*23740*/  LEA R2, R3, R2, 0x18 ;  /* 0x0000000203027211 */ /* 0x002fe400078ec0ff */
[----:B------:R-:W-:-:S03]  /*23750*/  SHF.L.U32 R3, R8, 0x1f, RZ ;  /* 0x0000001f08037819 */ /* 0x000fc600000006ff */
[----:B------:R-:W-:-:S04]  /*23760*/  IMAD R2, R7, 0x8, R2 ;  /* 0x0000000807027824 */ /* 0x000fc800078e0202 */
[----:B------:R-:W1:Y:S02]  /*23770*/  SYNCS.PHASECHK.TRANS64.TRYWAIT P0, [R2+URZ+0x34840], R3 ;  /* 0x03484003020075a7 */ /* 0x000e64000800017f */
[----:B-1----:R-:W-:Y:S05]  /*23780*/  @!P0 BRA `(.L_x_722) ;  /* 0x0000002c00848947 */ /* 0x002fea0003800000 */
.L_x_819:
        /* <DEDUP_REMOVED lines=11> */
.L_x_723:
        /* <DEDUP_REMOVED lines=33> */
.L_x_820:
        /* <DEDUP_REMOVED lines=8> */
.L_x_725:
        /* <DEDUP_REMOVED lines=30> */
.L_x_720:
[----:B------:R-:W-:Y:S05]  /*23cb0*/  BSYNC B1 ;  /* 0x0000000000017941 */ /* 0x000fea0003800000 */
.L_x_719:
        /* <DEDUP_REMOVED lines=10> */
[----:B------:R-:W-:Y:S01]  /*23d60*/  VIADD R9, R6, 0xffffffff ;  /* 0xffffffff06097836 */ /* 0x000fe20000000000 */
        /* <DEDUP_REMOVED lines=21> */
.L_x_728:
[----:B------:R-:W2:Y:S01]  /*23ec0*/  S2R R3, SR_CgaCtaId ;  /* 0x0000000000037919 */ /* 0x000ea20000008800 */
[----:B------:R-:W-:-:S04]  /*23ed0*/  MOV R2, 0x400 ;  /* 0x0000040000027802 */ /* 0x000fc80000000f00 */
[----:B--2---:R-:W-:Y:S02]  /*23ee0*/  LEA R2, R3, R2, 0x18 ;  /* 0x0000000203027211 */ /* 0x004fe400078ec0ff */
[----:B------:R-:W-:-:S03]  /*23ef0*/  SHF.L.U32 R3, R13, 0x1f, RZ ;  /* 0x0000001f0d037819 */ /* 0x000fc600000006ff */
[----:B------:R-:W-:-:S04]  /*23f00*/  IMAD R2, R14, 0x8, R2 ;  /* 0x000000080e027824 */ /* 0x000fc800078e0202 */
[----:B------:R-:W2:Y:S02]  /*23f10*/  SYNCS.PHASECHK.TRANS64.TRYWAIT P0, [R2+URZ+0x34840], R3 ;  /* 0x03484003020075a7 */ /* 0x000ea4000800017f */
[----:B--2---:R-:W-:Y:S05]  /*23f20*/  @!P0 BRA `(.L_x_729) ;  /* 0x0000002400c48947 */ /* 0x004fea0003800000 */
.L_x_821:
        /* <DEDUP_REMOVED lines=11> */
.L_x_730:
        /* <DEDUP_REMOVED lines=33> */
.L_x_822:
        /* <DEDUP_REMOVED lines=8> */
.L_x_732:
        /* <DEDUP_REMOVED lines=29> */
.L_x_727:
[----:B------:R-:W-:Y:S05]  /*24440*/  BSYNC B1 ;  /* 0x0000000000017941 */ /* 0x000fea0003800000 */
.L_x_726:
[C---:B------:R-:W-:Y:S01]  /*24450*/  ISETP.GT.AND P0, PT, R6.reuse, 0x1, PT ;  /* 0x000000010600780c */ /* 0x040fe20003f04270 */
[----:B------:R-:W-:-:S12]  /*24460*/  VIADD R6, R6, 0xfffffffe ;  /* 0xfffffffe06067836 */ /* 0x000fd80000000000 */
[----:B------:R-:W-:Y:S05]  /*24470*/  @P0 BRA `(.L_x_733) ;  /* 0xfffffff000240947 */ /* 0x000fea000383ffff */
.L_x_709:
[----:B------:R-:W-:Y:S05]  /*24480*/  BSYNC B0 ;  /* 0x0000000000007941 */ /* 0x000fea0003800000 */
.L_x_708:
        /* <DEDUP_REMOVED lines=9> */
[----:B------:R-:W-:Y:S01]  /*24520*/  ULDC.64 UR6, c[0x0][0x208] ;  /* 0x0000820000067ab9 */ /* 0x000fe20000000a00 */
[----:B-1----:R-:W-:-:S06]  /*24530*/  ISETP.EQ.U32.AND P0, PT, R0, R7, PT ;  /* 0x000000070000720c */ /* 0x002fcc0003f02070 */
[----:B------:R-:W2:Y:S07]  /*24540*/  POPC R7, UR4 ;  /* 0x0000000400077d09 */ /* 0x000eae0008000000 */
[----:B--2---:R-:W2:Y:S01]  /*24550*/  @P0 ATOMG.E.ADD.STRONG.GPU PT, R3, desc[UR6][R2.64], R7 ;  /* 0x00000007020309a8 */ /* 0x004ea200081ee1c6 */
[----:B------:R-:W1:Y:S02]  /*24560*/  S2R R6, SR_LTMASK ;  /* 0x0000000000067919 */ /* 0x000e640000003900 */
[----:B-1----:R-:W-:-:S04]  /*24570*/  LOP3.LUT R6, R6, UR4, RZ, 0xc0, !PT ;  /* 0x0000000406067c12 */ /* 0x002fc8000f8ec0ff */
[----:B------:R-:W1:Y:S01]  /*24580*/  POPC R9, R6 ;  /* 0x0000000600097309 */ /* 0x000e620000000000 */
[----:B--2---:R-:W1:Y:S02]  /*24590*/  SHFL.IDX PT, R0, R3, R0, 0x1f ;  /* 0x00001f0003007589 */ /* 0x004e6400000e0000 */
[----:B-1----:R-:W-:-:S07]  /*245a0*/  IADD3 R16, R0, UR36, R9 ;  /* 0x0000002400107c10 */ /* 0x002fce000fffe009 */
.L_x_735:
[----:B------:R-:W-:Y:S05]  /*245b0*/  BSYNC B0 ;  /* 0x0000000000007941 */ /* 0x000fea0003800000 */
.L_x_734:
        /* <DEDUP_REMOVED lines=11> */
.L_x_823:
        /* <DEDUP_REMOVED lines=11> */
.L_x_739:
        /* <DEDUP_REMOVED lines=28> */
.L_x_737:
[----:B------:R-:W-:Y:S05]  /*248e0*/  BSYNC B0 ;  /* 0x0000000000007941 */ /* 0x000fea0003800000 */
.L_x_736:
        /* <DEDUP_REMOVED lines=9> */
.L_x_694:
[----:B------:R-:W-:Y:S05]  /*24980*/  BSYNC B6 ;  /* 0x0000000000067941 */ /* 0x000fea0003800000 */
.L_x_692:
[----:B------:R-:W-:-:S03]  /*24990*/  UMOV UR4, 0xffffffff ;  /* 0xffffffff00047882 */ /* 0x000fc60000000000 */
[----:B------:R-:W-:Y:S05]  /*249a0*/  BRA.DIV UR4, `(.L_x_740) ;  /* 0x0000001e04607947 */ /* 0x000fea000b800000 */
[----:B------:R2:W3:Y:S04]  /*249b0*/  SHFL.IDX PT, R4, R16, RZ, 0x1f ;  /* 0x00001fff10047589 */ /* 0x0004e800000e0000 */
[----:B------:R2:W4:Y:S02]  /*249c0*/  SHFL.IDX PT, R6, R16, 0x1, 0x1f ;  /* 0x00201f0010067f89 */ /* 0x00052400000e0000 */
.L_x_827:
[----:B0-----:R-:W0:Y:S01]  /*249d0*/  S2R R8, SR_TID.X ;  /* 0x0000000000087919 */ /* 0x001e220000002100 */
[----:B------:R-:W-:Y:S01]  /*249e0*/  ULDC UR4, c[0x0][0xc14] ;  /* 0x0003050000047ab9 */ /* 0x000fe20000000800 */
[----:B------:R-:W-:Y:S01]  /*249f0*/  BSSY B0, `(.L_x_741) ;  /* 0x000000c000007945 */ /* 0x000fe20003800000 */
[----:B-1----:R-:W-:Y:S02]  /*24a00*/  IMAD.U32 R0, RZ, RZ, UR4 ;  /* 0x00000004ff007e24 */ /* 0x002fe4000f8e00ff */
        /* <DEDUP_REMOVED lines=8> */
[----:B0-----:R-:W-:-:S05]  /*24a90*/  IMAD.WIDE R2, R5, 0x4, R2 ;  /* 0x0000000405027825 */ /* 0x001fca00078e0202 */
[----:B------:R0:W5:Y:S02]  /*24aa0*/  LDG.E R17, desc[UR4][R2.64] ;  /* 0x0000000402117981 */ /* 0x000164000c1e1900 */
.L_x_742:
[----:B------:R-:W-:Y:S05]  /*24ab0*/  BSYNC B0 ;  /* 0x0000000000007941 */ /* 0x000fea0003800000 */
.L_x_741:
        /* <DEDUP_REMOVED lines=8> */
[----:B------:R-:W1:Y:S02]  /*24b40*/  SHFL.UP PT, R14, R13, 0x2, RZ ;  /* 0x044000000d0e7989 */ /* 0x000e6400000e00ff */
[----:B-1----:R-:W-:Y:S02]  /*24b50*/  SEL R14, R14, RZ, P1 ;  /* 0x000000ff0e0e7207 */ /* 0x002fe40000800000 */
[----:B------:R-:W-:-:S03]  /*24b60*/  ISETP.GE.U32.AND P1, PT, R8, 0x8, PT ;  /* 0x000000080800780c */ /* 0x000fc60003f26070 */
[----:B0-----:R-:W-:-:S05]  /*24b70*/  IMAD.IADD R3, R13, 0x1, R14 ;  /* 0x000000010d037824 */ /* 0x001fca00078e020e */
        /* <DEDUP_REMOVED lines=11> */
.L_x_835:
[----:B------:R-:W-:Y:S02]  /*24c30*/  ULDC UR4, c[0x0][0xc10] ;  /* 0x0003040000047ab9 */ /* 0x000fe40000000800 */
[----:B--2---:R-:W-:-:S04]  /*24c40*/  IMAD.U32 R16, RZ, RZ, UR4 ;  /* 0x00000004ff107e24 */ /* 0x004fc8000f8e00ff */
[----:B-1----:R-:W-:-:S04]  /*24c50*/  IMAD R3, R14, R16, RZ ;  /* 0x000000100e037224 */ /* 0x002fc800078e02ff */
[----:B----4-:R-:W-:-:S05]  /*24c60*/  IMAD.IADD R6, R6, 0x1, R3 ;  /* 0x0000000106067824 */ /* 0x010fca00078e0203 */
[----:B---3--:R-:W-:-:S13]  /*24c70*/  ISETP.GT.AND P0, PT, R6, R4, PT ;  /* 0x000000040600720c */ /* 0x008fda0003f04270 */
[----:B------:R-:W-:Y:S05]  /*24c80*/  @P0 BRA `(.L_x_744) ;  /* 0x0000000000b80947 */ /* 0x000fea0003800000 */
[----:B------:R-:W1:Y:S02]  /*24c90*/  LDC R0, c[0x0][0xc14] ;  /* 0x00030500ff007b82 */ /* 0x000e640000000800 */
.L_x_749:
[----:B------:R-:W-:-:S05]  /*24ca0*/  VIADD R19, R19, 0x1f ;  /* 0x0000001f13137836 */ /* 0x000fca0000000000 */
[----:B-1----:R-:W-:-:S13]  /*24cb0*/  ISETP.GE.AND P0, PT, R19, R0, PT ;  /* 0x000000001300720c */ /* 0x002fda0003f06270 */
[----:B------:R-:W-:Y:S05]  /*24cc0*/  @P0 BRA `(.L_x_745) ;  /* 0x0000000400600947 */ /* 0x000fea0003800000 */
[----:B------:R-:W1:Y:S01]  /*24cd0*/  S2R R8, SR_TID.X ;  /* 0x0000000000087919 */ /* 0x000e620000002100 */
[----:B------:R-:W-:Y:S01]  /*24ce0*/  BSSY B0, `(.L_x_746) ;  /* 0x000000b000007945 */ /* 0x000fe20003800000 */
[----:B------:R-:W-:Y:S01]  /*24cf0*/  IMAD.MOV.U32 R17, RZ, RZ, RZ ;  /* 0x000000ffff117224 */ /* 0x000fe200078e00ff */
[----:B-1----:R-:W-:-:S04]  /*24d00*/  LOP3.LUT R8, R8, 0x1f, RZ, 0xc0, !PT ;  /* 0x0000001f08087812 */ /* 0x002fc800078ec0ff */
[C---:B------:R-:W-:Y:S01]  /*24d10*/  ISETP.NE.AND P1, PT, R8.reuse, 0x1f, PT ;  /* 0x0000001f0800780c */ /* 0x040fe20003f25270 */
[----:B------:R-:W-:-:S05]  /*24d20*/  IMAD.IADD R5, R8, 0x1, R19 ;  /* 0x0000000108057824 */ /* 0x000fca00078e0213 */
[----:B------:R-:W-:-:S13]  /*24d30*/  ISETP.GE.OR P0, PT, R5, R0, !P1 ;  /* 0x000000000500720c */ /* 0x000fda0004f06670 */
[----:B------:R-:W-:Y:S05]  /*24d40*/  @P0 BRA `(.L_x_747) ;  /* 0x0000000000100947 */ /* 0x000fea0003800000 */
[----:B0-----:R-:W0:Y:S01]  /*24d50*/  LDC.64 R2, c[0x0][0xc58] ;  /* 0x00031600ff027b82 */ /* 0x001e220000000a00 */
[----:B------:R-:W-:Y:S01]  /*24d60*/  ULDC.64 UR4, c[0x0][0x208] ;  /* 0x0000820000047ab9 */ /* 0x000fe20000000a00 */
[----:B0-----:R-:W-:-:S05]  /*24d70*/  IMAD.WIDE R2, R5, 0x4, R2 ;  /* 0x0000000405027825 */ /* 0x001fca00078e0202 */
[----:B------:R1:W5:Y:S02]  /*24d80*/  LDG.E R17, desc[UR4][R2.64] ;  /* 0x0000000402117981 */ /* 0x000364000c1e1900 */
.L_x_747:
[----:B------:R-:W-:Y:S05]  /*24d90*/  BSYNC B0 ;  /* 0x0000000000007941 */ /* 0x000fea0003800000 */
.L_x_746:
[----:B------:R-:W-:-:S03]  /*24da0*/  UMOV UR4, 0xffffffff ;  /* 0xffffffff00047882 */ /* 0x000fc60000000000 */
[----:B------:R-:W-:Y:S05]  /*24db0*/  BRA.DIV UR4, `(.L_x_748) ;  /* 0x0000001e04787947 */ /* 0x000fea000b800000 */
[----:B-----5:R-:W2:Y:S01]  /*24dc0*/  SHFL.UP PT, R14, R17, 0x1, RZ ;  /* 0x04200000110e7989 */ /* 0x020ea200000e00ff */
[C---:B------:R-:W-:Y:S02]  /*24dd0*/  ISETP.NE.AND P0, PT, R8.reuse, RZ, PT ;  /* 0x000000ff0800720c */ /* 0x040fe40003f05270 */
[----:B------:R-:W-:Y:S02]  /*24de0*/  ISETP.GE.U32.AND P1, PT, R8, 0x2, PT ;  /* 0x000000020800780c */ /* 0x000fe40003f26070 */
[----:B--2---:R-:W-:Y:S02]  /*24df0*/  SEL R14, R14, RZ, P0 ;  /* 0x000000ff0e0e7207 */ /* 0x004fe40000000000 */
[----:B------:R-:W-:-:S03]  /*24e00*/  ISETP.GE.U32.AND P0, PT, R8, 0x4, PT ;  /* 0x000000040800780c */ /* 0x000fc60003f06070 */
[----:B------:R-:W-:-:S05]  /*24e10*/  IMAD.IADD R13, R17, 0x1, R14 ;  /* 0x00000001110d7824 */ /* 0x000fca00078e020e */
[----:B------:R-:W2:Y:S02]  /*24e20*/  SHFL.UP PT, R14, R13, 0x2, RZ ;  /* 0x044000000d0e7989 */ /* 0x000ea400000e00ff */
[----:B--2---:R-:W-:Y:S02]  /*24e30*/  SEL R14, R14, RZ, P1 ;  /* 0x000000ff0e0e7207 */ /* 0x004fe40000800000 */
[----:B------:R-:W-:-:S03]  /*24e40*/  ISETP.GE.U32.AND P1, PT, R8, 0x8, PT ;  /* 0x000000080800780c */ /* 0x000fc60003f26070 */
[----:B-1----:R-:W-:-:S05]  /*24e50*/  IMAD.IADD R3, R13, 0x1, R14 ;  /* 0x000000010d037824 */ /* 0x002fca00078e020e */
[----:B------:R-:W1:Y:S02]  /*24e60*/  SHFL.UP PT, R14, R3, 0x4, RZ ;  /* 0x04800000030e7989 */ /* 0x000e6400000e00ff */
[----:B-1----:R-:W-:Y:S02]  /*24e70*/  SEL R14, R14, RZ, P0 ;  /* 0x000000ff0e0e7207 */ /* 0x002fe40000000000 */
[----:B------:R-:W-:-:S03]  /*24e80*/  ISETP.GE.U32.AND P0, PT, R8, 0x10, PT ;  /* 0x000000100800780c */ /* 0x000fc60003f06070 */
[----:B------:R-:W-:-:S05]  /*24e90*/  IMAD.IADD R5, R3, 0x1, R14 ;  /* 0x0000000103057824 */ /* 0x000fca00078e020e */
[----:B------:R-:W1:Y:S02]  /*24ea0*/  SHFL.UP PT, R14, R5, 0x8, RZ ;  /* 0x05000000050e7989 */ /* 0x000e6400000e00ff */
[----:B-1----:R-:W-:-:S05]  /*24eb0*/  SEL R14, R14, RZ, P1 ;  /* 0x000000ff0e0e7207 */ /* 0x002fca0000800000 */
[----:B------:R-:W-:-:S05]  /*24ec0*/  IMAD.IADD R7, R5, 0x1, R14 ;  /* 0x0000000105077824 */ /* 0x000fca00078e020e */
[----:B------:R-:W0:Y:S02]  /*24ed0*/  SHFL.UP PT, R14, R7, 0x10, RZ ;  /* 0x06000000070e7989 */ /* 0x000e2400000e00ff */
[----:B0-----:R-:W-:-:S05]  /*24ee0*/  SEL R2, R14, RZ, P0 ;  /* 0x000000ff0e027207 */ /* 0x001fca0000000000 */
[----:B------:R-:W-:-:S05]  /*24ef0*/  IMAD.IADD R2, R7, 0x1, R2 ;  /* 0x0000000107027824 */ /* 0x000fca00078e0202 */
[----:B------:R0:W1:Y:S02]  /*24f00*/  SHFL.IDX PT, R14, R2, 0x1f, 0x1f ;  /* 0x03e01f00020e7f89 */ /* 0x00006400000e0000 */
.L_x_843:
[----:B------:R-:W-:Y:S02]  /*24f10*/  ULDC UR4, c[0x0][0xc10] ;  /* 0x0003040000047ab9 */ /* 0x000fe40000000800 */
[----:B------:R-:W-:-:S04]  /*24f20*/  IMAD.U32 R16, RZ, RZ, UR4 ;  /* 0x00000004ff107e24 */ /* 0x000fc8000f8e00ff */
[----:B-1----:R-:W-:-:S04]  /*24f30*/  IMAD R3, R14, R16, RZ ;  /* 0x000000100e037224 */ /* 0x002fc800078e02ff */
[----:B------:R-:W-:-:S05]  /*24f40*/  IMAD.IADD R6, R3, 0x1, R6 ;  /* 0x0000000103067824 */ /* 0x000fca00078e0206 */
[----:B------:R-:W-:-:S13]  /*24f50*/  ISETP.GT.AND P0, PT, R6, R4, PT ;  /* 0x000000040600720c */ /* 0x000fda0003f04270 */
[----:B------:R-:W-:Y:S05]  /*24f60*/  @!P0 BRA `(.L_x_749) ;  /* 0xfffffffc004c8947 */ /* 0x000fea000383ffff */
.L_x_744:
        /* <DEDUP_REMOVED lines=8> */
.L_x_847:
[----:B------:R-:W-:Y:S01]  /*24ff0*/  ISETP.NE.AND P0, PT, R3, RZ, PT ;  /* 0x000000ff0300720c */ /* 0x000fe20003f05270 */
[----:B------:R-:W-:-:S12]  /*25000*/  IMAD.MOV.U32 R14, RZ, RZ, RZ ;  /* 0x000000ffff0e7224 */ /* 0x000fd800078e00ff */
[----:B------:R-:W-:Y:S05]  /*25010*/  @!P0 BRA `(.L_x_751) ;  /* 0x0000000000108947 */ /* 0x000fea0003800000 */
[----:B------:R-:W-:Y:S01]  /*25020*/  UMOV UR4, 0xffffffff ;  /* 0xffffffff00047882 */ /* 0x000fe20000000000 */
[----:B------:R-:W-:Y:S02]  /*25030*/  VIADD R12, R5, 0xffffffff ;  /* 0xffffffff050c7836 */ /* 0x000fe40000000000 */
[----:B------:R-:W-:Y:S05]  /*25040*/  BRA.DIV UR4, `(.L_x_752) ;  /* 0x0000001e04ec7947 */ /* 0x000fea000b800000 */
[----:B------:R3:W4:Y:S02]  /*25050*/  SHFL.IDX PT, R14, R2, R12, 0x1f ;  /* 0x00001f0c020e7589 */ /* 0x00072400000e0000 */
.L_x_751:
[----:B----4-:R-:W-:Y:S01]  /*25060*/  IMAD R16, R14, R16, R6 ;  /* 0x000000100e107224 */ /* 0x010fe200078e0206 */
[----:B--2---:R-:W-:Y:S01]  /*25070*/  IABS R6, R17 ;  /* 0x0000001100067213 */ /* 0x004fe20000000000 */
[----:B0--3--:R-:W-:Y:S02]  /*25080*/  IMAD.MOV.U32 R2, RZ, RZ, RZ ;  /* 0x000000ffff027224 */ /* 0x009fe400078e00ff */
[----:B------:R-:W-:Y:S01]  /*25090*/  IMAD.IADD R19, R5, 0x1, R19 ;  /* 0x0000000105137824 */ /* 0x000fe200078e0213 */
[----:B------:R-:W0:Y:S08]  /*250a0*/  I2F.RP R7, R6 ;  /* 0x0000000600077306 */ /* 0x000e300000209400 */
[----:B0-----:R-:W0:Y:S02]  /*250b0*/  MUFU.RCP R7, R7 ;  /* 0x0000000700077308 */ /* 0x001e240000001000 */
[----:B0-----:R-:W-:-:S06]  /*250c0*/  VIADD R8, R7, 0xffffffe ;  /* 0x0ffffffe07087836 */ /* 0x001fcc0000000000 */
[----:B------:R-:W0:Y:S02]  /*250d0*/  F2I.FTZ.U32.TRUNC.NTZ R3, R8 ;  /* 0x0000000800037305 */ /* 0x000e24000021f000 */
[----:B0-----:R-:W-:-:S04]  /*250e0*/  IMAD.MOV R9, RZ, RZ, -R3 ;  /* 0x000000ffff097224 */ /* 0x001fc800078e0a03 */
[----:B------:R-:W-:-:S04]  /*250f0*/  IMAD R9, R9, R6, RZ ;  /* 0x0000000609097224 */ /* 0x000fc800078e02ff */
[----:B------:R-:W-:Y:S01]  /*25100*/  IMAD.HI.U32 R3, R3, R9, R2 ;  /* 0x0000000903037227 */ /* 0x000fe200078e0002 */
[----:B------:R-:W-:-:S03]  /*25110*/  IABS R9, R17 ;  /* 0x0000001100097213 */ /* 0x000fc60000000000 */
[----:B------:R-:W-:Y:S02]  /*25120*/  IMAD.IADD R2, R4, 0x1, -R16 ;  /* 0x0000000104027824 */ /* 0x000fe400078e0a10 */
[----:B------:R-:W-:-:S03]  /*25130*/  IMAD.MOV R7, RZ, RZ, -R9 ;  /* 0x000000ffff077224 */ /* 0x000fc600078e0a09 */
        /* <DEDUP_REMOVED lines=17> */
.L_x_745:
[----:B------:R-:W-:Y:S01]  /*25250*/  UMOV UR4, URZ ;  /* 0x0000003f00047c82 */ /* 0x000fe20008000000 */
[----:B------:R-:W-:Y:S01]  /*25260*/  UMOV UR5, URZ ;  /* 0x0000003f00057c82 */ /* 0x000fe20008000000 */
[----:B------:R-:W-:Y:S01]  /*25270*/  ULDC UR6, c[0x0][0xc14] ;  /* 0x0003050000067ab9 */ /* 0x000fe20000000800 */
[----:B------:R-:W-:Y:S01]  /*25280*/  IMAD.MOV.U32 R16, RZ, RZ, R4 ;  /* 0x000000ffff107224 */ /* 0x000fe200078e0004 */
[----:B------:R-:W-:Y:S01]  /*25290*/  MOV R17, UR4 ;  /* 0x0000000400117c02 */ /* 0x000fe20008000f00 */
[----:B------:R-:W-:Y:S02]  /*252a0*/  IMAD.U32 R18, RZ, RZ, UR5 ;  /* 0x00000005ff127e24 */ /* 0x000fe4000f8e00ff */
[----:B------:R-:W-:-:S07]  /*252b0*/  IMAD.U32 R19, RZ, RZ, UR6 ;  /* 0x00000006ff137e24 */ /* 0x000fce000f8e00ff */
.L_x_753:
        /* <DEDUP_REMOVED lines=12> */
.L_x_671:
[----:B0-----:R-:W3:Y:S01]  /*25380*/  LDL.LU R0, [R1+0x30] ;  /* 0x0000300001007983 */ /* 0x001ee20000300800 */
[----:B------:R-:W-:Y:S01]  /*25390*/  BSSY B0, `(.L_x_755) ;  /* 0x000000b000007945 */ /* 0x000fe20003800000 */
[----:B-1----:R-:W0:Y:S01]  /*253a0*/  S2R R5, SR_CgaCtaId ;  /* 0x0000000000057919 */ /* 0x002e220000008800 */
[----:B---3--:R-:W-:-:S05]  /*253b0*/  VIADD R0, R0, 0x1 ;  /* 0x0000000100007836 */ /* 0x008fca0000000000 */
[----:B--2---:R-:W-:-:S04]  /*253c0*/  LEA.HI R2, R0, R0, RZ, 0x1 ;  /* 0x0000000000027211 */ /* 0x004fc800078f08ff */
[----:B------:R-:W-:-:S05]  /*253d0*/  LOP3.LUT R3, R2, 0xfffffffe, RZ, 0xc0, !PT ;  /* 0xfffffffe02037812 */ /* 0x000fca00078ec0ff */
[----:B------:R-:W-:Y:S01]  /*253e0*/  IMAD.IADD R3, R0, 0x1, -R3 ;  /* 0x0000000100037824 */ /* 0x000fe200078e0a03 */
[----:B------:R-:W-:-:S04]  /*253f0*/  MOV R0, 0x400 ;  /* 0x0000040000007802 */ /* 0x000fc80000000f00 */
[----:B0-----:R-:W-:Y:S02]  /*25400*/  LEA R0, R5, R0, 0x18 ;  /* 0x0000000005007211 */ /* 0x001fe400078ec0ff */
[----:B------:R-:W-:-:S04]  /*25410*/  SHF.L.U32 R3, R3, 0x1f, RZ ;  /* 0x0000001f03037819 */ /* 0x000fc800000006ff */
[----:B------:R-:W0:Y:S02]  /*25420*/  SYNCS.PHASECHK.TRANS64.TRYWAIT P0, [R0+URZ+0x34820], R3 ;  /* 0x03482003000075a7 */ /* 0x000e24000800017f */
[----:B0-----:R-:W-:Y:S05]  /*25430*/  @!P0 BRA `(.L_x_756) ;  /* 0x0000001c00148947 */ /* 0x001fea0003800000 */
.L_x_850:
[----:B------:R-:W-:Y:S05]  /*25440*/  BSYNC B0 ;  /* 0x0000000000007941 */ /* 0x000fea0003800000 */
.L_x_755:
[----:B------:R-:W-:-:S03]  /*25450*/  UMOV UR4, 0xffffffff ;  /* 0xffffffff00047882 */ /* 0x000fc60000000000 */
[----:B------:R-:W-:Y:S05]  /*25460*/  BRA.DIV UR4, `(.L_x_757) ;  /* 0x0000001e041c7947 */ /* 0x000fea000b800000 */
[----:B------:R-:W1:Y:S02]  /*25470*/  S2R R2, SR_TID.X ;  /* 0x0000000000027919 */ /* 0x000e640000002100 */
[----:B-1----:R-:W-:-:S04]  /*25480*/  SHF.R.U32.HI R2, RZ, 0x5, R2 ;  /* 0x00000005ff027819 */ /* 0x002fc80000011602 */
[----:B------:R-:W-:-:S05]  /*25490*/  LOP3.LUT R2, R2, 0x3, RZ, 0xc0, !PT ;  /* 0x0000000302027812 */ /* 0x000fca00078ec0ff */
[----:B------:R1:W2:Y:S02]  /*254a0*/  SHFL.IDX PT, R14, R2, RZ, 0x1f ;  /* 0x00001fff020e7589 */ /* 0x0002a400000e0000 */
.L_x_853:
[----:B--2---:R-:W-:-:S13]  /*254b0*/  ISETP.NE.AND P0, PT, R14, RZ, PT ;  /* 0x000000ff0e00720c */ /* 0x004fda0003f05270 */
[----:B------:R-:W-:Y:S05]  /*254c0*/  @P0 BRA `(.L_x_445) ;  /* 0x0000000000940947 */ /* 0x000fea0003800000 */
[----:B------:R-:W-:-:S03]  /*254d0*/  UMOV UR4, 0xffffffff ;  /* 0xffffffff00047882 */ /* 0x000fc60000000000 */
[----:B------:R-:W-:Y:S05]  /*254e0*/  BRA.DIV UR4, `(.L_x_758) ;  /* 0x0000001e04307947 */ /* 0x000fea000b800000 */
[----:B------:R-:W-:-:S13]  /*254f0*/  ELECT P6, URZ, PT ;  /* 0x00000000003f782f */ /* 0x000fda00038c0000 */
.L_x_856:
[----:B------:R-:W-:Y:S05]  /*25500*/  @!P6 BRA `(.L_x_445) ;  /* 0x000000000084e947 */ /* 0x000fea0003800000 */
[----:B------:R-:W-:-:S06]  /*25510*/  ULOP3.LUT UR4, UR60, 0x2, URZ, 0xfc, !UPT ;  /* 0x000000023c047892 */ /* 0x000fcc000f8efc3f */
[----:B-1----:R-:W-:-:S05]  /*25520*/  IMAD.U32 R2, RZ, RZ, UR4 ;  /* 0x00000004ff027e24 */ /* 0x002fca000f8e00ff */
[----:B------:R-:W-:-:S13]  /*25530*/  ISETP.NE.AND P2, PT, R2, 0x3, PT ;  /* 0x000000030200780c */ /* 0x000fda0003f45270 */
[----:B------:R-:W-:Y:S05]  /*25540*/  @!P2 BRA `(.L_x_759) ;  /* 0x000000000004a947 */ /* 0x000fea0003800000 */
[----:B------:R-:W-:Y:S01]  /*25550*/  BPT.TRAP 0x1 ;  /* 0x000000040000795c */ /* 0x000fe20000300000 */
.L_x_759:
[----:B0-----:R-:W2:Y:S04]  /*25560*/  LDL R3, [R1] ;  /* 0x0000000001037983 */ /* 0x001ea80000100800 */
[----:B------:R-:W3:Y:S01]  /*25570*/  LDL.LU R7, [R1+0x8] ;  /* 0x0000080001077983 */ /* 0x000ee20000300800 */
[----:B------:R-:W-:-:S04]  /*25580*/  VIADD R2, R0, 0x34840 ;  /* 0x0003484000027836 */ /* 0x000fc80000000000 */
[C---:B--2---:R-:W-:Y:S02]  /*25590*/  IMAD R6, R3.reuse, 0x8, R2 ;  /* 0x0000000803067824 */ /* 0x044fe400078e0202 */
        /* <DEDUP_REMOVED lines=10> */
.L_x_857:
[----:B------:R-:W1:Y:S02]  /*25640*/  SYNCS.PHASECHK.TRANS64.TRYWAIT P0, [R7+URZ], R2 ;  /* 0x00000002070075a7 */ /* 0x000e64000800017f */
[----:B-1----:R-:W-:Y:S05]  /*25650*/  @!P0 BRA `(.L_x_761) ;  /* 0x0000001c00088947 */ /* 0x002fea0003800000 */
.L_x_858:
[----:B------:R-:W-:Y:S05]  /*25660*/  @!P2 BRA `(.L_x_762) ;  /* 0x000000000004a947 */ /* 0x000fea0003800000 */
[----:B------:R-:W-:Y:S01]  /*25670*/  BPT.TRAP 0x1 ;  /* 0x000000040000795c */ /* 0x000fe20000300000 */
.L_x_762:
[----:B------:R-:W2:Y:S01]  /*25680*/  LDL.LU R4, [R1] ;  /* 0x0000000001047983 */ /* 0x000ea20000300800 */
[----:B------:R-:W-:-:S04]  /*25690*/  VIADD R0, R0, 0x34860 ;  /* 0x0003486000007836 */ /* 0x000fc80000000000 */
[----:B--2---:R-:W-:-:S04]  /*256a0*/  IMAD R4, R4, 0x8, R0 ;  /* 0x0000000804047824 */ /* 0x004fc800078e0200 */
[----:B------:R-:W2:Y:S02]  /*256b0*/  SYNCS.PHASECHK.TRANS64.TRYWAIT P0, [R4+URZ], R5 ;  /* 0x00000005040075a7 */ /* 0x000ea4000800017f */
[----:B--2---:R-:W-:Y:S05]  /*256c0*/  @!P0 BRA `(.L_x_763) ;  /* 0x0000001c00008947 */ /* 0x004fea0003800000 */
.L_x_859:
[----:B------:R-:W-:-:S07]  /*256d0*/  IMAD R3, R3, 0x8, R0 ;  /* 0x0000000803037824 */ /* 0x000fce00078e0200 */
.L_x_764:
[----:B---3--:R3:W4:Y:S02]  /*256e0*/  SYNCS.PHASECHK.TRANS64.TRYWAIT P0, [R3+URZ], R2 ;  /* 0x00000002030075a7 */ /* 0x008724000800017f */
[----:B----4-:R-:W-:Y:S05]  /*256f0*/  @!P0 NANOSLEEP.SYNCS 0x989680 ;  /* 0x009896800000895d */ /* 0x010fea0003900000 */
[----:B------:R-:W4:Y:S02]  /*25700*/  @!P0 SYNCS.PHASECHK.TRANS64 P0, [R3+URZ], R2 ;  /* 0x00000002030085a7 */ /* 0x000f24000800007f */
[----:B----4-:R-:W-:Y:S05]  /*25710*/  @!P0 BRA `(.L_x_764) ;  /* 0xfffffffc00f08947 */ /* 0x010fea000383ffff */
.L_x_445:
[----:B------:R-:W-:Y:S05]  /*25720*/  BSYNC B7 ;  /* 0x0000000000077941 */ /* 0x000fea0003800000 */
.L_x_442:
[----:B------:R-:W-:Y:S05]  /*25730*/  EXIT ;  /* 0x000000000000794d */ /* 0x000fea0003800000 */
.L_x_471:
[----:B0-----:R0:W1:Y:S02]  /*25740*/  SYNCS.PHASECHK.TRANS64.TRYWAIT P6, [R3+URZ+0x34890], R0 ;  /* 0x03489000030075a7 */ /* 0x00106400080c017f */
[----:B-1----:R-:W-:Y:S05]  /*25750*/  @!P6 NANOSLEEP.SYNCS 0x989680 ;  /* 0x009896800000e95d */ /* 0x002fea0003900000 */
[----:B------:R-:W1:Y:S02]  /*25760*/  @!P6 SYNCS.PHASECHK.TRANS64 P6, [R3+URZ+0x34890], R0 ;  /* 0x034890000300e5a7 */ /* 0x000e6400080c007f */
[----:B-1----:R-:W-:Y:S05]  /*25770*/  @!P6 BRA `(.L_x_471) ;  /* 0xfffffffc00f0e947 */ /* 0x002fea000383ffff */
[----:B------:R-:W-:Y:S05]  /*25780*/  BRA `(.L_x_765) ;  /* 0xfffffde000fc7947 */ /* 0x000fea000383ffff */
.L_x_525:
[----:B0-----:R0:W1:Y:S02]  /*25790*/  SYNCS.PHASECHK.TRANS64.TRYWAIT P4, [R3+URZ+0x34890], R0 ;  /* 0x03489000030075a7 */ /* 0x001064000808017f */
[----:B-1----:R-:W-:Y:S05]  /*257a0*/  @!P4 NANOSLEEP.SYNCS 0x989680 ;  /* 0x009896800000c95d */ /* 0x002fea0003900000 */
[----:B------:R-:W1:Y:S02]  /*257b0*/  @!P4 SYNCS.PHASECHK.TRANS64 P4, [R3+URZ+0x34890], R0 ;  /* 0x034890000300c5a7 */ /* 0x000e64000808007f */
[----:B-1----:R-:W-:Y:S05]  /*257c0*/  @!P4 BRA `(.L_x_525) ;  /* 0xfffffffc00f0c947 */ /* 0x002fea000383ffff */
[----:B------:R-:W-:Y:S05]  /*257d0*/  BRA `(.L_x_766) ;  /* 0xfffffe2000707947 */ /* 0x000fea000383ffff */
.L_x_550:
[----:B0-----:R0:W1:Y:S02]  /*257e0*/  SYNCS.PHASECHK.TRANS64.TRYWAIT P3, [R3+URZ+0x34890], R0 ;  /* 0x03489000030075a7 */ /* 0x001064000806017f */
[----:B-1----:R-:W-:Y:S05]  /*257f0*/  @!P3 NANOSLEEP.SYNCS 0x989680 ;  /* 0x009896800000b95d */ /* 0x002fea0003900000 */
[----:B------:R-:W1:Y:S02]  /*25800*/  @!P3 SYNCS.PHASECHK.TRANS64 P3, [R3+URZ+0x34890], R0 ;  /* 0x034890000300b5a7 */ /* 0x000e64000806007f */
[----:B-1----:R-:W-:Y:S05]  /*25810*/  @!P3 BRA `(.L_x_550) ;  /* 0xfffffffc00f0b947 */ /* 0x002fea000383ffff */
[----:B------:R-:W-:Y:S05]  /*25820*/  BRA `(.L_x_767) ;  /* 0xfffffe5400dc7947 */ /* 0x000fea000383ffff */
.L_x_564:
[----:B--2---:R2:W3:Y:S02]  /*25830*/  SYNCS.PHASECHK.TRANS64.TRYWAIT P2, [R3+URZ+0x348b0], R0 ;  /* 0x0348b000030075a7 */ /* 0x0044e4000804017f */
[----:B---3--:R-:W-:Y:S05]  /*25840*/  @!P2 NANOSLEEP.SYNCS 0x989680 ;  /* 0x009896800000a95d */ /* 0x008fea0003900000 */
[----:B------:R-:W3:Y:S02]  /*25850*/  @!P2 SYNCS.PHASECHK.TRANS64 P2, [R3+URZ+0x348b0], R0 ;  /* 0x0348b0000300a5a7 */ /* 0x000ee4000804007f */
[----:B---3--:R-:W-:Y:S05]  /*25860*/  @!P2 BRA `(.L_x_564) ;  /* 0xfffffffc00f0a947 */ /* 0x008fea000383ffff */
[----:B------:R-:W-:Y:S05]  /*25870*/  BRA `(.L_x_768) ;  /* 0xfffffe6000407947 */ /* 0x000fea000383ffff */
.L_x_580:
[----:B------:R-:W-:Y:S01]  /*25880*/  BSSY B0, `(.L_x_769) ;  /* 0x0000007000007945 */ /* 0x000fe20003800000 */
[----:B------:R-:W-:Y:S02]  /*25890*/  IMAD.MOV.U32 R12, RZ, RZ, RZ ;  /* 0x000000ffff0c7224 */ /* 0x000fe400078e00ff */
[----:B------:R-:W-:Y:S02]  /*258a0*/  IMAD.MOV.U32 R11, RZ, RZ, 0x1f ;  /* 0x0000001fff0b7424 */ /* 0x000fe400078e00ff */
[----:B------:R-:W-:-:S07]  /*258b0*/  IMAD.MOV.U32 R15, RZ, RZ, -0x1 ;  /* 0xffffffffff0f7424 */ /* 0x000fce00078e00ff */
[----:B-----5:R-:W-:Y:S05]  /*258c0*/  WARPSYNC.COLLECTIVE R15, `(.L_x_770) ;  /* 0x000000000f087348 */ /* 0x020fea0003c00000 */
[----:B------:R0:W1:Y:S02]  /*258d0*/  SHFL.IDX P6, R14, R13, R12, R11 ;  /* 0x0000000c0d0e7389 */ /* 0x00006400000c000b */
[----:B01---5:R-:W-:Y:S01]  /*258e0*/  ENDCOLLECTIVE ;  /* 0x000000000000791b */ /* 0x023fe20003800000 */
.L_x_770:
[----:B------:R-:W-:Y:S05]  /*258f0*/  BSYNC B0 ;  /* 0x0000000000007941 */ /* 0x000fea0003800000 */
.L_x_769:
[----:B------:R1:W-:Y:S01]  /*25900*/  STL [R1+0x28], R14 ;  /* 0x0000280e01007387 */ /* 0x0003e20000100800 */
[----:B------:R-:W-:Y:S05]  /*25910*/  BRA `(.L_x_771) ;  /* 0xfffffe6c00447947 */ /* 0x000fea000383ffff */
.L_x_592:
[----:B------:R-:W-:Y:S01]  /*25920*/  BSSY B1, `(.L_x_772) ;  /* 0x0000008000017945 */ /* 0x000fe20003800000 */
[----:B------:R-:W-:Y:S02]  /*25930*/  IMAD.MOV.U32 R13, RZ, RZ, R25 ;  /* 0x000000ffff0d7224 */ /* 0x000fe400078e0019 */
[----:B------:R-:W-:Y:S02]  /*25940*/  IMAD.MOV.U32 R12, RZ, RZ, RZ ;  /* 0x000000ffff0c7224 */ /* 0x000fe400078e00ff */
[----:B------:R-:W-:Y:S02]  /*25950*/  IMAD.MOV.U32 R11, RZ, RZ, 0x181f ;  /* 0x0000181fff0b7424 */ /* 0x000fe400078e00ff */
[----:B------:R-:W-:-:S07]  /*25960*/  IMAD.MOV.U32 R15, RZ, RZ, -0x1 ;  /* 0xffffffffff0f7424 */ /* 0x000fce00078e00ff */
[----:B01---5:R-:W-:Y:S05]  /*25970*/  WARPSYNC.COLLECTIVE R15, `(.L_x_773) ;  /* 0x000000000f087348 */ /* 0x023fea0003c00000 */
[----:B-1----:R1:W2:Y:S02]  /*25980*/  SHFL.IDX P6, R14, R13, R12, R11 ;  /* 0x0000000c0d0e7389 */ /* 0x0022a400000c000b */
[----:B012--5:R-:W-:Y:S01]  /*25990*/  ENDCOLLECTIVE ;  /* 0x000000000000791b */ /* 0x027fe20003800000 */
.L_x_773:
[----:B------:R-:W-:Y:S05]  /*259a0*/  BSYNC B1 ;  /* 0x0000000000017941 */ /* 0x000fea0003800000 */
.L_x_772:
[----:B------:R-:W-:Y:S05]  /*259b0*/  BRA `(.L_x_774) ;  /* 0xfffffe7400447947 */ /* 0x000fea000383ffff */
.L_x_593:
        /* <DEDUP_REMOVED lines=8> */
.L_x_776:
[----:B------:R-:W-:Y:S05]  /*25a40*/  BSYNC B1 ;  /* 0x0000000000017941 */ /* 0x000fea0003800000 */
.L_x_775:
[----:B------:R-:W-:Y:S05]  /*25a50*/  BRA `(.L_x_777) ;  /* 0xfffffe7400247947 */ /* 0x000fea000383ffff */
.L_x_594:
        /* <DEDUP_REMOVED lines=8> */
.L_x_779:
[----:B------:R-:W-:Y:S05]  /*25ae0*/  BSYNC B1 ;  /* 0x0000000000017941 */ /* 0x000fea0003800000 */
.L_x_778:
[----:B------:R-:W-:Y:S05]  /*25af0*/  BRA `(.L_x_780) ;  /* 0xfffffe7400047947 */ /* 0x000fea000383ffff */
.L_x_595:
        /* <DEDUP_REMOVED lines=8> */
.L_x_782:
[----:B------:R-:W-:Y:S05]  /*25b80*/  BSYNC B1 ;  /* 0x0000000000017941 */ /* 0x000fea0003800000 */
.L_x_781:
[----:B------:R-:W-:Y:S05]  /*25b90*/  BRA `(.L_x_783) ;  /* 0xfffffe7000e47947 */ /* 0x000fea000383ffff */
.L_x_597:
[----:B-1----:R1:W2:Y:S02]  /*25ba0*/  SYNCS.PHASECHK.TRANS64.TRYWAIT P0, [R2+URZ+0x34800], R33 ;  /* 0x03480021020075a7 */ /* 0x0022a4000800017f */
[----:B--2---:R-:W-:Y:S05]  /*25bb0*/  @!P0 NANOSLEEP.SYNCS 0x989680 ;  /* 0x009896800000895d */ /* 0x004fea0003900000 */
[----:B------:R-:W2:Y:S02]  /*25bc0*/  @!P0 SYNCS.PHASECHK.TRANS64 P0, [R2+URZ+0x34800], R33 ;  /* 0x03480021020085a7 */ /* 0x000ea4000800007f */
[----:B--2---:R-:W-:Y:S05]  /*25bd0*/  @!P0 BRA `(.L_x_597) ;  /* 0xfffffffc00f08947 */ /* 0x004fea000383ffff */
[----:B------:R-:W-:Y:S05]  /*25be0*/  BRA `(.L_x_784) ;  /* 0xfffffe74003c7947 */ /* 0x000fea000383ffff */
.L_x_613:
        /* <DEDUP_REMOVED lines=8> */
.L_x_786:
[----:B------:R-:W-:Y:S05]  /*25c70*/  BSYNC B1 ;  /* 0x0000000000017941 */ /* 0x000fea0003800000 */
.L_x_785:
[----:B------:R-:W-:Y:S05]  /*25c80*/  BRA `(.L_x_787) ;  /* 0xfffffe8800b87947 */ /* 0x000fea000383ffff */
.L_x_614:
        /* <DEDUP_REMOVED lines=8> */
.L_x_789:
[----:B------:R-:W-:Y:S05]  /*25d10*/  BSYNC B1 ;  /* 0x0000000000017941 */ /* 0x000fea0003800000 */
.L_x_788:
[----:B------:R-:W-:Y:S05]  /*25d20*/  BRA `(.L_x_790) ;  /* 0xfffffe8800a07947 */ /* 0x000fea000383ffff */
.L_x_615:
        /* <DEDUP_REMOVED lines=8> */
.L_x_792:
[----:B------:R-:W-:Y:S05]  /*25db0*/  BSYNC B1 ;  /* 0x0000000000017941 */ /* 0x000fea0003800000 */
.L_x_791:
[----:B------:R-:W-:Y:S05]  /*25dc0*/  BRA `(.L_x_793) ;  /* 0xfffffe8800847947 */ /* 0x000fea000383ffff */
.L_x_616:
        /* <DEDUP_REMOVED lines=8> */
.L_x_795:
[----:B------:R-:W-:Y:S05]  /*25e50*/  BSYNC B1 ;  /* 0x0000000000017941 */ /* 0x000fea0003800000 */
.L_x_794:
[----:B------:R-:W-:Y:S05]  /*25e60*/  BRA `(.L_x_796) ;  /* 0xfffffe8800687947 */ /* 0x000fea000383ffff */
.L_x_618:
[----:B-1----:R1:W2:Y:S02]  /*25e70*/  SYNCS.PHASECHK.TRANS64.TRYWAIT P4, [R2+URZ+0x34800], R9 ;  /* 0x03480009020075a7 */ /* 0x0022a4000808017f */
[----:B--2---:R-:W-:Y:S05]  /*25e80*/  @!P4 NANOSLEEP.SYNCS 0x989680 ;  /* 0x009896800000c95d */ /* 0x004fea0003900000 */
[----:B------:R-:W2:Y:S02]  /*25e90*/  @!P4 SYNCS.PHASECHK.TRANS64 P4, [R2+URZ+0x34800], R9 ;  /* 0x034800090200c5a7 */ /* 0x000ea4000808007f */
[----:B--2---:R-:W-:Y:S05]  /*25ea0*/  @!P4 BRA `(.L_x_618) ;  /* 0xfffffffc00f0c947 */ /* 0x004fea000383ffff */
[----:B------:R-:W-:Y:S05]  /*25eb0*/  BRA `(.L_x_797) ;  /* 0xfffffe8800e47947 */ /* 0x000fea000383ffff */
.L_x_628:
[----:B--2---:R2:W3:Y:S02]  /*25ec0*/  SYNCS.PHASECHK.TRANS64.TRYWAIT P2, [R0+URZ+0x34830], R3 ;  /* 0x03483003000075a7 */ /* 0x0044e4000804017f */
[----:B---3--:R-:W-:Y:S05]  /*25ed0*/  @!P2 NANOSLEEP.SYNCS 0x989680 ;  /* 0x009896800000a95d */ /* 0x008fea0003900000 */
[----:B------:R-:W3:Y:S02]  /*25ee0*/  @!P2 SYNCS.PHASECHK.TRANS64 P2, [R0+URZ+0x34830], R3 ;  /* 0x034830030000a5a7 */ /* 0x000ee4000804007f */
[----:B---3--:R-:W-:Y:S05]  /*25ef0*/  @!P2 BRA `(.L_x_628) ;  /* 0xfffffffc00f0a947 */ /* 0x008fea000383ffff */
[----:B------:R-:W-:Y:S05]  /*25f00*/  BRA `(.L_x_627) ;  /* 0xfffffea400507947 */ /* 0x000fea000383ffff */
.L_x_634:
[----:B-1----:R1:W2:Y:S02]  /*25f10*/  SYNCS.PHASECHK.TRANS64.TRYWAIT P3, [R6+URZ+0x34830], R7 ;  /* 0x03483007060075a7 */ /* 0x0022a4000806017f */
[----:B--2---:R-:W-:Y:S05]  /*25f20*/  @!P3 NANOSLEEP.SYNCS 0x989680 ;  /* 0x009896800000b95d */ /* 0x004fea0003900000 */
[----:B------:R-:W2:Y:S02]  /*25f30*/  @!P3 SYNCS.PHASECHK.TRANS64 P3, [R6+URZ+0x34830], R7 ;  /* 0x034830070600b5a7 */ /* 0x000ea4000806007f */
[----:B--2---:R-:W-:Y:S05]  /*25f40*/  @!P3 BRA `(.L_x_634) ;  /* 0xfffffffc00f0b947 */ /* 0x004fea000383ffff */
[----:B------:R-:W-:Y:S05]  /*25f50*/  BRA `(.L_x_633) ;  /* 0xffffff0c00407947 */ /* 0x000fea000383ffff */
.L_x_638:
[----:B-1----:R1:W2:Y:S02]  /*25f60*/  SYNCS.PHASECHK.TRANS64.TRYWAIT P2, [R6+URZ+0x34850], R4 ;  /* 0x03485004060075a7 */ /* 0x0022a4000804017f */
[----:B--2---:R-:W-:Y:S05]  /*25f70*/  @!P2 NANOSLEEP.SYNCS 0x989680 ;  /* 0x009896800000a95d */ /* 0x004fea0003900000 */
[----:B------:R-:W2:Y:S02]  /*25f80*/  @!P2 SYNCS.PHASECHK.TRANS64 P2, [R6+URZ+0x34850], R4 ;  /* 0x034850040600a5a7 */ /* 0x000ea4000804007f */
[----:B--2---:R-:W-:Y:S05]  /*25f90*/  @!P2 BRA `(.L_x_638) ;  /* 0xfffffffc00f0a947 */ /* 0x004fea000383ffff */
[----:B------:R-:W-:Y:S05]  /*25fa0*/  BRA `(.L_x_635) ;  /* 0xffffff4000887947 */ /* 0x000fea000383ffff */
.L_x_643:
[----:B-1----:R1:W2:Y:S02]  /*25fb0*/  SYNCS.PHASECHK.TRANS64.TRYWAIT P0, [R9+URZ+0x34850], R0 ;  /* 0x03485000090075a7 */ /* 0x0022a4000800017f */
[----:B--2---:R-:W-:Y:S05]  /*25fc0*/  @!P0 NANOSLEEP.SYNCS 0x989680 ;  /* 0x009896800000895d */ /* 0x004fea0003900000 */
[----:B------:R-:W2:Y:S02]  /*25fd0*/  @!P0 SYNCS.PHASECHK.TRANS64 P0, [R9+URZ+0x34850], R0 ;  /* 0x03485000090085a7 */ /* 0x000ea4000800007f */
[----:B--2---:R-:W-:Y:S05]  /*25fe0*/  @!P0 BRA `(.L_x_643) ;  /* 0xfffffffc00f08947 */ /* 0x004fea000383ffff */
[----:B------:R-:W-:Y:S05]  /*25ff0*/  BRA `(.L_x_642) ;  /* 0xffffff7000887947 */ /* 0x000fea000383ffff */
.L_x_675:
[----:B------:R-:W0:Y:S01]  /*26000*/  S2R R11, SR_TID.X ;  /* 0x00000000000b7919 */ /* 0x000e220000002100 */
[----:B------:R-:W-:Y:S01]  /*26010*/  BSSY B1, `(.L_x_798) ;  /* 0x000000a000017945 */ /* 0x000fe20003800000 */
[----:B------:R-:W-:Y:S02]  /*26020*/  IMAD.MOV.U32 R12, RZ, RZ, RZ ;  /* 0x000000ffff0c7224 */ /* 0x000fe400078e00ff */
[----:B------:R-:W-:Y:S01]  /*26030*/  IMAD.MOV.U32 R15, RZ, RZ, -0x1 ;  /* 0xffffffffff0f7424 */ /* 0x000fe200078e00ff */
[----:B0-----:R-:W-:-:S04]  /*26040*/  SHF.R.U32.HI R11, RZ, 0x5, R11 ;  /* 0x00000005ff0b7819 */ /* 0x001fc8000001160b */
[----:B------:R-:W-:-:S05]  /*26050*/  LOP3.LUT R11, R11, 0x3, RZ, 0xc0, !PT ;  /* 0x000000030b0b7812 */ /* 0x000fca00078ec0ff */
[----:B------:R-:W-:Y:S02]  /*26060*/  IMAD.MOV.U32 R13, RZ, RZ, R11 ;  /* 0x000000ffff0d7224 */ /* 0x000fe400078e000b */
[----:B------:R-:W-:-:S07]  /*26070*/  IMAD.MOV.U32 R11, RZ, RZ, 0x1f ;  /* 0x0000001fff0b7424 */ /* 0x000fce00078e00ff */
[----:B-----5:R-:W-:Y:S05]  /*26080*/  WARPSYNC.COLLECTIVE R15, `(.L_x_799) ;  /* 0x000000000f087348 */ /* 0x020fea0003c00000 */
[----:B------:R0:W1:Y:S02]  /*26090*/  SHFL.IDX P6, R14, R13, R12, R11 ;  /* 0x0000000c0d0e7389 */ /* 0x00006400000c000b */
[----:B01---5:R-:W-:Y:S01]  /*260a0*/  ENDCOLLECTIVE ;  /* 0x000000000000791b */ /* 0x023fe20003800000 */
.L_x_799:
[----:B------:R-:W-:Y:S05]  /*260b0*/  BSYNC B1 ;  /* 0x0000000000017941 */ /* 0x000fea0003800000 */
.L_x_798:
[----:B------:R-:W-:Y:S05]  /*260c0*/  BRA `(.L_x_800) ;  /* 0xffffffac00a07947 */ /* 0x000fea000383ffff */
.L_x_676:
[----:B------:R-:W-:Y:S01]  /*260d0*/  BSSY B1, `(.L_x_801) ;  /* 0x0000006000017945 */ /* 0x000fe20003800000 */
[----:B------:R-:W-:-:S07]  /*260e0*/  IMAD.MOV.U32 R15, RZ, RZ, -0x1 ;  /* 0xffffffffff0f7424 */ /* 0x000fce00078e00ff */
[----:B-----5:R-:W-:Y:S05]  /*260f0*/  WARPSYNC.COLLECTIVE R15, `(.L_x_802) ;  /* 0x000000000f0c7348 */ /* 0x020fea0003c00000 */
[----:B------:R-:W-:Y:S02]  /*26100*/  ELECT P6, UR62, PT ;  /* 0x00000000003e782f */ /* 0x000fe400038c0000 */
[----:B------:R-:W-:Y:S01]  /*26110*/  MOV R14, UR62 ;  /* 0x0000003e000e7c02 */ /* 0x000fe20008000f00 */
[----:B-----5:R-:W-:Y:S10]  /*26120*/  ENDCOLLECTIVE ;  /* 0x000000000000791b */ /* 0x020ff40003800000 */
.L_x_802:
[----:B------:R-:W-:Y:S05]  /*26130*/  BSYNC B1 ;  /* 0x0000000000017941 */ /* 0x000fea0003800000 */
.L_x_801:
[----:B------:R-:W-:Y:S05]  /*26140*/  BRA `(.L_x_803) ;  /* 0xffffffac008c7947 */ /* 0x000fea000383ffff */
.L_x_678:
[----:B0-----:R0:W1:Y:S02]  /*26150*/  SYNCS.PHASECHK.TRANS64.TRYWAIT P0, [R9+URZ+0x34820], R5 ;  /* 0x03482005090075a7 */ /* 0x001064000800017f */
[----:B-1----:R-:W-:Y:S05]  /*26160*/  @!P0 NANOSLEEP.SYNCS 0x989680 ;  /* 0x009896800000895d */ /* 0x002fea0003900000 */
[----:B------:R-:W1:Y:S02]  /*26170*/  @!P0 SYNCS.PHASECHK.TRANS64 P0, [R9+URZ+0x34820], R5 ;  /* 0x03482005090085a7 */ /* 0x000e64000800007f */
[----:B-1----:R-:W-:Y:S05]  /*26180*/  @!P0 BRA `(.L_x_678) ;  /* 0xfffffffc00f08947 */ /* 0x002fea000383ffff */
[----:B------:R-:W-:Y:S05]  /*26190*/  BRA `(.L_x_804) ;  /* 0xffffffac00a87947 */ /* 0x000fea000383ffff */
.L_x_681:
[----:B0-----:R0:W1:Y:S02]  /*261a0*/  SYNCS.PHASECHK.TRANS64.TRYWAIT P0, [R5+URZ+0x348a0], R10 ;  /* 0x0348a00a050075a7 */ /* 0x001064000800017f */
[----:B-1----:R-:W-:Y:S05]  /*261b0*/  @!P0 NANOSLEEP.SYNCS 0x989680 ;  /* 0x009896800000895d */ /* 0x002fea0003900000 */
[----:B------:R-:W1:Y:S02]  /*261c0*/  @!P0 SYNCS.PHASECHK.TRANS64 P0, [R5+URZ+0x348a0], R10 ;  /* 0x0348a00a050085a7 */ /* 0x000e64000800007f */
[----:B-1----:R-:W-:Y:S05]  /*261d0*/  @!P0 BRA `(.L_x_681) ;  /* 0xfffffffc00f08947 */ /* 0x002fea000383ffff */
[----:B------:R-:W-:Y:S05]  /*261e0*/  BRA `(.L_x_805) ;  /* 0xffffffac00b87947 */ /* 0x000fea000383ffff */
.L_x_683:
[----:B-1----:R1:W2:Y:S02]  /*261f0*/  SYNCS.PHASECHK.TRANS64.TRYWAIT P0, [R5+URZ+0x348c0], R10 ;  /* 0x0348c00a050075a7 */ /* 0x0022a4000800017f */
[----:B--2---:R-:W-:Y:S05]  /*26200*/  @!P0 NANOSLEEP.SYNCS 0x989680 ;  /* 0x009896800000895d */ /* 0x004fea0003900000 */
[----:B------:R-:W2:Y:S02]  /*26210*/  @!P0 SYNCS.PHASECHK.TRANS64 P0, [R5+URZ+0x348c0], R10 ;  /* 0x0348c00a050085a7 */ /* 0x000ea4000800007f */
[----:B--2---:R-:W-:Y:S05]  /*26220*/  @!P0 BRA `(.L_x_683) ;  /* 0xfffffffc00f08947 */ /* 0x004fea000383ffff */
[----:B------:R-:W-:Y:S05]  /*26230*/  BRA `(.L_x_806) ;  /* 0xffffffb000307947 */ /* 0x000fea000383ffff */
.L_x_687:
[----:B0-----:R0:W1:Y:S02]  /*26240*/  SYNCS.PHASECHK.TRANS64.TRYWAIT P0, [R6+URZ+0x348a0], R7 ;  /* 0x0348a007060075a7 */ /* 0x001064000800017f */
[----:B-1----:R-:W-:Y:S05]  /*26250*/  @!P0 NANOSLEEP.SYNCS 0x989680 ;  /* 0x009896800000895d */ /* 0x002fea0003900000 */
[----:B------:R-:W1:Y:S02]  /*26260*/  @!P0 SYNCS.PHASECHK.TRANS64 P0, [R6+URZ+0x348a0], R7 ;  /* 0x0348a007060085a7 */ /* 0x000e64000800007f */
[----:B-1----:R-:W-:Y:S05]  /*26270*/  @!P0 BRA `(.L_x_687) ;  /* 0xfffffffc00f08947 */ /* 0x002fea000383ffff */
[----:B------:R-:W-:Y:S05]  /*26280*/  BRA `(.L_x_807) ;  /* 0xffffffb000f07947 */ /* 0x000fea000383ffff */
.L_x_689:
[----:B-1----:R1:W2:Y:S02]  /*26290*/  SYNCS.PHASECHK.TRANS64.TRYWAIT P1, [R6+URZ+0x348c0], R7 ;  /* 0x0348c007060075a7 */ /* 0x0022a4000802017f */
[----:B--2---:R-:W-:Y:S05]  /*262a0*/  @!P1 NANOSLEEP.SYNCS 0x989680 ;  /* 0x009896800000995d */ /* 0x004fea0003900000 */
[----:B------:R-:W2:Y:S02]  /*262b0*/  @!P1 SYNCS.PHASECHK.TRANS64 P1, [R6+URZ+0x348c0], R7 ;  /* 0x0348c007060095a7 */ /* 0x000ea4000802007f */
[----:B--2---:R-:W-:Y:S05]  /*262c0*/  @!P1 BRA `(.L_x_689) ;  /* 0xfffffffc00f09947 */ /* 0x004fea000383ffff */
[----:B------:R-:W-:Y:S05]  /*262d0*/  BRA `(.L_x_808) ;  /* 0xffffffb400607947 */ /* 0x000fea000383ffff */
.L_x_700:
[----:B------:R-:W0:Y:S01]  /*262e0*/  S2R R3, SR_TID.X ;  /* 0x0000000000037919 */ /* 0x000e220000002100 */
[----:B------:R-:W-:Y:S01]  /*262f0*/  BSSY B0, `(.L_x_809) ;  /* 0x000000a000007945 */ /* 0x000fe20003800000 */
[----:B------:R-:W-:Y:S02]  /*26300*/  IMAD.MOV.U32 R12, RZ, RZ, RZ ;  /* 0x000000ffff0c7224 */ /* 0x000fe400078e00ff */
        /* <DEDUP_REMOVED lines=8> */
.L_x_810:
[----:B------:R-:W-:Y:S05]  /*26390*/  BSYNC B0 ;  /* 0x0000000000007941 */ /* 0x000fea0003800000 */
.L_x_809:
[----:B------:R-:W-:Y:S05]  /*263a0*/  BRA `(.L_x_811) ;  /* 0xffffffc000207947 */ /* 0x000fea000383ffff */
.L_x_701:
[----:B------:R-:W-:Y:S01]  /*263b0*/  BSSY B0, `(.L_x_812) ;  /* 0x0000006000007945 */ /* 0x000fe20003800000 */
[----:B------:R-:W-:-:S07]  /*263c0*/  IMAD.MOV.U32 R15, RZ, RZ, -0x1 ;  /* 0xffffffffff0f7424 */ /* 0x000fce00078e00ff */
[----:B------:R-:W-:Y:S05]  /*263d0*/  WARPSYNC.COLLECTIVE R15, `(.L_x_813) ;  /* 0x000000000f0c7348 */ /* 0x000fea0003c00000 */
[----:B------:R-:W-:Y:S02]  /*263e0*/  ELECT P6, UR62, PT ;  /* 0x00000000003e782f */ /* 0x000fe400038c0000 */
[----:B------:R-:W-:Y:S01]  /*263f0*/  MOV R14, UR62 ;  /* 0x0000003e000e7c02 */ /* 0x000fe20008000f00 */
[----:B------:R-:W-:Y:S10]  /*26400*/  ENDCOLLECTIVE ;  /* 0x000000000000791b */ /* 0x000ff40003800000 */
.L_x_813:
[----:B------:R-:W-:Y:S05]  /*26410*/  BSYNC B0 ;  /* 0x0000000000007941 */ /* 0x000fea0003800000 */
.L_x_812:
[----:B------:R-:W-:Y:S05]  /*26420*/  BRA `(.L_x_814) ;  /* 0xffffffc000187947 */ /* 0x000fea000383ffff */
.L_x_704:
[----:B0-----:R0:W1:Y:S02]  /*26430*/  SYNCS.PHASECHK.TRANS64.TRYWAIT P0, [R6+URZ+0x34840], R7 ;  /* 0x03484007060075a7 */ /* 0x001064000800017f */
[----:B-1----:R-:W-:Y:S05]  /*26440*/  @!P0 NANOSLEEP.SYNCS 0x989680 ;  /* 0x009896800000895d */ /* 0x002fea0003900000 */
[----:B------:R-:W1:Y:S02]  /*26450*/  @!P0 SYNCS.PHASECHK.TRANS64 P0, [R6+URZ+0x34840], R7 ;  /* 0x03484007060085a7 */ /* 0x000e64000800007f */
[----:B-1----:R-:W-:Y:S05]  /*26460*/  @!P0 BRA `(.L_x_704) ;  /* 0xfffffffc00f08947 */ /* 0x002fea000383ffff */
[----:B------:R-:W-:Y:S05]  /*26470*/  BRA `(.L_x_815) ;  /* 0xffffffc0008c7947 */ /* 0x000fea000383ffff */
.L_x_707:
        /* <DEDUP_REMOVED lines=8> */
.L_x_715:
[----:B0-----:R0:W1:Y:S02]  /*26500*/  SYNCS.PHASECHK.TRANS64.TRYWAIT P0, [R8+URZ+0x34840], R9 ;  /* 0x03484009080075a7 */ /* 0x001064000800017f */
[----:B-1----:R-:W-:Y:S05]  /*26510*/  @!P0 NANOSLEEP.SYNCS 0x989680 ;  /* 0x009896800000895d */ /* 0x002fea0003900000 */
[----:B------:R-:W1:Y:S02]  /*26520*/  @!P0 SYNCS.PHASECHK.TRANS64 P0, [R8+URZ+0x34840], R9 ;  /* 0x03484009080085a7 */ /* 0x000e64000800007f */
[----:B-1----:R-:W-:Y:S05]  /*26530*/  @!P0 BRA `(.L_x_715) ;  /* 0xfffffffc00f08947 */ /* 0x002fea000383ffff */
[----:B------:R-:W-:Y:S05]  /*26540*/  BRA `(.L_x_817) ;  /* 0xffffffc800687947 */ /* 0x000fea000383ffff */
.L_x_717:
[----:B0-----:R0:W1:Y:S02]  /*26550*/  SYNCS.PHASECHK.TRANS64.TRYWAIT P0, [R9+URZ+0x60], R8 ;  /* 0x00006008090075a7 */ /* 0x001064000800017f */
[----:B-1----:R-:W-:Y:S05]  /*26560*/  @!P0 NANOSLEEP.SYNCS 0x989680 ;  /* 0x009896800000895d */ /* 0x002fea0003900000 */
[----:B------:R-:W1:Y:S02]  /*26570*/  @!P0 SYNCS.PHASECHK.TRANS64 P0, [R9+URZ+0x60], R8 ;  /* 0x00006008090085a7 */ /* 0x000e64000800007f */
[----:B-1----:R-:W-:Y:S05]  /*26580*/  @!P0 BRA `(.L_x_717) ;  /* 0xfffffffc00f08947 */ /* 0x002fea000383ffff */
[----:B------:R-:W-:Y:S05]  /*26590*/  BRA `(.L_x_818) ;  /* 0xffffffcc00047947 */ /* 0x000fea000383ffff */
.L_x_722:
[----:B-1----:R1:W2:Y:S02]  /*265a0*/  SYNCS.PHASECHK.TRANS64.TRYWAIT P0, [R2+URZ+0x34840], R3 ;  /* 0x03484003020075a7 */ /* 0x0022a4000800017f */
[----:B--2---:R-:W-:Y:S05]  /*265b0*/  @!P0 NANOSLEEP.SYNCS 0x989680 ;  /* 0x009896800000895d */ /* 0x004fea0003900000 */
[----:B------:R-:W2:Y:S02]  /*265c0*/  @!P0 SYNCS.PHASECHK.TRANS64 P0, [R2+URZ+0x34840], R3 ;  /* 0x03484003020085a7 */ /* 0x000ea4000800007f */
[----:B--2---:R-:W-:Y:S05]  /*265d0*/  @!P0 BRA `(.L_x_722) ;  /* 0xfffffffc00f08947 */ /* 0x004fea000383ffff */
[----:B------:R-:W-:Y:S05]  /*265e0*/  BRA `(.L_x_819) ;  /* 0xffffffd000687947 */ /* 0x000fea000383ffff */
.L_x_724:
[----:B0-----:R0:W1:Y:S02]  /*265f0*/  SYNCS.PHASECHK.TRANS64.TRYWAIT P1, [R2+URZ+0x60], R3 ;  /* 0x00006003020075a7 */ /* 0x001064000802017f */
[----:B-1----:R-:W-:Y:S05]  /*26600*/  @!P1 NANOSLEEP.SYNCS 0x989680 ;  /* 0x009896800000995d */ /* 0x002fea0003900000 */
[----:B------:R-:W1:Y:S02]  /*26610*/  @!P1 SYNCS.PHASECHK.TRANS64 P1, [R2+URZ+0x60], R3 ;  /* 0x00006003020095a7 */ /* 0x000e64000802007f */
[----:B-1----:R-:W-:Y:S05]  /*26620*/  @!P1 BRA `(.L_x_724) ;  /* 0xfffffffc00f09947 */ /* 0x002fea000383ffff */
[----:B------:R-:W-:Y:S05]  /*26630*/  BRA `(.L_x_820) ;  /* 0xffffffd400047947 */ /* 0x000fea000383ffff */
.L_x_729:
[----:B--2---:R2:W3:Y:S02]  /*26640*/  SYNCS.PHASECHK.TRANS64.TRYWAIT P0, [R2+URZ+0x34840], R3 ;  /* 0x03484003020075a7 */ /* 0x0044e4000800017f */
[----:B---3--:R-:W-:Y:S05]  /*26650*/  @!P0 NANOSLEEP.SYNCS 0x989680 ;  /* 0x009896800000895d */ /* 0x008fea0003900000 */
[----:B------:R-:W3:Y:S02]  /*26660*/  @!P0 SYNCS.PHASECHK.TRANS64 P0, [R2+URZ+0x34840], R3 ;  /* 0x03484003020085a7 */ /* 0x000ee4000800007f */
[----:B---3--:R-:W-:Y:S05]  /*26670*/  @!P0 BRA `(.L_x_729) ;  /* 0xfffffffc00f08947 */ /* 0x008fea000383ffff */
[----:B------:R-:W-:Y:S05]  /*26680*/  BRA `(.L_x_821) ;  /* 0xffffffd800287947 */ /* 0x000fea000383ffff */
.L_x_731:
[----:B0-----:R0:W1:Y:S02]  /*26690*/  SYNCS.PHASECHK.TRANS64.TRYWAIT P1, [R2+URZ+0x60], R8 ;  /* 0x00006008020075a7 */ /* 0x001064000802017f */
[----:B-1----:R-:W-:Y:S05]  /*266a0*/  @!P1 NANOSLEEP.SYNCS 0x989680 ;  /* 0x009896800000995d */ /* 0x002fea0003900000 */
[----:B------:R-:W1:Y:S02]  /*266b0*/  @!P1 SYNCS.PHASECHK.TRANS64 P1, [R2+URZ+0x60], R8 ;  /* 0x00006008020095a7 */ /* 0x000e64000802007f */
[----:B-1----:R-:W-:Y:S05]  /*266c0*/  @!P1 BRA `(.L_x_731) ;  /* 0xfffffffc00f09947 */ /* 0x002fea000383ffff */
[----:B------:R-:W-:Y:S05]  /*266d0*/  BRA `(.L_x_822) ;  /* 0xffffffd800c47947 */ /* 0x000fea000383ffff */
.L_x_738:
[----:B-1----:R1:W2:Y:S02]  /*266e0*/  SYNCS.PHASECHK.TRANS64.TRYWAIT P0, [R3+URZ+0x34860], R0 ;  /* 0x03486000030075a7 */ /* 0x0022a4000800017f */
[----:B--2---:R-:W-:Y:S05]  /*266f0*/  @!P0 NANOSLEEP.SYNCS 0x989680 ;  /* 0x009896800000895d */ /* 0x004fea0003900000 */
[----:B------:R-:W2:Y:S02]  /*26700*/  @!P0 SYNCS.PHASECHK.TRANS64 P0, [R3+URZ+0x34860], R0 ;  /* 0x03486000030085a7 */ /* 0x000ea4000800007f */
[----:B--2---:R-:W-:Y:S05]  /*26710*/  @!P0 BRA `(.L_x_738) ;  /* 0xfffffffc00f08947 */ /* 0x004fea000383ffff */
[----:B------:R-:W-:Y:S05]  /*26720*/  BRA `(.L_x_823) ;  /* 0xffffffdc00d07947 */ /* 0x000fea000383ffff */
.L_x_740:
[----:B------:R-:W-:Y:S01]  /*26730*/  BSSY B0, `(.L_x_824) ;  /* 0x0000008000007945 */ /* 0x000fe20003800000 */
[----:B0-----:R-:W-:Y:S02]  /*26740*/  IMAD.MOV.U32 R13, RZ, RZ, R16 ;  /* 0x000000ffff0d7224 */ /* 0x001fe400078e0010 */
[----:B------:R-:W-:Y:S02]  /*26750*/  IMAD.MOV.U32 R12, RZ, RZ, RZ ;  /* 0x000000ffff0c7224 */ /* 0x000fe400078e00ff */
[----:B------:R-:W-:Y:S02]  /*26760*/  IMAD.MOV.U32 R11, RZ, RZ, 0x1f ;  /* 0x0000001fff0b7424 */ /* 0x000fe400078e00ff */
[----:B------:R-:W-:-:S07]  /*26770*/  IMAD.MOV.U32 R15, RZ, RZ, -0x1 ;  /* 0xffffffffff0f7424 */ /* 0x000fce00078e00ff */
[----:B-1---5:R-:W-:Y:S05]  /*26780*/  WARPSYNC.COLLECTIVE R15, `(.L_x_825) ;  /* 0x000000000f087348 */ /* 0x022fea0003c00000 */
[----:B------:R0:W2:Y:S02]  /*26790*/  SHFL.IDX P6, R14, R13, R12, R11 ;  /* 0x0000000c0d0e7389 */ /* 0x0000a400000c000b */
[----:B012--5:R-:W-:Y:S01]  /*267a0*/  ENDCOLLECTIVE ;  /* 0x000000000000791b */ /* 0x027fe20003800000 */
.L_x_825:
[----:B------:R-:W-:Y:S05]  /*267b0*/  BSYNC B0 ;  /* 0x0000000000007941 */ /* 0x000fea0003800000 */
.L_x_824:
[----:B------:R-:W-:Y:S02]  /*267c0*/  IMAD.MOV.U32 R13, RZ, RZ, R16 ;  /* 0x000000ffff0d7224 */ /* 0x000fe400078e0010 */
[----:B------:R-:W-:Y:S02]  /*267d0*/  IMAD.MOV.U32 R12, RZ, RZ, 0x1 ;  /* 0x00000001ff0c7424 */ /* 0x000fe400078e00ff */
[----:B------:R-:W-:Y:S02]  /*267e0*/  IMAD.MOV.U32 R11, RZ, RZ, 0x1f ;  /* 0x0000001fff0b7424 */ /* 0x000fe400078e00ff */
[----:B------:R-:W-:Y:S02]  /*267f0*/  IMAD.MOV.U32 R15, RZ, RZ, -0x1 ;  /* 0xffffffffff0f7424 */ /* 0x000fe400078e00ff */
[----:B------:R-:W-:-:S07]  /*26800*/  IMAD.MOV.U32 R4, RZ, RZ, R14 ;  /* 0x000000ffff047224 */ /* 0x000fce00078e000e */
[----:B------:R-:W-:Y:S05]  /*26810*/  WARPSYNC.COLLECTIVE R15, `(.L_x_826) ;  /* 0x000000000f087348 */ /* 0x000fea0003c00000 */
[----:B------:R0:W1:Y:S02]  /*26820*/  SHFL.IDX P6, R14, R13, R12, R11 ;  /* 0x0000000c0d0e7389 */ /* 0x00006400000c000b */
[----:B01----:R-:W-:Y:S01]  /*26830*/  ENDCOLLECTIVE ;  /* 0x000000000000791b */ /* 0x003fe20003800000 */
.L_x_826:
[----:B------:R-:W-:Y:S01]  /*26840*/  IMAD.MOV.U32 R6, RZ, RZ, R14 ;  /* 0x000000ffff067224 */ /* 0x000fe200078e000e */
[----:B------:R-:W-:Y:S06]  /*26850*/  BRA `(.L_x_827) ;  /* 0xffffffe0005c7947 */ /* 0x000fec000383ffff */
.L_x_743:
[----:B------:R-:W-:Y:S01]  /*26860*/  BSSY B0, `(.L_x_828) ;  /* 0x0000008000007945 */ /* 0x000fe20003800000 */
[----:B-----5:R-:W-:Y:S02]  /*26870*/  IMAD.MOV.U32 R13, RZ, RZ, R17 ;  /* 0x000000ffff0d7224 */ /* 0x020fe400078e0011 */
[----:B------:R-:W-:Y:S02]  /*26880*/  IMAD.MOV.U32 R12, RZ, RZ, 0x1 ;  /* 0x00000001ff0c7424 */ /* 0x000fe400078e00ff */
[----:B------:R-:W-:Y:S02]  /*26890*/  IMAD.MOV.U32 R11, RZ, RZ, RZ ;  /* 0x000000ffff0b7224 */ /* 0x000fe400078e00ff */
[----:B------:R-:W-:-:S07]  /*268a0*/  IMAD.MOV.U32 R15, RZ, RZ, -0x1 ;  /* 0xffffffffff0f7424 */ /* 0x000fce00078e00ff */
[----:B0-234-:R-:W-:Y:S05]  /*268b0*/  WARPSYNC.COLLECTIVE R15, `(.L_x_829) ;  /* 0x000000000f087348 */ /* 0x01dfea0003c00000 */
[----:B------:R1:W0:Y:S02]  /*268c0*/  SHFL.UP P6, R14, R13, R12, R11 ;  /* 0x0400000c0d0e7389 */ /* 0x00022400000c000b */
[----:B01234-:R-:W-:Y:S01]  /*268d0*/  ENDCOLLECTIVE ;  /* 0x000000000000791b */ /* 0x01ffe20003800000 */
.L_x_829:
[----:B------:R-:W-:Y:S05]  /*268e0*/  BSYNC B0 ;  /* 0x0000000000007941 */ /* 0x000fea0003800000 */
.L_x_828:
[----:B------:R-:W-:Y:S01]  /*268f0*/  ISETP.NE.AND P0, PT, R8, RZ, PT ;  /* 0x000000ff0800720c */ /* 0x000fe20003f05270 */
        /* <DEDUP_REMOVED lines=9> */
.L_x_830:
        /* <DEDUP_REMOVED lines=8> */
.L_x_831:
        /* <DEDUP_REMOVED lines=8> */
.L_x_832:
        /* <DEDUP_REMOVED lines=8> */
.L_x_833:
        /* <DEDUP_REMOVED lines=8> */
.L_x_834:
[----:B------:R-:W-:Y:S05]  /*26b90*/  BRA `(.L_x_835) ;  /* 0xffffffe000247947 */ /* 0x000fea000383ffff */
.L_x_748:
[----:B------:R-:W-:Y:S01]  /*26ba0*/  BSSY B0, `(.L_x_836) ;  /* 0x0000008000007945 */ /* 0x000fe20003800000 */
[----:B-----5:R-:W-:Y:S02]  /*26bb0*/  IMAD.MOV.U32 R13, RZ, RZ, R17 ;  /* 0x000000ffff0d7224 */ /* 0x020fe400078e0011 */
[----:B------:R-:W-:Y:S02]  /*26bc0*/  IMAD.MOV.U32 R12, RZ, RZ, 0x1 ;  /* 0x00000001ff0c7424 */ /* 0x000fe400078e00ff */
[----:B------:R-:W-:Y:S02]  /*26bd0*/  IMAD.MOV.U32 R11, RZ, RZ, RZ ;  /* 0x000000ffff0b7224 */ /* 0x000fe400078e00ff */
[----:B------:R-:W-:-:S07]  /*26be0*/  IMAD.MOV.U32 R15, RZ, RZ, -0x1 ;  /* 0xffffffffff0f7424 */ /* 0x000fce00078e00ff */
[----:B01----:R-:W-:Y:S05]  /*26bf0*/  WARPSYNC.COLLECTIVE R15, `(.L_x_837) ;  /* 0x000000000f087348 */ /* 0x003fea0003c00000 */
[----:B------:R2:W3:Y:S02]  /*26c00*/  SHFL.UP P6, R14, R13, R12, R11 ;  /* 0x0400000c0d0e7389 */ /* 0x0004e400000c000b */
[----:B0123--:R-:W-:Y:S01]  /*26c10*/  ENDCOLLECTIVE ;  /* 0x000000000000791b */ /* 0x00ffe20003800000 */
.L_x_837:
[----:B------:R-:W-:Y:S05]  /*26c20*/  BSYNC B0 ;  /* 0x0000000000007941 */ /* 0x000fea0003800000 */
.L_x_836:
        /* <DEDUP_REMOVED lines=10> */
.L_x_838:
        /* <DEDUP_REMOVED lines=8> */
.L_x_839:
        /* <DEDUP_REMOVED lines=8> */
.L_x_840:
        /* <DEDUP_REMOVED lines=8> */
.L_x_841:
        /* <DEDUP_REMOVED lines=8> */
.L_x_842:
[----:B------:R-:W-:Y:S05]  /*26ed0*/  BRA `(.L_x_843) ;  /* 0xffffffe0000c7947 */ /* 0x000fea000383ffff */
.L_x_750:
[----:B------:R-:W-:Y:S01]  /*26ee0*/  BSSY B0, `(.L_x_844) ;  /* 0x0000006000007945 */ /* 0x000fe20003800000 */
[----:B------:R-:W-:Y:S01]  /*26ef0*/  PLOP3.LUT P6, PT, P6, PT, PT, 0x8, 0x0 ;  /* 0x000000000000781c */ /* 0x000fe200037ce170 */
[----:B------:R-:W-:-:S12]  /*26f00*/  IMAD.MOV.U32 R15, RZ, RZ, -0x1 ;  /* 0xffffffffff0f7424 */ /* 0x000fd800078e00ff */
[----:B0-----:R-:W-:Y:S05]  /*26f10*/  WARPSYNC.COLLECTIVE R15, `(.L_x_845) ;  /* 0x000000000f087348 */ /* 0x001fea0003c00000 */
[----:B------:R-:W-:Y:S01]  /*26f20*/  VOTE.ANY R14, PT, P6 ;  /* 0x00000000000e7806 */ /* 0x000fe200030e0100 */
[----:B0-----:R-:W-:Y:S06]  /*26f30*/  ENDCOLLECTIVE ;  /* 0x000000000000791b */ /* 0x001fec0003800000 */
.L_x_845:
[----:B------:R-:W-:Y:S05]  /*26f40*/  BSYNC B0 ;  /* 0x0000000000007941 */ /* 0x000fea0003800000 */
.L_x_844:
        /* <DEDUP_REMOVED lines=9> */
.L_x_846:
[----:B------:R-:W-:Y:S01]  /*26fe0*/  IMAD.MOV.U32 R17, RZ, RZ, R14 ;  /* 0x000000ffff117224 */ /* 0x000fe200078e000e */
[----:B------:R-:W-:Y:S06]  /*26ff0*/  BRA `(.L_x_847) ;  /* 0xffffffdc00fc7947 */ /* 0x000fec000383ffff */
.L_x_752:
[----:B------:R-:W-:Y:S01]  /*27000*/  BSSY B0, `(.L_x_848) ;  /* 0x0000007000007945 */ /* 0x000fe20003800000 */
[----:B------:R-:W-:Y:S02]  /*27010*/  IMAD.MOV.U32 R13, RZ, RZ, R2 ;  /* 0x000000ffff0d7224 */ /* 0x000fe400078e0002 */
[----:B------:R-:W-:Y:S02]  /*27020*/  IMAD.MOV.U32 R11, RZ, RZ, 0x1f ;  /* 0x0000001fff0b7424 */ /* 0x000fe400078e00ff */
[----:B------:R-:W-:-:S07]  /*27030*/  IMAD.MOV.U32 R15, RZ, RZ, -0x1 ;  /* 0xffffffffff0f7424 */ /* 0x000fce00078e00ff */
[----:B012---:R-:W-:Y:S05]  /*27040*/  WARPSYNC.COLLECTIVE R15, `(.L_x_849) ;  /* 0x000000000f087348 */ /* 0x007fea0003c00000 */
[----:B------:R3:W4:Y:S02]  /*27050*/  SHFL.IDX P6, R14, R13, R12, R11 ;  /* 0x0000000c0d0e7389 */ /* 0x00072400000c000b */
[----:B01234-:R-:W-:Y:S01]  /*27060*/  ENDCOLLECTIVE ;  /* 0x000000000000791b */ /* 0x01ffe20003800000 */
.L_x_849:
[----:B------:R-:W-:Y:S05]  /*27070*/  BSYNC B0 ;  /* 0x0000000000007941 */ /* 0x000fea0003800000 */
.L_x_848:
[----:B------:R-:W-:Y:S05]  /*27080*/  BRA `(.L_x_751) ;  /* 0xffffffdc00f47947 */ /* 0x000fea000383ffff */
.L_x_756:
[----:B0-----:R0:W1:Y:S02]  /*27090*/  SYNCS.PHASECHK.TRANS64.TRYWAIT P0, [R0+URZ+0x34820], R3 ;  /* 0x03482003000075a7 */ /* 0x001064000800017f */
[----:B-1----:R-:W-:Y:S05]  /*270a0*/  @!P0 NANOSLEEP.SYNCS 0x989680 ;  /* 0x009896800000895d */ /* 0x002fea0003900000 */
[----:B------:R-:W1:Y:S02]  /*270b0*/  @!P0 SYNCS.PHASECHK.TRANS64 P0, [R0+URZ+0x34820], R3 ;  /* 0x03482003000085a7 */ /* 0x000e64000800007f */
[----:B-1----:R-:W-:Y:S05]  /*270c0*/  @!P0 BRA `(.L_x_756) ;  /* 0xfffffffc00f08947 */ /* 0x002fea000383ffff */
[----:B------:R-:W-:Y:S05]  /*270d0*/  BRA `(.L_x_850) ;  /* 0xffffffe000d87947 */ /* 0x000fea000383ffff */
.L_x_757:
        /* <DEDUP_REMOVED lines=11> */
.L_x_852:
[----:B------:R-:W-:Y:S05]  /*27190*/  BSYNC B0 ;  /* 0x0000000000007941 */ /* 0x000fea0003800000 */
.L_x_851:
[----:B------:R-:W-:Y:S05]  /*271a0*/  BRA `(.L_x_853) ;  /* 0xffffffe000c07947 */ /* 0x000fea000383ffff */
.L_x_758:
[----:B------:R-:W-:Y:S01]  /*271b0*/  BSSY B0, `(.L_x_854) ;  /* 0x0000006000007945 */ /* 0x000fe20003800000 */
[----:B------:R-:W-:-:S07]  /*271c0*/  IMAD.MOV.U32 R15, RZ, RZ, -0x1 ;  /* 0xffffffffff0f7424 */ /* 0x000fce00078e00ff */
[----:B01----:R-:W-:Y:S05]  /*271d0*/  WARPSYNC.COLLECTIVE R15, `(.L_x_855) ;  /* 0x000000000f0c7348 */ /* 0x003fea0003c00000 */
[----:B------:R-:W-:Y:S02]  /*271e0*/  ELECT P6, UR62, PT ;  /* 0x00000000003e782f */ /* 0x000fe400038c0000 */
[----:B------:R-:W-:Y:S01]  /*271f0*/  MOV R14, UR62 ;  /* 0x0000003e000e7c02 */ /* 0x000fe20008000f00 */
[----:B01----:R-:W-:Y:S10]  /*27200*/  ENDCOLLECTIVE ;  /* 0x000000000000791b */ /* 0x003ff40003800000 */
.L_x_855:
[----:B------:R-:W-:Y:S05]  /*27210*/  BSYNC B0 ;  /* 0x0000000000007941 */ /* 0x000fea0003800000 */
.L_x_854:
[----:B------:R-:W-:Y:S05]  /*27220*/  BRA `(.L_x_856) ;  /* 0xffffffe000b47947 */ /* 0x000fea000383ffff */
.L_x_760:
[----:B0-----:R0:W1:Y:S02]  /*27230*/  SYNCS.PHASECHK.TRANS64.TRYWAIT P0, [R6+URZ], R5 ;  /* 0x00000005060075a7 */ /* 0x001064000800017f */
[----:B-1----:R-:W-:Y:S05]  /*27240*/  @!P0 NANOSLEEP.SYNCS 0x989680 ;  /* 0x009896800000895d */ /* 0x002fea0003900000 */
[----:B------:R-:W1:Y:S02]  /*27250*/  @!P0 SYNCS.PHASECHK.TRANS64 P0, [R6+URZ], R5 ;  /* 0x00000005060085a7 */ /* 0x000e64000800007f */
[----:B-1----:R-:W-:Y:S05]  /*27260*/  @!P0 BRA `(.L_x_760) ;  /* 0xfffffffc00f08947 */ /* 0x002fea000383ffff */
[----:B------:R-:W-:Y:S05]  /*27270*/  BRA `(.L_x_857) ;  /* 0xffffffe000f07947 */ /* 0x000fea000383ffff */
.L_x_761:
[----:B-1----:R1:W2:Y:S02]  /*27280*/  SYNCS.PHASECHK.TRANS64.TRYWAIT P0, [R7+URZ], R2 ;  /* 0x00000002070075a7 */ /* 0x0022a4000800017f */
[----:B--2---:R-:W-:Y:S05]  /*27290*/  @!P0 NANOSLEEP.SYNCS 0x989680 ;  /* 0x009896800000895d */ /* 0x004fea0003900000 */
[----:B------:R-:W2:Y:S02]  /*272a0*/  @!P0 SYNCS.PHASECHK.TRANS64 P0, [R7+URZ], R2 ;  /* 0x00000002070085a7 */ /* 0x000ea4000800007f */
[----:B--2---:R-:W-:Y:S05]  /*272b0*/  @!P0 BRA `(.L_x_761) ;  /* 0xfffffffc00f08947 */ /* 0x004fea000383ffff */
[----:B------:R-:W-:Y:S05]  /*272c0*/  BRA `(.L_x_858) ;  /* 0xffffffe000e47947 */ /* 0x000fea000383ffff */
.L_x_763:
[----:B--2---:R2:W3:Y:S02]  /*272d0*/  SYNCS.PHASECHK.TRANS64.TRYWAIT P0, [R4+URZ], R5 ;  /* 0x00000005040075a7 */ /* 0x0044e4000800017f */
[----:B---3--:R-:W-:Y:S05]  /*272e0*/  @!P0 NANOSLEEP.SYNCS 0x989680 ;  /* 0x009896800000895d */ /* 0x008fea0003900000 */
[----:B------:R-:W3:Y:S02]  /*272f0*/  @!P0 SYNCS.PHASECHK.TRANS64 P0, [R4+URZ], R5 ;  /* 0x00000005040085a7 */ /* 0x000ee4000800007f */
[----:B---3--:R-:W-:Y:S05]  /*27300*/  @!P0 BRA `(.L_x_763) ;  /* 0xfffffffc00f08947 */ /* 0x008fea000383ffff */
[----:B------:R-:W-:Y:S05]  /*27310*/  BRA `(.L_x_859) ;  /* 0xffffffe000ec7947 */ /* 0x000fea000383ffff */
.L_x_860:
        /* <DEDUP_REMOVED lines=14> */
.L_x_2729:


//--------------------- .text._ZN7cutlass13device_kernelIN5flash11enable_sm90INS1_16FlashAttnFwdSm90INS1_25CollectiveMainloopFwdSm90ILi2EN4cute5tupleIJNS5_1CILi1EEES8_S8_EEENS6_IJNS7_ILi128EEESA_SA_EEELi128ENS_10bfloat16_tEfNS_4arch4Sm90ELb0ELb1ELb1ELb0ELb0ELb0ELb0ELb1ELb1ELb0ELb0ELb0EEENS1_21CollectiveEpilogueFwdISB_S9_SC_SE_Li256ELb0ELb0ELb0ELb0EEENS1_30DynamicPersistentTileSchedulerILi256ELi32ELb0ELb0ELb1EEEEEEEEEvNT_6ParamsE --------------------------
	.section	.text._ZN7cutlass13device_kernelIN5flash11enable_sm90INS1_16FlashAttnFwdSm90INS1_25CollectiveMainloopFwdSm90ILi2EN4cute5tupleIJNS5_1CILi1EEES8_S8_EEENS6_IJNS7_ILi128EEESA_SA_EEELi128ENS_10bfloat16_tEfNS_4arch4Sm90ELb0ELb1ELb1ELb0ELb0ELb0ELb0ELb1ELb1ELb0ELb0ELb0EEENS1_21CollectiveEpilogueFwdISB_S9_SC_SE_Li256ELb0ELb0ELb0ELb0EEENS1_30DynamicPersistentTileSchedulerILi256ELi32ELb0ELb0ELb1EEEEEEEEEvNT_6ParamsE,"ax",@progbits
	.align	128
.text._ZN7cutlass13device_kernelIN5flash11enable_sm90INS1_16FlashAttnFwdSm90INS1_25CollectiveMainloopFwdSm90ILi2EN4cute5tupleIJNS5_1CILi1EEES8_S8_EEENS6_IJNS7_ILi128EEESA_SA_EEELi128ENS_10bfloat16_tEfNS_4arch4Sm90ELb0ELb1ELb1ELb0ELb0ELb0ELb0ELb1ELb1ELb0ELb0ELb0EEENS1_21CollectiveEpilogueFwdISB_S9_SC_SE_Li256ELb0ELb0ELb0ELb0EEENS1_30DynamicPersistentTileSchedulerILi256ELi32ELb0ELb0ELb1EEEEEEEEEvNT_6ParamsE:
        .type           _ZN7cutlass13device_kernelIN5flash11enable_sm90INS1_16FlashAttnFwdSm90INS1_25CollectiveMainloopFwdSm90ILi2EN4cute5tupleIJNS5_1CILi1EEES8_S8_EEENS6_IJNS7_ILi128EEESA_SA_EEELi128ENS_10bfloat16_tEfNS_4arch4Sm90ELb0ELb1ELb1ELb0ELb0ELb0ELb0ELb1ELb1ELb0ELb0ELb0EEENS1_21CollectiveEpilogueFwdISB_S9_SC_SE_Li256ELb0ELb0ELb0ELb0EEENS1_30DynamicPersistentTileSchedulerILi256ELi32ELb0ELb0ELb1EEEEEEEEEvNT_6ParamsE,@function
        .size           _ZN7cutlass13device_kernelIN5flash11enable_sm90INS1_16FlashAttnFwdSm90INS1_25CollectiveMainloopFwdSm90ILi2EN4cute5tupleIJNS5_1CILi1EEES8_S8_EEENS6_IJNS7_ILi128EEESA_SA_EEELi128ENS_10bfloat16_tEfNS_4arch4Sm90ELb0ELb1ELb1ELb0ELb0ELb0ELb0ELb1ELb1ELb0ELb0ELb0EEENS1_21CollectiveEpilogueFwdISB_S9_SC_SE_Li256ELb0ELb0ELb0ELb0EEENS1_30DynamicPersistentTileSchedulerILi256ELi32ELb0ELb0ELb1EEEEEEEEEvNT_6ParamsE,(.L_x_2730 - _ZN7cutlass13device_kernelIN5flash11enable_sm90INS1_16FlashAttnFwdSm90INS1_25CollectiveMainloopFwdSm90ILi2EN4cute5tupleIJNS5_1CILi1EEES8_S8_EEENS6_IJNS7_ILi128EEESA_SA_EEELi128ENS_10bfloat16_tEfNS_4arch4Sm90ELb0ELb1ELb1ELb0ELb0ELb0ELb0ELb1ELb1ELb0ELb0ELb0EEENS1_21CollectiveEpilogueFwdISB_S9_SC_SE_Li256ELb0ELb0ELb0ELb0EEENS1_30DynamicPersistentTileSchedulerILi256ELi32ELb0ELb0ELb1EEEEEEEEEvNT_6ParamsE)
        .other          _ZN7cutlass13device_kernelIN5flash11enable_sm90INS1_16FlashAttnFwdSm90INS1_25CollectiveMainloopFwdSm90ILi2EN4cute5tupleIJNS5_1CILi1EEES8_S8_EEENS6_IJNS7_ILi128EEESA_SA_EEELi128ENS_10bfloat16_tEfNS_4arch4Sm90ELb0ELb1ELb1ELb0ELb0ELb0ELb0ELb1ELb1ELb0ELb0ELb0EEENS1_21CollectiveEpilogueFwdISB_S9_SC_SE_Li256ELb0ELb0ELb0ELb0EEENS1_30DynamicPersistentTileSchedulerILi256ELi32ELb0ELb0ELb1EEEEEEEEEvNT_6ParamsE,@"STO_CUDA_ENTRY STV_DEFAULT"
_ZN7cutlass13device_kernelIN5flash11enable_sm90INS1_16FlashAttnFwdSm90INS1_25CollectiveMainloopFwdSm90ILi2EN4cute5tupleIJNS5_1CILi1EEES8_S8_EEENS6_IJNS7_ILi128EEESA_SA_EEELi128ENS_10bfloat16_tEfNS_4arch4Sm90ELb0ELb1ELb1ELb0ELb0ELb0ELb0ELb1ELb1ELb0ELb0ELb0EEENS1_21CollectiveEpilogueFwdISB_S9_SC_SE_Li256ELb0ELb0ELb0ELb0EEENS1_30DynamicPersistentTileSchedulerILi256ELi32ELb0ELb0ELb1EEEEEEEEEvNT_6ParamsE:
[----:B------:R-:W1:Y:S01]  /*0000*/  LDC R1, c[0x0][0x28] ;  /* 0x00000a00ff017b82 */ /* 0x000e620000000800 */
[----:B------:R-:W2:Y:S01]  /*0010*/  S2R R3, SR_TID.X ;  /* 0x0000000000037919 */ /* 0x000ea20000002100 */
[----:B------:R-:W-:Y:S01]  /*0020*/  ELECT P0, URZ, PT ;  /* 0x00000000003f782f */ /* 0x000fe20003800000 */
[----:B------:R-:W-:Y:S01]  /*0030*/  BSSY B0, `(.L_x_861) ;  /* 0x0000014000007945 */ /* 0x000fe20003800000 */
[--C-:B--2---:R-:W-:Y:S02]  /*0040*/  SHF.R.U32.HI R0, RZ, 0x5, R3.reuse ;  /* 0x00000005ff007819 */ /* 0x104fe40000011603 */
[----:B------:R-:W-:-:S03]  /*0050*/  SHF.R.U32.HI R17, RZ, 0x7, R3 ;  /* 0x00000007ff117819 */ /* 0x000fc60000011603 */
[----:B------:R-:W2:Y:S02]  /*0060*/  SHFL.IDX PT, R2, R0, RZ, 0x1f ;  /* 0x00001fff00027589 */ /* 0x000ea400000e0000 */
[----:B--2---:R-:W-:-:S13]  /*0070*/  ISETP.EQ.AND P0, PT, R2, RZ, P0 ;  /* 0x000000ff0200720c */ /* 0x004fda0000702270 */
[----:B-1----:R-:W-:Y:S05]  /*0080*/  @!P0 BRA `(.L_x_862) ;  /* 0x0000000000388947 */ /* 0x002fea0003800000 */
        /* <DEDUP_REMOVED lines=14> */
.L_x_862:
[----:B------:R-:W-:Y:S05]  /*0170*/  BSYNC B0 ;  /* 0x0000000000007941 */ /* 0x000fea0003800000 */
.L_x_861:
        /* <DEDUP_REMOVED lines=37> */
.L_x_863:
        /* <DEDUP_REMOVED lines=22> */
.L_x_864:
        /* <DEDUP_REMOVED lines=18> */
.L_x_865:
        /* <DEDUP_REMOVED lines=22> */
.L_x_866:
        /* <DEDUP_REMOVED lines=22> */
.L_x_867:
[----:B------:R-:W-:Y:S01]  /*0910*/  PLOP3.LUT P0, PT, PT, PT, UP0, 0x80, 0x0 ;  /* 0x000000000000781c */ /* 0x000fe20003f0f008 */
[----:B------:R-:W-:Y:S01]  /*0920*/  UMOV UR38, 0x1 ;  /* 0x0000000100267882 */ /* 0x000fe20000000000 */
[----:B------:R-:W-:Y:S01]  /*0930*/  NOP ;  /* 0x0000000000007918 */ /* 0x000fe20000000000 */
[----:B------:R-:W-:Y:S01]  /*0940*/  USEL UR38, UR38, 0x2, !UP0 ;  /* 0x0000000226267887 */ /* 0x000fe2000c000000 */
[----:B------:R-:W-:Y:S01]  /*0950*/  ULDC.64 UR50, c[0x0][0x208] ;  /* 0x0000820000327ab9 */ /* 0x000fe20000000a00 */
[----:B-123--:R-:W-:Y:S08]  /*0960*/  BAR.SYNC.DEFER_BLOCKING 0x0 ;  /* 0x0000000000007b1d */ /* 0x00eff00000010000 */
[----:B------:R-:W-:Y:S05]  /*0970*/  @!P0 BRA `(.L_x_868) ;  /* 0x000000fc00e88947 */ /* 0x000fea0003800000 */
.L_x_869:
[----:B------:R-:W-:-:S08]  /*0980*/  NOP ;  /* 0x0000000000007918 */ /* 0x000fd00000000000 */
[----:B------:R-:W1:Y:S02]  /*0990*/  USETMAXREG.TRY_ALLOC.CTAPOOL UP0, 0xf0 ;  /* 0x000000f0000079c8 */ /* 0x000e640008000600 */
[----:B-1----:R-:W-:-:S13]  /*09a0*/  PLOP3.LUT P0, PT, PT, PT, UP0, 0x80, 0x0 ;  /* 0x000000000000781c */ /* 0x002fda0003f0f008 */
[----:B------:R-:W-:Y:S05]  /*09b0*/  @!P0 BRA `(.L_x_869) ;  /* 0xfffffffc00f08947 */ /* 0x000fea000383ffff */
[----:B------:R-:W1:Y:S01]  /*09c0*/  S2R R2, SR_TID.X ;  /* 0x0000000000027919 */ /* 0x000e620000002100 */
[----:B------:R-:W2:Y:S08]  /*09d0*/  S2UR UR7, SR_CTAID.X ;  /* 0x00000000000779c3 */ /* 0x000eb00000002500 */
[----:B------:R-:W-:Y:S08]  /*09e0*/  BAR.ARV 0x4, 0x120 ;  /* 0x0104800000007b1d */ /* 0x000ff00000002000 */
[----:B------:R-:W-:Y:S06]  /*09f0*/  BAR.ARV 0x8, 0x120 ;  /* 0x0204800000007b1d */ /* 0x000fec0000002000 */
[----:B-1----:R-:W-:-:S04]  /*0a00*/  LOP3.LUT R0, R2, 0xffffff80, RZ, 0xc0, !PT ;  /* 0xffffff8002007812 */ /* 0x002fc800078ec0ff */
[----:B------:R-:W-:Y:S02]  /*0a10*/  ISETP.NE.AND P0, PT, R0, 0x80, PT ;  /* 0x000000800000780c */ /* 0x000fe40003f05270 */
[----:B------:R-:W2:Y:S11]  /*0a20*/  LDC R0, c[0x0][0xda8] ;  /* 0x00036a00ff007b82 */ /* 0x000eb60000000800 */
[----:B------:R-:W-:Y:S06]  /*0a30*/  @!P0 BAR.ARV 0x9, 0x100 ;  /* 0x0244000000008b1d */ /* 0x000fec0000002000 */
[----:B--2---:R-:W-:-:S13]  /*0a40*/  ISETP.LE.AND P0, PT, R0, UR7, PT ;  /* 0x0000000700007c0c */ /* 0x004fda000bf03270 */
[----:B------:R-:W-:Y:S05]  /*0a50*/  @P0 EXIT ;  /* 0x000000000000094d */ /* 0x000fea0003800000 */
[----:B------:R-:W-:Y:S01]  /*0a60*/  VIADD R190, R2, 0xffffff80 ;  /* 0xffffff8002be7836 */ /* 0x000fe20000000000 */
[----:B------:R-:W1:Y:S01]  /*0a70*/  S2UR UR4, SR_CgaCtaId ;  /* 0x00000000000479c3 */ /* 0x000e620000008800 */
[----:B------:R-:W-:Y:S01]  /*0a80*/  UMOV UR39, 0x400 ;  /* 0x0000040000277882 */ /* 0x000fe20000000000 */
[----:B------:R-:W-:Y:S02]  /*0a90*/  ULOP3.LUT UR47, UR38, 0x1, URZ, 0xfc, !UPT ;  /* 0x00000001262f7892 */ /* 0x000fe4000f8efc3f */
[----:B------:R-:W-:Y:S01]  /*0aa0*/  SHF.R.S32.HI R3, RZ, 0x1f, R190 ;  /* 0x0000001fff037819 */ /* 0x000fe200000114be */
[----:B------:R-:W-:Y:S01]  /*0ab0*/  ULDC.64 UR54, c[0x0][0x198] ;  /* 0x0000660000367ab9 */ /* 0x000fe20000000a00 */
[----:B------:R-:W-:Y:S01]  /*0ac0*/  UMOV UR46, URZ ;  /* 0x0000003f002e7c82 */ /* 0x000fe20008000000 */
[----:B------:R-:W-:Y:S01]  /*0ad0*/  UMOV UR36, URZ ;  /* 0x0000003f00247c82 */ /* 0x000fe20008000000 */
[CC--:B------:R-:W-:Y:S01]  /*0ae0*/  LEA.HI R0, R3.reuse, R190.reuse, RZ, 0x4 ;  /* 0x000000be03007211 */ /* 0x0c0fe200078f20ff */
[----:B------:R-:W2:Y:S01]  /*0af0*/  S2UR UR6, SR_SWINHI ;  /* 0x00000000000679c3 */ /* 0x000ea20000002f00 */
[----:B------:R-:W-:Y:S01]  /*0b00*/  LEA.HI R5, R3, R190, RZ, 0x7 ;  /* 0x000000be03057211 */ /* 0x000fe200078f38ff */
[----:B------:R-:W-:Y:S01]  /*0b10*/  UMOV UR37, URZ ;  /* 0x0000003f00257c82 */ /* 0x000fe20008000000 */
[----:B------:R-:W-:-:S02]  /*0b20*/  SHF.R.S32.HI R7, RZ, 0x4, R0 ;  /* 0x00000004ff077819 */ /* 0x000fc40000011400 */
[----:B------:R-:W-:Y:S02]  /*0b30*/  LOP3.LUT R9, R5, 0xffffff80, RZ, 0xc0, !PT ;  /* 0xffffff8005097812 */ /* 0x000fe400078ec0ff */
[----:B------:R-:W-:Y:S02]  /*0b40*/  LEA.HI R2, R0, R7, RZ, 0x1 ;  /* 0x0000000700027211 */ /* 0x000fe400078f08ff */
[----:B------:R-:W-:Y:S01]  /*0b50*/  LEA.HI R189, R3, R190, RZ, 0x5 ;  /* 0x000000be03bd7211 */ /* 0x000fe200078f28ff */
[----:B------:R-:W-:Y:S01]  /*0b60*/  IMAD.IADD R186, R190, 0x1, -R9 ;  /* 0x00000001beba7824 */ /* 0x000fe200078e0a09 */
[----:B------:R-:W-:Y:S02]  /*0b70*/  LOP3.LUT R2, R2, 0x1ffffffe, RZ, 0xc0, !PT ;  /* 0x1ffffffe02027812 */ /* 0x000fe400078ec0ff */
[----:B------:R-:W-:Y:S02]  /*0b80*/  SHF.R.S32.HI R189, RZ, 0x5, R189 ;  /* 0x00000005ffbd7819 */ /* 0x000fe400000114bd */
[----:B------:R-:W-:Y:S01]  /*0b90*/  SHF.R.S32.HI R9, RZ, 0x1f, R186 ;  /* 0x0000001fff097819 */ /* 0x000fe200000114ba */
[----:B------:R-:W-:Y:S01]  /*0ba0*/  IMAD.IADD R2, R7, 0x1, -R2 ;  /* 0x0000000107027824 */ /* 0x000fe200078e0a02 */
[----:B------:R-:W-:Y:S01]  /*0bb0*/  LOP3.LUT R7, R0, 0x3fffff0, RZ, 0xc0, !PT ;  /* 0x03fffff000077812 */ /* 0x000fe200078ec0ff */
[----:B-1----:R-:W-:Y:S01]  /*0bc0*/  ULEA UR39, UR4, UR39, 0x18 ;  /* 0x0000002704277291 */ /* 0x002fe2000f8ec03f */
[----:B------:R-:W-:-:S02]  /*0bd0*/  LEA.HI R4, R9, R186, RZ, 0x2 ;  /* 0x000000ba09047211 */ /* 0x000fc400078f10ff */
[----:B------:R-:W-:Y:S01]  /*0be0*/  SHF.R.S32.HI R188, RZ, 0x7, R5 ;  /* 0x00000007ffbc7819 */ /* 0x000fe20000011405 */
[----:B------:R-:W-:Y:S01]  /*0bf0*/  IMAD.IADD R0, R190, 0x1, -R7 ;  /* 0x00000001be007824 */ /* 0x000fe200078e0a07 */
[--C-:B------:R-:W-:Y:S02]  /*0c00*/  SHF.R.S32.HI R6, RZ, 0x2, R4.reuse ;  /* 0x00000002ff067819 */ /* 0x100fe40000011404 */
[----:B------:R-:W-:Y:S01]  /*0c10*/  SHF.R.S32.HI R7, RZ, 0x1f, R4 ;  /* 0x0000001fff077819 */ /* 0x000fe20000011404 */
[----:B------:R-:W-:Y:S01]  /*0c20*/  IMAD R11, R189, 0x10, R0 ;  /* 0x00000010bd0b7824 */ /* 0x000fe200078e0200 */
[----:B------:R-:W-:Y:S01]  /*0c30*/  LEA.HI R9, R9, R186, RZ, 0x5 ;  /* 0x000000ba09097211 */ /* 0x000fe200078f28ff */
[----:B------:R-:W-:Y:S01]  /*0c40*/  UMOV UR4, UR39 ;  /* 0x0000002700047c82 */ /* 0x000fe20008000000 */
[----:B--2---:R-:W-:Y:S01]  /*0c50*/  UMOV UR5, UR6 ;  /* 0x0000000600057c82 */ /* 0x004fe20008000000 */
[----:B------:R-:W-:Y:S01]  /*0c60*/  LEA.HI R7, R7, R6, RZ, 0x3 ;  /* 0x0000000607077211 */ /* 0x000fe200078f18ff */
[----:B------:R-:W-:Y:S01]  /*0c70*/  IMAD R2, R11, 0x8, R2 ;  /* 0x000000080b027824 */ /* 0x000fe200078e0202 */
[----:B------:R-:W-:Y:S01]  /*0c80*/  LEA.HI R5, R5, R188, RZ, 0x1 ;  /* 0x000000bc05057211 */ /* 0x000fe200078f08ff */
[----:B------:R-:W-:Y:S01]  /*0c90*/  IMAD.U32 R18, RZ, RZ, UR4 ;  /* 0x00000004ff127e24 */ /* 0x000fe2000f8e00ff */
[----:B------:R-:W-:Y:S01]  /*0ca0*/  LOP3.LUT R7, R7, 0xfffffff8, RZ, 0xc0, !PT ;  /* 0xfffffff807077812 */ /* 0x000fe200078ec0ff */
[----:B------:R-:W-:Y:S01]  /*0cb0*/  IMAD.U32 R19, RZ, RZ, UR5 ;  /* 0x00000005ff137e24 */ /* 0x000fe2000f8e00ff */
[----:B------:R-:W-:Y:S01]  /*0cc0*/  SHF.R.S32.HI R9, RZ, 0x5, R9 ;  /* 0x00000005ff097819 */ /* 0x000fe20000011409 */
[----:B------:R-:W-:Y:S01]  /*0cd0*/  UMOV UR4, UR7 ;  /* 0x0000000700047c82 */ /* 0x000fe20008000000 */
[----:B------:R-:W-:Y:S01]  /*0ce0*/  LEA.HI R3, R3, R190, RZ, 0x3 ;  /* 0x000000be03037211 */ /* 0x000fe200078f18ff */
[----:B------:R-:W-:Y:S01]  /*0cf0*/  IMAD.IADD R6, R6, 0x1, -R7 ;  /* 0x0000000106067824 */ /* 0x000fe200078e0a07 */
[----:B------:R-:W-:Y:S01]  /*0d00*/  LOP3.LUT R7, R5, 0x3fffffe, RZ, 0xc0, !PT ;  /* 0x03fffffe05077812 */ /* 0x000fe200078ec0ff */
[----:B------:R-:W-:Y:S01]  /*0d10*/  IMAD.SHL.U32 R5, R2, 0x8, RZ ;  /* 0x0000000802057824 */ /* 0x000fe200078e00ff */
[----:B------:R-:W-:Y:S01]  /*0d20*/  SHF.R.S32.HI R184, RZ, 0x3, R3 ;  /* 0x00000003ffb87819 */ /* 0x000fe20000011403 */
[----:B------:R-:W-:-:S02]  /*0d30*/  IMAD R6, R9, 0x10, R6 ;  /* 0x0000001009067824 */ /* 0x000fc400078e0206 */
[----:B------:R-:W-:Y:S02]  /*0d40*/  IMAD.IADD R7, R188, 0x1, -R7 ;  /* 0x00000001bc077824 */ /* 0x000fe400078e0a07 */
[----:B------:R-:W-:Y:S01]  /*0d50*/  IMAD.WIDE R18, R5, 0x2, R18 ;  /* 0x0000000205127825 */ /* 0x000fe200078e0212 */
[----:B------:R-:W-:-:S03]  /*0d60*/  LOP3.LUT R5, R3, 0x1ffffff8, RZ, 0xc0, !PT ;  /* 0x1ffffff803057812 */ /* 0x000fc600078ec0ff */
[----:B------:R-:W-:Y:S01]  /*0d70*/  IMAD R187, R7, 0x40, R6 ;  /* 0x0000004007bb7824 */ /* 0x000fe200078e0206 */
[----:B------:R-:W-:Y:S01]  /*0d80*/  LOP3.LUT R7, R4, 0x7ffffffc, RZ, 0xc0, !PT ;  /* 0x7ffffffc04077812 */ /* 0x000fe200078ec0ff */
[----:B------:R-:W-:-:S04]  /*0d90*/  IMAD.IADD R5, R190, 0x1, -R5 ;  /* 0x00000001be057824 */ /* 0x000fc800078e0a05 */
[----:B------:R-:W-:Y:S02]  /*0da0*/  IMAD.SHL.U32 R22, R5, 0x8, RZ ;  /* 0x0000000805167824 */ /* 0x000fe400078e00ff */
[----:B------:R-:W-:-:S07]  /*0db0*/  IMAD.IADD R16, R186, 0x1, -R7 ;  /* 0x00000001ba107824 */ /* 0x000fce00078e0a07 */
.L_x_962:
[----:B------:R-:W-:Y:S01]  /*0dc0*/  ULDC UR5, c[0x0][0xdd0] ;  /* 0x0003740000057ab9 */ /* 0x000fe20000000800 */
[----:B-1----:R-:W1:Y:S01]  /*0dd0*/  LDC R0, c[0x0][0xde8] ;  /* 0x00037a00ff007b82 */ /* 0x002e620000000800 */
[----:B------:R-:W-:Y:S01]  /*0de0*/  UISETP.NE.AND UP0, UPT, UR5, 0x1, UPT ;  /* 0x000000010500788c */ /* 0x000fe2000bf05270 */
[----:B------:R-:W-:-:S10]  /*0df0*/  UMOV UR8, UR4 ;  /* 0x0000000400087c82 */ /* 0x000fd40008000000 */
[----:B------:R-:W-:Y:S01]  /*0e00*/  @UP0 ULDC UR6, c[0x0][0xdd4] ;  /* 0x0003750000060ab9 */ /* 0x000fe20000000800 */
[----:B------:R-:W-:Y:S01]  /*0e10*/  @UP0 ULDC UR9, c[0x0][0xdd8] ;  /* 0x0003760000090ab9 */ /* 0x000fe20000000800 */
[----:B------:R-:W-:-:S04]  /*0e20*/  UIMAD.WIDE.U32 UR6, UR4, UR6, URZ ;  /* 0x00000006040672a5 */ /* 0x000fc8000f8e003f */
[----:B------:R-:W-:-:S04]  /*0e30*/  @UP0 USHF.R.U32.HI UR8, URZ, UR9, UR7 ;  /* 0x000000093f080299 */ /* 0x000fc80008011607 */
[----:B------:R-:W-:Y:S02]  /*0e40*/  UIADD3 UR6, -UR8, URZ, URZ ;  /* 0x0000003f08067290 */ /* 0x000fe4000fffe13f */
[----:B-1----:R-:W-:Y:S02]  /*0e50*/  ISETP.LE.AND P0, PT, R0, UR8, PT ;  /* 0x0000000800007c0c */ /* 0x002fe4000bf03270 */
[----:B------:R-:W-:-:S11]  /*0e60*/  UIMAD UR7, UR5, UR6, UR4 ;  /* 0x00000006050772a4 */ /* 0x000fd6000f8e0204 */
[----:B--234-:R-:W-:Y:S05]  /*0e70*/  @!P0 BRA `(.L_x_870) ;  /* 0x0000000000208947 */ /* 0x01cfea0003800000 */
[----:B------:R-:W-:Y:S01]  /*0e80*/  ULDC UR6, c[0x0][0xddc] ;  /* 0x0003770000067ab9 */ /* 0x000fe20000000800 */
[----:B------:R-:W-:Y:S01]  /*0e90*/  UMOV UR48, UR7 ;  /* 0x0000000700307c82 */ /* 0x000fe20008000000 */
[----:B------:R-:W-:-:S11]  /*0ea0*/  UISETP.NE.AND UP0, UPT, UR6, 0x1, UPT ;  /* 0x000000010600788c */ /* 0x000fd6000bf05270 */
[----:B------:R-:W-:Y:S02]  /*0eb0*/  @UP0 ULDC.64 UR10, c[0x0][0xde0] ;  /* 0x00037800000a0ab9 */ /* 0x000fe40000000a00 */
[----:B------:R-:W-:-:S04]  /*0ec0*/  UIMAD.WIDE.U32 UR4, UR7, UR10, URZ ;  /* 0x0000000a070472a5 */ /* 0x000fc8000f8e003f */
[----:B------:R-:W-:-:S04]  /*0ed0*/  @UP0 USHF.R.U32.HI UR48, URZ, UR11, UR5 ;  /* 0x0000000b3f300299 */ /* 0x000fc80008011605 */
[----:B------:R-:W-:Y:S01]  /*0ee0*/  UIMAD UR4, UR48, UR6, URZ ;  /* 0x00000006300472a4 */ /* 0x000fe2000f8e023f */
[----:B------:R-:W-:Y:S11]  /*0ef0*/  BRA `(.L_x_871) ;  /* 0x00000000001c7947 */ /* 0x000ff60003800000 */
.L_x_870:
[----:B------:R-:W-:Y:S01]  /*0f00*/  ULDC UR6, c[0x0][0xdc4] ;  /* 0x0003710000067ab9 */ /* 0x000fe20000000800 */
[----:B------:R-:W-:Y:S01]  /*0f10*/  UMOV UR48, UR7 ;  /* 0x0000000700307c82 */ /* 0x000fe20008000000 */
[----:B------:R-:W-:-:S11]  /*0f20*/  UISETP.NE.AND UP0, UPT, UR6, 0x1, UPT ;  /* 0x000000010600788c */ /* 0x000fd6000bf05270 */
[----:B------:R-:W-:Y:S02]  /*0f30*/  @UP0 ULDC.64 UR10, c[0x0][0xdc8] ;  /* 0x00037200000a0ab9 */ /* 0x000fe40000000a00 */
[----:B------:R-:W-:-:S04]  /*0f40*/  UIMAD.WIDE.U32 UR4, UR7, UR10, URZ ;  /* 0x0000000a070472a5 */ /* 0x000fc8000f8e003f */
[----:B------:R-:W-:-:S04]  /*0f50*/  @UP0 USHF.R.U32.HI UR48, URZ, UR11, UR5 ;  /* 0x0000000b3f300299 */ /* 0x000fc80008011605 */
[----:B------:R-:W-:-:S12]  /*0f60*/  UIMAD UR4, UR48, UR6, URZ ;  /* 0x00000006300472a4 */ /* 0x000fd8000f8e023f */
.L_x_871:
[----:B------:R-:W-:Y:S01]  /*0f70*/  UIADD3 UR6, UR7, -UR4, URZ ;  /* 0x8000000407067290 */ /* 0x000fe2000fffe03f */
[----:B------:R-:W-:Y:S01]  /*0f80*/  ULDC UR43, c[0x0][0xdb8] ;  /* 0x00036e00002b7ab9 */ /* 0x000fe20000000800 */
[----:B------:R-:W-:Y:S02]  /*0f90*/  ULOP3.LUT UR7, URZ, UR48, URZ, 0x33, !UPT ;  /* 0x000000303f077292 */ /* 0x000fe4000f8e333f */
[----:B------:R-:W-:Y:S01]  /*0fa0*/  UISETP.NE.AND UP1, UPT, UR43, 0x1, UPT ;  /* 0x000000012b00788c */ /* 0x000fe2000bf25270 */
[----:B------:R-:W-:Y:S01]  /*0fb0*/  ULDC.64 UR12, c[0x0][0x3f8] ;  /* 0x0000fe00000c7ab9 */ /* 0x000fe20000000a00 */
[----:B------:R-:W-:Y:S01]  /*0fc0*/  ULDC UR42, c[0x0][0xdac] ;  /* 0x00036b00002a7ab9 */ /* 0x000fe20000000800 */
[----:B------:R-:W-:Y:S02]  /*0fd0*/  UISETP.NE.U32.AND UP0, UPT, UR12, URZ, UPT ;  /* 0x0000003f0c00728c */ /* 0x000fe4000bf05070 */
[----:B------:R-:W-:Y:S01]  /*0fe0*/  UIADD3 UR42, UR7, UR42, URZ ;  /* 0x0000002a072a7290 */ /* 0x000fe2000fffe03f */
[----:B------:R-:W-:Y:S01]  /*0ff0*/  ULDC.64 UR4, c[0x0][0x9e0] ;  /* 0x0002780000047ab9 */ /* 0x000fe20000000a00 */
[----:B------:R-:W-:Y:S01]  /*1000*/  ULDC UR11, c[0x0][0xdc4] ;  /* 0x00037100000b7ab9 */ /* 0x000fe20000000800 */
[----:B------:R-:W-:-:S02]  /*1010*/  UISETP.NE.AND.EX UP0, UPT, UR13, URZ, UPT, UP0 ;  /* 0x0000003f0d00728c */ /* 0x000fc4000bf05300 */
[----:B------:R-:W-:Y:S02]  /*1020*/  UISETP.GE.AND UP2, UPT, UR5, 0x1, UPT ;  /* 0x000000010500788c */ /* 0x000fe4000bf46270 */
[----:B------:R-:W-:Y:S01]  /*1030*/  USHF.L.U32 UR42, UR42, 0x7, URZ ;  /* 0x000000072a2a7899 */ /* 0x000fe2000800063f */
[----:B------:R-:W-:Y:S01]  /*1040*/  ULDC UR45, c[0x0][0x404] ;  /* 0x00010100002d7ab9 */ /* 0x000fe20000000800 */
[----:B------:R-:W-:Y:S01]  /*1050*/  ULDC UR9, c[0x0][0x288] ;  /* 0x0000a20000097ab9 */ /* 0x000fe20000000800 */
[----:B------:R-:W-:Y:S01]  /*1060*/  UIMAD UR8, UR8, UR11, UR6 ;  /* 0x0000000b080872a4 */ /* 0x000fe2000f8e0206 */
[----:B------:R-:W-:Y:S01]  /*1070*/  PLOP3.LUT P1, PT, PT, PT, UP2, 0x80, 0x0 ;  /* 0x000000000000781c */ /* 0x000fe20003f2f028 */
[----:B------:R-:W-:Y:S01]  /*1080*/  USEL UR45, UR45, 0x1, UP0 ;  /* 0x000000012d2d7887 */ /* 0x000fe20008000000 */
[----:B------:R-:W-:Y:S01]  /*1090*/  @UP1 ULDC UR6, c[0x0][0xdbc] ;  /* 0x00036f0000061ab9 */ /* 0x000fe20000000800 */
[----:B------:R-:W-:Y:S01]  /*10a0*/  UIADD3 UR53, UR42, 0x80, -UR9 ;  /* 0x000000802a357890 */ /* 0x000fe2000fffe809 */
[----:B------:R-:W-:Y:S01]  /*10b0*/  ULDC UR10, c[0x0][0x2e0] ;  /* 0x0000b800000a7ab9 */ /* 0x000fe20000000800 */
[----:B------:R-:W-:Y:S01]  /*10c0*/  UIMAD.WIDE.U32 UR6, UR8, UR6, URZ ;  /* 0x00000006080672a5 */ /* 0x000fe2000f8e003f */
[----:B------:R-:W-:Y:S01]  /*10d0*/  @UP1 ULDC UR11, c[0x0][0xdc0] ;  /* 0x00037000000b1ab9 */ /* 0x000fe20000000800 */
[----:B------:R-:W-:Y:S01]  /*10e0*/  UIMAD UR53, UR45, UR10, UR53 ;  /* 0x0000000a2d3572a4 */ /* 0x000fe2000f8e0235 */
[----:B------:R-:W-:Y:S01]  /*10f0*/  UMOV UR44, UR8 ;  /* 0x00000008002c7c82 */ /* 0x000fe20008000000 */
[----:B------:R-:W-:-:S02]  /*1100*/  @UP1 USHF.R.U32.HI UR44, URZ, UR11, UR7 ;  /* 0x0000000b3f2c1299 */ /* 0x000fc40008011607 */
[----:B------:R-:W-:Y:S02]  /*1110*/  UIADD3 UR4, UR53, UR4, URZ ;  /* 0x0000000435047290 */ /* 0x000fe4000fffe03f */
[----:B------:R-:W-:-:S04]  /*1120*/  UIADD3 UR6, -UR44, URZ, URZ ;  /* 0x0000003f2c067290 */ /* 0x000fc8000fffe13f */
[----:B------:R-:W-:Y:S01]  /*1130*/  UIMAD UR43, UR43, UR6, UR8 ;  /* 0x000000062b2b72a4 */ /* 0x000fe2000f8e0208 */
[----:B------:R-:W-:Y:S01]  /*1140*/  IMAD.U32 R0, RZ, RZ, UR4 ;  /* 0x00000004ff007e24 */ /* 0x000fe2000f8e00ff */
[----:B------:R-:W-:Y:S10]  /*1150*/  @!P1 BRA `(.L_x_872) ;  /* 0x0000000000409947 */ /* 0x000ff40003800000 */
[----:B------:R-:W-:Y:S01]  /*1160*/  ISETP.LT.AND P0, PT, RZ, UR53, PT ;  /* 0x00000035ff007c0c */ /* 0x000fe2000bf01270 */
[----:B------:R-:W-:-:S12]  /*1170*/  UIADD3 UR4, UR53, -0x1, URZ ;  /* 0xffffffff35047890 */ /* 0x000fd8000fffe03f */
[----:B------:R-:W-:Y:S05]  /*1180*/  @P0 BRA `(.L_x_873) ;  /* 0x00000000001c0947 */ /* 0x000fea0003800000 */
[----:B------:R-:W-:Y:S02]  /*1190*/  UISETP.NE.AND UP0, UPT, UR5, 0x1, UPT ;  /* 0x000000010500788c */ /* 0x000fe4000bf05270 */
[----:B------:R-:W-:-:S09]  /*11a0*/  UIADD3 UR4, -UR53, URZ, URZ ;  /* 0x0000003f35047290 */ /* 0x000fd2000fffe13f */
[----:B------:R-:W-:Y:S02]  /*11b0*/  @UP0 ULDC.64 UR12, c[0x0][0x9e8] ;  /* 0x00027a00000c0ab9 */ /* 0x000fe40000000a00 */
[----:B------:R-:W-:-:S04]  /*11c0*/  UIMAD.WIDE.U32 UR6, UR4, UR12, URZ ;  /* 0x0000000c040672a5 */ /* 0x000fc8000f8e003f */
[----:B------:R-:W-:-:S04]  /*11d0*/  @UP0 USHF.R.U32.HI UR4, URZ, UR13, UR7 ;  /* 0x0000000d3f040299 */ /* 0x000fc80008011607 */
[----:B------:R-:W-:Y:S01]  /*11e0*/  ULOP3.LUT UR4, URZ, UR4, URZ, 0x33, !UPT ;  /* 0x000000043f047292 */ /* 0x000fe2000f8e333f */
[----:B------:R-:W-:Y:S11]  /*11f0*/  BRA `(.L_x_874) ;  /* 0x0000000000107947 */ /* 0x000ff60003800000 */
.L_x_873:
[----:B------:R-:W-:-:S11]  /*1200*/  UISETP.NE.AND UP0, UPT, UR5, 0x1, UPT ;  /* 0x000000010500788c */ /* 0x000fd6000bf05270 */
[----:B------:R-:W-:Y:S02]  /*1210*/  @UP0 ULDC.64 UR12, c[0x0][0x9e8] ;  /* 0x00027a00000c0ab9 */ /* 0x000fe40000000a00 */
[----:B------:R-:W-:-:S04]  /*1220*/  UIMAD.WIDE.U32 UR6, UR4, UR12, URZ ;  /* 0x0000000c040672a5 */ /* 0x000fc8000f8e003f */
[----:B------:R-:W-:-:S12]  /*1230*/  @UP0 USHF.R.U32.HI UR4, URZ, UR13, UR7 ;  /* 0x0000000d3f040299 */ /* 0x000fd80008011607 */
.L_x_874:
[----:B------:R-:W-:-:S06]  /*1240*/  UIMAD UR4, UR4, UR5, UR5 ;  /* 0x00000005040472a4 */ /* 0x000fcc000f8e0205 */
[----:B------:R-:W-:-:S07]  /*1250*/  VIMNMX R0, R0, UR4, PT ;  /* 0x0000000400007c48 */ /* 0x000fce000bfe0100 */
.L_x_872:
[----:B------:R-:W-:Y:S01]  /*1260*/  UIMAD UR4, UR45, UR10, 0x7f ;  /* 0x0000007f2d0474a4 */ /* 0x000fe2000f8e020a */
[----:B------:R-:W-:Y:S01]  /*1270*/  VIADD R0, R0, 0x7f ;  /* 0x0000007f00007836 */ /* 0x000fe20000000000 */
[----:B------:R-:W-:Y:S02]  /*1280*/  UIADD3 UR7, UR42, -UR9, URZ ;  /* 0x800000092a077290 */ /* 0x000fe4000fffe03f */
[----:B------:R-:W-:Y:S02]  /*1290*/  USHF.R.S32.HI UR6, URZ, 0x1f, UR4 ;  /* 0x0000001f3f067899 */ /* 0x000fe40008011404 */
[----:B------:R-:W-:Y:S01]  /*12a0*/  SHF.R.S32.HI R3, RZ, 0x1f, R0 ;  /* 0x0000001fff037819 */ /* 0x000fe20000011400 */
[----:B------:R-:W-:Y:S02]  /*12b0*/  UIMAD UR7, UR45, UR10, UR7 ;  /* 0x0000000a2d0772a4 */ /* 0x000fe4000f8e0207 */
[----:B------:R-:W-:Y:S01]  /*12c0*/  ULEA.HI UR6, UR6, UR4, URZ, 0x7 ;  /* 0x0000000406067291 */ /* 0x000fe2000f8f383f */
[----:B------:R-:W-:Y:S01]  /*12d0*/  LEA.HI R3, R3, R0, RZ, 0x7 ;  /* 0x0000000003037211 */ /* 0x000fe200078f38ff */
[----:B------:R-:W-:-:S02]  /*12e0*/  ULDC UR8, c[0x0][0x9dc] ;  /* 0x0002770000087ab9 */ /* 0x000fc40000000800 */
[----:B------:R-:W-:Y:S01]  /*12f0*/  USHF.R.S32.HI UR6, URZ, 0x7, UR6 ;  /* 0x000000073f067899 */ /* 0x000fe20008011406 */
[----:B------:R-:W-:Y:S01]  /*1300*/  SHF.R.S32.HI R3, RZ, 0x7, R3 ;  /* 0x00000007ff037819 */ /* 0x000fe20000011403 */
[----:B------:R-:W-:-:S04]  /*1310*/  UIADD3 UR8, UR7, -UR8, URZ ;  /* 0x8000000807087290 */ /* 0x000fc8000fffe03f */
[----:B------:R-:W-:Y:S01]  /*1320*/  VIMNMX R88, R3, UR6, PT ;  /* 0x0000000603587c48 */ /* 0x000fe2000bfe0100 */
[----:B------:R-:W-:Y:S07]  /*1330*/  @!P1 BRA `(.L_x_875) ;  /* 0x0000000000489947 */ /* 0x000fee0003800000 */
[----:B------:R-:W-:Y:S02]  /*1340*/  UMOV UR4, UR7 ;  /* 0x0000000700047c82 */ /* 0x000fe40008000000 */
[----:B------:R-:W-:-:S06]  /*1350*/  UISETP.GT.AND UP0, UPT, UR4, -0x1, UPT ;  /* 0xffffffff0400788c */ /* 0x000fcc000bf04270 */
[----:B------:R-:W-:-:S13]  /*1360*/  PLOP3.LUT P0, PT, PT, PT, UP0, 0x80, 0x0 ;  /* 0x000000000000781c */ /* 0x000fda0003f0f008 */
[----:B------:R-:W-:Y:S05]  /*1370*/  @P0 BRA `(.L_x_876) ;  /* 0x00000000001c0947 */ /* 0x000fea0003800000 */
[----:B------:R-:W-:Y:S02]  /*1380*/  UISETP.NE.AND UP0, UPT, UR5, 0x1, UPT ;  /* 0x000000010500788c */ /* 0x000fe4000bf05270 */
[----:B------:R-:W-:-:S09]  /*1390*/  ULOP3.LUT UR4, URZ, UR4, URZ, 0x33, !UPT ;  /* 0x000000043f047292 */ /* 0x000fd2000f8e333f */
[----:B------:R-:W-:Y:S02]  /*13a0*/  @UP0 ULDC.64 UR10, c[0x0][0x9e8] ;  /* 0x00027a00000a0ab9 */ /* 0x000fe40000000a00 */
[----:B------:R-:W-:-:S04]  /*13b0*/  UIMAD.WIDE.U32 UR6, UR4, UR10, URZ ;  /* 0x0000000a040672a5 */ /* 0x000fc8000f8e003f */
[----:B------:R-:W-:-:S04]  /*13c0*/  @UP0 USHF.R.U32.HI UR4, URZ, UR11, UR7 ;  /* 0x0000000b3f040299 */ /* 0x000fc80008011607 */
[----:B------:R-:W-:Y:S01]  /*13d0*/  ULOP3.LUT UR4, URZ, UR4, URZ, 0x33, !UPT ;  /* 0x000000043f047292 */ /* 0x000fe2000f8e333f */
[----:B------:R-:W-:Y:S11]  /*13e0*/  BRA `(.L_x_877) ;  /* 0x0000000000107947 */ /* 0x000ff60003800000 */
.L_x_876:
[----:B------:R-:W-:-:S11]  /*13f0*/  UISETP.NE.AND UP0, UPT, UR5, 0x1, UPT ;  /* 0x000000010500788c */ /* 0x000fd6000bf05270 */
[----:B------:R-:W-:Y:S02]  /*1400*/  @UP0 ULDC.64 UR10, c[0x0][0x9e8] ;  /* 0x00027a00000a0ab9 */ /* 0x000fe40000000a00 */
[----:B------:R-:W-:-:S04]  /*1410*/  UIMAD.WIDE.U32 UR6, UR4, UR10, URZ ;  /* 0x0000000a040672a5 */ /* 0x000fc8000f8e003f */
[----:B------:R-:W-:-:S12]  /*1420*/  @UP0 USHF.R.U32.HI UR4, URZ, UR11, UR7 ;  /* 0x0000000b3f040299 */ /* 0x000fd80008011607 */
.L_x_877:
[----:B------:R-:W-:-:S04]  /*1430*/  UIMAD UR4, UR4, UR5, URZ ;  /* 0x00000005040472a4 */ /* 0x000fc8000f8e023f */
[----:B------:R-:W-:-:S04]  /*1440*/  UISETP.LT.AND UP0, UPT, UR8, UR4, UPT ;  /* 0x000000040800728c */ /* 0x000fc8000bf01270 */
[----:B------:R-:W-:-:S12]  /*1450*/  USEL UR8, UR8, UR4, !UP0 ;  /* 0x0000000408087287 */ /* 0x000fd8000c000000 */
.L_x_875:
[----:B------:R-:W-:Y:S01]  /*1460*/  USHF.R.S32.HI UR4, URZ, 0x1f, UR8 ;  /* 0x0000001f3f047899 */ /* 0x000fe20008011408 */
[----:B------:R-:W-:Y:S01]  /*1470*/  PLOP3.LUT P0, PT, PT, PT, PT, 0x80, 0x0 ;  /* 0x000000000000781c */ /* 0x000fe20003f0f070 */
[----:B------:R-:W-:Y:S01]  /*1480*/  IMAD.MOV.U32 R0, RZ, RZ, RZ ;  /* 0x000000ffff007224 */ /* 0x000fe200078e00ff */
[----:B------:R-:W-:Y:S01]  /*1490*/  CS2R R2, SRZ ;  /* 0x0000000000027805 */ /* 0x000fe2000001ff00 */
[----:B------:R-:W-:Y:S01]  /*14a0*/  ULEA.HI UR4, UR4, UR8, URZ, 0x7 ;  /* 0x0000000804047291 */ /* 0x000fe2000f8f383f */
[----:B------:R-:W-:Y:S02]  /*14b0*/  CS2R R150, SRZ ;  /* 0x0000000000967805 */ /* 0x000fe4000001ff00 */
[----:B------:R-:W-:Y:S02]  /*14c0*/  CS2R R148, SRZ ;  /* 0x0000000000947805 */ /* 0x000fe4000001ff00 */
[----:B------:R-:W-:Y:S01]  /*14d0*/  CS2R R146, SRZ ;  /* 0x0000000000927805 */ /* 0x000fe2000001ff00 */
[----:B------:R-:W-:Y:S01]  /*14e0*/  USHF.R.S32.HI UR4, URZ, 0x7, UR4 ;  /* 0x000000073f047899 */ /* 0x000fe20008011404 */
[----:B------:R-:W-:-:S02]  /*14f0*/  CS2R R144, SRZ ;  /* 0x0000000000907805 */ /* 0x000fc4000001ff00 */
[----:B------:R-:W-:Y:S02]  /*1500*/  CS2R R142, SRZ ;  /* 0x00000000008e7805 */ /* 0x000fe4000001ff00 */
[----:B------:R-:W-:Y:S01]  /*1510*/  CS2R R140, SRZ ;  /* 0x00000000008c7805 */ /* 0x000fe2000001ff00 */
[----:B------:R-:W-:Y:S01]  /*1520*/  UISETP.LT.AND UP0, UPT, URZ, UR4, UPT ;  /* 0x000000043f00728c */ /* 0x000fe2000bf01270 */
[----:B------:R-:W-:Y:S02]  /*1530*/  CS2R R138, SRZ ;  /* 0x00000000008a7805 */ /* 0x000fe4000001ff00 */
[----:B------:R-:W-:Y:S02]  /*1540*/  CS2R R136, SRZ ;  /* 0x0000000000887805 */ /* 0x000fe4000001ff00 */
[----:B------:R-:W-:Y:S01]  /*1550*/  CS2R R134, SRZ ;  /* 0x0000000000867805 */ /* 0x000fe2000001ff00 */
[----:B------:R-:W-:Y:S01]  /*1560*/  USEL UR40, URZ, UR4, !UP0 ;  /* 0x000000043f287287 */ /* 0x000fe2000c000000 */
[----:B------:R-:W-:-:S02]  /*1570*/  CS2R R132, SRZ ;  /* 0x0000000000847805 */ /* 0x000fc4000001ff00 */
[----:B------:R-:W-:Y:S02]  /*1580*/  CS2R R130, SRZ ;  /* 0x0000000000827805 */ /* 0x000fe4000001ff00 */
[----:B------:R-:W-:Y:S02]  /*1590*/  CS2R R128, SRZ ;  /* 0x0000000000807805 */ /* 0x000fe4000001ff00 */
[----:B------:R-:W-:Y:S02]  /*15a0*/  CS2R R126, SRZ ;  /* 0x00000000007e7805 */ /* 0x000fe4000001ff00 */
[----:B------:R-:W-:Y:S02]  /*15b0*/  CS2R R124, SRZ ;  /* 0x00000000007c7805 */ /* 0x000fe4000001ff00 */
[----:B------:R-:W-:Y:S02]  /*15c0*/  ISETP.GT.AND P1, PT, R88, UR40, PT ;  /* 0x0000002858007c0c */ /* 0x000fe4000bf24270 */
        /* <DEDUP_REMOVED lines=16> */
[----:B------:R-:W-:Y:S01]  /*16d0*/  CS2R R90, SRZ ;  /* 0x00000000005a7805 */ /* 0x000fe2000001ff00 */
[----:B------:R-:W-:Y:S02]  /*16e0*/  IMAD.MOV.U32 R89, RZ, RZ, RZ ;  /* 0x000000ffff597224 */ /* 0x000fe400078e00ff */
[----:B------:R-:W-:Y:S01]  /*16f0*/  IMAD.MOV.U32 R8, RZ, RZ, RZ ;  /* 0x000000ffff087224 */ /* 0x000fe200078e00ff */
[----:B------:R-:W-:Y:S06]  /*1700*/  @!P1 BRA `(.L_x_878) ;  /* 0x000000dc00e89947 */ /* 0x000fec0003800000 */
[----:B------:R-:W1:Y:S01]  /*1710*/  SHFL.IDX PT, R0, R188, RZ, 0x1f ;  /* 0x00001fffbc007589 */ /* 0x000e6200000e0000 */
[----:B------:R-:W-:-:S04]  /*1720*/  UIADD3 UR5, UR39, 0x10400, URZ ;  /* 0x0001040027057890 */ /* 0x000fc8000fffe03f */
[----:B------:R-:W-:-:S06]  /*1730*/  ULOP3.LUT UP0, URZ, UR5, 0x3ff, URZ, 0xc0, !UPT ;  /* 0x000003ff053f7892 */ /* 0x000fcc000f80c03f */
[----:B------:R-:W-:Y:S02]  /*1740*/  PLOP3.LUT P0, PT, PT, PT, UP0, 0x80, 0x0 ;  /* 0x000000000000781c */ /* 0x000fe40003f0f008 */
[----:B-1----:R-:W-:-:S13]  /*1750*/  R2UR UR41, R0 ;  /* 0x00000000002972ca */ /* 0x002fda00000e0000 */
[----:B------:R-:W-:-:S04]  /*1760*/  ULEA.HI UR4, UR41, UR41, URZ, 0x1 ;  /* 0x0000002929047291 */ /* 0x000fc8000f8f083f */
        /* <DEDUP_REMOVED lines=9> */
[----:B------:R-:W-:Y:S01]  /*1800*/  IMAD.U32 R4, RZ, RZ, UR4 ;  /* 0x00000004ff047e24 */ /* 0x000fe2000f8e00ff */
[----:B------:R1:W2:Y:S01]  /*1810*/  LDC.64 R2, c[0x4][R0] ;  /* 0x0100000000027b82 */ /* 0x0002a20000000a00 */
        /* <DEDUP_REMOVED lines=11> */
.L_x_879:
[----:B------:R-:W-:Y:S01]  /*18d0*/  ULEA.HI UR4, UR46, UR46, URZ, 0x1 ;  /* 0x0000002e2e047291 */ /* 0x000fe2000f8f083f */
[----:B------:R-:W-:-:S03]  /*18e0*/  IMAD.U32 R2, RZ, RZ, UR47 ;  /* 0x0000002fff027e24 */ /* 0x000fc6000f8e00ff */
[----:B------:R-:W-:Y:S02]  /*18f0*/  ULOP3.LUT UR4, UR4, 0xfffffffe, URZ, 0xc0, !UPT ;  /* 0xfffffffe04047892 */ /* 0x000fe4000f8ec03f */
[----:B------:R-:W-:Y:S02]  /*1900*/  ISETP.NE.AND P0, PT, R2, 0x3, PT ;  /* 0x000000030200780c */ /* 0x000fe40003f05270 */
[----:B------:R-:W-:-:S06]  /*1910*/  UIADD3 UR4, UR46, -UR4, URZ ;  /* 0x800000042e047290 */ /* 0x000fcc000fffe03f */
[----:B------:R-:W-:-:S05]  /*1920*/  IMAD.U32 R0, RZ, RZ, UR4 ;  /* 0x00000004ff007e24 */ /* 0x000fca000f8e00ff */
[----:B------:R-:W-:-:S04]  /*1930*/  SHF.L.U32 R0, R0, 0x1f, RZ ;  /* 0x0000001f00007819 */ /* 0x000fc800000006ff */
[----:B------:R-:W1:Y:S02]  /*1940*/  SYNCS.PHASECHK.TRANS64.TRYWAIT P1, [UR39+0x28800], R0 ;  /* 0x02880000ff0075a7 */ /* 0x000e640008020167 */
[----:B-1----:R-:W-:Y:S05]  /*1950*/  @!P1 BRA `(.L_x_880) ;  /* 0x0000012000609947 */ /* 0x002fea0003800000 */
.L_x_1027:
[----:B------:R-:W-:Y:S05]  /*1960*/  @!P0 BRA `(.L_x_881) ;  /* 0x0000000000048947 */ /* 0x000fea0003800000 */
[----:B------:R-:W-:Y:S01]  /*1970*/  BPT.TRAP 0x1 ;  /* 0x000000040000795c */ /* 0x000fe20000300000 */
.L_x_881:
[----:B------:R-:W-:Y:S02]  /*1980*/  IMAD.U32 R89, RZ, RZ, UR37 ;  /* 0x00000025ff597e24 */ /* 0x000fe4000f8e00ff */
[----:B-1----:R-:W-:-:S03]  /*1990*/  IMAD.U32 R0, RZ, RZ, UR36 ;  /* 0x00000024ff007e24 */ /* 0x002fc6000f8e00ff */
[----:B------:R-:W-:Y:S02]  /*19a0*/  LEA R89, R89, UR39, 0x3 ;  /* 0x0000002759597c11 */ /* 0x000fe4000f8e18ff */
[----:B------:R-:W-:-:S04]  /*19b0*/  SHF.L.U32 R0, R0, 0x1f, RZ ;  /* 0x0000001f00007819 */ /* 0x000fc800000006ff */
[----:B------:R1:W2:Y:S01]  /*19c0*/  SYNCS.PHASECHK.TRANS64.TRYWAIT P2, [R89+URZ+0x28830], R0 ;  /* 0x02883000590075a7 */ /* 0x0002a2000804017f */
[----:B------:R-:W-:Y:S05]  /*19d0*/  @!P0 BRA `(.L_x_882) ;  /* 0x0000000000048947 */ /* 0x000fea0003800000 */
[----:B------:R-:W-:Y:S01]  /*19e0*/  BPT.TRAP 0x1 ;  /* 0x000000040000795c */ /* 0x000fe20000300000 */
.L_x_882:
[----:B------:R-:W3:Y:S02]  /*19f0*/  S2R R2, SR_TID.X ;  /* 0x0000000000027919 */ /* 0x000ee40000002100 */
[----:B---3--:R-:W-:Y:S01]  /*1a00*/  LOP3.LUT P1, RZ, R2, 0x7f, RZ, 0xc0, !PT ;  /* 0x0000007f02ff7812 */ /* 0x008fe2000782c0ff */
[----:B--2---:R-:W-:-:S12]  /*1a10*/  @P2 BRA `(.L_x_883) ;  /* 0x0000000000082947 */ /* 0x004fd80003800000 */
[----:B------:R-:W2:Y:S02]  /*1a20*/  SYNCS.PHASECHK.TRANS64.TRYWAIT P2, [R89+URZ+0x28830], R0 ;  /* 0x02883000590075a7 */ /* 0x000ea4000804017f */
[----:B--2---:R-:W-:Y:S05]  /*1a30*/  @!P2 BRA `(.L_x_884) ;  /* 0x000001200040a947 */ /* 0x004fea0003800000 */
.L_x_883:
[----:B------:R-:W-:Y:S05]  /*1a40*/  WARPSYNC.ALL ;  /* 0x0000000000007948 */ /* 0x000fea0003800000 */
[----:B------:R-:W-:Y:S01]  /*1a50*/  UIADD3 UR4, UR39, 0x18400, URZ ;  /* 0x0001840027047890 */ /* 0x000fe2000fffe03f */
[----:B------:R-:W-:Y:S01]  /*1a60*/  WARPGROUP.ARRIVE ;  /* 0x00000000000079c5 */ /* 0x000fe20000000000 */
[----:B------:R-:W-:Y:S01]  /*1a70*/  ULOP3.LUT UR32, UR52, 0x10000, URZ, 0xfc, !UPT ;  /* 0x0001000034207892 */ /* 0x000fe2000f8efc3f */
[----:B------:R-:W3:Y:S01]  /*1a80*/  LDC R5, c[0x0][0x2e0] ;  /* 0x0000b800ff057b82 */ /* 0x000ee20000000800 */
[----:B------:R-:W-:Y:S01]  /*1a90*/  USHF.R.U32.HI UR4, URZ, 0x4, UR4 ;  /* 0x000000043f047899 */ /* 0x000fe20008011604 */
[----:B------:R-:W-:Y:S01]  /*1aa0*/  UMOV UR33, 0x40000040 ;  /* 0x4000004000217882 */ /* 0x000fe20000000000 */
[----:B------:R-:W-:-:S02]  /*1ab0*/  UMOV UR35, 0x40000040 ;  /* 0x4000004000237882 */ /* 0x000fc40000000000 */
[----:B------:R-:W-:Y:S01]  /*1ac0*/  ULOP3.LUT UR4, UR4, 0x3fff, URZ, 0xc0, !UPT ;  /* 0x00003fff04047892 */ /* 0x000fe2000f8ec03f */
[----:B------:R-:W-:Y:S01]  /*1ad0*/  UMOV UR5, 0x40000040 ;  /* 0x4000004000057882 */ /* 0x000fe20000000000 */
[----:B------:R-:W-:Y:S02]  /*1ae0*/  UMOV UR7, 0x40000040 ;  /* 0x4000004000077882 */ /* 0x000fe40000000000 */
[----:B------:R-:W-:Y:S01]  /*1af0*/  ULOP3.LUT UR49, UR4, 0x10000, URZ, 0xfc, !UPT ;  /* 0x0001000004317892 */ /* 0x000fe2000f8efc3f */
[----:B------:R-:W4:Y:S01]  /*1b00*/  LDC.64 R10, c[0x0][0x9e0] ;  /* 0x00027800ff0a7b82 */ /* 0x000f220000000a00 */
[----:B------:R-:W-:Y:S02]  /*1b10*/  UIADD3 UR4, UR32, 0x2, URZ ;  /* 0x0000000220047890 */ /* 0x000fe4000fffe03f */
[----:B------:R-:W-:Y:S02]  /*1b20*/  ULEA UR34, UR37, UR49, 0xb ;  /* 0x0000003125227291 */ /* 0x000fe4000f8e583f */
[----:B------:R-:W-:-:S02]  /*1b30*/  UIADD3 UR8, UR32, 0x4, URZ ;  /* 0x0000000420087890 */ /* 0x000fc4000fffe03f */
[----:B------:R-:W-:Y:S02]  /*1b40*/  UIADD3 UR6, UR34, 0x2, URZ ;  /* 0x0000000222067890 */ /* 0x000fe4000fffe03f */
[----:B------:R-:W-:Y:S01]  /*1b50*/  UIADD3 UR10, UR34, 0x4, URZ ;  /* 0x00000004220a7890 */ /* 0x000fe2000fffe03f */
[----:B------:R-:W-:Y:S02]  /*1b60*/  UMOV UR9, 0x40000040 ;  /* 0x4000004000097882 */ /* 0x000fe40000000000 */
[----:B------:R-:W-:Y:S01]  /*1b70*/  HGMMA.64x128x16.F32.BF16 R24, gdesc[UR32], RZ, !UPT, gsb0 ;  /* 0x01e00000201879f0 */ /* 0x000fe2000c0018ff */
[----:B------:R-:W-:Y:S01]  /*1b80*/  UMOV UR11, 0x40000040 ;  /* 0x40000040000b7882 */ /* 0x000fe20000000000 */
[----:B------:R-:W-:Y:S02]  /*1b90*/  UIADD3 UR12, UR32, 0x6, URZ ;  /* 0x00000006200c7890 */ /* 0x000fe4000fffe03f */
[----:B------:R-:W-:Y:S01]  /*1ba0*/  UIADD3 UR14, UR34, 0x6, URZ ;  /* 0x00000006220e7890 */ /* 0x000fe2000fffe03f */
[----:B------:R-:W-:Y:S01]  /*1bb0*/  UMOV UR13, 0x40000040 ;  /* 0x40000040000d7882 */ /* 0x000fe20000000000 */
[----:B------:R-:W-:Y:S01]  /*1bc0*/  UMOV UR15, 0x40000040 ;  /* 0x40000040000f7882 */ /* 0x000fe20000000000 */
[----:B------:R-:W-:-:S02]  /*1bd0*/  UIADD3 UR16, UR32, 0x400, URZ ;  /* 0x0000040020107890 */ /* 0x000fc4000fffe03f */
[----:B------:R-:W-:Y:S01]  /*1be0*/  UIADD3 UR18, UR34, 0x400, URZ ;  /* 0x0000040022127890 */ /* 0x000fe2000fffe03f */
[----:B------:R-:W-:Y:S01]  /*1bf0*/  UMOV UR17, 0x40000040 ;  /* 0x4000004000117882 */ /* 0x000fe20000000000 */
[----:B------:R-:W-:Y:S01]  /*1c00*/  UMOV UR19, 0x40000040 ;  /* 0x4000004000137882 */ /* 0x000fe20000000000 */
[----:B------:R-:W-:Y:S01]  /*1c10*/  UIADD3 UR20, UR32, 0x402, URZ ;  /* 0x0000040220147890 */ /* 0x000fe2000fffe03f */
[----:B----4-:R-:W-:Y:S01]  /*1c20*/  ISETP.GE.AND P2, PT, R11, 0x1, PT ;  /* 0x000000010b00780c */ /* 0x010fe20003f46270 */
[----:B------:R-:W-:Y:S01]  /*1c30*/  UIADD3 UR22, UR34, 0x402, URZ ;  /* 0x0000040222167890 */ /* 0x000fe2000fffe03f */
[----:B------:R-:W-:Y:S01]  /*1c40*/  UMOV UR21, 0x40000040 ;  /* 0x4000004000157882 */ /* 0x000fe20000000000 */
        /* <DEDUP_REMOVED lines=9> */
[----:B------:R-:W-:Y:S02]  /*1ce0*/  WARPGROUP.DEPBAR.LE gsb0, 0x0 ;  /* 0x00008000000079c5 */ /* 0x000fe40000010000 */
[----:B------:R-:W-:-:S06]  /*1cf0*/  WARPGROUP.ARRIVE ;  /* 0x00000000000079c5 */ /* 0x000fcc0000000000 */
[----:B------:R-:W-:Y:S01]  /*1d00*/  HGMMA.64x128x16.F32.BF16 R24, gdesc[UR4], R24, gsb0 ;  /* 0x01e00000041879f0 */ /* 0x000fe20008001818 */
[----:B------:R-:W-:Y:S02]  /*1d10*/  ULDC.64 UR6, c[0x0][0x9d8] ;  /* 0x0002760000067ab9 */ /* 0x000fe40000000a00 */
[----:B------:R-:W-:Y:S01]  /*1d20*/  ULOP3.LUT UR52, URZ, UR7, URZ, 0x33, !UPT ;  /* 0x000000073f347292 */ /* 0x000fe2000f8e333f */
[----:B------:R-:W-:Y:S02]  /*1d30*/  WARPGROUP.DEPBAR.LE gsb0, 0x0 ;  /* 0x00008000000079c5 */ /* 0x000fe40000010000 */
[----:B------:R-:W-:-:S06]  /*1d40*/  WARPGROUP.ARRIVE ;  /* 0x00000000000079c5 */ /* 0x000fcc0000000000 */
[----:B------:R-:W-:Y:S03]  /*1d50*/  HGMMA.64x128x16.F32.BF16 R24, gdesc[UR8], R24, gsb0 ;  /* 0x01e00000081879f0 */ /* 0x000fe60008001818 */
[----:B------:R-:W-:Y:S02]  /*1d60*/  WARPGROUP.DEPBAR.LE gsb0, 0x0 ;  /* 0x00008000000079c5 */ /* 0x000fe40000010000 */
[----:B------:R-:W-:-:S07]  /*1d70*/  WARPGROUP.ARRIVE ;  /* 0x00000000000079c5 */ /* 0x000fce0000000000 */
        /* <DEDUP_REMOVED lines=14> */
[----:B------:R-:W-:Y:S01]  /*1e60*/  FMUL.FTZ R4, R45, UR6 ;  /* 0x000000062d047c20 */ /* 0x000fe20008410000 */
[----:B-12---:R-:W-:Y:S01]  /*1e70*/  FMUL.FTZ R0, R41, UR6 ;  /* 0x0000000629007c20 */ /* 0x006fe20008410000 */
[----:B------:R-:W-:Y:S01]  /*1e80*/  FMUL.FTZ R37, R37, UR6 ;  /* 0x0000000625257c20 */ /* 0x000fe20008410000 */
[----:B------:R-:W-:Y:S01]  /*1e90*/  FMUL.FTZ R29, R29, UR6 ;  /* 0x000000061d1d7c20 */ /* 0x000fe20008410000 */
[----:B------:R1:W2:Y:S01]  /*1ea0*/  MUFU.TANH R112, R4 ;  /* 0x0000000400707308 */ /* 0x0002a20000002400 */
[----:B------:R-:W-:Y:S01]  /*1eb0*/  FMUL.FTZ R57, R57, UR6 ;  /* 0x0000000639397c20 */ /* 0x000fe20008410000 */
[----:B------:R-:W-:Y:S01]  /*1ec0*/  FMUL.FTZ R13, R31, UR6 ;  /* 0x000000061f0d7c20 */ /* 0x000fe20008410000 */
[----:B------:R-:W-:Y:S01]  /*1ed0*/  FMUL.FTZ R25, R25, UR6 ;  /* 0x0000000619197c20 */ /* 0x000fe20008410000 */
[----:B------:R-:W-:Y:S01]  /*1ee0*/  FMUL.FTZ R33, R33, UR6 ;  /* 0x0000000621217c20 */ /* 0x000fe20008410000 */
[----:B------:R-:W-:Y:S01]  /*1ef0*/  FMUL.FTZ R31, R43, UR6 ;  /* 0x000000062b1f7c20 */ /* 0x000fe20008410000 */
[----:B------:R-:W-:Y:S01]  /*1f00*/  FMUL.FTZ R43, R47, UR6 ;  /* 0x000000062f2b7c20 */ /* 0x000fe20008410000 */
[----:B------:R-:W-:Y:S01]  /*1f10*/  FMUL.FTZ R47, R51, UR6 ;  /* 0x00000006332f7c20 */ /* 0x000fe20008410000 */
[----:B------:R4:W2:Y:S01]  /*1f20*/  MUFU.TANH R116, R0 ;  /* 0x0000000000747308 */ /* 0x0008a20000002400 */
[----:B-1----:R-:W-:Y:S01]  /*1f30*/  FMUL.FTZ R4, R53, UR6 ;  /* 0x0000000635047c20 */ /* 0x002fe20008410000 */
[----:B------:R-:W-:Y:S01]  /*1f40*/  FMUL.FTZ R7, R27, UR6 ;  /* 0x000000061b077c20 */ /* 0x000fe20008410000 */
[----:B------:R-:W-:Y:S01]  /*1f50*/  FMUL.FTZ R51, R55, UR6 ;  /* 0x0000000637337c20 */ /* 0x000fe20008410000 */
[----:B------:R-:W-:Y:S01]  /*1f60*/  FMUL.FTZ R21, R35, UR6 ;  /* 0x0000000623157c20 */ /* 0x000fe20008410000 */
[----:B------:R-:W-:Y:S01]  /*1f70*/  FMUL.FTZ R27, R39, UR6 ;  /* 0x00000006271b7c20 */ /* 0x000fe20008410000 */
[----:B------:R-:W-:Y:S01]  /*1f80*/  FMUL.FTZ R55, R59, UR6 ;  /* 0x000000063b377c20 */ /* 0x000fe20008410000 */
[----:B------:R-:W-:Y:S01]  /*1f90*/  FMUL.FTZ R2, R24, UR6 ;  /* 0x0000000618027c20 */ /* 0x000fe20008410000 */
[----:B------:R1:W2:Y:S01]  /*1fa0*/  MUFU.TANH R102, R4 ;  /* 0x0000000400667308 */ /* 0x0002a20000002400 */
[----:B----4-:R-:W-:Y:S01]  /*1fb0*/  FMUL.FTZ R0, R49, UR6 ;  /* 0x0000000631007c20 */ /* 0x010fe20008410000 */
        /* <DEDUP_REMOVED lines=15> */
[----:B----4-:R-:W-:-:S02]  /*20b0*/  IMAD.MOV.U32 R37, RZ, RZ, -0x80 ;  /* 0xffffff80ff257424 */ /* 0x010fc400078e00ff */
[----:B------:R-:W-:Y:S01]  /*20c0*/  FMUL.FTZ R52, R52, UR6 ;  /* 0x0000000634347c20 */ /* 0x000fe20008410000 */
[----:B------:R-:W-:Y:S01]  /*20d0*/  FMUL.FTZ R49, R54, UR6 ;  /* 0x0000000636317c20 */ /* 0x000fe20008410000 */
[----:B------:R-:W-:Y:S01]  /*20e0*/  FMUL.FTZ R56, R56, UR6 ;  /* 0x0000000638387c20 */ /* 0x000fe20008410000 */
[----:B------:R-:W-:Y:S01]  /*20f0*/  FMUL.FTZ R53, R58, UR6 ;  /* 0x000000063a357c20 */ /* 0x000fe20008410000 */
[----:B------:R-:W-:Y:S01]  /*2100*/  FMUL.FTZ R60, R60, UR6 ;  /* 0x000000063c3c7c20 */ /* 0x000fe20008410000 */
[----:B------:R-:W-:Y:S01]  /*2110*/  FMUL.FTZ R59, R62, UR6 ;  /* 0x000000063e3b7c20 */ /* 0x000fe20008410000 */
[----:B------:R4:W2:Y:S01]  /*2120*/  MUFU.TANH R12, R29 ;  /* 0x0000001d000c7308 */ /* 0x0008a20000002400 */
[----:B-1----:R-:W1:Y:S01]  /*2130*/  LDC R4, c[0x0][0x288] ;  /* 0x0000a200ff047b82 */ /* 0x002e620000000800 */
[----:B------:R-:W-:Y:S01]  /*2140*/  FMUL.FTZ R64, R64, UR6 ;  /* 0x0000000640407c20 */ /* 0x000fe20008410000 */
[----:B------:R-:W-:Y:S01]  /*2150*/  FMUL.FTZ R68, R68, UR6 ;  /* 0x0000000644447c20 */ /* 0x000fe20008410000 */
[----:B------:R-:W-:Y:S01]  /*2160*/  FMUL.FTZ R67, R70, UR6 ;  /* 0x0000000646437c20 */ /* 0x000fe20008410000 */
[----:B------:R-:W-:Y:S01]  /*2170*/  FMUL.FTZ R72, R72, UR6 ;  /* 0x0000000648487c20 */ /* 0x000fe20008410000 */
[----:B------:R-:W-:Y:S01]  /*2180*/  FMUL.FTZ R74, R74, UR6 ;  /* 0x000000064a4a7c20 */ /* 0x000fe20008410000 */
[----:B------:R-:W-:Y:S01]  /*2190*/  FMUL.FTZ R75, R75, UR6 ;  /* 0x000000064b4b7c20 */ /* 0x000fe20008410000 */
[----:B------:R5:W1:Y:S01]  /*21a0*/  MUFU.TANH R106, R0 ;  /* 0x00000000006a7308 */ /* 0x000a620000002400 */
[----:B----4-:R-:W-:Y:S01]  /*21b0*/  FMUL.FTZ R29, R42, UR6 ;  /* 0x000000062a1d7c20 */ /* 0x010fe20008410000 */
[----:B------:R-:W-:-:S02]  /*21c0*/  IMAD R42, R88, R37, 0x80 ;  /* 0x00000080582a7424 */ /* 0x000fc400078e0225 */
[----:B------:R-:W-:Y:S01]  /*21d0*/  FMUL.FTZ R76, R76, UR6 ;  /* 0x000000064c4c7c20 */ /* 0x000fe20008410000 */
[----:B------:R-:W-:Y:S01]  /*21e0*/  FMUL.FTZ R79, R79, UR6 ;  /* 0x000000064f4f7c20 */ /* 0x000fe20008410000 */
[----:B------:R-:W-:Y:S01]  /*21f0*/  FMUL.FTZ R80, R80, UR6 ;  /* 0x0000000650507c20 */ /* 0x000fe20008410000 */
[----:B------:R-:W-:Y:S01]  /*2200*/  FMUL.FTZ R81, R81, UR6 ;  /* 0x0000000651517c20 */ /* 0x000fe20008410000 */
[----:B------:R-:W-:Y:S01]  /*2210*/  FMUL.FTZ R35, R82, UR6 ;  /* 0x0000000652237c20 */ /* 0x000fe20008410000 */
[----:B------:R3:W4:Y:S01]  /*2220*/  MUFU.TANH R98, R57 ;  /* 0x0000003900627308 */ /* 0x0007220000002400 */
[----:B-----5:R-:W-:Y:S01]  /*2230*/  FMUL.FTZ R0, R61, UR6 ;  /* 0x000000063d007c20 */ /* 0x020fe20008410000 */
[----:B------:R-:W-:Y:S01]  /*2240*/  FMUL.FTZ R61, R63, UR6 ;  /* 0x000000063f3d7c20 */ /* 0x000fe20008410000 */
[----:B------:R-:W-:Y:S01]  /*2250*/  FMUL.FTZ R63, R66, UR6 ;  /* 0x00000006423f7c20 */ /* 0x000fe20008410000 */
[----:B------:R-:W-:Y:S01]  /*2260*/  FMUL.FTZ R85, R85, UR6 ;  /* 0x0000000655557c20 */ /* 0x000fe20008410000 */
[----:B------:R-:W-:Y:S01]  /*2270*/  FMUL.FTZ R37, R86, UR6 ;  /* 0x0000000656257c20 */ /* 0x000fe20008410000 */
[----:B------:R-:W-:Y:S01]  /*2280*/  FMUL.FTZ R39, R87, UR6 ;  /* 0x0000000657277c20 */ /* 0x000fe20008410000 */
[----:B------:R-:W-:Y:S01]  /*2290*/  FMUL.FTZ R78, R78, UR6 ;  /* 0x000000064e4e7c20 */ /* 0x000fe20008410000 */
[----:B------:R5:W1:Y:S01]  /*22a0*/  MUFU.TANH R94, R0 ;  /* 0x00000000005e7308 */ /* 0x000a620000002400 */
[----:B---3--:R-:W-:-:S02]  /*22b0*/  IMAD R57, R5, UR45, R42 ;  /* 0x0000002d05397c24 */ /* 0x008fc4000f8e022a */
[----:B------:R-:W-:Y:S01]  /*22c0*/  FMUL.FTZ R84, R84, UR6 ;  /* 0x0000000654547c20 */ /* 0x000fe20008410000 */
[----:B------:R-:W-:Y:S01]  /*22d0*/  FMUL.FTZ R77, R77, UR6 ;  /* 0x000000064d4d7c20 */ /* 0x000fe20008410000 */
[----:B------:R-:W-:-:S03]  /*22e0*/  FMUL.FTZ R73, R73, UR6 ;  /* 0x0000000649497c20 */ /* 0x000fc60008410000 */
[----:B------:R3:W2:Y:S01]  /*22f0*/  MUFU.TANH R8, R25 ;  /* 0x0000001900087308 */ /* 0x0006a20000002400 */
[----:B-----5:R-:W-:Y:S01]  /*2300*/  FMUL.FTZ R0, R69, UR6 ;  /* 0x0000000645007c20 */ /* 0x020fe20008410000 */
[----:B------:R-:W-:Y:S01]  /*2310*/  FMUL.FTZ R69, R71, UR6 ;  /* 0x0000000647457c20 */ /* 0x000fe20008410000 */
[----:B-1----:R-:W-:-:S05]  /*2320*/  IADD3 R71, R57, 0x1, -R4 ;  /* 0x0000000139477810 */ /* 0x002fca0007ffe804 */
[----:B------:R1:W2:Y:S01]  /*2330*/  MUFU.TANH R124, R33 ;  /* 0x00000021007c7308 */ /* 0x0002a20000002400 */
[----:B---3--:R-:W-:Y:S01]  /*2340*/  FMUL.FTZ R25, R38, UR6 ;  /* 0x0000000626197c20 */ /* 0x008fe20008410000 */
[----:B------:R-:W-:Y:S01]  /*2350*/  IMAD R71, R16, -0x2, R71 ;  /* 0xfffffffe10477824 */ /* 0x000fe200078e0247 */
[----:B------:R-:W-:-:S05]  /*2360*/  LEA R38, R88, 0xffffff80, 0x7 ;  /* 0xffffff8058267811 */ /* 0x000fca00078e38ff */
[----:B------:R3:W2:Y:S01]  /*2370*/  MUFU.TANH R14, R0 ;  /* 0x00000000000e7308 */ /* 0x0006a20000002400 */
[----:B-1----:R-:W-:-:S07]  /*2380*/  FMUL.FTZ R33, R83, UR6 ;  /* 0x0000000653217c20 */ /* 0x002fce0008410000 */
[----:B------:R-:W1:Y:S01]  /*2390*/  MUFU.TANH R2, R2 ;  /* 0x0000000200027308 */ /* 0x000e620000002400 */
[----:B---3--:R-:W-:-:S05]  /*23a0*/  @!P1 VIADD R0, R89, 0x28840 ;  /* 0x0002884059009836 */ /* 0x008fca0000000000 */
[----:B------:R-:W-:Y:S02]  /*23b0*/  @!P1 PRMT R0, RZ, 0x654, R0 ;  /* 0x00000654ff009816 */ /* 0x000fe40000000000 */
[----:B------:R-:W3:Y:S02]  /*23c0*/  MUFU.TANH R3, R3 ;  /* 0x0000000300037308 */ /* 0x000ee40000002400 */
[----:B------:R5:W-:Y:S06]  /*23d0*/  @!P1 SYNCS.ARRIVE.TRANS64.RED.A1T0 RZ, [R0+URZ], RZ ;  /* 0x000000ff00ff99a7 */ /* 0x000bec000810043f */
[----:B------:R-:W1:Y:S01]  /*23e0*/  MUFU.TANH R7, R7 ;  /* 0x0000000700077308 */ /* 0x000e620000002400 */
[----:B-----5:R-:W-:-:S07]  /*23f0*/  VIADD R0, R187, UR42 ;  /* 0x0000002abb007c36 */ /* 0x020fce0008000000 */
[----:B------:R-:W1:Y:S08]  /*2400*/  MUFU.TANH R28, R28 ;  /* 0x0000001c001c7308 */ /* 0x000e700000002400 */
        /* <DEDUP_REMOVED lines=46> */
[----:B------:R5:W1:Y:S08]  /*26f0*/  MUFU.TANH R20, R77 ;  /* 0x0000004d00147308 */ /* 0x000a700000002400 */
[----:B------:R4:W1:Y:S01]  /*2700*/  MUFU.TANH R24, R73 ;  /* 0x0000004900187308 */ /* 0x0008620000002400 */
[----:B-----5:R-:W-:-:S02]  /*2710*/  VIADD R77, R71, UR52 ;  /* 0x00000034474d7c36 */ /* 0x020fc40008000000 */
[----:B------:R-:W-:Y:S02]  /*2720*/  IMAD.IADD R71, R71, 0x1, R10 ;  /* 0x0000000147477824 */ /* 0x000fe400078e020a */
[----:B------:R-:W-:Y:S02]  /*2730*/  IMAD.IADD R30, R77, 0x1, R0 ;  /* 0x000000014d1e7824 */ /* 0x000fe400078e0200 */
[----:B----4-:R-:W-:-:S05]  /*2740*/  IMAD R73, R16, -0x2, R57 ;  /* 0xfffffffe10497824 */ /* 0x010fca00078e0239 */
[----:B------:R-:W-:Y:S01]  /*2750*/  VIADDMNMX R26, R0, R71, R73, PT ;  /* 0x00000047001a7246 */ /* 0x000fe20003800149 */
[----:B--23--:R-:W-:Y:S06]  /*2760*/  @!P2 BRA `(.L_x_885) ;  /* 0x000000000054a947 */ /* 0x00cfec0003800000 */
[----:B------:R-:W-:Y:S01]  /*2770*/  IMAD R57, R5, UR45, R0 ;  /* 0x0000002d05397c24 */ /* 0x000fe2000f8e0200 */
[----:B------:R-:W-:Y:S03]  /*2780*/  BSSY B0, `(.L_x_886) ;  /* 0x000000f000007945 */ /* 0x000fe60003800000 */
[----:B------:R-:W-:-:S05]  /*2790*/  IMAD.IADD R57, R57, 0x1, -R4 ;  /* 0x0000000139397824 */ /* 0x000fca00078e0a04 */
[----:B------:R-:W-:-:S13]  /*27a0*/  ISETP.GT.AND P3, PT, R57, -0x1, PT ;  /* 0xffffffff3900780c */ /* 0x000fda0003f64270 */
[----:B------:R-:W-:Y:S05]  /*27b0*/  @P3 BRA `(.L_x_887) ;  /* 0x00000000001c3947 */ /* 0x000fea0003800000 */
[----:B------:R-:W-:Y:S02]  /*27c0*/  ISETP.NE.AND P3, PT, R11, 0x1, PT ;  /* 0x000000010b00780c */ /* 0x000fe40003f65270 */
[----:B------:R-:W-:-:S11]  /*27d0*/  LOP3.LUT R57, RZ, R57, RZ, 0x33, !PT ;  /* 0x00000039ff397212 */ /* 0x000fd600078e33ff */
[----:B------:R-:W2:Y:S02]  /*27e0*/  @P3 LDC.64 R82, c[0x0][0x9e8] ;  /* 0x00027a00ff523b82 */ /* 0x000ea40000000a00 */
[----:B--2---:R-:W-:-:S05]  /*27f0*/  @P3 IMAD.HI.U32 R6, R57, R82, RZ ;  /* 0x0000005239063227 */ /* 0x004fca00078e00ff */
[----:B------:R-:W-:-:S04]  /*2800*/  @P3 SHF.R.U32.HI R57, RZ, R83, R6 ;  /* 0x00000053ff393219 */ /* 0x000fc80000011606 */
[----:B------:R-:W-:Y:S01]  /*2810*/  LOP3.LUT R57, RZ, R57, RZ, 0x33, !PT ;  /* 0x00000039ff397212 */ /* 0x000fe200078e33ff */
[----:B------:R-:W-:Y:S06]  /*2820*/  BRA `(.L_x_888) ;  /* 0x0000000000107947 */ /* 0x000fec0003800000 */
.L_x_887:
[----:B------:R-:W-:-:S13]  /*2830*/  ISETP.NE.AND P3, PT, R11, 0x1, PT ;  /* 0x000000010b00780c */ /* 0x000fda0003f65270 */
[----:B------:R-:W2:Y:S02]  /*2840*/  @P3 LDC.64 R82, c[0x0][0x9e8] ;  /* 0x00027a00ff523b82 */ /* 0x000ea40000000a00 */
[----:B--2---:R-:W-:-:S05]  /*2850*/  @P3 IMAD.HI.U32 R6, R57, R82, RZ ;  /* 0x0000005239063227 */ /* 0x004fca00078e00ff */
[----:B------:R-:W-:-:S07]  /*2860*/  @P3 SHF.R.U32.HI R57, RZ, R83, R6 ;  /* 0x00000053ff393219 */ /* 0x000fce0000011606 */
.L_x_888:
[----:B------:R-:W-:Y:S05]  /*2870*/  BSYNC B0 ;  /* 0x0000000000007941 */ /* 0x000fea0003800000 */
.L_x_886:
[----:B------:R-:W-:-:S04]  /*2880*/  IMAD R57, R57, R11, -R38 ;  /* 0x0000000b39397224 */ /* 0x000fc800078e0a26 */
[----:B------:R-:W-:-:S05]  /*2890*/  IMAD R57, R16, -0x2, R57 ;  /* 0xfffffffe10397824 */ /* 0x000fca00078e0239 */
[----:B------:R-:W-:Y:S02]  /*28a0*/  VIMNMX R30, R30, R57, !PT ;  /* 0x000000391e1e7248 */ /* 0x000fe40007fe0100 */
[----:B------:R-:W-:-:S07]  /*28b0*/  VIADDMNMX R26, R57, R11, R26, PT ;  /* 0x0000000b391a7246 */ /* 0x000fce000380011a */
.L_x_885:
[C---:B------:R-:W-:Y:S02]  /*28c0*/  ISETP.GE.AND P4, PT, R42.reuse, 0x9, PT ;  /* 0x000000092a00780c */ /* 0x040fe40003f86270 */
[----:B------:R-:W-:Y:S02]  /*28d0*/  ISETP.GE.AND P3, PT, R42, 0x2, PT ;  /* 0x000000022a00780c */ /* 0x000fe40003f66270 */
[----:B------:R-:W-:Y:S02]  /*28e0*/  P2R R46, PR, RZ, 0x10 ;  /* 0x00000010ff2e7803 */ /* 0x000fe40000000000 */
[C---:B------:R-:W-:Y:S02]  /*28f0*/  ISETP.GT.AND P4, PT, R30.reuse, 0x8, !P4 ;  /* 0x000000081e00780c */ /* 0x040fe40006784270 */
[----:B------:R-:W-:Y:S02]  /*2900*/  ISETP.GT.AND P5, PT, R30, 0x1, !P3 ;  /* 0x000000011e00780c */ /* 0x000fe40005fa4270 */
[----:B------:R-:W-:-:S02]  /*2910*/  ISETP.LT.OR P4, PT, R26, 0x9, P4 ;  /* 0x000000091a00780c */ /* 0x000fc40002781670 */
[----:B------:R-:W-:Y:S02]  /*2920*/  ISETP.GE.AND P6, PT, R42, 0xa, PT ;  /* 0x0000000a2a00780c */ /* 0x000fe40003fc6270 */
[----:B-1----:R-:W-:Y:S02]  /*2930*/  FSEL R182, R28, -INF , !P4 ;  /* 0xff8000001cb67808 */ /* 0x002fe40006000000 */
[----:B------:R-:W-:Y:S02]  /*2940*/  ISETP.LT.OR P5, PT, R26, 0x2, P5 ;  /* 0x000000021a00780c */ /* 0x000fe40002fa1670 */
[----:B------:R-:W-:Y:S02]  /*2950*/  ISETP.GT.AND P4, PT, R30, 0x9, !P6 ;  /* 0x000000091e00780c */ /* 0x000fe40007784270 */
[----:B------:R-:W-:Y:S02]  /*2960*/  FSEL R128, R8, -INF , !P5 ;  /* 0xff80000008807808 */ /* 0x000fe40006800000 */
[----:B------:R-:W-:-:S02]  /*2970*/  ISETP.LT.OR P4, PT, R26, 0xa, P4 ;  /* 0x0000000a1a00780c */ /* 0x000fc40002781670 */
[----:B------:R-:W-:Y:S02]  /*2980*/  ISETP.GE.AND P5, PT, R42, 0x11, PT ;  /* 0x000000112a00780c */ /* 0x000fe40003fa6270 */
[----:B------:R-:W-:Y:S02]  /*2990*/  FSEL R130, R12, -INF , !P4 ;  /* 0xff8000000c827808 */ /* 0x000fe40006000000 */
[----:B------:R-:W-:Y:S02]  /*29a0*/  ISETP.GT.AND P4, PT, R30, 0x10, !P5 ;  /* 0x000000101e00780c */ /* 0x000fe40006f84270 */
[----:B------:R-:W-:Y:S02]  /*29b0*/  P2R R54, PR, RZ, 0x20 ;  /* 0x00000020ff367803 */ /* 0x000fe40000000000 */
[----:B------:R-:W-:Y:S02]  /*29c0*/  ISETP.LT.OR P4, PT, R26, 0x11, P4 ;  /* 0x000000111a00780c */ /* 0x000fe40002781670 */
[----:B------:R-:W-:-:S02]  /*29d0*/  ISETP.GE.AND P5, PT, R42, 0x12, PT ;  /* 0x000000122a00780c */ /* 0x000fc40003fa6270 */
[----:B------:R-:W-:Y:S02]  /*29e0*/  FSEL R176, R32, -INF , !P4 ;  /* 0xff80000020b07808 */ /* 0x000fe40006000000 */
[----:B------:R-:W-:Y:S02]  /*29f0*/  ISETP.GT.AND P4, PT, R30, 0x11, !P5 ;  /* 0x000000111e00780c */ /* 0x000fe40006f84270 */
[----:B------:R-:W-:Y:S02]  /*2a00*/  P2R R32, PR, RZ, 0x20 ;  /* 0x00000020ff207803 */ /* 0x000fe40000000000 */
[----:B------:R-:W-:Y:S02]  /*2a10*/  ISETP.LT.OR P4, PT, R26, 0x12, P4 ;  /* 0x000000121a00780c */ /* 0x000fe40002781670 */
[----:B------:R-:W-:Y:S02]  /*2a20*/  ISETP.GE.AND P5, PT, R42, 0x19, PT ;  /* 0x000000192a00780c */ /* 0x000fe40003fa6270 */
[----:B------:R-:W-:-:S02]  /*2a30*/  FSEL R124, R124, -INF , !P4 ;  /* 0xff8000007c7c7808 */ /* 0x000fc40006000000 */
[----:B------:R-:W-:Y:S02]  /*2a40*/  ISETP.GT.AND P4, PT, R30, 0x18, !P5 ;  /* 0x000000181e00780c */ /* 0x000fe40006f84270 */
[----:B------:R-:W-:Y:S02]  /*2a50*/  P2R R58, PR, RZ, 0x20 ;  /* 0x00000020ff3a7803 */ /* 0x000fe40000000000 */
[----:B------:R-:W-:Y:S02]  /*2a60*/  ISETP.LT.OR P4, PT, R26, 0x19, P4 ;  /* 0x000000191a00780c */ /* 0x000fe40002781670 */
[----:B------:R-:W-:Y:S02]  /*2a70*/  ISETP.GE.AND P5, PT, R42, 0x1a, PT ;  /* 0x0000001a2a00780c */ /* 0x000fe40003fa6270 */
[----:B------:R-:W-:Y:S02]  /*2a80*/  FSEL R122, R36, -INF , !P4 ;  /* 0xff800000247a7808 */ /* 0x000fe40006000000 */
[----:B------:R-:W-:-:S02]  /*2a90*/  ISETP.GT.AND P4, PT, R30, 0x19, !P5 ;  /* 0x000000191e00780c */ /* 0x000fc40006f84270 */
[----:B------:R-:W-:Y:S02]  /*2aa0*/  P2R R62, PR, RZ, 0x20 ;  /* 0x00000020ff3e7803 */ /* 0x000fe40000000000 */
[----:B------:R-:W-:Y:S02]  /*2ab0*/  ISETP.LT.OR P4, PT, R26, 0x1a, P4 ;  /* 0x0000001a1a00780c */ /* 0x000fe40002781670 */
[----:B------:R-:W-:Y:S02]  /*2ac0*/  ISETP.GE.AND P5, PT, R42, 0x21, PT ;  /* 0x000000212a00780c */ /* 0x000fe40003fa6270 */
[----:B------:R-:W-:Y:S02]  /*2ad0*/  FSEL R120, R120, -INF , !P4 ;  /* 0xff80000078787808 */ /* 0x000fe40006000000 */
[----:B------:R-:W-:Y:S02]  /*2ae0*/  ISETP.GT.AND P4, PT, R30, 0x20, !P5 ;  /* 0x000000201e00780c */ /* 0x000fe40006f84270 */
[----:B------:R-:W-:-:S02]  /*2af0*/  P2R R66, PR, RZ, 0x20 ;  /* 0x00000020ff427803 */ /* 0x000fc40000000000 */
[----:B------:R-:W-:Y:S02]  /*2b00*/  ISETP.LT.OR P4, PT, R26, 0x21, P4 ;  /* 0x000000211a00780c */ /* 0x000fe40002781670 */
[----:B------:R-:W-:Y:S02]  /*2b10*/  ISETP.GE.AND P5, PT, R42, 0x22, PT ;  /* 0x000000222a00780c */ /* 0x000fe40003fa6270 */
[----:B------:R-:W-:Y:S02]  /*2b20*/  FSEL R118, R40, -INF , !P4 ;  /* 0xff80000028767808 */ /* 0x000fe40006000000 */
[----:B------:R-:W-:Y:S02]  /*2b30*/  ISETP.GT.AND P4, PT, R30, 0x21, !P5 ;  /* 0x000000211e00780c */ /* 0x000fe40006f84270 */
[----:B------:R-:W-:Y:S02]  /*2b40*/  P2R R70, PR, RZ, 0x20 ;  /* 0x00000020ff467803 */ /* 0x000fe40000000000 */
        /* <DEDUP_REMOVED lines=96> */
[----:B------:R-:W-:-:S02]  /*3150*/  P2R R50, PR, RZ, 0x40 ;  /* 0x00000040ff327803 */ /* 0x000fc40000000000 */
[----:B------:R-:W-:Y:S02]  /*3160*/  FSEL R8, R80, -INF , !P4 ;  /* 0xff80000050087808 */ /* 0x000fe40006000000 */
[----:B------:R-:W-:-:S04]  /*3170*/  ISETP.GE.AND P4, PT, R42, 0x72, PT ;  /* 0x000000722a00780c */ /* 0x000fc80003f86270 */
[----:B------:R-:W-:-:S04]  /*3180*/  ISETP.GT.AND P5, PT, R30, 0x71, !P4 ;  /* 0x000000711e00780c */ /* 0x000fc800067a4270 */
[----:B------:R-:W-:-:S04]  /*3190*/  ISETP.LT.OR P5, PT, R26, 0x72, P5 ;  /* 0x000000721a00780c */ /* 0x000fc80002fa1670 */
[----:B------:R-:W-:Y:S02]  /*31a0*/  FSEL R14, R81, -INF , !P5 ;  /* 0xff800000510e7808 */ /* 0x000fe40006800000 */
[----:B------:R-:W-:-:S04]  /*31b0*/  ISETP.GE.AND P5, PT, R42, 0x79, PT ;  /* 0x000000792a00780c */ /* 0x000fc80003fa6270 */
[----:B------:R-:W-:-:S04]  /*31c0*/  ISETP.GT.AND P6, PT, R30, 0x78, !P5 ;  /* 0x000000781e00780c */ /* 0x000fc80006fc4270 */
[----:B------:R-:W-:-:S04]  /*31d0*/  ISETP.LT.OR P6, PT, R26, 0x79, P6 ;  /* 0x000000791a00780c */ /* 0x000fc800037c1670 */
[----:B------:R-:W-:Y:S02]  /*31e0*/  FSEL R6, R34, -INF , !P6 ;  /* 0xff80000022067808 */ /* 0x000fe40007000000 */
[----:B------:R-:W-:-:S04]  /*31f0*/  ISETP.GE.AND P6, PT, R42, 0x1, PT ;  /* 0x000000012a00780c */ /* 0x000fc80003fc6270 */
[----:B------:R-:W-:Y:S02]  /*3200*/  P2R R81, PR, RZ, 0x40 ;  /* 0x00000040ff517803 */ /* 0x000fe40000000000 */
[----:B------:R-:W-:-:S04]  /*3210*/  ISETP.GT.AND P6, PT, R30, RZ, !P6 ;  /* 0x000000ff1e00720c */ /* 0x000fc800077c4270 */
[----:B------:R-:W-:-:S04]  /*3220*/  ISETP.LT.OR P6, PT, R26, 0x1, P6 ;  /* 0x000000011a00780c */ /* 0x000fc800037c1670 */
[----:B------:R-:W-:Y:S01]  /*3230*/  FSEL R180, R2, -INF , !P6 ;  /* 0xff80000002b47808 */ /* 0x000fe20007000000 */
[----:B------:R-:W-:Y:S01]  /*3240*/  VIADD R2, R0, 0x8 ;  /* 0x0000000800027836 */ /* 0x000fe20000000000 */
[----:B------:R-:W-:-:S03]  /*3250*/  ISETP.GE.AND P6, PT, R42, 0x7a, PT ;  /* 0x0000007a2a00780c */ /* 0x000fc60003fc6270 */
[----:B------:R-:W-:Y:S01]  /*3260*/  IMAD.IADD R57, R77, 0x1, R2 ;  /* 0x000000014d397824 */ /* 0x000fe200078e0202 */
[----:B------:R-:W-:Y:S02]  /*3270*/  P2R R117, PR, RZ, 0x40 ;  /* 0x00000040ff757803 */ /* 0x000fe40000000000 */
[----:B------:R-:W-:Y:S02]  /*3280*/  ISETP.GT.AND P6, PT, R30, 0x79, !P6 ;  /* 0x000000791e00780c */ /* 0x000fe400077c4270 */
[----:B------:R-:W-:Y:S02]  /*3290*/  VIADDMNMX R110, R2, R71, R73, PT ;  /* 0x00000047026e7246 */ /* 0x000fe40003800149 */
[----:B------:R-:W-:-:S04]  /*32a0*/  ISETP.LT.OR P6, PT, R26, 0x7a, P6 ;  /* 0x0000007a1a00780c */ /* 0x000fc800037c1670 */
[----:B------:R-:W-:Y:S01]  /*32b0*/  FSEL R26, R85, -INF , !P6 ;  /* 0xff800000551a7808 */ /* 0x000fe20007000000 */
[----:B------:R-:W-:Y:S08]  /*32c0*/  @!P2 BRA `(.L_x_889) ;  /* 0x000000000054a947 */ /* 0x000ff00003800000 */
[----:B------:R-:W-:Y:S01]  /*32d0*/  IMAD R71, R5, UR45, R2 ;  /* 0x0000002d05477c24 */ /* 0x000fe2000f8e0202 */
[----:B------:R-:W-:Y:S03]  /*32e0*/  BSSY B0, `(.L_x_890) ;  /* 0x000000f000007945 */ /* 0x000fe60003800000 */
[----:B------:R-:W-:-:S05]  /*32f0*/  IMAD.IADD R71, R71, 0x1, -R4 ;  /* 0x0000000147477824 */ /* 0x000fca00078e0a04 */
[----:B------:R-:W-:-:S13]  /*3300*/  ISETP.GT.AND P6, PT, R71, -0x1, PT ;  /* 0xffffffff4700780c */ /* 0x000fda0003fc4270 */
[----:B------:R-:W-:Y:S05]  /*3310*/  @P6 BRA `(.L_x_891) ;  /* 0x00000000001c6947 */ /* 0x000fea0003800000 */
[----:B------:R-:W-:Y:S02]  /*3320*/  ISETP.NE.AND P6, PT, R11, 0x1, PT ;  /* 0x000000010b00780c */ /* 0x000fe40003fc5270 */
[----:B------:R-:W-:-:S11]  /*3330*/  LOP3.LUT R71, RZ, R71, RZ, 0x33, !PT ;  /* 0x00000047ff477212 */ /* 0x000fd600078e33ff */
[----:B------:R-:W1:Y:S02]  /*3340*/  @P6 LDC.64 R72, c[0x0][0x9e8] ;  /* 0x00027a00ff486b82 */ /* 0x000e640000000a00 */
[----:B-1----:R-:W-:-:S05]  /*3350*/  @P6 IMAD.HI.U32 R30, R71, R72, RZ ;  /* 0x00000048471e6227 */ /* 0x002fca00078e00ff */
[----:B------:R-:W-:-:S04]  /*3360*/  @P6 SHF.R.U32.HI R71, RZ, R73, R30 ;  /* 0x00000049ff476219 */ /* 0x000fc8000001161e */
[----:B------:R-:W-:Y:S01]  /*3370*/  LOP3.LUT R71, RZ, R71, RZ, 0x33, !PT ;  /* 0x00000047ff477212 */ /* 0x000fe200078e33ff */
[----:B------:R-:W-:Y:S06]  /*3380*/  BRA `(.L_x_892) ;  /* 0x0000000000107947 */ /* 0x000fec0003800000 */
.L_x_891:
[----:B------:R-:W-:-:S13]  /*3390*/  ISETP.NE.AND P6, PT, R11, 0x1, PT ;  /* 0x000000010b00780c */ /* 0x000fda0003fc5270 */
[----:B------:R-:W1:Y:S02]  /*33a0*/  @P6 LDC.64 R72, c[0x0][0x9e8] ;  /* 0x00027a00ff486b82 */ /* 0x000e640000000a00 */
[----:B-1----:R-:W-:-:S05]  /*33b0*/  @P6 IMAD.HI.U32 R30, R71, R72, RZ ;  /* 0x00000048471e6227 */ /* 0x002fca00078e00ff */
[----:B------:R-:W-:-:S07]  /*33c0*/  @P6 SHF.R.U32.HI R71, RZ, R73, R30 ;  /* 0x00000049ff476219 */ /* 0x000fce000001161e */
.L_x_892:
[----:B------:R-:W-:Y:S05]  /*33d0*/  BSYNC B0 ;  /* 0x0000000000007941 */ /* 0x000fea0003800000 */
.L_x_890:
[----:B------:R-:W-:-:S04]  /*33e0*/  IMAD R71, R71, R11, -R38 ;  /* 0x0000000b47477224 */ /* 0x000fc800078e0a26 */
[----:B------:R-:W-:-:S05]  /*33f0*/  IMAD R30, R16, -0x2, R71 ;  /* 0xfffffffe101e7824 */ /* 0x000fca00078e0247 */
[----:B------:R-:W-:Y:S02]  /*3400*/  VIMNMX R57, R57, R30, !PT ;  /* 0x0000001e39397248 */ /* 0x000fe40007fe0100 */
[----:B------:R-:W-:-:S07]  /*3410*/  VIADDMNMX R110, R30, R11, R110, PT ;  /* 0x0000000b1e6e7246 */ /* 0x000fce000380016e */
.L_x_889:
[----:B------:R-:W-:Y:S01]  /*3420*/  ISETP.GT.AND P3, PT, R57, 0x1, !P3 ;  /* 0x000000013900780c */ /* 0x000fe20005f64270 */
[----:B------:R-:W-:Y:S01]  /*3430*/  ULDC UR6, c[0x0][0x988] ;  /* 0x0002620000067ab9 */ /* 0x000fe20000000800 */
[----:B------:R-:W-:Y:S01]  /*3440*/  ISETP.NE.AND P6, PT, R32, RZ, PT ;  /* 0x000000ff2000720c */ /* 0x000fe20003fc5270 */
[----:B------:R-:W-:Y:S01]  /*3450*/  IMAD R5, R5, UR45, -R4 ;  /* 0x0000002d05057c24 */ /* 0x000fe2000f8e0a04 */
[----:B------:R-:W-:Y:S02]  /*3460*/  ISETP.LT.OR P3, PT, R110, 0x2, P3 ;  /* 0x000000026e00780c */ /* 0x000fe40001f61670 */
[----:B------:R-:W-:Y:S02]  /*3470*/  ISETP.GT.AND P4, PT, R57, 0x71, !P4 ;  /* 0x000000713900780c */ /* 0x000fe40006784270 */
[----:B------:R-:W-:Y:S02]  /*3480*/  FSEL R30, R7, -INF , !P3 ;  /* 0xff800000071e7808 */ /* 0x000fe40005800000 */
[----:B------:R-:W-:-:S02]  /*3490*/  ISETP.NE.AND P3, PT, R46, RZ, PT ;  /* 0x000000ff2e00720c */ /* 0x000fc40003f65270 */
[----:B------:R-:W-:Y:S02]  /*34a0*/  FMNMX.FTZ R7, R180, R128, !PT ;  /* 0x00000080b4077209 */ /* 0x000fe40007810000 */
[----:B------:R-:W-:Y:S02]  /*34b0*/  ISETP.GT.AND P3, PT, R57, 0x8, !P3 ;  /* 0x000000083900780c */ /* 0x000fe40005f64270 */
[----:B------:R-:W-:Y:S02]  /*34c0*/  FMNMX.FTZ R7, R182, R7, !PT ;  /* 0x00000007b6077209 */ /* 0x000fe40007810000 */
[----:B------:R-:W-:Y:S02]  /*34d0*/  ISETP.LT.OR P3, PT, R110, 0x9, P3 ;  /* 0x000000096e00780c */ /* 0x000fe40001f61670 */
[----:B------:R-:W-:Y:S02]  /*34e0*/  FMNMX.FTZ R7, R130, R7, !PT ;  /* 0x0000000782077209 */ /* 0x000fe40007810000 */
[----:B------:R-:W-:Y:S01]  /*34f0*/  FSEL R32, R9, -INF , !P3 ;  /* 0xff80000009207808 */ /* 0x000fe20005800000 */
[----:B------:R-:W-:Y:S01]  /*3500*/  IMAD.U32 R9, RZ, RZ, UR6 ;  /* 0x00000006ff097e24 */ /* 0x000fe2000f8e00ff */
[----:B------:R-:W-:-:S02]  /*3510*/  ISETP.NE.AND P3, PT, R50, RZ, PT ;  /* 0x000000ff3200720c */ /* 0x000fc40003f65270 */
[----:B------:R-:W-:Y:S02]  /*3520*/  FMNMX.FTZ R7, R176, R7, !PT ;  /* 0x00000007b0077209 */ /* 0x000fe40007810000 */
[----:B------:R-:W-:Y:S02]  /*3530*/  ISETP.GT.AND P3, PT, R57, 0x9, !P3 ;  /* 0x000000093900780c */ /* 0x000fe40005f64270 */
[----:B------:R-:W-:Y:S02]  /*3540*/  FMNMX.FTZ R7, R124, R7, !PT ;  /* 0x000000077c077209 */ /* 0x000fe40007810000 */
[----:B------:R-:W-:Y:S02]  /*3550*/  ISETP.LT.OR P3, PT, R110, 0xa, P3 ;  /* 0x0000000a6e00780c */ /* 0x000fe40001f61670 */
[----:B------:R-:W-:Y:S02]  /*3560*/  FMNMX.FTZ R7, R122, R7, !PT ;  /* 0x000000077a077209 */ /* 0x000fe40007810000 */
[----:B------:R-:W-:-:S02]  /*3570*/  FSEL R34, R13, -INF , !P3 ;  /* 0xff8000000d227808 */ /* 0x000fc40005800000 */
[----:B------:R-:W-:Y:S02]  /*3580*/  ISETP.NE.AND P3, PT, R54, RZ, PT ;  /* 0x000000ff3600720c */ /* 0x000fe40003f65270 */
[----:B------:R-:W-:Y:S02]  /*3590*/  FMNMX.FTZ R7, R120, R7, !PT ;  /* 0x0000000778077209 */ /* 0x000fe40007810000 */
[----:B------:R-:W-:Y:S02]  /*35a0*/  ISETP.GT.AND P3, PT, R57, 0x10, !P3 ;  /* 0x000000103900780c */ /* 0x000fe40005f64270 */
[----:B------:R-:W-:Y:S02]  /*35b0*/  FMNMX.FTZ R7, R118, R7, !PT ;  /* 0x0000000776077209 */ /* 0x000fe40007810000 */
[----:B------:R-:W-:Y:S02]  /*35c0*/  ISETP.LT.OR P3, PT, R110, 0x11, P3 ;  /* 0x000000116e00780c */ /* 0x000fe40001f61670 */
[----:B------:R-:W-:-:S02]  /*35d0*/  FMNMX.FTZ R7, R116, R7, !PT ;  /* 0x0000000774077209 */ /* 0x000fc40007810000 */
[----:B------:R-:W-:Y:S02]  /*35e0*/  FSEL R36, R15, -INF , !P3 ;  /* 0xff8000000f247808 */ /* 0x000fe40005800000 */
[----:B------:R-:W-:Y:S02]  /*35f0*/  ISETP.GT.AND P3, PT, R57, 0x11, !P6 ;  /* 0x000000113900780c */ /* 0x000fe40007764270 */
[----:B------:R-:W-:Y:S02]  /*3600*/  ISETP.NE.AND P6, PT, R40, RZ, PT ;  /* 0x000000ff2800720c */ /* 0x000fe40003fc5270 */
        /* <DEDUP_REMOVED lines=10> */
[----:B------:R-:W-:Y:S02]  /*36b0*/  ISETP.NE.AND P3, PT, R62, RZ, PT ;  /* 0x000000ff3e00720c */ /* 0x000fe40003f65270 */
[----:B------:R-:W-:Y:S02]  /*36c0*/  FMNMX.FTZ R7, R104, R7, !PT ;  /* 0x0000000768077209 */ /* 0x000fe40007810000 */
[----:B------:R-:W-:Y:S02]  /*36d0*/  ISETP.GT.AND P3, PT, R57, 0x19, !P3 ;  /* 0x000000193900780c */ /* 0x000fe40005f64270 */
[----:B------:R-:W-:Y:S02]  /*36e0*/  FMNMX.FTZ R7, R102, R7, !PT ;  /* 0x0000000766077209 */ /* 0x000fe40007810000 */
[----:B------:R-:W-:-:S02]  /*36f0*/  ISETP.LT.OR P3, PT, R110, 0x1a, P3 ;  /* 0x0000001a6e00780c */ /* 0x000fc40001f61670 */
[----:B------:R-:W-:Y:S02]  /*3700*/  FMNMX.FTZ R7, R100, R7, !PT ;  /* 0x0000000764077209 */ /* 0x000fe40007810000 */
[----:B------:R-:W-:Y:S02]  /*3710*/  FSEL R42, R27, -INF , !P3 ;  /* 0xff8000001b2a7808 */ /* 0x000fe40005800000 */
[----:B------:R-:W-:Y:S02]  /*3720*/  ISETP.NE.AND P3, PT, R66, RZ, PT ;  /* 0x000000ff4200720c */ /* 0x000fe40003f65270 */
[----:B------:R-:W-:Y:S02]  /*3730*/  FMNMX.FTZ R7, R98, R7, !PT ;  /* 0x0000000762077209 */ /* 0x000fe40007810000 */
[----:B------:R-:W-:Y:S02]  /*3740*/  ISETP.GT.AND P3, PT, R57, 0x20, !P3 ;  /* 0x000000203900780c */ /* 0x000fe40005f64270 */
[----:B------:R-:W-:-:S02]  /*3750*/  FMNMX.FTZ R7, R96, R7, !PT ;  /* 0x0000000760077209 */ /* 0x000fc40007810000 */
[----:B------:R-:W-:Y:S02]  /*3760*/  ISETP.LT.OR P3, PT, R110, 0x21, P3 ;  /* 0x000000216e00780c */ /* 0x000fe40001f61670 */
[----:B------:R-:W-:Y:S02]  /*3770*/  FMNMX.FTZ R7, R94, R7, !PT ;  /* 0x000000075e077209 */ /* 0x000fe40007810000 */
[----:B------:R-:W-:Y:S02]  /*3780*/  FSEL R44, R29, -INF , !P3 ;  /* 0xff8000001d2c7808 */ /* 0x000fe40005800000 */
[----:B------:R-:W-:Y:S02]  /*3790*/  ISETP.NE.AND P3, PT, R70, RZ, PT ;  /* 0x000000ff4600720c */ /* 0x000fe40003f65270 */
[----:B------:R-:W-:Y:S02]  /*37a0*/  FMNMX.FTZ R7, R92, R7, !PT ;  /* 0x000000075c077209 */ /* 0x000fe40007810000 */
[----:B------:R-:W-:-:S02]  /*37b0*/  ISETP.GT.AND P3, PT, R57, 0x21, !P3 ;  /* 0x000000213900780c */ /* 0x000fc40005f64270 */
[----:B------:R-:W-:Y:S02]  /*37c0*/  FMNMX.FTZ R7, R90, R7, !PT ;  /* 0x000000075a077209 */ /* 0x000fe40007810000 */
[----:B------:R-:W-:Y:S02]  /*37d0*/  ISETP.LT.OR P3, PT, R110, 0x22, P3 ;  /* 0x000000226e00780c */ /* 0x000fe40001f61670 */
[----:B------:R-:W-:Y:S02]  /*37e0*/  FMNMX.FTZ R7, R86, R7, !PT ;  /* 0x0000000756077209 */ /* 0x000fe40007810000 */
[----:B------:R-:W-:Y:S02]  /*37f0*/  FSEL R46, R31, -INF , !P3 ;  /* 0xff8000001f2e7808 */ /* 0x000fe40005800000 */
[----:B------:R-:W-:Y:S02]  /*3800*/  ISETP.NE.AND P3, PT, R78, RZ, PT ;  /* 0x000000ff4e00720c */ /* 0x000fe40003f65270 */
[----:B------:R-:W-:-:S02]  /*3810*/  FMNMX.FTZ R7, R84, R7, !PT ;  /* 0x0000000754077209 */ /* 0x000fc40007810000 */
[----:B------:R-:W-:Y:S02]  /*3820*/  ISETP.GT.AND P3, PT, R57, 0x28, !P3 ;  /* 0x000000283900780c */ /* 0x000fe40005f64270 */
[----:B------:R-:W-:Y:S02]  /*3830*/  FMNMX.FTZ R7, R28, R7, !PT ;  /* 0x000000071c077209 */ /* 0x000fe40007810000 */
[----:B------:R-:W-:Y:S02]  /*3840*/  ISETP.LT.OR P3, PT, R110, 0x29, P3 ;  /* 0x000000296e00780c */ /* 0x000fe40001f61670 */
[----:B------:R-:W-:Y:S02]  /*3850*/  FMNMX.FTZ R7, R24, R7, !PT ;  /* 0x0000000718077209 */ /* 0x000fe40007810000 */
[----:B------:R-:W-:Y:S02]  /*3860*/  FSEL R48, R41, -INF , !P3 ;  /* 0xff80000029307808 */ /* 0x000fe40005800000 */
        /* <DEDUP_REMOVED lines=14> */
[----:B------:R-:W-:Y:S01]  /*3950*/  ISETP.NE.AND P3, PT, R87, RZ, PT ;  /* 0x000000ff5700720c */ /* 0x000fe20003f65270 */
[----:B------:R-:W1:Y:S01]  /*3960*/  SHFL.BFLY PT, R126, R13, 0x2, 0x1f ;  /* 0x0c401f000d7e7f89 */ /* 0x000e6200000e0000 */
[C---:B------:R-:W-:Y:S02]  /*3970*/  ISETP.GT.AND P5, PT, R57.reuse, 0x78, !P5 ;  /* 0x000000783900780c */ /* 0x040fe40006fa4270 */
[----:B------:R-:W-:Y:S02]  /*3980*/  ISETP.GT.AND P3, PT, R57, 0x31, !P3 ;  /* 0x000000313900780c */ /* 0x000fe40005f64270 */
[C---:B------:R-:W-:Y:S02]  /*3990*/  ISETP.LT.OR P4, PT, R110.reuse, 0x72, P4 ;  /* 0x000000726e00780c */ /* 0x040fe40002781670 */
[----:B------:R-:W-:-:S02]  /*39a0*/  ISETP.LT.OR P3, PT, R110, 0x32, P3 ;  /* 0x000000326e00780c */ /* 0x000fc40001f61670 */
[----:B------:R-:W-:Y:S02]  /*39b0*/  ISETP.LT.OR P5, PT, R110, 0x79, P5 ;  /* 0x000000796e00780c */ /* 0x000fe40002fa1670 */
[----:B------:R-:W-:Y:S02]  /*39c0*/  FSEL R54, R47, -INF , !P3 ;  /* 0xff8000002f367808 */ /* 0x000fe40005800000 */
[----:B------:R-:W-:-:S04]  /*39d0*/  ISETP.NE.AND P3, PT, R89, RZ, PT ;  /* 0x000000ff5900720c */ /* 0x000fc80003f65270 */
[----:B------:R-:W-:-:S04]  /*39e0*/  ISETP.GT.AND P3, PT, R57, 0x38, !P3 ;  /* 0x000000383900780c */ /* 0x000fc80005f64270 */
[----:B------:R-:W-:Y:S02]  /*39f0*/  ISETP.LT.OR P3, PT, R110, 0x39, P3 ;  /* 0x000000396e00780c */ /* 0x000fe40001f61670 */
[----:B-1----:R-:W-:Y:S02]  /*3a00*/  FMNMX.FTZ R126, R13, R126, !PT ;  /* 0x0000007e0d7e7209 */ /* 0x002fe40007810000 */
[----:B------:R-:W-:Y:S02]  /*3a10*/  FSEL R56, R49, -INF , !P3 ;  /* 0xff80000031387808 */ /* 0x000fe40005800000 */
[----:B------:R-:W-:Y:S01]  /*3a20*/  ISETP.NE.AND P3, PT, R93, RZ, PT ;  /* 0x000000ff5d00720c */ /* 0x000fe20003f65270 */
[----:B------:R-:W1:Y:S03]  /*3a30*/  SHFL.BFLY PT, R7, R126, 0x1, 0x1f ;  /* 0x0c201f007e077f89 */ /* 0x000e6600000e0000 */
[----:B------:R-:W-:-:S04]  /*3a40*/  ISETP.GT.AND P3, PT, R57, 0x39, !P3 ;  /* 0x000000393900780c */ /* 0x000fc80005f64270 */
[----:B------:R-:W-:-:S04]  /*3a50*/  ISETP.LT.OR P3, PT, R110, 0x3a, P3 ;  /* 0x0000003a6e00780c */ /* 0x000fc80001f61670 */
[----:B------:R-:W-:Y:S02]  /*3a60*/  FSEL R58, R51, -INF , !P3 ;  /* 0xff800000333a7808 */ /* 0x000fe40005800000 */
[----:B------:R-:W-:Y:S02]  /*3a70*/  ISETP.GT.AND P3, PT, R57, 0x40, !P6 ;  /* 0x000000403900780c */ /* 0x000fe40007764270 */
[----:B------:R-:W-:Y:S02]  /*3a80*/  ISETP.NE.AND P6, PT, R60, RZ, PT ;  /* 0x000000ff3c00720c */ /* 0x000fe40003fc5270 */
[----:B------:R-:W-:-:S04]  /*3a90*/  ISETP.LT.OR P3, PT, R110, 0x41, P3 ;  /* 0x000000416e00780c */ /* 0x000fc80001f61670 */
[----:B------:R-:W-:Y:S02]  /*3aa0*/  FSEL R60, R53, -INF , !P3 ;  /* 0xff800000353c7808 */ /* 0x000fe40005800000 */
[----:B------:R-:W-:Y:S02]  /*3ab0*/  ISETP.NE.AND P3, PT, R95, RZ, PT ;  /* 0x000000ff5f00720c */ /* 0x000fe40003f65270 */
[----:B-1----:R-:W-:Y:S02]  /*3ac0*/  FMNMX.FTZ R7, R126, R7, !PT ;  /* 0x000000077e077209 */ /* 0x002fe40007810000 */
[----:B------:R-:W-:-:S03]  /*3ad0*/  ISETP.GT.AND P3, PT, R57, 0x41, !P3 ;  /* 0x000000413900780c */ /* 0x000fc60005f64270 */
[----:B------:R-:W-:Y:S01]  /*3ae0*/  FMUL.FTZ R15, R7, R9 ;  /* 0x00000009070f7220 */ /* 0x000fe20000410000 */
[----:B------:R-:W-:-:S04]  /*3af0*/  ISETP.LT.OR P3, PT, R110, 0x42, P3 ;  /* 0x000000426e00780c */ /* 0x000fc80001f61670 */
[----:B------:R-:W-:Y:S02]  /*3b00*/  FSEL R62, R55, -INF , !P3 ;  /* 0xff800000373e7808 */ /* 0x000fe40005800000 */
[----:B------:R-:W-:-:S04]  /*3b10*/  ISETP.NE.AND P3, PT, R97, RZ, PT ;  /* 0x000000ff6100720c */ /* 0x000fc80003f65270 */
[----:B------:R-:W-:-:S04]  /*3b20*/  ISETP.GT.AND P3, PT, R57, 0x48, !P3 ;  /* 0x000000483900780c */ /* 0x000fc80005f64270 */
        /* <DEDUP_REMOVED lines=34> */
[----:B------:R-:W-:Y:S02]  /*3d50*/  ISETP.GT.AND P3, PT, R57, 0x69, !P6 ;  /* 0x000000693900780c */ /* 0x000fe40007764270 */
[----:B------:R-:W-:Y:S02]  /*3d60*/  ISETP.NE.AND P6, PT, R81, RZ, PT ;  /* 0x000000ff5100720c */ /* 0x000fe40003fc5270 */
[----:B------:R-:W-:-:S04]  /*3d70*/  ISETP.LT.OR P3, PT, R110, 0x6a, P3 ;  /* 0x0000006a6e00780c */ /* 0x000fc80001f61670 */
[----:B------:R-:W-:Y:S02]  /*3d80*/  FSEL R72, R79, -INF , !P3 ;  /* 0xff8000004f487808 */ /* 0x000fe40005800000 */
[----:B------:R-:W-:-:S04]  /*3d90*/  FSETP.NEU.FTZ.AND P3, PT, R7, -INF , PT ;  /* 0xff8000000700780b */ /* 0x000fc80003f7d000 */
[----:B------:R-:W-:Y:S02]  /*3da0*/  FSEL R45, R15, RZ, P3 ;  /* 0x000000ff0f2d7208 */ /* 0x000fe40001800000 */
[----:B------:R-:W-:Y:S02]  /*3db0*/  ISETP.GT.AND P3, PT, R57, RZ, !P6 ;  /* 0x000000ff3900720c */ /* 0x000fe40007764270 */
[----:B------:R-:W-:Y:S01]  /*3dc0*/  ISETP.NE.AND P6, PT, R117, RZ, PT ;  /* 0x000000ff7500720c */ /* 0x000fe20003fc5270 */
[-CC-:B------:R-:W-:Y:S01]  /*3dd0*/  FFMA.FTZ R102, R102, R9.reuse, -R45.reuse ;  /* 0x0000000966667223 */ /* 0x180fe2000001082d */
[----:B------:R-:W-:Y:S01]  /*3de0*/  ISETP.LT.OR P3, PT, R110, 0x1, P3 ;  /* 0x000000016e00780c */ /* 0x000fe20001f61670 */
[-CC-:B------:R-:W-:Y:S01]  /*3df0*/  FFMA.FTZ R164, R100, R9.reuse, -R45.reuse ;  /* 0x0000000964a47223 */ /* 0x180fe2000001082d */
[----:B------:R-:W-:Y:S01]  /*3e00*/  ISETP.GT.AND P6, PT, R57, 0x79, !P6 ;  /* 0x000000793900780c */ /* 0x000fe200077c4270 */
[-CC-:B------:R-:W-:Y:S01]  /*3e10*/  FFMA.FTZ R170, R104, R9.reuse, -R45.reuse ;  /* 0x0000000968aa7223 */ /* 0x180fe2000001082d */
[----:B------:R-:W-:Y:S01]  /*3e20*/  FSEL R41, R3, -INF , !P3 ;  /* 0xff80000003297808 */ /* 0x000fe20005800000 */
[-CC-:B------:R-:W-:Y:S01]  /*3e30*/  FFMA.FTZ R180, R180, R9.reuse, -R45.reuse ;  /* 0x00000009b4b47223 */ /* 0x180fe2000001082d */
[----:B------:R-:W-:Y:S01]  /*3e40*/  ISETP.NE.AND P3, PT, R115, RZ, PT ;  /* 0x000000ff7300720c */ /* 0x000fe20003f65270 */
[-CC-:B------:R-:W-:Y:S01]  /*3e50*/  FFMA.FTZ R3, R128, R9.reuse, -R45.reuse ;  /* 0x0000000980037223 */ /* 0x180fe2000001082d */
[----:B------:R-:W-:Y:S01]  /*3e60*/  FMNMX.FTZ R15, R41, R30, !PT ;  /* 0x0000001e290f7209 */ /* 0x000fe20007810000 */
[-CC-:B------:R-:W-:Y:S01]  /*3e70*/  FFMA.FTZ R182, R182, R9.reuse, -R45.reuse ;  /* 0x00000009b6b67223 */ /* 0x180fe2000001082d */
[----:B------:R-:W-:Y:S01]  /*3e80*/  ISETP.GT.AND P3, PT, R57, 0x70, !P3 ;  /* 0x000000703900780c */ /* 0x000fe20005f64270 */
[--C-:B------:R-:W-:Y:S01]  /*3e90*/  FFMA.FTZ R51, R8, R9, -R45.reuse ;  /* 0x0000000908337223 */ /* 0x100fe2000001082d */
[----:B------:R-:W-:Y:S01]  /*3ea0*/  FMNMX.FTZ R15, R32, R15, !PT ;  /* 0x0000000f200f7209 */ /* 0x000fe20007810000 */
[----:B------:R-:W-:Y:S01]  /*3eb0*/  MUFU.EX2 R180, R180 ;  /* 0x000000b400b47308 */ /* 0x000fe20000000800 */
[----:B------:R-:W-:Y:S01]  /*3ec0*/  ISETP.LT.OR P3, PT, R110, 0x71, P3 ;  /* 0x000000716e00780c */ /* 0x000fe20001f61670 */
[--C-:B------:R-:W-:Y:S01]  /*3ed0*/  FFMA.FTZ R24, R24, R9, -R45.reuse ;  /* 0x0000000918187223 */ /* 0x100fe2000001082d */
[----:B------:R-:W-:Y:S01]  /*3ee0*/  FMNMX.FTZ R15, R34, R15, !PT ;  /* 0x0000000f220f7209 */ /* 0x000fe20007810000 */
[-CC-:B------:R-:W-:Y:S01]  /*3ef0*/  FFMA.FTZ R13, R130, R9.reuse, -R45.reuse ;  /* 0x00000009820d7223 */ /* 0x180fe2000001082d */
[----:B------:R-:W-:Y:S01]  /*3f00*/  FSEL R100, R35, -INF , !P3 ;  /* 0xff80000023647808 */ /* 0x000fe20005800000 */
[--C-:B------:R-:W-:Y:S01]  /*3f10*/  FFMA.FTZ R35, R94, R9, -R45.reuse ;  /* 0x000000095e237223 */ /* 0x100fe2000001082d */
[----:B------:R-:W-:Y:S01]  /*3f20*/  FMNMX.FTZ R21, R36, R15, !PT ;  /* 0x0000000f24157209 */ /* 0x000fe20007810000 */
[----:B------:R-:W1:Y:S01]  /*3f30*/  MUFU.EX2 R3, R3 ;  /* 0x0000000300037308 */ /* 0x000e620000000800 */
[----:B------:R-:W-:Y:S01]  /*3f40*/  ISETP.LT.OR P6, PT, R110, 0x7a, P6 ;  /* 0x0000007a6e00780c */ /* 0x000fe200037c1670 */
[--C-:B------:R-:W-:Y:S01]  /*3f50*/  FFMA.FTZ R176, R176, R9, -R45.reuse ;  /* 0x00000009b0b07223 */ /* 0x100fe2000001082d */
[----:B------:R-:W-:Y:S01]  /*3f60*/  FMNMX.FTZ R21, R38, R21, !PT ;  /* 0x0000001526157209 */ /* 0x000fe20007810000 */
[-CC-:B------:R-:W-:Y:S01]  /*3f70*/  FFMA.FTZ R124, R124, R9.reuse, -R45.reuse ;  /* 0x000000097c7c7223 */ /* 0x180fe2000001082d */
[----:B------:R-:W-:Y:S01]  /*3f80*/  FSEL R104, R39, -INF , !P6 ;  /* 0xff80000027687808 */ /* 0x000fe20007000000 */
        /* <DEDUP_REMOVED lines=27> */
[----:B------:R-:W-:Y:S01]  /*4140*/  FFMA.FTZ R26, R26, R9, -R45 ;  /* 0x000000091a1a7223 */ /* 0x000fe2000001082d */
[----:B------:R-:W4:Y:S01]  /*4150*/  MUFU.EX2 R176, R176 ;  /* 0x000000b000b07308 */ /* 0x000f220000000800 */
[----:B------:R-:W-:Y:S01]  /*4160*/  FMNMX.FTZ R27, R54, R27, !PT ;  /* 0x0000001b361b7209 */ /* 0x000fe20007810000 */
[----:B-1----:R-:W-:Y:S01]  /*4170*/  FADD.FTZ R53, R180, R3 ;  /* 0x00000003b4357221 */ /* 0x002fe20000010000 */
[----:B------:R-:W-:-:S02]  /*4180*/  F2FP.BF16.F32.PACK_AB R180, R3, R180 ;  /* 0x000000b403b4723e */ /* 0x000fc400000010ff */
[----:B------:R-:W-:-:S03]  /*4190*/  FMNMX.FTZ R27, R56, R27, !PT ;  /* 0x0000001b381b7209 */ /* 0x000fc60007810000 */
[----:B------:R-:W1:Y:S01]  /*41a0*/  MUFU.EX2 R15, R124 ;  /* 0x0000007c000f7308 */ /* 0x000e620000000800 */
[----:B------:R-:W-:-:S04]  /*41b0*/  FMNMX.FTZ R27, R58, R27, !PT ;  /* 0x0000001b3a1b7209 */ /* 0x000fc80007810000 */
[----:B------:R-:W-:-:S03]  /*41c0*/  FMNMX.FTZ R29, R60, R27, !PT ;  /* 0x0000001b3c1d7209 */ /* 0x000fc60007810000 */
[----:B------:R-:W5:Y:S01]  /*41d0*/  MUFU.EX2 R178, R178 ;  /* 0x000000b200b27308 */ /* 0x000f620000000800 */
[----:B------:R-:W-:-:S04]  /*41e0*/  FMNMX.FTZ R29, R62, R29, !PT ;  /* 0x0000001d3e1d7209 */ /* 0x000fc80007810000 */
[----:B------:R-:W-:-:S03]  /*41f0*/  FMNMX.FTZ R29, R64, R29, !PT ;  /* 0x0000001d401d7209 */ /* 0x000fc60007810000 */
[----:B------:R2:W-:Y:S01]  /*4200*/  MUFU.EX2 R49, R20 ;  /* 0x0000001400317308 */ /* 0x0005e20000000800 */
[----:B------:R-:W-:-:S04]  /*4210*/  FMNMX.FTZ R29, R66, R29, !PT ;  /* 0x0000001d421d7209 */ /* 0x000fc80007810000 */
[----:B------:R-:W-:-:S03]  /*4220*/  FMNMX.FTZ R31, R68, R29, !PT ;  /* 0x0000001d441f7209 */ /* 0x000fc60007810000 */
[----:B------:R-:W5:Y:S01]  /*4230*/  MUFU.EX2 R21, R120 ;  /* 0x0000007800157308 */ /* 0x000f620000000800 */
[----:B------:R-:W-:Y:S01]  /*4240*/  FMNMX.FTZ R31, R70, R31, !PT ;  /* 0x0000001f461f7209 */ /* 0x000fe20007810000 */
[----:B--2---:R-:W-:Y:S01]  /*4250*/  FADD.FTZ R20, R182, R53 ;  /* 0x00000035b6147221 */ /* 0x004fe20000010000 */
[C---:B---3--:R-:W-:Y:S02]  /*4260*/  F2FP.BF16.F32.PACK_AB R182, R13.reuse, R182 ;  /* 0x000000b60db6723e */ /* 0x048fe400000010ff */
[----:B------:R-:W-:Y:S01]  /*4270*/  FMNMX.FTZ R31, R82, R31, !PT ;  /* 0x0000001f521f7209 */ /* 0x000fe20007810000 */
[----:B------:R-:W-:Y:S02]  /*4280*/  FADD.FTZ R53, R13, R20 ;  /* 0x000000140d357221 */ /* 0x000fe40000010000 */
[----:B------:R-:W2:Y:S01]  /*4290*/  MUFU.EX2 R172, R172 ;  /* 0x000000ac00ac7308 */ /* 0x000ea20000000800 */
[----:B------:R-:W-:Y:S01]  /*42a0*/  FMNMX.FTZ R31, R78, R31, !PT ;  /* 0x0000001f4e1f7209 */ /* 0x000fe20007810000 */
[----:B----4-:R-:W-:Y:S01]  /*42b0*/  FADD.FTZ R20, R176, R53 ;  /* 0x00000035b0147221 */ /* 0x010fe20000010000 */
[----:B-1----:R-:W-:-:S02]  /*42c0*/  F2FP.BF16.F32.PACK_AB R176, R15, R176 ;  /* 0x000000b00fb0723e */ /* 0x002fc400000010ff */
[----:B------:R-:W-:Y:S01]  /*42d0*/  FMNMX.FTZ R43, R76, R31, !PT ;  /* 0x0000001f4c2b7209 */ /* 0x000fe20007810000 */
[----:B------:R-:W-:Y:S02]  /*42e0*/  FADD.FTZ R53, R15, R20 ;  /* 0x000000140f357221 */ /* 0x000fe40000010000 */
[----:B------:R1:W-:Y:S01]  /*42f0*/  MUFU.EX2 R31, R102 ;  /* 0x00000066001f7308 */ /* 0x0003e20000000800 */
[----:B------:R-:W-:Y:S01]  /*4300*/  FMNMX.FTZ R43, R74, R43, !PT ;  /* 0x0000002b4a2b7209 */ /* 0x000fe20007810000 */
[----:B-----5:R-:W-:Y:S01]  /*4310*/  FADD.FTZ R20, R178, R53 ;  /* 0x00000035b2147221 */ /* 0x020fe20000010000 */
[C---:B------:R-:W-:Y:S02]  /*4320*/  F2FP.BF16.F32.PACK_AB R178, R21.reuse, R178 ;  /* 0x000000b215b2723e */ /* 0x040fe400000010ff */
[----:B------:R-:W-:Y:S01]  /*4330*/  FMNMX.FTZ R43, R80, R43, !PT ;  /* 0x0000002b502b7209 */ /* 0x000fe20007810000 */
[----:B------:R-:W-:Y:S02]  /*4340*/  FADD.FTZ R55, R21, R20 ;  /* 0x0000001415377221 */ /* 0x000fe40000010000 */
[----:B------:R-:W3:Y:S01]  /*4350*/  MUFU.EX2 R25, R116 ;  /* 0x0000007400197308 */ /* 0x000ee20000000800 */
[----:B------:R-:W-:-:S02]  /*4360*/  FMNMX.FTZ R43, R72, R43, !PT ;  /* 0x0000002b482b7209 */ /* 0x000fc40007810000 */
[----:B-1----:R-:W-:Y:S01]  /*4370*/  FSEL R102, R33, -INF , !P4 ;  /* 0xff80000021667808 */ /* 0x002fe20006000000 */
[----:B------:R-:W-:Y:S01]  /*4380*/  FFMA.FTZ R33, R98, R9, -R45 ;  /* 0x0000000962217223 */ /* 0x000fe2000001082d */
[----:B------:R-:W-:Y:S02]  /*4390*/  FMNMX.FTZ R43, R100, R43, !PT ;  /* 0x0000002b642b7209 */ /* 0x000fe40007810000 */
[----:B------:R-:W-:Y:S01]  /*43a0*/  FSEL R98, R37, -INF , !P5 ;  /* 0xff80000025627808 */ /* 0x000fe20006800000 */
[----:B------:R-:W1:Y:S01]  /*43b0*/  MUFU.EX2 R174, R174 ;  /* 0x000000ae00ae7308 */ /* 0x000e620000000800 */
[----:B------:R-:W-:-:S04]  /*43c0*/  FMNMX.FTZ R43, R102, R43, !PT ;  /* 0x0000002b662b7209 */ /* 0x000fc80007810000 */
[----:B------:R-:W-:-:S03]  /*43d0*/  FMNMX.FTZ R43, R98, R43, !PT ;  /* 0x0000002b622b7209 */ /* 0x000fc60007810000 */
[----:B------:R-:W4:Y:S01]  /*43e0*/  MUFU.EX2 R27, R112 ;  /* 0x00000070001b7308 */ /* 0x000f220000000800 */
[----:B------:R-:W-:-:S05]  /*43f0*/  FMNMX.FTZ R43, R104, R43, !PT ;  /* 0x0000002b682b7209 */ /* 0x000fca0007810000 */
[----:B------:R-:W5:Y:S02]  /*4400*/  SHFL.BFLY PT, R94, R43, 0x2, 0x1f ;  /* 0x0c401f002b5e7f89 */ /* 0x000f6400000e0000 */
[----:B------:R-:W4:Y:S08]  /*4410*/  MUFU.EX2 R168, R168 ;  /* 0x000000a800a87308 */ /* 0x000f300000000800 */
[----:B------:R-:W4:Y:S08]  /*4420*/  MUFU.EX2 R29, R106 ;  /* 0x0000006a001d7308 */ /* 0x000f300000000800 */
[----:B------:R-:W-:Y:S01]  /*4430*/  MUFU.EX2 R170, R170 ;  /* 0x000000aa00aa7308 */ /* 0x000fe20000000800 */
[----:B-----5:R-:W-:-:S07]  /*4440*/  FMNMX.FTZ R94, R43, R94, !PT ;  /* 0x0000005e2b5e7209 */ /* 0x020fce0007810000 */
[----:B------:R5:W-:Y:S01]  /*4450*/  MUFU.EX2 R43, R24 ;  /* 0x00000018002b7308 */ /* 0x000be20000000800 */
[----:B------:R-:W2:Y:S07]  /*4460*/  SHFL.BFLY PT, R37, R94, 0x1, 0x1f ;  /* 0x0c201f005e257f89 */ /* 0x000eae00000e0000 */
[----:B------:R-:W-:Y:S08]  /*4470*/  MUFU.EX2 R164, R164 ;  /* 0x000000a400a47308 */ /* 0x000ff00000000800 */
[----:B------:R-:W-:Y:S08]  /*4480*/  MUFU.EX2 R33, R33 ;  /* 0x0000002100217308 */ /* 0x000ff00000000800 */
[----:B------:R-:W-:Y:S01]  /*4490*/  MUFU.EX2 R166, R166 ;  /* 0x000000a600a67308 */ /* 0x000fe20000000800 */
[----:B--2---:R-:W-:-:S04]  /*44a0*/  FMNMX.FTZ R8, R94, R37, !PT ;  /* 0x000000255e087209 */ /* 0x004fc80007810000 */
[C---:B------:R-:W-:Y:S01]  /*44b0*/  FSETP.NEU.FTZ.AND P3, PT, R8.reuse, -INF , PT ;  /* 0xff8000000800780b */ /* 0x040fe20003f7d000 */
[----:B-----5:R-:W-:Y:S02]  /*44c0*/  FMUL.FTZ R24, R8, R9 ;  /* 0x0000000908187220 */ /* 0x020fe40000410000 */
[----:B------:R-:W-:Y:S03]  /*44d0*/  MUFU.EX2 R35, R35 ;  /* 0x0000002300237308 */ /* 0x000fe60000000800 */
[----:B------:R-:W-:Y:S01]  /*44e0*/  FSEL R45, R24, RZ, P3 ;  /* 0x000000ff182d7208 */ /* 0x000fe20001800000 */
[----:B------:R-:W-:Y:S01]  /*44f0*/  FADD.FTZ R24, R172, R55 ;  /* 0x00000037ac187221 */ /* 0x000fe20000010000 */
[----:B---3--:R-:W-:-:S03]  /*4500*/  F2FP.BF16.F32.PACK_AB R172, R25, R172 ;  /* 0x000000ac19ac723e */ /* 0x008fc600000010ff */
        /* <DEDUP_REMOVED lines=13> */
[----:B------:R-:W-:Y:S01]  /*45e0*/  FADD.FTZ R55, R25, R24 ;  /* 0x0000001819377221 */ /* 0x000fe20000010000 */
[-CC-:B------:R-:W-:Y:S01]  /*45f0*/  FFMA.FTZ R50, R50, R9.reuse, -R45.reuse ;  /* 0x0000000932327223 */ /* 0x180fe2000001082d */
[-C--:B------:R-:W-:Y:S01]  /*4600*/  FFMA.FTZ R52, R52, R9.reuse, -R45 ;  /* 0x0000000934347223 */ /* 0x080fe2000001082d */
[----:B------:R-:W2:Y:S01]  /*4610*/  MUFU.EX2 R30, R30 ;  /* 0x0000001e001e7308 */ /* 0x000ea20000000800 */
[----:B-1----:R-:W-:Y:S01]  /*4620*/  FADD.FTZ R24, R174, R55 ;  /* 0x00000037ae187221 */ /* 0x002fe20000010000 */
[-CC-:B------:R-:W-:Y:S01]  /*4630*/  FFMA.FTZ R54, R54, R9.reuse, -R45.reuse ;  /* 0x0000000936367223 */ /* 0x180fe2000001082d */
[-CC-:B------:R-:W-:Y:S01]  /*4640*/  FFMA.FTZ R56, R56, R9.reuse, -R45.reuse ;  /* 0x0000000938387223 */ /* 0x180fe2000001082d */
[-CC-:B------:R-:W-:Y:S01]  /*4650*/  FFMA.FTZ R58, R58, R9.reuse, -R45.reuse ;  /* 0x000000093a3a7223 */ /* 0x180fe2000001082d */
[----:B----4-:R-:W-:Y:S01]  /*4660*/  FADD.FTZ R55, R27, R24 ;  /* 0x000000181b377221 */ /* 0x010fe20000010000 */
[-CC-:B------:R-:W-:Y:S01]  /*4670*/  FFMA.FTZ R60, R60, R9.reuse, -R45.reuse ;  /* 0x000000093c3c7223 */ /* 0x180fe2000001082d */
[-C--:B------:R-:W-:Y:S01]  /*4680*/  FFMA.FTZ R62, R62, R9.reuse, -R45 ;  /* 0x000000093e3e7223 */ /* 0x080fe2000001082d */
[----:B------:R-:W1:Y:S01]  /*4690*/  MUFU.EX2 R32, R32 ;  /* 0x0000002000207308 */ /* 0x000e620000000800 */
[----:B------:R-:W-:Y:S01]  /*46a0*/  FADD.FTZ R24, R168, R55 ;  /* 0x00000037a8187221 */ /* 0x000fe20000010000 */
[-CC-:B------:R-:W-:Y:S01]  /*46b0*/  FFMA.FTZ R64, R64, R9.reuse, -R45.reuse ;  /* 0x0000000940407223 */ /* 0x180fe2000001082d */
[-CC-:B------:R-:W-:Y:S01]  /*46c0*/  FFMA.FTZ R66, R66, R9.reuse, -R45.reuse ;  /* 0x0000000942427223 */ /* 0x180fe2000001082d */
[-CC-:B------:R-:W-:Y:S01]  /*46d0*/  FFMA.FTZ R68, R68, R9.reuse, -R45.reuse ;  /* 0x0000000944447223 */ /* 0x180fe2000001082d */
[----:B------:R-:W-:Y:S01]  /*46e0*/  FADD.FTZ R55, R29, R24 ;  /* 0x000000181d377221 */ /* 0x000fe20000010000 */
[-CC-:B------:R-:W-:Y:S01]  /*46f0*/  FFMA.FTZ R70, R70, R9.reuse, -R45.reuse ;  /* 0x0000000946467223 */ /* 0x180fe2000001082d */
[-C--:B------:R-:W-:Y:S01]  /*4700*/  FFMA.FTZ R82, R82, R9.reuse, -R45 ;  /* 0x0000000952527223 */ /* 0x080fe2000001082d */
[----:B------:R-:W3:Y:S01]  /*4710*/  MUFU.EX2 R183, R34 ;  /* 0x0000002200b77308 */ /* 0x000ee20000000800 */
[----:B--2---:R-:W-:Y:S01]  /*4720*/  FADD.FTZ R53, R41, R30 ;  /* 0x0000001e29357221 */ /* 0x004fe20000010000 */
[----:B------:R-:W-:Y:S01]  /*4730*/  FADD.FTZ R24, R170, R55 ;  /* 0x00000037aa187221 */ /* 0x000fe20000010000 */
[-CC-:B------:R-:W-:Y:S01]  /*4740*/  FFMA.FTZ R78, R78, R9.reuse, -R45.reuse ;  /* 0x000000094e4e7223 */ /* 0x180fe2000001082d */
[-CC-:B------:R-:W-:Y:S01]  /*4750*/  FFMA.FTZ R76, R76, R9.reuse, -R45.reuse ;  /* 0x000000094c4c7223 */ /* 0x180fe2000001082d */
[-CC-:B------:R-:W-:Y:S01]  /*4760*/  FFMA.FTZ R74, R74, R9.reuse, -R45.reuse ;  /* 0x000000094a4a7223 */ /* 0x180fe2000001082d */
[----:B------:R-:W-:Y:S01]  /*4770*/  FADD.FTZ R55, R31, R24 ;  /* 0x000000181f377221 */ /* 0x000fe20000010000 */
[-C--:B------:R-:W-:Y:S01]  /*4780*/  FFMA.FTZ R80, R80, R9.reuse, -R45 ;  /* 0x0000000950507223 */ /* 0x080fe2000001082d */
[----:B------:R-:W2:Y:S01]  /*4790*/  MUFU.EX2 R36, R36 ;  /* 0x0000002400247308 */ /* 0x000ea20000000800 */
        /* <DEDUP_REMOVED lines=8> */
[----:B---3--:R-:W-:Y:S01]  /*4820*/  FADD.FTZ R53, R183, R20 ;  /* 0x00000014b7357221 */ /* 0x008fe20000010000 */
[----:B------:R-:W-:-:S02]  /*4830*/  F2FP.BF16.F32.PACK_AB R168, R29, R168 ;  /* 0x000000a81da8723e */ /* 0x000fc400000010ff */
[----:B------:R-:W-:Y:S02]  /*4840*/  F2FP.BF16.F32.PACK_AB R170, R31, R170 ;  /* 0x000000aa1faa723e */ /* 0x000fe400000010ff */
[----:B------:R-:W-:Y:S02]  /*4850*/  F2FP.BF16.F32.PACK_AB R181, R30, R41 ;  /* 0x000000291eb5723e */ /* 0x000fe400000010ff */
[----:B------:R-:W3:Y:S01]  /*4860*/  MUFU.EX2 R40, R40 ;  /* 0x0000002800287308 */ /* 0x000ee20000000800 */
[----:B--2---:R-:W-:Y:S01]  /*4870*/  FADD.FTZ R20, R36, R53 ;  /* 0x0000003524147221 */ /* 0x004fe20000010000 */
[----:B------:R-:W-:-:S06]  /*4880*/  F2FP.BF16.F32.PACK_AB R183, R183, R32 ;  /* 0x00000020b7b7723e */ /* 0x000fcc00000010ff */
[----:B------:R-:W2:Y:S01]  /*4890*/  MUFU.EX2 R179, R42 ;  /* 0x0000002a00b37308 */ /* 0x000ea20000000800 */
[C---:B-1----:R-:W-:Y:S01]  /*48a0*/  FADD.FTZ R53, R177.reuse, R20 ;  /* 0x00000014b1357221 */ /* 0x042fe20000010000 */
[----:B------:R-:W-:-:S06]  /*48b0*/  F2FP.BF16.F32.PACK_AB R177, R177, R36 ;  /* 0x00000024b1b1723e */ /* 0x000fcc00000010ff */
[----:B------:R-:W1:Y:S01]  /*48c0*/  MUFU.EX2 R44, R44 ;  /* 0x0000002c002c7308 */ /* 0x000e620000000800 */
[----:B---3--:R-:W-:-:S07]  /*48d0*/  FADD.FTZ R20, R40, R53 ;  /* 0x0000003528147221 */ /* 0x008fce0000010000 */
[----:B------:R-:W3:Y:S01]  /*48e0*/  MUFU.EX2 R173, R46 ;  /* 0x0000002e00ad7308 */ /* 0x000ee20000000800 */
[C---:B--2---:R-:W-:Y:S01]  /*48f0*/  FADD.FTZ R53, R179.reuse, R20 ;  /* 0x00000014b3357221 */ /* 0x044fe20000010000 */
[----:B------:R-:W-:-:S06]  /*4900*/  F2FP.BF16.F32.PACK_AB R179, R179, R40 ;  /* 0x00000028b3b3723e */ /* 0x000fcc00000010ff */
[----:B------:R-:W2:Y:S01]  /*4910*/  MUFU.EX2 R48, R48 ;  /* 0x0000003000307308 */ /* 0x000ea20000000800 */
[----:B-1----:R-:W-:-:S07]  /*4920*/  FADD.FTZ R20, R44, R53 ;  /* 0x000000352c147221 */ /* 0x002fce0000010000 */
[----:B------:R-:W1:Y:S01]  /*4930*/  MUFU.EX2 R175, R50 ;  /* 0x0000003200af7308 */ /* 0x000e620000000800 */
[----:B---3--:R-:W-:Y:S01]  /*4940*/  FADD.FTZ R53, R173, R20 ;  /* 0x00000014ad357221 */ /* 0x008fe20000010000 */
[----:B------:R-:W-:Y:S01]  /*4950*/  FADD.FTZ R20, R164, R55 ;  /* 0x00000037a4147221 */ /* 0x000fe20000010000 */
[----:B------:R-:W-:Y:S02]  /*4960*/  F2FP.BF16.F32.PACK_AB R164, R33, R164 ;  /* 0x000000a421a4723e */ /* 0x000fe400000010ff */
[----:B------:R-:W-:Y:S01]  /*4970*/  F2FP.BF16.F32.PACK_AB R173, R173, R44 ;  /* 0x0000002cadad723e */ /* 0x000fe200000010ff */
[----:B------:R-:W-:Y:S02]  /*4980*/  FADD.FTZ R55, R33, R20 ;  /* 0x0000001421377221 */ /* 0x000fe40000010000 */
[----:B------:R-:W3:Y:S01]  /*4990*/  MUFU.EX2 R52, R52 ;  /* 0x0000003400347308 */ /* 0x000ee20000000800 */
[----:B--2---:R-:W-:Y:S01]  /*49a0*/  FADD.FTZ R4, R48, R53 ;  /* 0x0000003530047221 */ /* 0x004fe20000010000 */
[----:B------:R-:W-:Y:S01]  /*49b0*/  FADD.FTZ R20, R166, R55 ;  /* 0x00000037a6147221 */ /* 0x000fe20000010000 */
[----:B------:R-:W-:-:S03]  /*49c0*/  F2FP.BF16.F32.PACK_AB R166, R35, R166 ;  /* 0x000000a623a6723e */ /* 0x000fc600000010ff */
[----:B------:R-:W-:Y:S02]  /*49d0*/  FADD.FTZ R55, R35, R20 ;  /* 0x0000001423377221 */ /* 0x000fe40000010000 */
[----:B------:R-:W2:Y:S01]  /*49e0*/  MUFU.EX2 R169, R54 ;  /* 0x0000003600a97308 */ /* 0x000ea20000000800 */
[C---:B-1----:R-:W-:Y:S01]  /*49f0*/  FADD.FTZ R53, R175.reuse, R4 ;  /* 0x00000004af357221 */ /* 0x042fe20000010000 */
[----:B------:R-:W-:Y:S01]  /*4a00*/  FADD.FTZ R20, R92, R55 ;  /* 0x000000375c147221 */ /* 0x000fe20000010000 */
[----:B------:R-:W-:-:S05]  /*4a10*/  F2FP.BF16.F32.PACK_AB R175, R175, R48 ;  /* 0x00000030afaf723e */ /* 0x000fca00000010ff */
        /* <DEDUP_REMOVED lines=8> */
[C---:B---3--:R-:W-:Y:S01]  /*4aa0*/  FADD.FTZ R53, R171.reuse, R4 ;  /* 0x00000004ab357221 */ /* 0x048fe20000010000 */
[----:B------:R-:W-:-:S06]  /*4ab0*/  F2FP.BF16.F32.PACK_AB R171, R171, R56 ;  /* 0x00000038abab723e */ /* 0x000fcc00000010ff */
[----:B------:R-:W3:Y:S01]  /*4ac0*/  MUFU.EX2 R165, R62 ;  /* 0x0000003e00a57308 */ /* 0x000ee20000000800 */
[----:B--2---:R-:W-:-:S07]  /*4ad0*/  FADD.FTZ R4, R60, R53 ;  /* 0x000000353c047221 */ /* 0x004fce0000010000 */
[----:B------:R-:W2:Y:S01]  /*4ae0*/  MUFU.EX2 R86, R86 ;  /* 0x0000005600567308 */ /* 0x000ea20000000800 */
[C---:B-1----:R-:W-:Y:S01]  /*4af0*/  FADD.FTZ R55, R39.reuse, R20 ;  /* 0x0000001427377221 */ /* 0x042fe20000010000 */
[----:B------:R-:W-:-:S06]  /*4b00*/  F2FP.BF16.F32.PACK_AB R160, R39, R92 ;  /* 0x0000005c27a0723e */ /* 0x000fcc00000010ff */
[----:B------:R-:W1:Y:S01]  /*4b10*/  MUFU.EX2 R64, R64 ;  /* 0x0000004000407308 */ /* 0x000e620000000800 */
[C---:B---3--:R-:W-:Y:S01]  /*4b20*/  FADD.FTZ R3, R165.reuse, R4 ;  /* 0x00000004a5037221 */ /* 0x048fe20000010000 */
[----:B------:R-:W-:-:S06]  /*4b30*/  F2FP.BF16.F32.PACK_AB R165, R165, R60 ;  /* 0x0000003ca5a5723e */ /* 0x000fcc00000010ff */
[----:B------:R-:W3:Y:S01]  /*4b40*/  MUFU.EX2 R47, R84 ;  /* 0x00000054002f7308 */ /* 0x000ee20000000800 */
[----:B--2---:R-:W-:-:S07]  /*4b50*/  FADD.FTZ R20, R86, R55 ;  /* 0x0000003756147221 */ /* 0x004fce0000010000 */
[----:B------:R-:W2:Y:S01]  /*4b60*/  MUFU.EX2 R167, R66 ;  /* 0x0000004200a77308 */ /* 0x000ea20000000800 */
[----:B-1----:R-:W-:-:S07]  /*4b70*/  FADD.FTZ R4, R64, R3 ;  /* 0x0000000340047221 */ /* 0x002fce0000010000 */
[----:B------:R-:W1:Y:S01]  /*4b80*/  MUFU.EX2 R28, R28 ;  /* 0x0000001c001c7308 */ /* 0x000e620000000800 */
[C---:B---3--:R-:W-:Y:S01]  /*4b90*/  FADD.FTZ R13, R47.reuse, R20 ;  /* 0x000000142f0d7221 */ /* 0x048fe20000010000 */
[----:B------:R-:W-:-:S06]  /*4ba0*/  F2FP.BF16.F32.PACK_AB R162, R47, R86 ;  /* 0x000000562fa2723e */ /* 0x000fcc00000010ff */
[----:B------:R-:W3:Y:S01]  /*4bb0*/  MUFU.EX2 R68, R68 ;  /* 0x0000004400447308 */ /* 0x000ee20000000800 */
[C---:B--2---:R-:W-:Y:S01]  /*4bc0*/  FADD.FTZ R3, R167.reuse, R4 ;  /* 0x00000004a7037221 */ /* 0x044fe20000010000 */
[----:B------:R-:W-:-:S06]  /*4bd0*/  F2FP.BF16.F32.PACK_AB R167, R167, R64 ;  /* 0x00000040a7a7723e */ /* 0x000fcc00000010ff */
[----:B------:R-:W2:Y:S01]  /*4be0*/  MUFU.EX2 R161, R70 ;  /* 0x0000004600a17308 */ /* 0x000ea20000000800 */
[----:B-1----:R-:W-:Y:S01]  /*4bf0*/  FADD.FTZ R20, R28, R13 ;  /* 0x0000000d1c147221 */ /* 0x002fe20000010000 */
[----:B------:R-:W-:-:S03]  /*4c00*/  F2FP.BF16.F32.PACK_AB R156, R43, R28 ;  /* 0x0000001c2b9c723e */ /* 0x000fc600000010ff */
[----:B------:R-:W-:-:S03]  /*4c10*/  FADD.FTZ R13, R43, R20 ;  /* 0x000000142b0d7221 */ /* 0x000fc60000010000 */
[----:B------:R-:W1:Y:S01]  /*4c20*/  MUFU.EX2 R12, R12 ;  /* 0x0000000c000c7308 */ /* 0x000e620000000800 */
[----:B---3--:R-:W-:-:S07]  /*4c30*/  FADD.FTZ R4, R68, R3 ;  /* 0x0000000344047221 */ /* 0x008fce0000010000 */
        /* <DEDUP_REMOVED lines=15> */
[----:B---3--:R-:W-:-:S07]  /*4d30*/  FADD.FTZ R4, R76, R3 ;  /* 0x000000034c047221 */ /* 0x008fce0000010000 */
[----:B------:R-:W3:Y:S01]  /*4d40*/  MUFU.EX2 R6, R6 ;  /* 0x0000000600067308 */ /* 0x000ee20000000800 */
[C---:B--2---:R-:W-:Y:S01]  /*4d50*/  FADD.FTZ R13, R14.reuse, R13 ;  /* 0x0000000d0e0d7221 */ /* 0x044fe20000010000 */
[----:B------:R-:W-:-:S06]  /*4d60*/  F2FP.BF16.F32.PACK_AB R152, R14, R51 ;  /* 0x000000330e98723e */ /* 0x000fcc00000010ff */
[----:B------:R-:W2:Y:S01]  /*4d70*/  MUFU.EX2 R37, R26 ;  /* 0x0000001a00257308 */ /* 0x000ea20000000800 */
[C---:B-1----:R-:W-:Y:S01]  /*4d80*/  FADD.FTZ R3, R157.reuse, R4 ;  /* 0x000000049d037221 */ /* 0x042fe20000010000 */
[----:B------:R-:W-:-:S06]  /*4d90*/  F2FP.BF16.F32.PACK_AB R157, R157, R76 ;  /* 0x0000004c9d9d723e */ /* 0x000fcc00000010ff */
[----:B------:R-:W1:Y:S01]  /*4da0*/  MUFU.EX2 R80, R80 ;  /* 0x0000005000507308 */ /* 0x000e620000000800 */
[----:B---3--:R-:W-:Y:S01]  /*4db0*/  FADD.FTZ R12, R6, R13 ;  /* 0x0000000d060c7221 */ /* 0x008fe20000010000 */
[----:B------:R-:W-:-:S04]  /*4dc0*/  VIADD R13, R5, UR42 ;  /* 0x0000002a050d7c36 */ /* 0x000fc80008000000 */
[----:B------:R-:W-:Y:S02]  /*4dd0*/  IMAD.IADD R10, R13, 0x1, R10 ;  /* 0x000000010d0a7824 */ /* 0x000fe400078e020a */
[----:B------:R-:W3:Y:S01]  /*4de0*/  MUFU.EX2 R159, R72 ;  /* 0x00000048009f7308 */ /* 0x000ee20000000800 */
[C---:B--2---:R-:W-:Y:S01]  /*4df0*/  F2FP.BF16.F32.PACK_AB R154, R37.reuse, R6 ;  /* 0x00000006259a723e */ /* 0x044fe200000010ff */
[----:B------:R-:W-:-:S06]  /*4e00*/  FADD.FTZ R4, R37, R12 ;  /* 0x0000000c25047221 */ /* 0x000fcc0000010000 */
        /* <DEDUP_REMOVED lines=9> */
[----:B------:R-:W-:-:S03]  /*4ea0*/  F2FP.BF16.F32.PACK_AB R153, R153, R100 ;  /* 0x000000649999723e */ /* 0x000fc600000010ff */
[----:B---3--:R-:W-:-:S04]  /*4eb0*/  FADD.FTZ R6, R98, R3 ;  /* 0x0000000362067221 */ /* 0x008fc80000010000 */
[C---:B--2---:R-:W-:Y:S01]  /*4ec0*/  FADD.FTZ R3, R45.reuse, R6 ;  /* 0x000000062d037221 */ /* 0x044fe20000010000 */
[----:B------:R-:W-:Y:S01]  /*4ed0*/  F2FP.BF16.F32.PACK_AB R155, R45, R98 ;  /* 0x000000622d9b723e */ /* 0x000fe200000010ff */
[----:B------:R-:W-:Y:S01]  /*4ee0*/  VIADD R6, R88, 0xfffffffe ;  /* 0xfffffffe58067836 */ /* 0x000fe20000000000 */
[----:B------:R-:W-:Y:S06]  /*4ef0*/  @!P2 BRA `(.L_x_893) ;  /* 0x000000000040a947 */ /* 0x000fec0003800000 */
[C---:B------:R-:W-:Y:S01]  /*4f00*/  ISETP.GT.AND P3, PT, R13.reuse, RZ, PT ;  /* 0x000000ff0d00720c */ /* 0x040fe20003f64270 */
[----:B------:R-:W-:-:S12]  /*4f10*/  VIADD R12, R13, 0xffffffff ;  /* 0xffffffff0d0c7836 */ /* 0x000fd80000000000 */
[----:B------:R-:W-:Y:S05]  /*4f20*/  @P3 BRA `(.L_x_894) ;  /* 0x00000000001c3947 */ /* 0x000fea0003800000 */
[----:B------:R-:W-:Y:S01]  /*4f30*/  ISETP.NE.AND P3, PT, R11, 0x1, PT ;  /* 0x000000010b00780c */ /* 0x000fe20003f65270 */
[----:B------:R-:W-:-:S12]  /*4f40*/  IMAD.MOV R13, RZ, RZ, -R13 ;  /* 0x000000ffff0d7224 */ /* 0x000fd800078e0a0d */
[----:B------:R-:W1:Y:S02]  /*4f50*/  @P3 LDC.64 R14, c[0x0][0x9e8] ;  /* 0x00027a00ff0e3b82 */ /* 0x000e640000000a00 */
[----:B-1----:R-:W-:-:S05]  /*4f60*/  @P3 IMAD.HI.U32 R12, R13, R14, RZ ;  /* 0x0000000e0d0c3227 */ /* 0x002fca00078e00ff */
[----:B------:R-:W-:-:S04]  /*4f70*/  @P3 SHF.R.U32.HI R13, RZ, R15, R12 ;  /* 0x0000000fff0d3219 */ /* 0x000fc8000001160c */
[----:B------:R-:W-:Y:S01]  /*4f80*/  LOP3.LUT R12, RZ, R13, RZ, 0x33, !PT ;  /* 0x0000000dff0c7212 */ /* 0x000fe200078e33ff */
[----:B------:R-:W-:Y:S06]  /*4f90*/  BRA `(.L_x_895) ;  /* 0x0000000000107947 */ /* 0x000fec0003800000 */
.L_x_894:
[----:B------:R-:W-:-:S13]  /*4fa0*/  ISETP.NE.AND P3, PT, R11, 0x1, PT ;  /* 0x000000010b00780c */ /* 0x000fda0003f65270 */
[----:B------:R-:W1:Y:S02]  /*4fb0*/  @P3 LDC.64 R14, c[0x0][0x9e8] ;  /* 0x00027a00ff0e3b82 */ /* 0x000e640000000a00 */
[----:B-1----:R-:W-:-:S05]  /*4fc0*/  @P3 IMAD.HI.U32 R14, R12, R14, RZ ;  /* 0x0000000e0c0e3227 */ /* 0x002fca00078e00ff */
[----:B------:R-:W-:-:S07]  /*4fd0*/  @P3 SHF.R.U32.HI R12, RZ, R15, R14 ;  /* 0x0000000fff0c3219 */ /* 0x000fce000001160e */
.L_x_895:
[----:B------:R-:W-:-:S05]  /*4fe0*/  IMAD R11, R12, R11, R11 ;  /* 0x0000000b0c0b7224 */ /* 0x000fca00078e020b */
[----:B------:R-:W-:-:S07]  /*4ff0*/  VIMNMX R10, R10, R11, PT ;  /* 0x0000000b0a0a7248 */ /* 0x000fce0003fe0100 */
.L_x_893:
[----:B------:R-:W-:Y:S02]  /*5000*/  SHF.R.S32.HI R11, RZ, 0x1f, R10 ;  /* 0x0000001fff0b7819 */ /* 0x000fe4000001140a */
[----:B------:R-:W-:Y:S02]  /*5010*/  CS2R R150, SRZ ;  /* 0x0000000000967805 */ /* 0x000fe4000001ff00 */
[----:B------:R-:W-:Y:S02]  /*5020*/  CS2R R148, SRZ ;  /* 0x0000000000947805 */ /* 0x000fe4000001ff00 */
[----:B------:R-:W-:Y:S02]  /*5030*/  CS2R R146, SRZ ;  /* 0x0000000000927805 */ /* 0x000fe4000001ff00 */
[----:B------:R-:W-:Y:S02]  /*5040*/  LEA.HI R11, R11, R10, RZ, 0x7 ;  /* 0x0000000a0b0b7211 */ /* 0x000fe400078f38ff */
[----:B------:R-:W-:-:S02]  /*5050*/  CS2R R144, SRZ ;  /* 0x0000000000907805 */ /* 0x000fc4000001ff00 */
[----:B------:R-:W-:Y:S02]  /*5060*/  CS2R R142, SRZ ;  /* 0x00000000008e7805 */ /* 0x000fe4000001ff00 */
[----:B------:R-:W-:Y:S02]  /*5070*/  CS2R R140, SRZ ;  /* 0x00000000008c7805 */ /* 0x000fe4000001ff00 */
[----:B------:R-:W-:Y:S02]  /*5080*/  SHF.R.S32.HI R11, RZ, 0x7, R11 ;  /* 0x00000007ff0b7819 */ /* 0x000fe4000001140b */
[----:B------:R-:W-:Y:S02]  /*5090*/  CS2R R138, SRZ ;  /* 0x00000000008a7805 */ /* 0x000fe4000001ff00 */
[----:B------:R-:W-:Y:S02]  /*50a0*/  CS2R R136, SRZ ;  /* 0x0000000000887805 */ /* 0x000fe4000001ff00 */
[----:B------:R-:W-:-:S02]  /*50b0*/  CS2R R134, SRZ ;  /* 0x0000000000867805 */ /* 0x000fc4000001ff00 */
[----:B------:R-:W-:Y:S02]  /*50c0*/  VIMNMX R11, R11, UR40, !PT ;  /* 0x000000280b0b7c48 */ /* 0x000fe4000ffe0100 */
[----:B------:R-:W-:Y:S02]  /*50d0*/  CS2R R132, SRZ ;  /* 0x0000000000847805 */ /* 0x000fe4000001ff00 */
[----:B------:R-:W-:Y:S02]  /*50e0*/  CS2R R130, SRZ ;  /* 0x0000000000827805 */ /* 0x000fe4000001ff00 */
[----:B------:R-:W-:Y:S02]  /*50f0*/  CS2R R128, SRZ ;  /* 0x0000000000807805 */ /* 0x000fe4000001ff00 */
[----:B------:R-:W-:Y:S02]  /*5100*/  ISETP.GE.AND P3, PT, R6, R11, PT ;  /* 0x0000000b0600720c */ /* 0x000fe40003f66270 */
        /* <DEDUP_REMOVED lines=20> */
[----:B------:R-:W-:Y:S06]  /*5250*/  @!P3 BRA `(.L_x_896) ;  /* 0x000000380014b947 */ /* 0x000fec0003800000 */
[----:B------:R-:W-:Y:S01]  /*5260*/  IMAD.IADD R10, R0, 0x1, R5 ;  /* 0x00000001000a7824 */ /* 0x000fe200078e0205 */
[----:B------:R-:W-:Y:S01]  /*5270*/  ULDC UR56, c[0x0][0x9e4] ;  /* 0x0002790000387ab9 */ /* 0x000fe20000000800 */
[----:B------:R-:W-:Y:S01]  /*5280*/  IMAD.MOV.U32 R151, RZ, RZ, RZ ;  /* 0x000000ffff977224 */ /* 0x000fe200078e00ff */
[----:B------:R-:W-:Y:S01]  /*5290*/  ULDC UR58, c[0x0][0x288] ;  /* 0x0000a200003a7ab9 */ /* 0x000fe20000000800 */
[----:B------:R-:W-:Y:S01]  /*52a0*/  ULDC UR59, c[0x0][0x9d8] ;  /* 0x00027600003b7ab9 */ /* 0x000fe20000000800 */
[----:B------:R-:W-:-:S05]  /*52b0*/  ULDC UR57, c[0x0][0x9e0] ;  /* 0x0002780000397ab9 */ /* 0x000fca0000000800 */
.L_x_913:
[----:B------:R-:W-:Y:S01]  /*52c0*/  UIADD3 UR61, UR37, 0x1, URZ ;  /* 0x00000001253d7890 */ /* 0x000fe2000fffe03f */
[----:B------:R-:W-:-:S03]  /*52d0*/  ISETP.NE.AND P4, PT, RZ, UR41, PT ;  /* 0x00000029ff007c0c */ /* 0x000fc6000bf85270 */
[----:B------:R-:W-:-:S04]  /*52e0*/  UISETP.NE.AND UP0, UPT, UR61, 0x2, UPT ;  /* 0x000000023d00788c */ /* 0x000fc8000bf05270 */
[----:B------:R-:W-:Y:S02]  /*52f0*/  USEL UR60, URZ, 0x1, UP0 ;  /* 0x000000013f3c7887 */ /* 0x000fe40008000000 */
[----:B------:R-:W-:Y:S02]  /*5300*/  USEL UR61, UR61, URZ, UP0 ;  /* 0x0000003f3d3d7287 */ /* 0x000fe40008000000 */
[----:B------:R-:W-:Y:S02]  /*5310*/  ULOP3.LUT UR60, UR36, UR60, URZ, 0x3c, !UPT ;  /* 0x0000003c243c7292 */ /* 0x000fe4000f8e3c3f */
[----:B------:R-:W-:Y:S10]  /*5320*/  @P4 BRA `(.L_x_897) ;  /* 0x00000000002c4947 */ /* 0x000ff40003800000 */
[----:B------:R-:W-:Y:S05]  /*5330*/  @!P0 BRA `(.L_x_898) ;  /* 0x0000000000048947 */ /* 0x000fea0003800000 */
[----:B------:R-:W-:Y:S01]  /*5340*/  BPT.TRAP 0x1 ;  /* 0x000000040000795c */ /* 0x000fe20000300000 */
.L_x_898:
[----:B------:R-:W-:Y:S01]  /*5350*/  ULEA UR6, UR61, UR39, 0x3 ;  /* 0x000000273d067291 */ /* 0x000fe2000f8e183f */
[----:B------:R-:W-:-:S05]  /*5360*/  IMAD.U32 R9, RZ, RZ, UR60 ;  /* 0x0000003cff097e24 */ /* 0x000fca000f8e00ff */
[----:B------:R-:W-:-:S04]  /*5370*/  SHF.L.U32 R9, R9, 0x1f, RZ ;  /* 0x0000001f09097819 */ /* 0x000fc800000006ff */
[----:B------:R1:W2:Y:S01]  /*5380*/  SYNCS.PHASECHK.TRANS64.TRYWAIT P3, [UR6+0x28830], R9 ;  /* 0x02883009ff0075a7 */ /* 0x0002a20008060146 */
[----:B------:R-:W-:Y:S05]  /*5390*/  @!P0 BRA `(.L_x_899) ;  /* 0x0000000000048947 */ /* 0x000fea0003800000 */
[----:B------:R-:W-:Y:S01]  /*53a0*/  BPT.TRAP 0x1 ;  /* 0x000000040000795c */ /* 0x000fe20000300000 */
.L_x_899:
[----:B--2---:R-:W-:Y:S05]  /*53b0*/  @P3 BRA `(.L_x_897) ;  /* 0x0000000000083947 */ /* 0x004fea0003800000 */
[----:B------:R-:W2:Y:S02]  /*53c0*/  SYNCS.PHASECHK.TRANS64.TRYWAIT P3, [UR6+0x28830], R9 ;  /* 0x02883009ff0075a7 */ /* 0x000ea40008060146 */
[----:B--2---:R-:W-:Y:S05]  /*53d0*/  @!P3 BRA `(.L_x_900) ;  /* 0x000000e400ecb947 */ /* 0x004fea0003800000 */
.L_x_897:
[----:B-12---:R-:W-:Y:S01]  /*53e0*/  VIADD R9, R17, 0x8 ;  /* 0x0000000811097836 */ /* 0x006fe20000000000 */
[----:B------:R-:W-:Y:S01]  /*53f0*/  ULEA UR34, UR61, UR49, 0xb ;  /* 0x000000313d227291 */ /* 0x000fe2000f8e583f */
[----:B------:R-:W-:Y:S01]  /*5400*/  UMOV UR35, 0x40000040 ;  /* 0x4000004000237882 */ /* 0x000fe20000000000 */
[----:B------:R-:W-:Y:S02]  /*5410*/  UMOV UR7, 0x40000040 ;  /* 0x4000004000077882 */ /* 0x000fe40000000000 */
[----:B------:R1:W-:Y:S01]  /*5420*/  BAR.SYNC.DEFER_BLOCKING R9, 0x100 ;  /* 0x000400090000751d */ /* 0x0003e20000010000 */
[----:B------:R-:W-:Y:S02]  /*5430*/  UIADD3 UR6, UR34, 0x2, URZ ;  /* 0x0000000222067890 */ /* 0x000fe4000fffe03f */
[----:B------:R-:W-:Y:S02]  /*5440*/  UIADD3 UR10, UR34, 0x4, URZ ;  /* 0x00000004220a7890 */ /* 0x000fe4000fffe03f */
[----:B------:R-:W-:Y:S01]  /*5450*/  UIADD3 UR14, UR34, 0x6, URZ ;  /* 0x00000006220e7890 */ /* 0x000fe2000fffe03f */
[----:B------:R-:W-:Y:S01]  /*5460*/  UMOV UR11, 0x40000040 ;  /* 0x40000040000b7882 */ /* 0x000fe20000000000 */
[----:B------:R-:W-:Y:S01]  /*5470*/  UMOV UR15, 0x40000040 ;  /* 0x40000040000f7882 */ /* 0x000fe20000000000 */
[----:B------:R-:W-:Y:S01]  /*5480*/  UIADD3 UR18, UR34, 0x400, URZ ;  /* 0x0000040022127890 */ /* 0x000fe2000fffe03f */
[----:B------:R-:W-:Y:S01]  /*5490*/  UMOV UR19, 0x40000040 ;  /* 0x4000004000137882 */ /* 0x000fe20000000000 */
[----:B------:R-:W-:Y:S01]  /*54a0*/  UIADD3 UR22, UR34, 0x402, URZ ;  /* 0x0000040222167890 */ /* 0x000fe2000fffe03f */
[----:B------:R-:W-:Y:S01]  /*54b0*/  UMOV UR23, 0x40000040 ;  /* 0x4000004000177882 */ /* 0x000fe20000000000 */
[----:B------:R-:W-:Y:S01]  /*54c0*/  UIADD3 UR26, UR34, 0x404, URZ ;  /* 0x00000404221a7890 */ /* 0x000fe2000fffe03f */
[----:B------:R-:W-:Y:S01]  /*54d0*/  UMOV UR27, 0x40000040 ;  /* 0x40000040001b7882 */ /* 0x000fe20000000000 */
[----:B------:R-:W-:Y:S01]  /*54e0*/  UIADD3 UR30, UR34, 0x406, URZ ;  /* 0x00000406221e7890 */ /* 0x000fe2000fffe03f */
[----:B------:R-:W-:Y:S01]  /*54f0*/  UMOV UR31, 0x40000040 ;  /* 0x40000040001f7882 */ /* 0x000fe20000000000 */
[----:B------:R-:W-:-:S06]  /*5500*/  WARPGROUP.ARRIVE ;  /* 0x00000000000079c5 */ /* 0x000fcc0000000000 */
[----:B------:R-:W-:Y:S03]  /*5510*/  HGMMA.64x128x16.F32.BF16 R24, gdesc[UR32], RZ, !UPT, gsb0 ;  /* 0x01e00000201879f0 */ /* 0x000fe6000c0018ff */
        /* <DEDUP_REMOVED lines=22> */
[----:B-1----:R-:W-:Y:S05]  /*5680*/  @P4 BRA `(.L_x_901) ;  /* 0x00000000002c4947 */ /* 0x002fea0003800000 */
[----:B------:R-:W-:Y:S05]  /*5690*/  @!P0 BRA `(.L_x_902) ;  /* 0x0000000000048947 */ /* 0x000fea0003800000 */
[----:B------:R-:W-:Y:S01]  /*56a0*/  BPT.TRAP 0x1 ;  /* 0x000000040000795c */ /* 0x000fe20000300000 */
.L_x_902:
[----:B------:R-:W-:Y:S01]  /*56b0*/  ULEA UR6, UR37, UR39, 0x3 ;  /* 0x0000002725067291 */ /* 0x000fe2000f8e183f */
[----:B------:R-:W-:-:S05]  /*56c0*/  IMAD.U32 R9, RZ, RZ, UR36 ;  /* 0x00000024ff097e24 */ /* 0x000fca000f8e00ff */
[----:B------:R-:W-:-:S04]  /*56d0*/  SHF.L.U32 R9, R9, 0x1f, RZ ;  /* 0x0000001f09097819 */ /* 0x000fc800000006ff */
[----:B------:R1:W2:Y:S01]  /*56e0*/  SYNCS.PHASECHK.TRANS64.TRYWAIT P3, [UR6+0x28850], R9 ;  /* 0x02885009ff0075a7 */ /* 0x0002a20008060146 */
[----:B------:R-:W-:Y:S05]  /*56f0*/  @!P0 BRA `(.L_x_903) ;  /* 0x0000000000048947 */ /* 0x000fea0003800000 */
[----:B------:R-:W-:Y:S01]  /*5700*/  BPT.TRAP 0x1 ;  /* 0x000000040000795c */ /* 0x000fe20000300000 */
.L_x_903:
[----:B--2---:R-:W-:Y:S05]  /*5710*/  @P3 BRA `(.L_x_901) ;  /* 0x0000000000083947 */ /* 0x004fea0003800000 */
[----:B------:R-:W2:Y:S02]  /*5720*/  SYNCS.PHASECHK.TRANS64.TRYWAIT P3, [UR6+0x28850], R9 ;  /* 0x02885009ff0075a7 */ /* 0x000ea40008060146 */
[----:B--2---:R-:W-:Y:S05]  /*5730*/  @!P3 BRA `(.L_x_904) ;  /* 0x000000e4002cb947 */ /* 0x004fea0003800000 */
.L_x_901:
[----:B------:R-:W-:Y:S01]  /*5740*/  UIADD3 UR6, UR39, 0x400, URZ ;  /* 0x0000040027067890 */ /* 0x000fe2000fffe03f */
[----:B------:R-:W-:Y:S01]  /*5750*/  WARPGROUP.ARRIVE ;  /* 0x00000000000079c5 */ /* 0x000fe20000000000 */
[----:B------:R-:W-:Y:S01]  /*5760*/  UMOV UR7, 0x40000040 ;  /* 0x4000004000077882 */ /* 0x000fe20000000000 */
[----:B------:R-:W-:Y:S01]  /*5770*/  FMUL.FTZ R14, R30, UR59 ;  /* 0x0000003b1e0e7c20 */ /* 0x000fe20008410000 */
[----:B------:R-:W-:Y:S01]  /*5780*/  USHF.R.U32.HI UR6, URZ, 0x4, UR6 ;  /* 0x000000043f067899 */ /* 0x000fe20008011606 */
[----:B------:R-:W-:Y:S01]  /*5790*/  FMUL.FTZ R30, R54, UR59 ;  /* 0x0000003b361e7c20 */ /* 0x000fe20008410000 */
[----:B------:R-:W-:Y:S01]  /*57a0*/  FMUL.FTZ R54, R56, UR59 ;  /* 0x0000003b38367c20 */ /* 0x000fe20008410000 */
[----:B------:R-:W-:Y:S01]  /*57b0*/  FMUL.FTZ R56, R60, UR59 ;  /* 0x0000003b3c387c20 */ /* 0x000fe20008410000 */
[----:B------:R-:W-:Y:S01]  /*57c0*/  ULOP3.LUT UR6, UR6, 0x3fff, URZ, 0xc0, !UPT ;  /* 0x00003fff06067892 */ /* 0x000fe2000f8ec03f */
[----:B--2---:R-:W-:Y:S01]  /*57d0*/  FMUL.FTZ R12, R26, UR59 ;  /* 0x0000003b1a0c7c20 */ /* 0x004fe20008410000 */
[----:B------:R-:W-:Y:S01]  /*57e0*/  FMUL.FTZ R13, R27, UR59 ;  /* 0x0000003b1b0d7c20 */ /* 0x000fe20008410000 */
[----:B------:R-:W-:Y:S01]  /*57f0*/  FMUL.FTZ R21, R34, UR59 ;  /* 0x0000003b22157c20 */ /* 0x000fe20008410000 */
[----:B------:R-:W-:Y:S01]  /*5800*/  ULOP3.LUT UR6, UR6, 0x4000000, URZ, 0xfc, !UPT ;  /* 0x0400000006067892 */ /* 0x000fe2000f8efc3f */
[----:B------:R-:W-:Y:S01]  /*5810*/  FMUL.FTZ R20, R35, UR59 ;  /* 0x0000003b23147c20 */ /* 0x000fe20008410000 */
[----:B-1----:R-:W-:Y:S01]  /*5820*/  FMUL.FTZ R9, R24, UR59 ;  /* 0x0000003b18097c20 */ /* 0x002fe20008410000 */
[----:B------:R-:W-:Y:S01]  /*5830*/  FMUL.FTZ R15, R31, UR59 ;  /* 0x0000003b1f0f7c20 */ /* 0x000fe20008410000 */
[----:B------:R-:W-:Y:S01]  /*5840*/  ULEA UR10, UR37, UR6, 0xb ;  /* 0x00000006250a7291 */ /* 0x000fe2000f8e583f */
[----:B------:R-:W-:Y:S01]  /*5850*/  FMUL.FTZ R34, R36, UR59 ;  /* 0x0000003b24227c20 */ /* 0x000fe20008410000 */
        /* <DEDUP_REMOVED lines=9> */
[----:B------:R-:W-:Y:S01]  /*58f0*/  FMUL.FTZ R37, R59, UR59 ;  /* 0x0000003b3b257c20 */ /* 0x000fe20008410000 */
[----:B------:R-:W-:Y:S01]  /*5900*/  UMOV UR7, 0x40000040 ;  /* 0x4000004000077882 */ /* 0x000fe20000000000 */
[----:B------:R-:W-:Y:S01]  /*5910*/  FMUL.FTZ R38, R62, UR59 ;  /* 0x0000003b3e267c20 */ /* 0x000fe20008410000 */
        /* <DEDUP_REMOVED lines=16> */
[----:B------:R-:W1:Y:S08]  /*5a20*/  MUFU.TANH R9, R9 ;  /* 0x0000000900097308 */ /* 0x000e700000002400 */
[----:B------:R-:W2:Y:S08]  /*5a30*/  MUFU.TANH R12, R12 ;  /* 0x0000000c000c7308 */ /* 0x000eb00000002400 */
[----:B------:R-:W3:Y:S08]  /*5a40*/  MUFU.TANH R13, R13 ;  /* 0x0000000d000d7308 */ /* 0x000ef00000002400 */
[----:B------:R-:W4:Y:S08]  /*5a50*/  MUFU.TANH R14, R14 ;  /* 0x0000000e000e7308 */ /* 0x000f300000002400 */
        /* <DEDUP_REMOVED lines=11> */
[----:B------:R-:W1:Y:S01]  /*5b10*/  MUFU.TANH R30, R30 ;  /* 0x0000001e001e7308 */ /* 0x000e620000002400 */
[----:B------:R-:W-:-:S02]  /*5b20*/  WARPGROUP.DEPBAR.LE gsb0, 0x0 ;  /* 0x00008000000079c5 */ /* 0x000fc40000010000 */
[----:B------:R-:W-:-:S05]  /*5b30*/  WARPGROUP.ARRIVE ;  /* 0x00000000000079c5 */ /* 0x000fca0000000000 */
[----:B------:R-:W1:Y:S01]  /*5b40*/  MUFU.TANH R54, R54 ;  /* 0x0000003600367308 */ /* 0x000e620000002400 */
[----:B------:R-:W-:Y:S01]  /*5b50*/  HGMMA.64x128x16.F32.BF16 R88, R176, gdesc[UR4].tnspB, R88, gsb0 ;  /* 0x41e00004b0587df0 */ /* 0x000fe20008001858 */
[----:B------:R-:W-:Y:S01]  /*5b60*/  UIADD3 UR6, UR10, 0x100, URZ ;  /* 0x000001000a067890 */ /* 0x000fe2000fffe03f */
[----:B------:R-:W-:-:S05]  /*5b70*/  UMOV UR7, 0x40000040 ;  /* 0x4000004000077882 */ /* 0x000fca0000000000 */
        /* <DEDUP_REMOVED lines=26> */
[----:B------:R-:W-:Y:S01]  /*5d20*/  WARPGROUP.ARRIVE ;  /* 0x00000000000079c5 */ /* 0x000fe20000000000 */
[----:B------:R-:W-:Y:S01]  /*5d30*/  FMUL.FTZ R169, R48, UR59 ;  /* 0x0000003b30a97c20 */ /* 0x000fe20008410000 */
[----:B------:R-:W-:Y:S01]  /*5d40*/  FMUL.FTZ R48, R83, UR59 ;  /* 0x0000003b53307c20 */ /* 0x000fe20008410000 */
[----:B------:R-:W-:Y:S02]  /*5d50*/  IMAD.SHL.U32 R83, R6, 0x80, RZ ;  /* 0x0000008006537824 */ /* 0x000fe400078e00ff */
[----:B------:R-:W-:Y:S01]  /*5d60*/  FMUL.FTZ R168, R33, UR59 ;  /* 0x0000003b21a87c20 */ /* 0x000fe20008410000 */
[----:B------:R-:W-:Y:S01]  /*5d70*/  FMUL.FTZ R33, R46, UR59 ;  /* 0x0000003b2e217c20 */ /* 0x000fe20008410000 */
[----:B------:R-:W-:Y:S01]  /*5d80*/  HGMMA.64x128x16.F32.BF16 R88, R164, gdesc[UR4].tnspB, R88, gsb0 ;  /* 0x41e00004a4587df0 */ /* 0x000fe20008001858 */
[----:B------:R-:W-:Y:S01]  /*5d90*/  UIADD3 UR6, UR10, 0x280, URZ ;  /* 0x000002800a067890 */ /* 0x000fe2000fffe03f */
[----:B------:R-:W-:Y:S01]  /*5da0*/  IADD3 R60, -R83, 0x1, RZ ;  /* 0x00000001533c7810 */ /* 0x000fe20007ffe1ff */
[----:B------:R-:W-:Y:S01]  /*5db0*/  UMOV UR7, 0x40000040 ;  /* 0x4000004000077882 */ /* 0x000fe20000000000 */
[----:B------:R-:W-:Y:S01]  /*5dc0*/  FMUL.FTZ R170, R49, UR59 ;  /* 0x0000003b31aa7c20 */ /* 0x000fe20008410000 */
[----:B------:R-:W-:Y:S01]  /*5dd0*/  FMUL.FTZ R46, R79, UR59 ;  /* 0x0000003b4f2e7c20 */ /* 0x000fe20008410000 */
[----:B------:R-:W-:Y:S01]  /*5de0*/  FMUL.FTZ R49, R82, UR59 ;  /* 0x0000003b52317c20 */ /* 0x000fe20008410000 */
[----:B------:R-:W1:Y:S08]  /*5df0*/  MUFU.TANH R168, R168 ;  /* 0x000000a800a87308 */ /* 0x000e700000002400 */
[----:B------:R-:W1:Y:S08]  /*5e00*/  MUFU.TANH R33, R33 ;  /* 0x0000002100217308 */ /* 0x000e700000002400 */
[----:B------:R-:W1:Y:S08]  /*5e10*/  MUFU.TANH R169, R169 ;  /* 0x000000a900a97308 */ /* 0x000e700000002400 */
[----:B------:R-:W1:Y:S08]  /*5e20*/  MUFU.TANH R170, R170 ;  /* 0x000000aa00aa7308 */ /* 0x000e700000002400 */
[----:B------:R-:W1:Y:S08]  /*5e30*/  MUFU.TANH R46, R46 ;  /* 0x0000002e002e7308 */ /* 0x000e700000002400 */
[----:B------:R-:W1:Y:S08]  /*5e40*/  MUFU.TANH R49, R49 ;  /* 0x0000003100317308 */ /* 0x000e700000002400 */
[----:B------:R-:W1:Y:S08]  /*5e50*/  MUFU.TANH R48, R48 ;  /* 0x0000003000307308 */ /* 0x000e700000002400 */
[----:B------:R1:W1:Y:S01]  /*5e60*/  MUFU.TANH R79, R84 ;  /* 0x00000054004f7308 */ /* 0x0002620000002400 */
[----:B------:R-:W-:-:S02]  /*5e70*/  WARPGROUP.DEPBAR.LE gsb0, 0x0 ;  /* 0x00008000000079c5 */ /* 0x000fc40000010000 */
[----:B------:R-:W-:Y:S01]  /*5e80*/  WARPGROUP.ARRIVE ;  /* 0x00000000000079c5 */ /* 0x000fe20000000000 */
[----:B------:R-:W-:Y:S01]  /*5e90*/  FMUL.FTZ R166, R29, UR59 ;  /* 0x0000003b1da67c20 */ /* 0x000fe20008410000 */
[----:B------:R-:W-:Y:S01]  /*5ea0*/  FMUL.FTZ R29, R55, UR59 ;  /* 0x0000003b371d7c20 */ /* 0x000fe20008410000 */
[----:B------:R-:W-:Y:S01]  /*5eb0*/  FMUL.FTZ R55, R57, UR59 ;  /* 0x0000003b39377c20 */ /* 0x000fe20008410000 */
[----:B------:R-:W-:Y:S01]  /*5ec0*/  FMUL.FTZ R57, R61, UR59 ;  /* 0x0000003b3d397c20 */ /* 0x000fe20008410000 */
[----:B------:R-:W-:Y:S01]  /*5ed0*/  FMUL.FTZ R165, R28, UR59 ;  /* 0x0000003b1ca57c20 */ /* 0x000fe20008410000 */
[----:B------:R-:W-:Y:S01]  /*5ee0*/  HGMMA.64x128x16.F32.BF16 R88, R160, gdesc[UR4].tnspB, R88, gsb0 ;  /* 0x41e00004a0587df0 */ /* 0x000fe20008001858 */
[----:B------:R-:W-:Y:S01]  /*5ef0*/  UIADD3 UR6, UR10, 0x300, URZ ;  /* 0x000003000a067890 */ /* 0x000fe2000fffe03f */
[----:B------:R-:W5:Y:S01]  /*5f00*/  LDC R61, c[0x0][0x2e0] ;  /* 0x0000b800ff3d7b82 */ /* 0x000f620000000800 */
[----:B------:R-:W-:Y:S01]  /*5f10*/  UMOV UR7, 0x40000040 ;  /* 0x4000004000077882 */ /* 0x000fe20000000000 */
[----:B------:R-:W-:Y:S01]  /*5f20*/  FMUL.FTZ R28, R51, UR59 ;  /* 0x0000003b331c7c20 */ /* 0x000fe20008410000 */
[----:B------:R-:W-:-:S02]  /*5f30*/  IMAD.U32 R51, RZ, RZ, UR61 ;  /* 0x0000003dff337e24 */ /* 0x000fc4000f8e00ff */
[----:B------:R-:W-:Y:S01]  /*5f40*/  FMUL.FTZ R167, R32, UR59 ;  /* 0x0000003b20a77c20 */ /* 0x000fe20008410000 */
[----:B------:R-:W-:Y:S01]  /*5f50*/  FMUL.FTZ R164, R25, UR59 ;  /* 0x0000003b19a47c20 */ /* 0x000fe20008410000 */
[----:B------:R-:W-:Y:S01]  /*5f60*/  FMUL.FTZ R32, R42, UR59 ;  /* 0x0000003b2a207c20 */ /* 0x000fe20008410000 */
[----:B------:R-:W-:Y:S01]  /*5f70*/  FMUL.FTZ R25, R43, UR59 ;  /* 0x0000003b2b197c20 */ /* 0x000fe20008410000 */
[----:B------:R-:W-:Y:S01]  /*5f80*/  @!P1 LEA R51, R51, UR39, 0x3 ;  /* 0x0000002733339c11 */ /* 0x000fe2000f8e18ff */
[----:B------:R-:W-:Y:S01]  /*5f90*/  FMUL.FTZ R42, R66, UR59 ;  /* 0x0000003b422a7c20 */ /* 0x000fe20008410000 */
[----:B------:R-:W-:Y:S01]  /*5fa0*/  FMUL.FTZ R43, R70, UR59 ;  /* 0x0000003b462b7c20 */ /* 0x000fe20008410000 */
[----:B------:R-:W-:Y:S01]  /*5fb0*/  FMUL.FTZ R66, R72, UR59 ;  /* 0x0000003b48427c20 */ /* 0x000fe20008410000 */
[----:B------:R-:W1:Y:S01]  /*5fc0*/  MUFU.TANH R164, R164 ;  /* 0x000000a400a47308 */ /* 0x000e620000002400 */
[----:B------:R-:W-:-:S05]  /*5fd0*/  @!P1 VIADD R51, R51, 0x28840 ;  /* 0x0002884033339836 */ /* 0x000fca0000000000 */
[----:B------:R-:W-:Y:S02]  /*5fe0*/  @!P1 PRMT R51, RZ, 0x654, R51 ;  /* 0x00000654ff339816 */ /* 0x000fe40000000033 */
[----:B------:R-:W1:Y:S01]  /*5ff0*/  MUFU.TANH R165, R165 ;  /* 0x000000a500a57308 */ /* 0x000e620000002400 */
[----:B-----5:R-:W-:Y:S01]  /*6000*/  IMAD R61, R61, UR45, R60 ;  /* 0x0000002d3d3d7c24 */ /* 0x020fe2000f8e023c */
[----:B------:R-:W-:-:S06]  /*6010*/  IADD3 R60, -R17, 0xb, RZ ;  /* 0x0000000b113c7810 */ /* 0x000fcc0007ffe1ff */
[----:B------:R-:W1:Y:S01]  /*6020*/  MUFU.TANH R166, R166 ;  /* 0x000000a600a67308 */ /* 0x000e620000002400 */
[----:B------:R-:W-:-:S04]  /*6030*/  VIADD R61, R61, -UR58 ;  /* 0x8000003a3d3d7c36 */ /* 0x000fc80008000000 */
[----:B------:R-:W-:-:S03]  /*6040*/  IMAD R61, R16, -0x2, R61 ;  /* 0xfffffffe103d7824 */ /* 0x000fc600078e023d */
        /* <DEDUP_REMOVED lines=19> */
[----:B------:R-:W-:Y:S01]  /*6180*/  FMUL.FTZ R41, R71, UR59 ;  /* 0x0000003b47297c20 */ /* 0x000fe20008410000 */
[----:B------:R-:W-:Y:S01]  /*6190*/  UMOV UR7, 0x40000040 ;  /* 0x4000004000077882 */ /* 0x000fe20000000000 */
        /* <DEDUP_REMOVED lines=12> */
[----:B------:R-:W-:-:S02]  /*6260*/  WARPGROUP.DEPBAR.LE gsb0, 0x0 ;  /* 0x00008000000079c5 */ /* 0x000fc40000010000 */
[----:B------:R-:W-:-:S06]  /*6270*/  WARPGROUP.ARRIVE ;  /* 0x00000000000079c5 */ /* 0x000fcc0000000000 */
[----:B------:R-:W-:Y:S03]  /*6280*/  HGMMA.64x128x16.F32.BF16 R88, R152, gdesc[UR4].tnspB, R88, gsb0 ;  /* 0x41e0000498587df0 */ /* 0x000fe60008001858 */
[----:B------:R-:W-:Y:S02]  /*6290*/  WARPGROUP.DEPBAR.LE gsb0, 0x0 ;  /* 0x00008000000079c5 */ /* 0x000fe40000010000 */
[----:B------:R1:W-:Y:S06]  /*62a0*/  BAR.ARV R60, 0x100 ;  /* 0x0004003c0000751d */ /* 0x0003ec0000002000 */
[----:B------:R5:W-:Y:S01]  /*62b0*/  @!P1 SYNCS.ARRIVE.TRANS64.RED.A1T0 RZ, [R51+URZ], RZ ;  /* 0x000000ff33ff99a7 */ /* 0x000be2000810043f */
[----:B------:R-:W-:-:S04]  /*62c0*/  VIADD R153, R61, UR52 ;  /* 0x000000343d997c36 */ /* 0x000fc80008000000 */
[----:B------:R-:W-:Y:S02]  /*62d0*/  IMAD.IADD R67, R0, 0x1, R153 ;  /* 0x0000000100437824 */ /* 0x000fe400078e0299 */
[----:B-----5:R-:W-:Y:S01]  /*62e0*/  FMUL.FTZ R51, R87, UR59 ;  /* 0x0000003b57337c20 */ /* 0x020fe20008410000 */
[----:B------:R-:W-:-:S04]  /*62f0*/  VIADD R87, R61, UR57 ;  /* 0x000000393d577c36 */ /* 0x000fc80008000000 */
[----:B------:R-:W-:Y:S01]  /*6300*/  IMAD.IADD R65, R0, 0x1, R87 ;  /* 0x0000000100417824 */ /* 0x000fe200078e0257 */
[----:B------:R-:W1:Y:S01]  /*6310*/  MUFU.TANH R51, R51 ;  /* 0x0000003300337308 */ /* 0x000e620000002400 */
[----:B--234-:R-:W-:Y:S05]  /*6320*/  @!P2 BRA `(.L_x_905) ;  /* 0x00000000005ca947 */ /* 0x01cfea0003800000 */
[----:B------:R-:W-:Y:S01]  /*6330*/  ISETP.GT.AND P3, PT, R10, -0x1, PT ;  /* 0xffffffff0a00780c */ /* 0x000fe20003f64270 */
[----:B------:R-:W-:-:S12]  /*6340*/  BSSY B0, `(.L_x_906) ;  /* 0x0000011000007945 */ /* 0x000fd80003800000 */
[----:B------:R-:W-:Y:S05]  /*6350*/  @P3 BRA `(.L_x_907) ;  /* 0x0000000000203947 */ /* 0x000fea0003800000 */
[----:B------:R-:W-:Y:S01]  /*6360*/  IMAD.U32 R68, RZ, RZ, UR56 ;  /* 0x00000038ff447e24 */ /* 0x000fe2000f8e00ff */
[----:B------:R-:W-:-:S04]  /*6370*/  LOP3.LUT R69, RZ, R10, RZ, 0x33, !PT ;  /* 0x0000000aff457212 */ /* 0x000fc800078e33ff */
[----:B------:R-:W-:-:S13]  /*6380*/  ISETP.NE.AND P3, PT, R68, 0x1, PT ;  /* 0x000000014400780c */ /* 0x000fda0003f65270 */
[----:B-1----:R-:W1:Y:S02]  /*6390*/  @P3 LDC.64 R60, c[0x0][0x9e8] ;  /* 0x00027a00ff3c3b82 */ /* 0x002e640000000a00 */
[----:B-1----:R-:W-:-:S05]  /*63a0*/  @P3 IMAD.HI.U32 R60, R69, R60, RZ ;  /* 0x0000003c453c3227 */ /* 0x002fca00078e00ff */
[----:B------:R-:W-:-:S04]  /*63b0*/  @P3 SHF.R.U32.HI R69, RZ, R61, R60 ;  /* 0x0000003dff453219 */ /* 0x000fc8000001163c */
[----:B------:R-:W-:Y:S01]  /*63c0*/  LOP3.LUT R60, RZ, R69, RZ, 0x33, !PT ;  /* 0x00000045ff3c7212 */ /* 0x000fe200078e33ff */
[----:B------:R-:W-:Y:S06]  /*63d0*/  BRA `(.L_x_908) ;  /* 0x00000000001c7947 */ /* 0x000fec0003800000 */
.L_x_907:
[----:B------:R-:W-:-:S05]  /*63e0*/  IMAD.U32 R68, RZ, RZ, UR56 ;  /* 0x00000038ff447e24 */ /* 0x000fca000f8e00ff */
[----:B------:R-:W-:-:S13]  /*63f0*/  ISETP.NE.AND P3, PT, R68, 0x1, PT ;  /* 0x000000014400780c */ /* 0x000fda0003f65270 */
[----:B-1----:R-:W1:Y:S01]  /*6400*/  @P3 LDC.64 R60, c[0x0][0x9e8] ;  /* 0x00027a00ff3c3b82 */ /* 0x002e620000000a00 */
[----:B------:R-:W-:-:S04]  /*6410*/  @P3 IMAD.IADD R69, R0, 0x1, R5 ;  /* 0x0000000100453824 */ /* 0x000fc800078e0205 */
[----:B-1----:R-:W-:-:S04]  /*6420*/  @P3 IMAD.HI.U32 R64, R69, R60, RZ ;  /* 0x0000003c45403227 */ /* 0x002fc800078e00ff */
[----:B------:R-:W-:Y:S01]  /*6430*/  IMAD.MOV.U32 R60, RZ, RZ, R10 ;  /* 0x000000ffff3c7224 */ /* 0x000fe200078e000a */
[----:B------:R-:W-:-:S07]  /*6440*/  @P3 SHF.R.U32.HI R60, RZ, R61, R64 ;  /* 0x0000003dff3c3219 */ /* 0x000fce0000011640 */
.L_x_908:
[----:B------:R-:W-:Y:S05]  /*6450*/  BSYNC B0 ;  /* 0x0000000000007941 */ /* 0x000fea0003800000 */
.L_x_906:
[----:B------:R-:W-:-:S04]  /*6460*/  IMAD R61, R60, R68, -R83 ;  /* 0x000000443c3d7224 */ /* 0x000fc800078e0a53 */
[----:B------:R-:W-:-:S05]  /*6470*/  IMAD R60, R16, -0x2, R61 ;  /* 0xfffffffe103c7824 */ /* 0x000fca00078e023d */
[----:B------:R-:W-:Y:S02]  /*6480*/  VIADDMNMX R65, R60, R68, R65, PT ;  /* 0x000000443c417246 */ /* 0x000fe40003800141 */
[----:B------:R-:W-:-:S07]  /*6490*/  VIMNMX R67, R67, R60, !PT ;  /* 0x0000003c43437248 */ /* 0x000fce0007fe0100 */
.L_x_905:
[----:B------:R-:W-:-:S04]  /*64a0*/  ISETP.GT.AND P3, PT, R6, -0x1, PT ;  /* 0xffffffff0600780c */ /* 0x000fc80003f64270 */
[C---:B------:R-:W-:Y:S02]  /*64b0*/  ISETP.GT.AND P5, PT, R67.reuse, RZ, P3 ;  /* 0x000000ff4300720c */ /* 0x040fe40001fa4270 */
[----:B------:R-:W-:Y:S02]  /*64c0*/  ISETP.GT.AND P6, PT, R67, 0x1, P3 ;  /* 0x000000014300780c */ /* 0x000fe40001fc4270 */
[C---:B------:R-:W-:Y:S02]  /*64d0*/  ISETP.LT.OR P5, PT, R65.reuse, 0x1, P5 ;  /* 0x000000014100780c */ /* 0x040fe40002fa1670 */
[----:B------:R-:W-:Y:S02]  /*64e0*/  ISETP.LT.OR P6, PT, R65, 0x2, P6 ;  /* 0x000000024100780c */ /* 0x000fe400037c1670 */
[----:B-1----:R-:W-:Y:S02]  /*64f0*/  FSEL R182, R9, -INF , !P5 ;  /* 0xff80000009b67808 */ /* 0x002fe40006800000 */
[----:B------:R-:W-:-:S02]  /*6500*/  FSEL R180, R164, -INF , !P6 ;  /* 0xff800000a4b47808 */ /* 0x000fc40007000000 */
[C---:B------:R-:W-:Y:S02]  /*6510*/  ISETP.GT.AND P4, PT, R67.reuse, 0x8, P3 ;  /* 0x000000084300780c */ /* 0x040fe40001f84270 */
[C---:B------:R-:W-:Y:S02]  /*6520*/  ISETP.GT.AND P5, PT, R67.reuse, 0x9, P3 ;  /* 0x000000094300780c */ /* 0x040fe40001fa4270 */
[----:B------:R-:W-:Y:S02]  /*6530*/  ISETP.GT.AND P6, PT, R67, 0x10, P3 ;  /* 0x000000104300780c */ /* 0x000fe40001fc4270 */
[C---:B------:R-:W-:Y:S02]  /*6540*/  ISETP.LT.OR P4, PT, R65.reuse, 0x9, P4 ;  /* 0x000000094100780c */ /* 0x040fe40002781670 */
[C---:B------:R-:W-:Y:S02]  /*6550*/  ISETP.LT.OR P5, PT, R65.reuse, 0xa, P5 ;  /* 0x0000000a4100780c */ /* 0x040fe40002fa1670 */
[----:B------:R-:W-:-:S02]  /*6560*/  ISETP.LT.OR P6, PT, R65, 0x11, P6 ;  /* 0x000000114100780c */ /* 0x000fc400037c1670 */
[----:B------:R-:W-:Y:S02]  /*6570*/  FSEL R174, R165, -INF , !P4 ;  /* 0xff800000a5ae7808 */ /* 0x000fe40006000000 */
[----:B------:R-:W-:Y:S02]  /*6580*/  FSEL R196, R166, -INF , !P5 ;  /* 0xff800000a6c47808 */ /* 0x000fe40006800000 */
[----:B------:R-:W-:Y:S02]  /*6590*/  FSEL R176, R167, -INF , !P6 ;  /* 0xff800000a7b07808 */ /* 0x000fe40007000000 */
[C---:B------:R-:W-:Y:S02]  /*65a0*/  ISETP.GT.AND P4, PT, R67.reuse, 0x11, P3 ;  /* 0x000000114300780c */ /* 0x040fe40001f84270 */
[C---:B------:R-:W-:Y:S02]  /*65b0*/  ISETP.GT.AND P5, PT, R67.reuse, 0x18, P3 ;  /* 0x000000184300780c */ /* 0x040fe40001fa4270 */
[----:B------:R-:W-:-:S02]  /*65c0*/  ISETP.GT.AND P6, PT, R67, 0x19, P3 ;  /* 0x000000194300780c */ /* 0x000fc40001fc4270 */
[C---:B------:R-:W-:Y:S02]  /*65d0*/  ISETP.LT.OR P4, PT, R65.reuse, 0x12, P4 ;  /* 0x000000124100780c */ /* 0x040fe40002781670 */
[C---:B------:R-:W-:Y:S02]  /*65e0*/  ISETP.LT.OR P5, PT, R65.reuse, 0x19, P5 ;  /* 0x000000194100780c */ /* 0x040fe40002fa1670 */
[----:B------:R-:W-:Y:S02]  /*65f0*/  ISETP.LT.OR P6, PT, R65, 0x1a, P6 ;  /* 0x0000001a4100780c */ /* 0x000fe400037c1670 */
[----:B------:R-:W-:Y:S02]  /*6600*/  FSEL R194, R168, -INF , !P4 ;  /* 0xff800000a8c27808 */ /* 0x000fe40006000000 */
[----:B------:R-:W-:Y:S02]  /*6610*/  FSEL R178, R34, -INF , !P5 ;  /* 0xff80000022b27808 */ /* 0x000fe40006800000 */
        /* <DEDUP_REMOVED lines=26> */
[----:B------:R-:W-:Y:S01]  /*67c0*/  FSEL R84, R53, -INF , !P5 ;  /* 0xff80000035547808 */ /* 0x000fe20006800000 */
[----:B------:R-:W-:Y:S01]  /*67d0*/  IMAD.IADD R53, R2, 0x1, R87 ;  /* 0x0000000102357824 */ /* 0x000fe200078e0257 */
[----:B------:R-:W-:Y:S02]  /*67e0*/  FSEL R82, R54, -INF , !P6 ;  /* 0xff80000036527808 */ /* 0x000fe40007000000 */
[C---:B------:R-:W-:Y:S02]  /*67f0*/  ISETP.GT.AND P4, PT, R67.reuse, 0x41, P3 ;  /* 0x000000414300780c */ /* 0x040fe40001f84270 */
[C---:B------:R-:W-:Y:S02]  /*6800*/  ISETP.GT.AND P5, PT, R67.reuse, 0x48, P3 ;  /* 0x000000484300780c */ /* 0x040fe40001fa4270 */
[----:B------:R-:W-:-:S02]  /*6810*/  ISETP.GT.AND P6, PT, R67, 0x49, P3 ;  /* 0x000000494300780c */ /* 0x000fc40001fc4270 */
[C---:B------:R-:W-:Y:S02]  /*6820*/  ISETP.LT.OR P4, PT, R65.reuse, 0x42, P4 ;  /* 0x000000424100780c */ /* 0x040fe40002781670 */
[C---:B------:R-:W-:Y:S02]  /*6830*/  ISETP.LT.OR P5, PT, R65.reuse, 0x49, P5 ;  /* 0x000000494100780c */ /* 0x040fe40002fa1670 */
[----:B------:R-:W-:Y:S02]  /*6840*/  ISETP.LT.OR P6, PT, R65, 0x4a, P6 ;  /* 0x0000004a4100780c */ /* 0x000fe400037c1670 */
[----:B------:R-:W-:Y:S01]  /*6850*/  FSEL R80, R55, -INF , !P4 ;  /* 0xff80000037507808 */ /* 0x000fe20006000000 */
[----:B------:R-:W-:Y:S01]  /*6860*/  IMAD.IADD R55, R2, 0x1, R153 ;  /* 0x0000000102377824 */ /* 0x000fe200078e0299 */
        /* <DEDUP_REMOVED lines=37> */
[----:B------:R-:W-:Y:S01]  /*6ac0*/  FSEL R52, R85, -INF , !P6 ;  /* 0xff80000055347808 */ /* 0x000fe20007000000 */
[----:B------:R-:W-:Y:S06]  /*6ad0*/  @!P2 BRA `(.L_x_909) ;  /* 0x000000000058a947 */ /* 0x000fec0003800000 */
[----:B------:R-:W-:Y:S01]  /*6ae0*/  IMAD.IADD R9, R2, 0x1, R5 ;  /* 0x0000000102097824 */ /* 0x000fe200078e0205 */
[----:B------:R-:W-:Y:S04]  /*6af0*/  BSSY B0, `(.L_x_910) ;  /* 0x0000010000007945 */ /* 0x000fe80003800000 */
[----:B------:R-:W-:-:S13]  /*6b00*/  ISETP.GT.AND P4, PT, R9, -0x1, PT ;  /* 0xffffffff0900780c */ /* 0x000fda0003f84270 */
[----:B------:R-:W-:Y:S05]  /*6b10*/  @P4 BRA `(.L_x_911) ;  /* 0x0000000000204947 */ /* 0x000fea0003800000 */
[----:B------:R-:W-:Y:S01]  /*6b20*/  IMAD.U32 R158, RZ, RZ, UR56 ;  /* 0x00000038ff9e7e24 */ /* 0x000fe2000f8e00ff */
[----:B------:R-:W-:-:S04]  /*6b30*/  LOP3.LUT R9, RZ, R9, RZ, 0x33, !PT ;  /* 0x00000009ff097212 */ /* 0x000fc800078e33ff */
[----:B------:R-:W-:-:S13]  /*6b40*/  ISETP.NE.AND P4, PT, R158, 0x1, PT ;  /* 0x000000019e00780c */ /* 0x000fda0003f85270 */
[----:B------:R-:W1:Y:S02]  /*6b50*/  @P4 LDC.64 R34, c[0x0][0x9e8] ;  /* 0x00027a00ff224b82 */ /* 0x000e640000000a00 */
[----:B-1----:R-:W-:-:S05]  /*6b60*/  @P4 IMAD.HI.U32 R34, R9, R34, RZ ;  /* 0x0000002209224227 */ /* 0x002fca00078e00ff */
[----:B------:R-:W-:-:S04]  /*6b70*/  @P4 SHF.R.U32.HI R9, RZ, R35, R34 ;  /* 0x00000023ff094219 */ /* 0x000fc80000011622 */
[----:B------:R-:W-:Y:S01]  /*6b80*/  LOP3.LUT R9, RZ, R9, RZ, 0x33, !PT ;  /* 0x00000009ff097212 */ /* 0x000fe200078e33ff */
[----:B------:R-:W-:Y:S06]  /*6b90*/  BRA `(.L_x_912) ;  /* 0x0000000000147947 */ /* 0x000fec0003800000 */
.L_x_911:
[----:B------:R-:W-:-:S05]  /*6ba0*/  IMAD.U32 R158, RZ, RZ, UR56 ;  /* 0x00000038ff9e7e24 */ /* 0x000fca000f8e00ff */
[----:B------:R-:W-:-:S13]  /*6bb0*/  ISETP.NE.AND P4, PT, R158, 0x1, PT ;  /* 0x000000019e00780c */ /* 0x000fda0003f85270 */
[----:B------:R-:W1:Y:S02]  /*6bc0*/  @P4 LDC.64 R34, c[0x0][0x9e8] ;  /* 0x00027a00ff224b82 */ /* 0x000e640000000a00 */
[----:B-1----:R-:W-:-:S05]  /*6bd0*/  @P4 IMAD.HI.U32 R34, R9, R34, RZ ;  /* 0x0000002209224227 */ /* 0x002fca00078e00ff */
[----:B------:R-:W-:-:S07]  /*6be0*/  @P4 SHF.R.U32.HI R9, RZ, R35, R34 ;  /* 0x00000023ff094219 */ /* 0x000fce0000011622 */
.L_x_912:
[----:B------:R-:W-:Y:S05]  /*6bf0*/  BSYNC B0 ;  /* 0x0000000000007941 */ /* 0x000fea0003800000 */
.L_x_910:
[----:B------:R-:W-:-:S04]  /*6c00*/  IMAD R9, R9, R158, -R83 ;  /* 0x0000009e09097224 */ /* 0x000fc800078e0a53 */
[----:B------:R-:W-:-:S05]  /*6c10*/  IMAD R34, R16, -0x2, R9 ;  /* 0xfffffffe10227824 */ /* 0x000fca00078e0209 */
[----:B------:R-:W-:Y:S02]  /*6c20*/  VIADDMNMX R53, R34, R158, R53, PT ;  /* 0x0000009e22357246 */ /* 0x000fe40003800135 */
[----:B------:R-:W-:-:S07]  /*6c30*/  VIMNMX R55, R55, R34, !PT ;  /* 0x0000002237377248 */ /* 0x000fce0007fe0100 */
.L_x_909:
[----:B------:R-:W-:Y:S01]  /*6c40*/  FMNMX.FTZ R9, R182, R7, !PT ;  /* 0x00000007b6097209 */ /* 0x000fe20007810000 */
[----:B------:R-:W-:Y:S01]  /*6c50*/  UMOV UR36, UR60 ;  /* 0x0000003c00247c82 */ /* 0x000fe20008000000 */
[----:B------:R-:W-:Y:S02]  /*6c60*/  ISETP.GT.AND P5, PT, R55, 0x8, P3 ;  /* 0x000000083700780c */ /* 0x000fe40001fa4270 */
[----:B------:R-:W-:Y:S02]  /*6c70*/  FMNMX.FTZ R9, R180, R9, !PT ;  /* 0x00000009b4097209 */ /* 0x000fe40007810000 */
[----:B------:R-:W-:Y:S02]  /*6c80*/  ISETP.LT.OR P5, PT, R53, 0x9, P5 ;  /* 0x000000093500780c */ /* 0x000fe40002fa1670 */
[----:B------:R-:W-:Y:S02]  /*6c90*/  FMNMX.FTZ R9, R174, R9, !PT ;  /* 0x00000009ae097209 */ /* 0x000fe40007810000 */
[----:B------:R-:W-:-:S02]  /*6ca0*/  FSEL R158, R14, -INF , !P5 ;  /* 0xff8000000e9e7808 */ /* 0x000fc40006800000 */
[----:B------:R-:W-:Y:S02]  /*6cb0*/  FMNMX.FTZ R9, R196, R9, !PT ;  /* 0x00000009c4097209 */ /* 0x000fe40007810000 */
[C---:B------:R-:W-:Y:S02]  /*6cc0*/  ISETP.GT.AND P5, PT, R55.reuse, 0x11, P3 ;  /* 0x000000113700780c */ /* 0x040fe40001fa4270 */
[----:B------:R-:W-:Y:S02]  /*6cd0*/  FMNMX.FTZ R9, R176, R9, !PT ;  /* 0x00000009b0097209 */ /* 0x000fe40007810000 */
[----:B------:R-:W-:Y:S02]  /*6ce0*/  ISETP.GT.AND P4, PT, R55, 0x9, P3 ;  /* 0x000000093700780c */ /* 0x000fe40001f84270 */
[----:B------:R-:W-:Y:S02]  /*6cf0*/  FMNMX.FTZ R9, R194, R9, !PT ;  /* 0x00000009c2097209 */ /* 0x000fe40007810000 */
[----:B------:R-:W-:-:S02]  /*6d00*/  ISETP.LT.OR P5, PT, R53, 0x12, P5 ;  /* 0x000000123500780c */ /* 0x000fc40002fa1670 */
[----:B------:R-:W-:Y:S02]  /*6d10*/  FMNMX.FTZ R9, R178, R9, !PT ;  /* 0x00000009b2097209 */ /* 0x000fe40007810000 */
[----:B------:R-:W-:Y:S02]  /*6d20*/  ISETP.LT.OR P4, PT, R53, 0xa, P4 ;  /* 0x0000000a3500780c */ /* 0x000fe40002781670 */
[----:B------:R-:W-:Y:S02]  /*6d30*/  FMNMX.FTZ R9, R192, R9, !PT ;  /* 0x00000009c0097209 */ /* 0x000fe40007810000 */
[----:B------:R-:W-:Y:S02]  /*6d40*/  FSEL R20, R20, -INF , !P5 ;  /* 0xff80000014147808 */ /* 0x000fe40006800000 */
[----:B------:R-:W-:Y:S02]  /*6d50*/  FMNMX.FTZ R9, R172, R9, !PT ;  /* 0x00000009ac097209 */ /* 0x000fe40007810000 */
[----:B------:R-:W-:-:S02]  /*6d60*/  ISETP.GT.AND P5, PT, R55, 0x19, P3 ;  /* 0x000000193700780c */ /* 0x000fc40001fa4270 */
[----:B------:R-:W-:Y:S02]  /*6d70*/  FMNMX.FTZ R9, R156, R9, !PT ;  /* 0x000000099c097209 */ /* 0x000fe40007810000 */
[----:B------:R-:W-:Y:S02]  /*6d80*/  ISETP.GT.AND P6, PT, R55, 0x1, P3 ;  /* 0x000000013700780c */ /* 0x000fe40001fc4270 */
[----:B------:R-:W-:Y:S02]  /*6d90*/  FMNMX.FTZ R9, R162, R9, !PT ;  /* 0x00000009a2097209 */ /* 0x000fe40007810000 */
[----:B------:R-:W-:Y:S02]  /*6da0*/  FSEL R160, R15, -INF , !P4 ;  /* 0xff8000000fa07808 */ /* 0x000fe40006000000 */
[----:B------:R-:W-:Y:S02]  /*6db0*/  FMNMX.FTZ R9, R154, R9, !PT ;  /* 0x000000099a097209 */ /* 0x000fe40007810000 */
[----:B------:R-:W-:-:S02]  /*6dc0*/  ISETP.GT.AND P4, PT, R55, 0x18, P3 ;  /* 0x000000183700780c */ /* 0x000fc40001f84270 */
[----:B------:R-:W-:Y:S02]  /*6dd0*/  FMNMX.FTZ R9, R152, R9, !PT ;  /* 0x0000000998097209 */ /* 0x000fe40007810000 */
[C---:B------:R-:W-:Y:S02]  /*6de0*/  ISETP.LT.OR P5, PT, R53.reuse, 0x1a, P5 ;  /* 0x0000001a3500780c */ /* 0x040fe40002fa1670 */
[----:B------:R-:W-:Y:S02]  /*6df0*/  FMNMX.FTZ R9, R170, R9, !PT ;  /* 0x00000009aa097209 */ /* 0x000fe40007810000 */
[C---:B------:R-:W-:Y:S02]  /*6e00*/  ISETP.LT.OR P6, PT, R53.reuse, 0x2, P6 ;  /* 0x000000023500780c */ /* 0x040fe400037c1670 */
[----:B------:R-:W-:Y:S02]  /*6e10*/  FMNMX.FTZ R9, R86, R9, !PT ;  /* 0x0000000956097209 */ /* 0x000fe40007810000 */
[----:B------:R-:W-:-:S02]  /*6e20*/  ISETP.LT.OR P4, PT, R53, 0x19, P4 ;  /* 0x000000193500780c */ /* 0x000fc40002781670 */
[----:B------:R-:W-:Y:S02]  /*6e30*/  FMNMX.FTZ R9, R84, R9, !PT ;  /* 0x0000000954097209 */ /* 0x000fe40007810000 */
[----:B------:R-:W-:Y:S02]  /*6e40*/  FSEL R26, R26, -INF , !P5 ;  /* 0xff8000001a1a7808 */ /* 0x000fe40006800000 */
        /* <DEDUP_REMOVED lines=21> */
[----:B------:R-:W-:-:S02]  /*6fa0*/  ISETP.GT.AND P5, PT, R55, RZ, P3 ;  /* 0x000000ff3700720c */ /* 0x000fc40001fa4270 */
[----:B------:R-:W-:Y:S02]  /*6fb0*/  FMNMX.FTZ R9, R60, R9, !PT ;  /* 0x000000093c097209 */ /* 0x000fe40007810000 */
[----:B------:R-:W-:Y:S02]  /*6fc0*/  FSEL R32, R32, -INF , !P4 ;  /* 0xff80000020207808 */ /* 0x000fe40006000000 */
[----:B------:R-:W-:Y:S02]  /*6fd0*/  FMNMX.FTZ R9, R56, R9, !PT ;  /* 0x0000000938097209 */ /* 0x000fe40007810000 */
[----:B------:R-:W-:Y:S02]  /*6fe0*/  ISETP.GT.AND P4, PT, R55, 0x28, P3 ;  /* 0x000000283700780c */ /* 0x000fe40001f84270 */
[----:B------:R-:W-:Y:S02]  /*6ff0*/  FMNMX.FTZ R9, R58, R9, !PT ;  /* 0x000000093a097209 */ /* 0x000fe40007810000 */
[----:B------:R-:W-:-:S02]  /*7000*/  ISETP.LT.OR P5, PT, R53, 0x1, P5 ;  /* 0x000000013500780c */ /* 0x000fc40002fa1670 */
[----:B------:R-:W-:Y:S02]  /*7010*/  FMNMX.FTZ R9, R54, R9, !PT ;  /* 0x0000000936097209 */ /* 0x000fe40007810000 */
[----:B------:R-:W-:Y:S02]  /*7020*/  ISETP.LT.OR P4, PT, R53, 0x29, P4 ;  /* 0x000000293500780c */ /* 0x000fe40002781670 */
[----:B------:R-:W-:Y:S02]  /*7030*/  FMNMX.FTZ R35, R52, R9, !PT ;  /* 0x0000000934237209 */ /* 0x000fe40007810000 */
[----:B------:R-:W1:Y:S01]  /*7040*/  LDC R9, c[0x0][0x988] ;  /* 0x00026200ff097b82 */ /* 0x000e620000000800 */
[----:B------:R-:W-:Y:S02]  /*7050*/  FSEL R27, R12, -INF , !P5 ;  /* 0xff8000000c1b7808 */ /* 0x000fe40006800000 */
[----:B------:R-:W2:Y:S01]  /*7060*/  SHFL.BFLY PT, R34, R35, 0x2, 0x1f ;  /* 0x0c401f0023227f89 */ /* 0x000ea200000e0000 */
[----:B------:R-:W-:-:S02]  /*7070*/  ISETP.GT.AND P5, PT, R55, 0x30, P3 ;  /* 0x000000303700780c */ /* 0x000fc40001fa4270 */
[----:B------:R-:W-:Y:S02]  /*7080*/  FMNMX.FTZ R21, R27, R8, !PT ;  /* 0x000000081b157209 */ /* 0x000fe40007810000 */
[----:B------:R-:W-:Y:S02]  /*7090*/  ISETP.LT.OR P5, PT, R53, 0x31, P5 ;  /* 0x000000313500780c */ /* 0x000fe40002fa1670 */
[----:B------:R-:W-:Y:S02]  /*70a0*/  FMNMX.FTZ R21, R164, R21, !PT ;  /* 0x00000015a4157209 */ /* 0x000fe40007810000 */
[----:B------:R-:W-:Y:S02]  /*70b0*/  FSEL R12, R31, -INF , !P5 ;  /* 0xff8000001f0c7808 */ /* 0x000fe40006800000 */
[----:B------:R-:W-:Y:S02]  /*70c0*/  FMNMX.FTZ R21, R158, R21, !PT ;  /* 0x000000159e157209 */ /* 0x000fe40007810000 */
[----:B------:R-:W-:-:S02]  /*70d0*/  ISETP.GT.AND P5, PT, R55, 0x38, P3 ;  /* 0x000000383700780c */ /* 0x000fc40001fa4270 */
[----:B------:R-:W-:Y:S02]  /*70e0*/  FMNMX.FTZ R25, R160, R21, !PT ;  /* 0x00000015a0197209 */ /* 0x000fe40007810000 */
[----:B------:R-:W-:Y:S02]  /*70f0*/  ISETP.LT.OR P5, PT, R53, 0x39, P5 ;  /* 0x000000393500780c */ /* 0x000fe40002fa1670 */
[----:B------:R-:W-:Y:S02]  /*7100*/  FMNMX.FTZ R25, R14, R25, !PT ;  /* 0x000000190e197209 */ /* 0x000fe40007810000 */
[----:B------:R-:W-:Y:S02]  /*7110*/  FSEL R30, R30, -INF , !P5 ;  /* 0xff8000001e1e7808 */ /* 0x000fe40006800000 */
[----:B------:R-:W-:Y:S02]  /*7120*/  FMNMX.FTZ R25, R20, R25, !PT ;  /* 0x0000001914197209 */ /* 0x000fe40007810000 */
[----:B--2---:R-:W-:-:S02]  /*7130*/  FMNMX.FTZ R57, R35, R34, !PT ;  /* 0x0000002223397209 */ /* 0x004fc40007810000 */
[----:B------:R-:W-:Y:S02]  /*7140*/  FMNMX.FTZ R25, R166, R25, !PT ;  /* 0x00000019a6197209 */ /* 0x000fe40007810000 */
[----:B------:R-:W-:Y:S01]  /*7150*/  ISETP.GT.AND P5, PT, R55, 0x40, P3 ;  /* 0x000000403700780c */ /* 0x000fe20001fa4270 */
[----:B------:R-:W2:Y:S03]  /*7160*/  SHFL.BFLY PT, R34, R57, 0x1, 0x1f ;  /* 0x0c201f0039227f89 */ /* 0x000ea600000e0000 */
[----:B------:R-:W-:Y:S02]  /*7170*/  ISETP.LT.OR P5, PT, R53, 0x41, P5 ;  /* 0x000000413500780c */ /* 0x000fe40002fa1670 */
[----:B--2---:R-:W-:-:S04]  /*7180*/  FMNMX.FTZ R34, R57, R34, !PT ;  /* 0x0000002239227209 */ /* 0x004fc80007810000 */
[C---:B------:R-:W-:Y:S01]  /*7190*/  FSETP.NEU.FTZ.AND P6, PT, R34.reuse, -INF , PT ;  /* 0xff8000002200780b */ /* 0x040fe20003fdd000 */
[----:B-1----:R-:W-:-:S05]  /*71a0*/  FMUL.FTZ R35, R34, R9 ;  /* 0x0000000922237220 */ /* 0x002fca0000410000 */
[----:B------:R-:W-:-:S05]  /*71b0*/  FSEL R35, R35, RZ, P6 ;  /* 0x000000ff23237208 */ /* 0x000fca0003000000 */
[-CC-:B------:R-:W-:Y:S01]  /*71c0*/  FFMA.FTZ R13, R182, R9.reuse, -R35.reuse ;  /* 0x00000009b60d7223 */ /* 0x180fe20000010823 */
[-CC-:B------:R-:W-:Y:S01]  /*71d0*/  FFMA.FTZ R182, R174, R9.reuse, -R35.reuse ;  /* 0x00000009aeb67223 */ /* 0x180fe20000010823 */
[----:B------:R-:W-:Y:S01]  /*71e0*/  FSEL R174, R33, -INF , !P4 ;  /* 0xff80000021ae7808 */ /* 0x000fe20006000000 */
[-CC-:B------:R-:W-:Y:S01]  /*71f0*/  FFMA.FTZ R31, R194, R9.reuse, -R35.reuse ;  /* 0x00000009c21f7223 */ /* 0x180fe20000010823 */
[----:B------:R-:W-:Y:S01]  /*7200*/  ISETP.GT.AND P4, PT, R55, 0x29, P3 ;  /* 0x000000293700780c */ /* 0x000fe20001f84270 */
[-CC-:B------:R-:W-:Y:S01]  /*7210*/  FFMA.FTZ R15, R196, R9.reuse, -R35.reuse ;  /* 0x00000009c40f7223 */ /* 0x180fe20000010823 */
[-CC-:B------:R-:W-:Y:S01]  /*7220*/  FFMA.FTZ R162, R162, R9.reuse, -R35.reuse ;  /* 0x00000009a2a27223 */ /* 0x180fe20000010823 */
[----:B------:R1:W-:Y:S01]  /*7230*/  MUFU.EX2 R21, R31 ;  /* 0x0000001f00157308 */ /* 0x0003e20000000800 */
[----:B------:R-:W-:Y:S01]  /*7240*/  ISETP.LT.OR P4, PT, R53, 0x2a, P4 ;  /* 0x0000002a3500780c */ /* 0x000fe20002781670 */
[-CC-:B------:R-:W-:Y:S01]  /*7250*/  FFMA.FTZ R84, R84, R9.reuse, -R35.reuse ;  /* 0x0000000954547223 */ /* 0x180fe20000010823 */
[-CC-:B------:R-:W-:Y:S01]  /*7260*/  FFMA.FTZ R180, R180, R9.reuse, -R35.reuse ;  /* 0x00000009b4b47223 */ /* 0x180fe20000010823 */
[-CC-:B------:R-:W-:Y:S01]  /*7270*/  FFMA.FTZ R176, R176, R9.reuse, -R35.reuse ;  /* 0x00000009b0b07223 */ /* 0x180fe20000010823 */
[----:B------:R-:W-:Y:S01]  /*7280*/  FSEL R24, R24, -INF , !P4 ;  /* 0xff80000018187808 */ /* 0x000fe20006000000 */
[-CC-:B------:R-:W-:Y:S01]  /*7290*/  FFMA.FTZ R178, R178, R9.reuse, -R35.reuse ;  /* 0x00000009b2b27223 */ /* 0x180fe20000010823 */
[----:B------:R-:W-:Y:S01]  /*72a0*/  ISETP.GT.AND P4, PT, R55, 0x31, P3 ;  /* 0x000000313700780c */ /* 0x000fe20001f84270 */
[----:B------:R-:W-:Y:S01]  /*72b0*/  MUFU.EX2 R13, R13 ;  /* 0x0000000d000d7308 */ /* 0x000fe20000000800 */
[-CC-:B-1----:R-:W-:Y:S01]  /*72c0*/  FFMA.FTZ R31, R192, R9.reuse, -R35.reuse ;  /* 0x00000009c01f7223 */ /* 0x182fe20000010823 */
[----:B------:R-:W-:Y:S01]  /*72d0*/  FSEL R192, R39, -INF , !P5 ;  /* 0xff80000027c07808 */ /* 0x000fe20006800000 */
[-CC-:B------:R-:W-:Y:S01]  /*72e0*/  FFMA.FTZ R39, R152, R9.reuse, -R35.reuse ;  /* 0x0000000998277223 */ /* 0x180fe20000010823 */
[----:B------:R-:W-:Y:S01]  /*72f0*/  ISETP.LT.OR P4, PT, R53, 0x32, P4 ;  /* 0x000000323500780c */ /* 0x000fe20002781670 */
[-CC-:B------:R-:W-:Y:S01]  /*7300*/  FFMA.FTZ R172, R172, R9.reuse, -R35.reuse ;  /* 0x00000009acac7223 */ /* 0x180fe20000010823 */
[C---:B------:R-:W-:Y:S01]  /*7310*/  ISETP.GT.AND P5, PT, R55.reuse, 0x48, P3 ;  /* 0x000000483700780c */ /* 0x040fe20001fa4270 */
[-CC-:B------:R-:W-:Y:S01]  /*7320*/  FFMA.FTZ R64, R64, R9.reuse, -R35.reuse ;  /* 0x0000000940407223 */ /* 0x180fe20000010823 */
[----:B------:R-:W-:Y:S01]  /*7330*/  FSEL R28, R28, -INF , !P4 ;  /* 0xff8000001c1c7808 */ /* 0x000fe20006000000 */
[----:B------:R-:W-:Y:S01]  /*7340*/  MUFU.EX2 R180, R180 ;  /* 0x000000b400b47308 */ /* 0x000fe20000000800 */
[----:B------:R-:W-:Y:S01]  /*7350*/  ISETP.GT.AND P4, PT, R55, 0x39, P3 ;  /* 0x000000393700780c */ /* 0x000fe20001f84270 */
[-CC-:B------:R-:W-:Y:S01]  /*7360*/  FFMA.FTZ R60, R60, R9.reuse, -R35.reuse ;  /* 0x000000093c3c7223 */ /* 0x180fe20000010823 */
[C---:B------:R-:W-:Y:S01]  /*7370*/  ISETP.LT.OR P5, PT, R53.reuse, 0x49, P5 ;  /* 0x000000493500780c */ /* 0x040fe20002fa1670 */
[----:B------:R-:W-:Y:S01]  /*7380*/  FFMA.FTZ R52, R52, R9, -R35 ;  /* 0x0000000934347223 */ /* 0x000fe20000010823 */
[----:B------:R-:W-:-:S02]  /*7390*/  ISETP.LT.OR P4, PT, R53, 0x3a, P4 ;  /* 0x0000003a3500780c */ /* 0x000fc40002781670 */
[----:B------:R-:W-:Y:S01]  /*73a0*/  FSEL R38, R38, -INF , !P5 ;  /* 0xff80000026267808 */ /* 0x000fe20006800000 */
[----:B------:R-:W-:Y:S01]  /*73b0*/  MUFU.EX2 R182, R182 ;  /* 0x000000b600b67308 */ /* 0x000fe20000000800 */
[----:B------:R-:W-:Y:S02]  /*73c0*/  FSEL R194, R29, -INF , !P4 ;  /* 0xff8000001dc27808 */ /* 0x000fe40006000000 */
[----:B------:R-:W-:Y:S02]  /*73d0*/  FMNMX.FTZ R29, R26, R25, !PT ;  /* 0x000000191a1d7209 */ /* 0x000fe40007810000 */
[----:B------:R-:W-:Y:S02]  /*73e0*/  ISETP.GT.AND P4, PT, R55, 0x41, P3 ;  /* 0x000000413700780c */ /* 0x000fe40001f84270 */
[----:B------:R-:W-:Y:S01]  /*73f0*/  FMNMX.FTZ R29, R32, R29, !PT ;  /* 0x0000001d201d7209 */ /* 0x000fe20007810000 */
[----:B------:R1:W-:Y:S01]  /*7400*/  MUFU.EX2 R25, R31 ;  /* 0x0000001f00197308 */ /* 0x0003e20000000800 */
[----:B------:R-:W-:-:S02]  /*7410*/  ISETP.LT.OR P4, PT, R53, 0x42, P4 ;  /* 0x000000423500780c */ /* 0x000fc40002781670 */
[----:B------:R-:W-:Y:S02]  /*7420*/  FMNMX.FTZ R29, R168, R29, !PT ;  /* 0x0000001da81d7209 */ /* 0x000fe40007810000 */
[----:B------:R-:W-:Y:S01]  /*7430*/  FSEL R196, R37, -INF , !P4 ;  /* 0xff80000025c47808 */ /* 0x000fe20006000000 */
[----:B------:R-:W-:Y:S01]  /*7440*/  FFMA.FTZ R37, R156, R9, -R35 ;  /* 0x000000099c257223 */ /* 0x000fe20000010823 */
[----:B------:R-:W-:Y:S01]  /*7450*/  FMNMX.FTZ R29, R174, R29, !PT ;  /* 0x0000001dae1d7209 */ /* 0x000fe20007810000 */
[----:B------:R-:W-:Y:S01]  /*7460*/  MUFU.EX2 R15, R15 ;  /* 0x0000000f000f7308 */ /* 0x000fe20000000800 */
[C---:B------:R-:W-:Y:S02]  /*7470*/  ISETP.GT.AND P4, PT, R55.reuse, 0x49, P3 ;  /* 0x000000493700780c */ /* 0x040fe40001f84270 */
[----:B-1----:R-:W-:Y:S02]  /*7480*/  FMNMX.FTZ R31, R24, R29, !PT ;  /* 0x0000001d181f7209 */ /* 0x002fe40007810000 */
[----:B------:R-:W-:-:S02]  /*7490*/  ISETP.GT.AND P5, PT, R55, 0x50, P3 ;  /* 0x000000503700780c */ /* 0x000fc40001fa4270 */
[----:B------:R-:W-:Y:S01]  /*74a0*/  FMNMX.FTZ R31, R12, R31, !PT ;  /* 0x0000001f0c1f7209 */ /* 0x000fe20007810000 */
[----:B------:R1:W-:Y:S01]  /*74b0*/  MUFU.EX2 R29, R37 ;  /* 0x00000025001d7308 */ /* 0x0003e20000000800 */
[C---:B------:R-:W-:Y:S02]  /*74c0*/  ISETP.LT.OR P4, PT, R53.reuse, 0x4a, P4 ;  /* 0x0000004a3500780c */ /* 0x040fe40002781670 */
[----:B------:R-:W-:Y:S02]  /*74d0*/  FMNMX.FTZ R33, R28, R31, !PT ;  /* 0x0000001f1c217209 */ /* 0x000fe40007810000 */
[----:B------:R-:W-:Y:S02]  /*74e0*/  ISETP.LT.OR P5, PT, R53, 0x51, P5 ;  /* 0x000000513500780c */ /* 0x000fe40002fa1670 */
[----:B------:R-:W-:Y:S01]  /*74f0*/  FMNMX.FTZ R33, R30, R33, !PT ;  /* 0x000000211e217209 */ /* 0x000fe20007810000 */
[----:B------:R2:W-:Y:S01]  /*7500*/  MUFU.EX2 R31, R162 ;  /* 0x000000a2001f7308 */ /* 0x0005e20000000800 */
[----:B------:R-:W-:Y:S01]  /*7510*/  FSEL R156, R36, -INF , !P4 ;  /* 0xff800000249c7808 */ /* 0x000fe20006000000 */
[----:B------:R-:W-:Y:S01]  /*7520*/  FFMA.FTZ R36, R154, R9, -R35 ;  /* 0x000000099a247223 */ /* 0x000fe20000010823 */
[----:B------:R-:W-:-:S02]  /*7530*/  FMNMX.FTZ R33, R194, R33, !PT ;  /* 0x00000021c2217209 */ /* 0x000fc40007810000 */
[C---:B------:R-:W-:Y:S02]  /*7540*/  ISETP.GT.AND P4, PT, R55.reuse, 0x51, P3 ;  /* 0x000000513700780c */ /* 0x040fe40001f84270 */
[----:B------:R-:W-:Y:S01]  /*7550*/  FMNMX.FTZ R33, R192, R33, !PT ;  /* 0x00000021c0217209 */ /* 0x000fe20007810000 */
[----:B------:R-:W-:Y:S01]  /*7560*/  MUFU.EX2 R176, R176 ;  /* 0x000000b000b07308 */ /* 0x000fe20000000800 */
[----:B------:R-:W-:Y:S02]  /*7570*/  FSEL R42, R42, -INF , !P5 ;  /* 0xff8000002a2a7808 */ /* 0x000fe40006800000 */
[----:B-1----:R-:W-:Y:S02]  /*7580*/  FMNMX.FTZ R37, R196, R33, !PT ;  /* 0x00000021c4257209 */ /* 0x002fe40007810000 */
[----:B------:R-:W-:Y:S02]  /*7590*/  ISETP.GT.AND P5, PT, R55, 0x58, P3 ;  /* 0x000000583700780c */ /* 0x000fe40001fa4270 */
[----:B------:R-:W-:Y:S01]  /*75a0*/  ISETP.LT.OR P4, PT, R53, 0x52, P4 ;  /* 0x000000523500780c */ /* 0x000fe20002781670 */
[----:B------:R1:W-:Y:S01]  /*75b0*/  MUFU.EX2 R33, R39 ;  /* 0x0000002700217308 */ /* 0x0003e20000000800 */
[----:B------:R-:W-:-:S02]  /*75c0*/  FMNMX.FTZ R37, R38, R37, !PT ;  /* 0x0000002526257209 */ /* 0x000fc40007810000 */
[----:B------:R-:W-:Y:S02]  /*75d0*/  ISETP.LT.OR P5, PT, R53, 0x59, P5 ;  /* 0x000000593500780c */ /* 0x000fe40002fa1670 */
[----:B------:R-:W-:Y:S02]  /*75e0*/  FSEL R40, R40, -INF , !P4 ;  /* 0xff80000028287808 */ /* 0x000fe40006000000 */
[----:B------:R-:W-:Y:S01]  /*75f0*/  FMNMX.FTZ R37, R156, R37, !PT ;  /* 0x000000259c257209 */ /* 0x000fe20007810000 */
[----:B------:R-:W-:Y:S01]  /*7600*/  MUFU.EX2 R178, R178 ;  /* 0x000000b200b27308 */ /* 0x000fe20000000800 */
[----:B------:R-:W-:Y:S02]  /*7610*/  ISETP.GT.AND P4, PT, R55, 0x59, P3 ;  /* 0x000000593700780c */ /* 0x000fe40001f84270 */
[----:B------:R-:W-:Y:S01]  /*7620*/  FSEL R154, R43, -INF , !P5 ;  /* 0xff8000002b9a7808 */ /* 0x000fe20006800000 */
[----:B------:R-:W-:Y:S01]  /*7630*/  FFMA.FTZ R43, R82, R9, -R35 ;  /* 0x00000009522b7223 */ /* 0x000fe20000010823 */
[----:B------:R-:W-:-:S02]  /*7640*/  FMNMX.FTZ R37, R42, R37, !PT ;  /* 0x000000252a257209 */ /* 0x000fc40007810000 */
[----:B------:R-:W-:Y:S01]  /*7650*/  ISETP.GT.AND P5, PT, R55, 0x60, P3 ;  /* 0x000000603700780c */ /* 0x000fe20001fa4270 */
[----:B------:R-:W-:Y:S01]  /*7660*/  MUFU.EX2 R172, R172 ;  /* 0x000000ac00ac7308 */ /* 0x000fe20000000800 */
[C---:B------:R-:W-:Y:S02]  /*7670*/  ISETP.LT.OR P4, PT, R53.reuse, 0x5a, P4 ;  /* 0x0000005a3500780c */ /* 0x040fe40002781670 */
[----:B------:R-:W-:Y:S02]  /*7680*/  FMNMX.FTZ R37, R40, R37, !PT ;  /* 0x0000002528257209 */ /* 0x000fe40007810000 */
[----:B------:R-:W-:Y:S02]  /*7690*/  ISETP.LT.OR P5, PT, R53, 0x61, P5 ;  /* 0x000000613500780c */ /* 0x000fe40002fa1670 */
[----:B------:R-:W-:Y:S01]  /*76a0*/  FSEL R152, R41, -INF , !P4 ;  /* 0xff80000029987808 */ /* 0x000fe20006000000 */
[-CC-:B------:R-:W-:Y:S01]  /*76b0*/  FFMA.FTZ R41, R170, R9.reuse, -R35.reuse ;  /* 0x00000009aa297223 */ /* 0x180fe20000010823 */
[----:B------:R-:W-:Y:S01]  /*76c0*/  ISETP.GT.AND P4, PT, R55, 0x61, P3 ;  /* 0x000000613700780c */ /* 0x000fe20001f84270 */
[----:B------:R-:W-:Y:S01]  /*76d0*/  FFMA.FTZ R170, R86, R9, -R35 ;  /* 0x0000000956aa7223 */ /* 0x000fe20000010823 */
[----:B------:R-:W-:Y:S01]  /*76e0*/  FMNMX.FTZ R37, R154, R37, !PT ;  /* 0x000000259a257209 */ /* 0x000fe20007810000 */
[----:B------:R-:W-:Y:S01]  /*76f0*/  MUFU.EX2 R36, R36 ;  /* 0x0000002400247308 */ /* 0x000fe20000000800 */
[----:B--2---:R-:W-:-:S02]  /*7700*/  FSEL R162, R44, -INF , !P5 ;  /* 0xff8000002ca27808 */ /* 0x004fc40006800000 */
[----:B------:R-:W-:Y:S02]  /*7710*/  ISETP.GT.AND P5, PT, R55, 0x68, P3 ;  /* 0x000000683700780c */ /* 0x000fe40001fa4270 */
[C---:B------:R-:W-:Y:S02]  /*7720*/  ISETP.LT.OR P4, PT, R53.reuse, 0x62, P4 ;  /* 0x000000623500780c */ /* 0x040fe40002781670 */
[----:B-1----:R-:W-:Y:S01]  /*7730*/  FMNMX.FTZ R39, R152, R37, !PT ;  /* 0x0000002598277209 */ /* 0x002fe20007810000 */
[----:B------:R1:W-:Y:S01]  /*7740*/  MUFU.EX2 R44, R41 ;  /* 0x00000029002c7308 */ /* 0x0003e20000000800 */
[----:B------:R-:W-:Y:S02]  /*7750*/  ISETP.LT.OR P5, PT, R53, 0x69, P5 ;  /* 0x000000693500780c */ /* 0x000fe40002fa1670 */
[----:B------:R-:W-:Y:S01]  /*7760*/  FSEL R86, R45, -INF , !P4 ;  /* 0xff8000002d567808 */ /* 0x000fe20006000000 */
[----:B------:R-:W-:Y:S01]  /*7770*/  FFMA.FTZ R45, R80, R9, -R35 ;  /* 0x00000009502d7223 */ /* 0x000fe20000010823 */
[----:B------:R-:W-:-:S02]  /*7780*/  ISETP.GT.AND P4, PT, R55, 0x69, P3 ;  /* 0x000000693700780c */ /* 0x000fc40001f84270 */
[----:B------:R-:W-:Y:S01]  /*7790*/  FMNMX.FTZ R39, R162, R39, !PT ;  /* 0x00000027a2277209 */ /* 0x000fe20007810000 */
[----:B------:R2:W-:Y:S01]  /*77a0*/  MUFU.EX2 R37, R84 ;  /* 0x0000005400257308 */ /* 0x0005e20000000800 */
[----:B------:R-:W-:Y:S01]  /*77b0*/  FSEL R198, R47, -INF , !P5 ;  /* 0xff8000002fc67808 */ /* 0x000fe20006800000 */
[----:B------:R-:W-:Y:S01]  /*77c0*/  FFMA.FTZ R47, R78, R9, -R35 ;  /* 0x000000094e2f7223 */ /* 0x000fe20000010823 */
[----:B------:R-:W-:Y:S02]  /*77d0*/  ISETP.GT.AND P5, PT, R55, 0x70, P3 ;  /* 0x000000703700780c */ /* 0x000fe40001fa4270 */
[C---:B------:R-:W-:Y:S02]  /*77e0*/  ISETP.LT.OR P4, PT, R53.reuse, 0x6a, P4 ;  /* 0x0000006a3500780c */ /* 0x040fe40002781670 */
[----:B-1----:R-:W-:Y:S01]  /*77f0*/  FMNMX.FTZ R41, R86, R39, !PT ;  /* 0x0000002756297209 */ /* 0x002fe20007810000 */
[----:B------:R-:W-:Y:S01]  /*7800*/  MUFU.EX2 R170, R170 ;  /* 0x000000aa00aa7308 */ /* 0x000fe20000000800 */
[----:B------:R-:W-:-:S02]  /*7810*/  ISETP.LT.OR P5, PT, R53, 0x71, P5 ;  /* 0x000000713500780c */ /* 0x000fc40002fa1670 */
[----:B------:R-:W-:Y:S02]  /*7820*/  FSEL R46, R46, -INF , !P4 ;  /* 0xff8000002e2e7808 */ /* 0x000fe40006000000 */
[----:B------:R-:W-:Y:S02]  /*7830*/  ISETP.GT.AND P4, PT, R55, 0x71, P3 ;  /* 0x000000713700780c */ /* 0x000fe40001f84270 */
[----:B------:R-:W-:Y:S01]  /*7840*/  FMNMX.FTZ R41, R198, R41, !PT ;  /* 0x00000029c6297209 */ /* 0x000fe20007810000 */
[----:B------:R1:W-:Y:S01]  /*7850*/  MUFU.EX2 R39, R43 ;  /* 0x0000002b00277308 */ /* 0x0003e20000000800 */
[----:B------:R-:W-:Y:S02]  /*7860*/  FSEL R82, R49, -INF , !P5 ;  /* 0xff80000031527808 */ /* 0x000fe40006800000 */
[----:B------:R-:W-:Y:S02]  /*7870*/  ISETP.GT.AND P5, PT, R55, 0x78, P3 ;  /* 0x000000783700780c */ /* 0x000fe40001fa4270 */
[----:B------:R-:W-:-:S02]  /*7880*/  ISETP.LT.OR P4, PT, R53, 0x72, P4 ;  /* 0x000000723500780c */ /* 0x000fc40002781670 */
[----:B------:R-:W-:Y:S01]  /*7890*/  FMNMX.FTZ R41, R46, R41, !PT ;  /* 0x000000292e297209 */ /* 0x000fe20007810000 */
[----:B------:R-:W-:Y:S01]  /*78a0*/  MUFU.EX2 R64, R64 ;  /* 0x0000004000407308 */ /* 0x000fe20000000800 */
[----:B------:R-:W-:Y:S01]  /*78b0*/  ISETP.GT.AND P3, PT, R55, 0x79, P3 ;  /* 0x000000793700780c */ /* 0x000fe20001f64270 */
[----:B------:R-:W-:Y:S01]  /*78c0*/  FFMA.FTZ R55, R54, R9, -R35 ;  /* 0x0000000936377223 */ /* 0x000fe20000010823 */
[C---:B------:R-:W-:Y:S02]  /*78d0*/  ISETP.LT.OR P5, PT, R53.reuse, 0x79, P5 ;  /* 0x000000793500780c */ /* 0x040fe40002fa1670 */
[----:B------:R-:W-:Y:S02]  /*78e0*/  FSEL R80, R48, -INF , !P4 ;  /* 0xff80000030507808 */ /* 0x000fe40006000000 */
[----:B------:R-:W-:Y:S01]  /*78f0*/  FMNMX.FTZ R41, R82, R41, !PT ;  /* 0x0000002952297209 */ /* 0x000fe20007810000 */
[----:B------:R3:W-:Y:S01]  /*7900*/  MUFU.EX2 R48, R45 ;  /* 0x0000002d00307308 */ /* 0x0007e20000000800 */
[----:B------:R-:W-:-:S02]  /*7910*/  ISETP.LT.OR P3, PT, R53, 0x7a, P3 ;  /* 0x0000007a3500780c */ /* 0x000fc40001f61670 */
[----:B--2---:R-:W-:Y:S01]  /*7920*/  FSEL R84, R50, -INF , !P5 ;  /* 0xff80000032547808 */ /* 0x004fe20006800000 */
[--C-:B------:R-:W-:Y:S01]  /*7930*/  FFMA.FTZ R50, R72, R9, -R35.reuse ;  /* 0x0000000948327223 */ /* 0x100fe20000010823 */
[----:B-1----:R-:W-:Y:S02]  /*7940*/  FMNMX.FTZ R43, R80, R41, !PT ;  /* 0x00000029502b7209 */ /* 0x002fe40007810000 */
[----:B------:R-:W-:Y:S01]  /*7950*/  FSEL R78, R51, -INF , !P3 ;  /* 0xff800000334e7808 */ /* 0x000fe20005800000 */
[--C-:B------:R-:W-:Y:S01]  /*7960*/  FFMA.FTZ R51, R56, R9, -R35.reuse ;  /* 0x0000000938337223 */ /* 0x100fe20000010823 */
[----:B------:R-:W-:Y:S01]  /*7970*/  FMNMX.FTZ R43, R84, R43, !PT ;  /* 0x0000002b542b7209 */ /* 0x000fe20007810000 */
[--C-:B------:R-:W-:Y:S01]  /*7980*/  FFMA.FTZ R56, R58, R9, -R35.reuse ;  /* 0x000000093a387223 */ /* 0x100fe20000010823 */
[----:B------:R-:W-:Y:S01]  /*7990*/  FSEL R58, R34, RZ, P6 ;  /* 0x000000ff223a7208 */ /* 0x000fe20003000000 */
[----:B------:R1:W-:Y:S01]  /*79a0*/  MUFU.EX2 R41, R47 ;  /* 0x0000002f00297308 */ /* 0x0003e20000000800 */
[----:B------:R-:W-:Y:S01]  /*79b0*/  FMNMX.FTZ R49, R78, R43, !PT ;  /* 0x0000002b4e317209 */ /* 0x000fe20007810000 */
[-CC-:B------:R-:W-:Y:S01]  /*79c0*/  FFMA.FTZ R43, R68, R9.reuse, -R35.reuse ;  /* 0x00000009442b7223 */ /* 0x180fe20000010823 */
[-C--:B---3--:R-:W-:Y:S01]  /*79d0*/  FFMA.FTZ R45, R70, R9.reuse, -R35 ;  /* 0x00000009462d7223 */ /* 0x088fe20000010823 */
[----:B------:R-:W-:Y:S01]  /*79e0*/  FADD.FTZ R58, -R58, R7 ;  /* 0x000000073a3a7221 */ /* 0x000fe20000010100 */
[-CC-:B------:R-:W-:Y:S01]  /*79f0*/  FFMA.FTZ R68, R76, R9.reuse, -R35.reuse ;  /* 0x000000094c447223 */ /* 0x180fe20000010823 */
[----:B------:R-:W2:Y:S01]  /*7a00*/  SHFL.BFLY PT, R72, R49, 0x2, 0x1f ;  /* 0x0c401f0031487f89 */ /* 0x000ea200000e0000 */
[-CC-:B------:R-:W-:Y:S01]  /*7a10*/  FFMA.FTZ R70, R74, R9.reuse, -R35.reuse ;  /* 0x000000094a467223 */ /* 0x180fe20000010823 */
[-C--:B------:R-:W-:Y:S01]  /*7a20*/  FMUL.FTZ R58, R58, R9.reuse ;  /* 0x000000093a3a7220 */ /* 0x080fe20000410000 */
[-CC-:B-1----:R-:W-:Y:S01]  /*7a30*/  FFMA.FTZ R47, R66, R9.reuse, -R35.reuse ;  /* 0x00000009422f7223 */ /* 0x182fe20000010823 */
[----:B------:R-:W-:Y:S08]  /*7a40*/  MUFU.EX2 R50, R50 ;  /* 0x0000003200327308 */ /* 0x000ff00000000800 */
[----:B------:R-:W1:Y:S08]  /*7a50*/  MUFU.EX2 R58, R58 ;  /* 0x0000003a003a7308 */ /* 0x000e700000000800 */
[----:B------:R-:W-:Y:S01]  /*7a60*/  MUFU.EX2 R43, R43 ;  /* 0x0000002b002b7308 */ /* 0x000fe20000000800 */
[----:B--2---:R-:W-:Y:S01]  /*7a70*/  FMNMX.FTZ R72, R49, R72, !PT ;  /* 0x0000004831487209 */ /* 0x004fe20007810000 */
[----:B------:R-:W-:-:S06]  /*7a80*/  FFMA.FTZ R49, R62, R9, -R35 ;  /* 0x000000093e317223 */ /* 0x000fcc0000010823 */
[----:B------:R-:W-:Y:S01]  /*7a90*/  MUFU.EX2 R68, R68 ;  /* 0x0000004400447308 */ /* 0x000fe20000000800 */
[----:B------:R-:W2:Y:S01]  /*7aa0*/  SHFL.BFLY PT, R53, R72, 0x1, 0x1f ;  /* 0x0c201f0048357f89 */ /* 0x000ea200000e0000 */
[----:B-1----:R-:W-:Y:S01]  /*7ab0*/  FFMA.FTZ R7, R58, R4, R13 ;  /* 0x000000043a077223 */ /* 0x002fe2000001000d */
[-C--:B------:R-:W-:Y:S01]  /*7ac0*/  FMUL.FTZ R88, R88, R58.reuse ;  /* 0x0000003a58587220 */ /* 0x080fe20000410000 */
[-C--:B------:R-:W-:Y:S01]  /*7ad0*/  FMUL.FTZ R89, R89, R58.reuse ;  /* 0x0000003a59597220 */ /* 0x080fe20000410000 */
[-C--:B------:R-:W-:Y:S01]  /*7ae0*/  FMUL.FTZ R92, R92, R58.reuse ;  /* 0x0000003a5c5c7220 */ /* 0x080fe20000410000 */
[C---:B------:R-:W-:Y:S01]  /*7af0*/  FADD.FTZ R7, R180.reuse, R7 ;  /* 0x00000007b4077221 */ /* 0x040fe20000010000 */
[----:B------:R-:W-:Y:S01]  /*7b00*/  F2FP.BF16.F32.PACK_AB R180, R180, R13 ;  /* 0x0000000db4b4723e */ /* 0x000fe200000010ff */
[----:B------:R-:W-:Y:S01]  /*7b10*/  MUFU.EX2 R45, R45 ;  /* 0x0000002d002d7308 */ /* 0x000fe20000000800 */
[----:B------:R-:W-:Y:S01]  /*7b20*/  FMUL.FTZ R93, R93, R58 ;  /* 0x0000003a5d5d7220 */ /* 0x000fe20000410000 */
[----:B------:R-:W-:Y:S01]  /*7b30*/  FADD.FTZ R4, R182, R7 ;  /* 0x00000007b6047221 */ /* 0x000fe20000010000 */
[----:B------:R-:W-:Y:S01]  /*7b40*/  F2FP.BF16.F32.PACK_AB R182, R15, R182 ;  /* 0x000000b60fb6723e */ /* 0x000fe200000010ff */
[-C--:B------:R-:W-:Y:S01]  /*7b50*/  FMUL.FTZ R96, R96, R58.reuse ;  /* 0x0000003a60607220 */ /* 0x080fe20000410000 */
[-C--:B------:R-:W-:Y:S01]  /*7b60*/  FMUL.FTZ R97, R97, R58.reuse ;  /* 0x0000003a61617220 */ /* 0x080fe20000410000 */
[----:B------:R-:W-:Y:S01]  /*7b70*/  FADD.FTZ R7, R15, R4 ;  /* 0x000000040f077221 */ /* 0x000fe20000010000 */
[-C--:B------:R-:W-:Y:S01]  /*7b80*/  FMUL.FTZ R100, R100, R58.reuse ;  /* 0x0000003a64647220 */ /* 0x080fe20000410000 */
[----:B------:R-:W-:Y:S01]  /*7b90*/  MUFU.EX2 R70, R70 ;  /* 0x0000004600467308 */ /* 0x000fe20000000800 */
[----:B------:R-:W-:Y:S01]  /*7ba0*/  FMUL.FTZ R101, R101, R58 ;  /* 0x0000003a65657220 */ /* 0x000fe20000410000 */
[----:B------:R-:W-:Y:S01]  /*7bb0*/  FADD.FTZ R4, R176, R7 ;  /* 0x00000007b0047221 */ /* 0x000fe20000010000 */
[----:B------:R-:W-:Y:S01]  /*7bc0*/  F2FP.BF16.F32.PACK_AB R176, R21, R176 ;  /* 0x000000b015b0723e */ /* 0x000fe200000010ff */
[-C--:B------:R-:W-:Y:S01]  /*7bd0*/  FMUL.FTZ R104, R104, R58.reuse ;  /* 0x0000003a68687220 */ /* 0x080fe20000410000 */
[-C--:B------:R-:W-:Y:S01]  /*7be0*/  FMUL.FTZ R105, R105, R58.reuse ;  /* 0x0000003a69697220 */ /* 0x080fe20000410000 */
[----:B------:R-:W-:Y:S01]  /*7bf0*/  FADD.FTZ R7, R21, R4 ;  /* 0x0000000415077221 */ /* 0x000fe20000010000 */
[----:B------:R-:W-:Y:S01]  /*7c00*/  FMUL.FTZ R108, R108, R58 ;  /* 0x0000003a6c6c7220 */ /* 0x000fe20000410000 */
[----:B------:R-:W-:Y:S01]  /*7c10*/  MUFU.EX2 R47, R47 ;  /* 0x0000002f002f7308 */ /* 0x000fe20000000800 */
[----:B--2---:R-:W-:Y:S01]  /*7c20*/  FMNMX.FTZ R54, R72, R53, !PT ;  /* 0x0000003548367209 */ /* 0x004fe20007810000 */
[----:B------:R-:W-:Y:S01]  /*7c30*/  FADD.FTZ R4, R178, R7 ;  /* 0x00000007b2047221 */ /* 0x000fe20000010000 */
[----:B------:R-:W-:Y:S01]  /*7c40*/  F2FP.BF16.F32.PACK_AB R178, R25, R178 ;  /* 0x000000b219b2723e */ /* 0x000fe200000010ff */
[-C--:B------:R-:W-:Y:S01]  /*7c50*/  FMUL.FTZ R109, R109, R58.reuse ;  /* 0x0000003a6d6d7220 */ /* 0x080fe20000410000 */
[C---:B------:R-:W-:Y:S01]  /*7c60*/  FSETP.NEU.FTZ.AND P3, PT, R54.reuse, -INF , PT ;  /* 0xff8000003600780b */ /* 0x040fe20003f7d000 */
[----:B------:R-:W-:Y:S01]  /*7c70*/  FADD.FTZ R7, R25, R4 ;  /* 0x0000000419077221 */ /* 0x000fe20000010000 */
[-C--:B------:R-:W-:Y:S01]  /*7c80*/  FMUL.FTZ R35, R54, R9.reuse ;  /* 0x0000000936237220 */ /* 0x080fe20000410000 */
[----:B------:R1:W-:Y:S01]  /*7c90*/  MUFU.EX2 R53, R55 ;  /* 0x0000003700357308 */ /* 0x0003e20000000800 */
[----:B------:R-:W-:Y:S01]  /*7ca0*/  FMUL.FTZ R112, R112, R58 ;  /* 0x0000003a70707220 */ /* 0x000fe20000410000 */
[----:B------:R-:W-:Y:S01]  /*7cb0*/  FADD.FTZ R4, R172, R7 ;  /* 0x00000007ac047221 */ /* 0x000fe20000010000 */
[----:B------:R-:W-:Y:S01]  /*7cc0*/  IMAD.U32 R7, RZ, RZ, UR37 ;  /* 0x00000025ff077e24 */ /* 0x000fe2000f8e00ff */
[----:B------:R-:W-:Y:S01]  /*7cd0*/  FSEL R35, R35, RZ, P3 ;  /* 0x000000ff23237208 */ /* 0x000fe20001800000 */
[----:B------:R-:W-:Y:S01]  /*7ce0*/  UMOV UR37, UR61 ;  /* 0x0000003d00257c82 */ /* 0x000fe20008000000 */
[C---:B------:R-:W-:Y:S01]  /*7cf0*/  FADD.FTZ R4, R29.reuse, R4 ;  /* 0x000000041d047221 */ /* 0x040fe20000010000 */
[----:B------:R-:W-:Y:S01]  /*7d00*/  F2FP.BF16.F32.PACK_AB R172, R29, R172 ;  /* 0x000000ac1dac723e */ /* 0x000fe200000010ff */
[----:B------:R-:W-:Y:S01]  /*7d10*/  MUFU.EX2 R49, R49 ;  /* 0x0000003100317308 */ /* 0x000fe20000000800 */
[-CC-:B------:R-:W-:Y:S01]  /*7d20*/  FFMA.FTZ R62, R27, R9.reuse, -R35.reuse ;  /* 0x000000091b3e7223 */ /* 0x180fe20000010823 */
[-CC-:B------:R-:W-:Y:S01]  /*7d30*/  FFMA.FTZ R171, R30, R9.reuse, -R35.reuse ;  /* 0x000000091eab7223 */ /* 0x180fe20000010823 */
[----:B------:R-:W-:Y:S01]  /*7d40*/  FADD.FTZ R27, R31, R4 ;  /* 0x000000041f1b7221 */ /* 0x000fe20000010000 */
[----:B------:R-:W-:Y:S01]  /*7d50*/  @!P1 LEA R30, R7, UR39, 0x3 ;  /* 0x00000027071e9c11 */ /* 0x000fe2000f8e18ff */
[-CC-:B------:R-:W-:Y:S01]  /*7d60*/  FFMA.FTZ R169, R12, R9.reuse, -R35.reuse ;  /* 0x000000090ca97223 */ /* 0x180fe20000010823 */
[----:B------:R-:W-:Y:S01]  /*7d70*/  FSEL R7, R54, RZ, P3 ;  /* 0x000000ff36077208 */ /* 0x000fe20001800000 */
[----:B------:R-:W-:Y:S01]  /*7d80*/  FFMA.FTZ R12, R28, R9, -R35 ;  /* 0x000000091c0c7223 */ /* 0x000fe20000010823 */
[----:B------:R-:W-:Y:S01]  /*7d90*/  FADD.FTZ R28, R36, R27 ;  /* 0x0000001b241c7221 */ /* 0x000fe20000010000 */
[----:B------:R-:W-:-:S02]  /*7da0*/  @!P1 VIADD R27, R30, 0x28860 ;  /* 0x000288601e1b9836 */ /* 0x000fc40000000000 */
[-C--:B------:R-:W-:Y:S01]  /*7db0*/  FFMA.FTZ R181, R164, R9.reuse, -R35 ;  /* 0x00000009a4b57223 */ /* 0x080fe20000010823 */
[----:B------:R-:W-:Y:S01]  /*7dc0*/  FADD.FTZ R4, -R7, R8 ;  /* 0x0000000807047221 */ /* 0x000fe20000010100 */
[----:B------:R-:W-:Y:S01]  /*7dd0*/  FADD.FTZ R7, R33, R28 ;  /* 0x0000001c21077221 */ /* 0x000fe20000010000 */
[----:B------:R-:W-:Y:S01]  /*7de0*/  MUFU.EX2 R62, R62 ;  /* 0x0000003e003e7308 */ /* 0x000fe20000000800 */
[----:B------:R-:W-:Y:S01]  /*7df0*/  @!P1 PRMT R28, RZ, 0x654, R27 ;  /* 0x00000654ff1c9816 */ /* 0x000fe2000000001b */
[-C--:B------:R-:W-:Y:S01]  /*7e00*/  FMUL.FTZ R4, R4, R9.reuse ;  /* 0x0000000904047220 */ /* 0x080fe20000410000 */
[----:B------:R-:W-:Y:S01]  /*7e10*/  FADD.FTZ R27, R44, R7 ;  /* 0x000000072c1b7221 */ /* 0x000fe20000010000 */
[-CC-:B------:R-:W-:Y:S01]  /*7e20*/  FFMA.FTZ R183, R158, R9.reuse, -R35.reuse ;  /* 0x000000099eb77223 */ /* 0x180fe20000010823 */
[-CC-:B------:R-:W-:Y:S01]  /*7e30*/  FFMA.FTZ R66, R160, R9.reuse, -R35.reuse ;  /* 0x00000009a0427223 */ /* 0x180fe20000010823 */
[-C--:B------:R-:W-:Y:S01]  /*7e40*/  FFMA.FTZ R177, R14, R9.reuse, -R35 ;  /* 0x000000090eb17223 */ /* 0x080fe20000010823 */
[----:B------:R-:W-:Y:S01]  /*7e50*/  FADD.FTZ R30, R170, R27 ;  /* 0x0000001baa1e7221 */ /* 0x000fe20000010000 */
[----:B------:R2:W3:Y:S01]  /*7e60*/  MUFU.EX2 R7, R4 ;  /* 0x0000000400077308 */ /* 0x0004e20000000800 */
[-CC-:B------:R-:W-:Y:S01]  /*7e70*/  FFMA.FTZ R14, R20, R9.reuse, -R35.reuse ;  /* 0x00000009140e7223 */ /* 0x180fe20000010823 */
[-CC-:B------:R-:W-:Y:S01]  /*7e80*/  FFMA.FTZ R179, R166, R9.reuse, -R35.reuse ;  /* 0x00000009a6b37223 */ /* 0x180fe20000010823 */
[----:B------:R-:W-:Y:S01]  /*7e90*/  FADD.FTZ R30, R37, R30 ;  /* 0x0000001e251e7221 */ /* 0x000fe20000010000 */
[-CC-:B------:R-:W-:Y:S01]  /*7ea0*/  FFMA.FTZ R20, R26, R9.reuse, -R35.reuse ;  /* 0x000000091a147223 */ /* 0x180fe20000010823 */
[-CC-:B------:R-:W-:Y:S01]  /*7eb0*/  FFMA.FTZ R173, R32, R9.reuse, -R35.reuse ;  /* 0x0000000920ad7223 */ /* 0x180fe20000010823 */
[-CC-:B------:R-:W-:Y:S01]  /*7ec0*/  FFMA.FTZ R26, R168, R9.reuse, -R35.reuse ;  /* 0x00000009a81a7223 */ /* 0x180fe20000010823 */
[----:B-1----:R-:W-:Y:S01]  /*7ed0*/  FADD.FTZ R55, R39, R30 ;  /* 0x0000001e27377221 */ /* 0x002fe20000010000 */
[----:B------:R-:W1:Y:S01]  /*7ee0*/  MUFU.EX2 R181, R181 ;  /* 0x000000b500b57308 */ /* 0x000e620000000800 */
[-CC-:B------:R-:W-:Y:S01]  /*7ef0*/  FFMA.FTZ R175, R174, R9.reuse, -R35.reuse ;  /* 0x00000009aeaf7223 */ /* 0x180fe20000010823 */
[-C--:B------:R-:W-:Y:S01]  /*7f00*/  FFMA.FTZ R24, R24, R9.reuse, -R35 ;  /* 0x0000000918187223 */ /* 0x080fe20000010823 */
[----:B--2---:R-:W-:Y:S01]  /*7f10*/  FADD.FTZ R4, R48, R55 ;  /* 0x0000003730047221 */ /* 0x004fe20000010000 */
[-CC-:B------:R-:W-:Y:S01]  /*7f20*/  FFMA.FTZ R194, R194, R9.reuse, -R35.reuse ;  /* 0x00000009c2c27223 */ /* 0x180fe20000010823 */
[--C-:B------:R-:W-:Y:S01]  /*7f30*/  FFMA.FTZ R165, R192, R9, -R35.reuse ;  /* 0x00000009c0a57223 */ /* 0x100fe20000010823 */
[----:B------:R2:W-:Y:S01]  /*7f40*/  @!P1 SYNCS.ARRIVE.TRANS64.RED.A1T0 RZ, [R28+URZ], RZ ;  /* 0x000000ff1cff99a7 */ /* 0x0005e2000810043f */
[----:B------:R-:W-:Y:S01]  /*7f50*/  FADD.FTZ R55, R41, R4 ;  /* 0x0000000429377221 */ /* 0x000fe20000010000 */
[----:B------:R-:W4:Y:S01]  /*7f60*/  MUFU.EX2 R183, R183 ;  /* 0x000000b700b77308 */ /* 0x000f220000000800 */
[----:B---3--:R-:W-:Y:S01]  /*7f70*/  FFMA.FTZ R4, R7, R3, R62 ;  /* 0x0000000307047223 */ /* 0x008fe2000001003e */
[-C--:B------:R-:W-:Y:S01]  /*7f80*/  FFMA.FTZ R38, R38, R9.reuse, -R35 ;  /* 0x0000000926267223 */ /* 0x080fe20000010823 */
[----:B------:R-:W-:Y:S01]  /*7f90*/  FADD.FTZ R32, R50, R55 ;  /* 0x0000003732207221 */ /* 0x000fe20000010000 */
[-CC-:B------:R-:W-:Y:S01]  /*7fa0*/  FFMA.FTZ R156, R156, R9.reuse, -R35.reuse ;  /* 0x000000099c9c7223 */ /* 0x180fe20000010823 */
[-CC-:B------:R-:W-:Y:S01]  /*7fb0*/  FFMA.FTZ R42, R42, R9.reuse, -R35.reuse ;  /* 0x000000092a2a7223 */ /* 0x180fe20000010823 */
[-CC-:B--2---:R-:W-:Y:S01]  /*7fc0*/  FFMA.FTZ R28, R196, R9.reuse, -R35.reuse ;  /* 0x00000009c41c7223 */ /* 0x184fe20000010823 */
[----:B------:R-:W-:Y:S01]  /*7fd0*/  FADD.FTZ R55, R43, R32 ;  /* 0x000000202b377221 */ /* 0x000fe20000010000 */
[----:B------:R-:W2:Y:S01]  /*7fe0*/  MUFU.EX2 R66, R66 ;  /* 0x0000004200427308 */ /* 0x000ea20000000800 */
[----:B-1----:R-:W-:Y:S01]  /*7ff0*/  FADD.FTZ R4, R181, R4 ;  /* 0x00000004b5047221 */ /* 0x002fe20000010000 */
[-C--:B------:R-:W-:Y:S01]  /*8000*/  FFMA.FTZ R40, R40, R9.reuse, -R35 ;  /* 0x0000000928287223 */ /* 0x080fe20000010823 */
[----:B------:R-:W-:Y:S01]  /*8010*/  FADD.FTZ R32, R68, R55 ;  /* 0x0000003744207221 */ /* 0x000fe20000010000 */
[-CC-:B------:R-:W-:Y:S01]  /*8020*/  FFMA.FTZ R154, R154, R9.reuse, -R35.reuse ;  /* 0x000000099a9a7223 */ /* 0x180fe20000010823 */
[--C-:B------:R-:W-:Y:S01]  /*8030*/  FFMA.FTZ R27, R152, R9, -R35.reuse ;  /* 0x00000009981b7223 */ /* 0x100fe20000010823 */
[----:B------:R-:W-:Y:S01]  /*8040*/  F2FP.BF16.F32.PACK_AB R174, R36, R31 ;  /* 0x0000001f24ae723e */ /* 0x000fe200000010ff */
[----:B------:R-:W-:Y:S01]  /*8050*/  FADD.FTZ R13, R45, R32 ;  /* 0x000000202d0d7221 */ /* 0x000fe20000010000 */
[----:B------:R-:W1:Y:S01]  /*8060*/  MUFU.EX2 R177, R177 ;  /* 0x000000b100b17308 */ /* 0x000e620000000800 */
[----:B----4-:R-:W-:Y:S01]  /*8070*/  FADD.FTZ R3, R183, R4 ;  /* 0x00000004b7037221 */ /* 0x010fe20000010000 */
[-C--:B------:R-:W-:Y:S01]  /*8080*/  FFMA.FTZ R30, R162, R9.reuse, -R35 ;  /* 0x00000009a21e7223 */ /* 0x080fe20000010823 */
[----:B------:R-:W-:Y:S01]  /*8090*/  FADD.FTZ R32, R70, R13 ;  /* 0x0000000d46207221 */ /* 0x000fe20000010000 */
[-CC-:B------:R-:W-:Y:S01]  /*80a0*/  FFMA.FTZ R86, R86, R9.reuse, -R35.reuse ;  /* 0x0000000956567223 */ /* 0x180fe20000010823 */
[-CC-:B------:R-:W-:Y:S01]  /*80b0*/  FFMA.FTZ R198, R198, R9.reuse, -R35.reuse ;  /* 0x00000009c6c67223 */ /* 0x180fe20000010823 */
[-C--:B------:R-:W-:Y:S01]  /*80c0*/  FFMA.FTZ R46, R46, R9.reuse, -R35 ;  /* 0x000000092e2e7223 */ /* 0x080fe20000010823 */
[----:B------:R-:W-:Y:S01]  /*80d0*/  FADD.FTZ R13, R47, R32 ;  /* 0x000000202f0d7221 */ /* 0x000fe20000010000 */
[----:B------:R-:W3:Y:S01]  /*80e0*/  MUFU.EX2 R14, R14 ;  /* 0x0000000e000e7308 */ /* 0x000ee20000000800 */
[----:B--2---:R-:W-:Y:S01]  /*80f0*/  FADD.FTZ R4, R66, R3 ;  /* 0x0000000342047221 */ /* 0x004fe20000010000 */
[-C--:B------:R-:W-:Y:S01]  /*8100*/  FFMA.FTZ R82, R82, R9.reuse, -R35 ;  /* 0x0000000952527223 */ /* 0x080fe20000010823 */
[----:B------:R-:W-:Y:S01]  /*8110*/  FADD.FTZ R32, R64, R13 ;  /* 0x0000000d40207221 */ /* 0x000fe20000010000 */
[-CC-:B------:R-:W-:Y:S01]  /*8120*/  FFMA.FTZ R80, R80, R9.reuse, -R35.reuse ;  /* 0x0000000950507223 */ /* 0x180fe20000010823 */
[-CC-:B------:R-:W-:Y:S01]  /*8130*/  FFMA.FTZ R84, R84, R9.reuse, -R35.reuse ;  /* 0x0000000954547223 */ /* 0x180fe20000010823 */
[----:B------:R-:W-:Y:S01]  /*8140*/  FFMA.FTZ R35, R78, R9, -R35 ;  /* 0x000000094e237223 */ /* 0x000fe20000010823 */
[----:B------:R-:W-:Y:S01]  /*8150*/  FADD.FTZ R13, R49, R32 ;  /* 0x00000020310d7221 */ /* 0x000fe20000010000 */
[----:B------:R-:W2:Y:S01]  /*8160*/  MUFU.EX2 R179, R179 ;  /* 0x000000b300b37308 */ /* 0x000ea20000000800 */
[----:B-1----:R-:W-:Y:S01]  /*8170*/  FADD.FTZ R3, R177, R4 ;  /* 0x00000004b1037221 */ /* 0x002fe20000010000 */
[----:B------:R-:W-:Y:S01]  /*8180*/  ISETP.GT.AND P3, PT, R6, R11, PT ;  /* 0x0000000b0600720c */ /* 0x000fe20003f64270 */
[-C--:B------:R-:W-:Y:S01]  /*8190*/  FMUL.FTZ R90, R90, R7.reuse ;  /* 0x000000075a5a7220 */ /* 0x080fe20000410000 */
[-C--:B------:R-:W-:Y:S01]  /*81a0*/  FMUL.FTZ R91, R91, R7.reuse ;  /* 0x000000075b5b7220 */ /* 0x080fe20000410000 */
[-C--:B------:R-:W-:Y:S01]  /*81b0*/  FMUL.FTZ R94, R94, R7.reuse ;  /* 0x000000075e5e7220 */ /* 0x080fe20000410000 */
[-C--:B------:R-:W-:Y:S01]  /*81c0*/  FMUL.FTZ R95, R95, R7.reuse ;  /* 0x000000075f5f7220 */ /* 0x080fe20000410000 */
[-C--:B------:R-:W-:Y:S01]  /*81d0*/  FMUL.FTZ R98, R98, R7.reuse ;  /* 0x0000000762627220 */ /* 0x080fe20000410000 */
[----:B------:R-:W1:Y:S01]  /*81e0*/  MUFU.EX2 R20, R20 ;  /* 0x0000001400147308 */ /* 0x000e620000000800 */
[----:B---3--:R-:W-:Y:S01]  /*81f0*/  FADD.FTZ R4, R14, R3 ;  /* 0x000000030e047221 */ /* 0x008fe20000010000 */
[-C--:B------:R-:W-:Y:S01]  /*8200*/  FMUL.FTZ R99, R99, R7.reuse ;  /* 0x0000000763637220 */ /* 0x080fe20000410000 */
[-C--:B------:R-:W-:Y:S01]  /*8210*/  FMUL.FTZ R102, R102, R7.reuse ;  /* 0x0000000766667220 */ /* 0x080fe20000410000 */
[-C--:B------:R-:W-:Y:S01]  /*8220*/  FMUL.FTZ R103, R103, R7.reuse ;  /* 0x0000000767677220 */ /* 0x080fe20000410000 */
[-C--:B------:R-:W-:Y:S01]  /*8230*/  FMUL.FTZ R106, R106, R7.reuse ;  /* 0x000000076a6a7220 */ /* 0x080fe20000410000 */
[-C--:B------:R-:W-:Y:S01]  /*8240*/  FMUL.FTZ R107, R107, R7.reuse ;  /* 0x000000076b6b7220 */ /* 0x080fe20000410000 */
[-C--:B------:R-:W-:Y:S01]  /*8250*/  FMUL.FTZ R110, R110, R7.reuse ;  /* 0x000000076e6e7220 */ /* 0x080fe20000410000 */
[----:B------:R-:W3:Y:S01]  /*8260*/  MUFU.EX2 R173, R173 ;  /* 0x000000ad00ad7308 */ /* 0x000ee20000000800 */
[----:B--2---:R-:W-:Y:S01]  /*8270*/  FADD.FTZ R3, R179, R4 ;  /* 0x00000004b3037221 */ /* 0x004fe20000010000 */
[-C--:B------:R-:W-:Y:S01]  /*8280*/  FMUL.FTZ R111, R111, R7.reuse ;  /* 0x000000076f6f7220 */ /* 0x080fe20000410000 */
[-C--:B------:R-:W-:Y:S01]  /*8290*/  FMUL.FTZ R114, R114, R7.reuse ;  /* 0x0000000772727220 */ /* 0x080fe20000410000 */
[-C--:B------:R-:W-:Y:S01]  /*82a0*/  FMUL.FTZ R115, R115, R7.reuse ;  /* 0x0000000773737220 */ /* 0x080fe20000410000 */
[-C--:B------:R-:W-:Y:S01]  /*82b0*/  FMUL.FTZ R118, R118, R7.reuse ;  /* 0x0000000776767220 */ /* 0x080fe20000410000 */
[-C--:B------:R-:W-:Y:S01]  /*82c0*/  FMUL.FTZ R119, R119, R7.reuse ;  /* 0x0000000777777220 */ /* 0x080fe20000410000 */
[-C--:B------:R-:W-:Y:S01]  /*82d0*/  FMUL.FTZ R122, R122, R7.reuse ;  /* 0x000000077a7a7220 */ /* 0x080fe20000410000 */
[----:B------:R-:W2:Y:S01]  /*82e0*/  MUFU.EX2 R26, R26 ;  /* 0x0000001a001a7308 */ /* 0x000ea20000000800 */
[----:B-1----:R-:W-:Y:S01]  /*82f0*/  FADD.FTZ R4, R20, R3 ;  /* 0x0000000314047221 */ /* 0x002fe20000010000 */
[-C--:B------:R-:W-:Y:S01]  /*8300*/  FMUL.FTZ R123, R123, R7.reuse ;  /* 0x000000077b7b7220 */ /* 0x080fe20000410000 */
        /* <DEDUP_REMOVED lines=17> */
[----:B------:R-:W-:Y:S01]  /*8420*/  FMUL.FTZ R151, R151, R7 ;  /* 0x0000000797977220 */ /* 0x000fe20000410000 */
[----:B------:R-:W-:Y:S01]  /*8430*/  F2FP.BF16.F32.PACK_AB R168, R44, R33 ;  /* 0x000000212ca8723e */ /* 0x000fe200000010ff */
[----:B------:R-:W-:Y:S01]  /*8440*/  FMUL.FTZ R113, R113, R58 ;  /* 0x0000003a71717220 */ /* 0x000fe20000410000 */
[----:B------:R-:W-:Y:S01]  /*8450*/  F2FP.BF16.F32.PACK_AB R170, R37, R170 ;  /* 0x000000aa25aa723e */ /* 0x000fe200000010ff */
[----:B------:R-:W2:Y:S01]  /*8460*/  MUFU.EX2 R51, R51 ;  /* 0x0000003300337308 */ /* 0x000ea20000000800 */
[----:B-1----:R-:W-:Y:S01]  /*8470*/  FADD.FTZ R32, R60, R13 ;  /* 0x0000000d3c207221 */ /* 0x002fe20000010000 */
[----:B------:R-:W-:Y:S01]  /*8480*/  F2FP.BF16.F32.PACK_AB R164, R48, R39 ;  /* 0x0000002730a4723e */ /* 0x000fe200000010ff */
[-C--:B------:R-:W-:Y:S01]  /*8490*/  FMUL.FTZ R116, R116, R58.reuse ;  /* 0x0000003a74747220 */ /* 0x080fe20000410000 */
[----:B------:R-:W-:Y:S01]  /*84a0*/  F2FP.BF16.F32.PACK_AB R166, R50, R41 ;  /* 0x0000002932a6723e */ /* 0x000fe200000010ff */
[-C--:B------:R-:W-:Y:S01]  /*84b0*/  FMUL.FTZ R117, R117, R58.reuse ;  /* 0x0000003a75757220 */ /* 0x080fe20000410000 */
[----:B------:R-:W-:Y:S01]  /*84c0*/  F2FP.BF16.F32.PACK_AB R160, R68, R43 ;  /* 0x0000002b44a0723e */ /* 0x000fe200000010ff */
[-C--:B------:R-:W-:Y:S01]  /*84d0*/  FMUL.FTZ R120, R120, R58.reuse ;  /* 0x0000003a78787220 */ /* 0x080fe20000410000 */
[----:B------:R-:W1:Y:S01]  /*84e0*/  MUFU.EX2 R24, R24 ;  /* 0x0000001800187308 */ /* 0x000e620000000800 */
[----:B---3--:R-:W-:Y:S01]  /*84f0*/  FADD.FTZ R3, R175, R4 ;  /* 0x00000004af037221 */ /* 0x008fe20000010000 */
[----:B------:R-:W-:Y:S01]  /*8500*/  F2FP.BF16.F32.PACK_AB R162, R70, R45 ;  /* 0x0000002d46a2723e */ /* 0x000fe200000010ff */
[-C--:B------:R-:W-:Y:S01]  /*8510*/  FMUL.FTZ R121, R121, R58.reuse ;  /* 0x0000003a79797220 */ /* 0x080fe20000410000 */
[----:B------:R-:W-:Y:S01]  /*8520*/  F2FP.BF16.F32.PACK_AB R158, R60, R49 ;  /* 0x000000313c9e723e */ /* 0x000fe200000010ff */
        /* <DEDUP_REMOVED lines=17> */
[----:B------:R-:W-:Y:S01]  /*8640*/  FMUL.FTZ R149, R149, R58 ;  /* 0x0000003a95957220 */ /* 0x000fe20000410000 */
[----:B------:R-:W-:Y:S01]  /*8650*/  F2FP.BF16.F32.PACK_AB R181, R181, R62 ;  /* 0x0000003eb5b5723e */ /* 0x000fe200000010ff */
[----:B------:R-:W1:Y:S01]  /*8660*/  MUFU.EX2 R12, R12 ;  /* 0x0000000c000c7308 */ /* 0x000e620000000800 */
[C---:B---3--:R-:W-:Y:S01]  /*8670*/  FADD.FTZ R32, R56.reuse, R13 ;  /* 0x0000000d38207221 */ /* 0x048fe20000010000 */
[----:B------:R-:W-:Y:S01]  /*8680*/  F2FP.BF16.F32.PACK_AB R152, R56, R51 ;  /* 0x000000333898723e */ /* 0x000fe200000010ff */
[----:B------:R-:W-:Y:S01]  /*8690*/  VIADD R6, R6, 0xffffffff ;  /* 0xffffffff06067836 */ /* 0x000fe20000000000 */
[----:B------:R-:W-:Y:S01]  /*86a0*/  F2FP.BF16.F32.PACK_AB R183, R66, R183 ;  /* 0x000000b742b7723e */ /* 0x000fe200000010ff */
[----:B------:R-:W-:Y:S01]  /*86b0*/  FADD.FTZ R13, R53, R32 ;  /* 0x00000020350d7221 */ /* 0x000fe20000010000 */
[----:B------:R-:W-:Y:S01]  /*86c0*/  F2FP.BF16.F32.PACK_AB R177, R14, R177 ;  /* 0x000000b10eb1723e */ /* 0x000fe200000010ff */
[----:B------:R-:W-:Y:S01]  /*86d0*/  IMAD.MOV.U32 R7, RZ, RZ, R34 ;  /* 0x000000ffff077224 */ /* 0x000fe200078e0022 */
[----:B------:R-:W3:Y:S01]  /*86e0*/  MUFU.EX2 R171, R171 ;  /* 0x000000ab00ab7308 */ /* 0x000ee20000000800 */
[----:B--2---:R-:W-:Y:S01]  /*86f0*/  FADD.FTZ R3, R169, R4 ;  /* 0x00000004a9037221 */ /* 0x004fe20000010000 */
[----:B------:R-:W-:-:S02]  /*8700*/  F2FP.BF16.F32.PACK_AB R179, R20, R179 ;  /* 0x000000b314b3723e */ /* 0x000fc400000010ff */
[----:B------:R-:W-:Y:S02]  /*8710*/  F2FP.BF16.F32.PACK_AB R173, R26, R173 ;  /* 0x000000ad1aad723e */ /* 0x000fe400000010ff */
[----:B------:R-:W-:Y:S02]  /*8720*/  F2FP.BF16.F32.PACK_AB R175, R24, R175 ;  /* 0x000000af18af723e */ /* 0x000fe400000010ff */
[----:B------:R-:W2:Y:S01]  /*8730*/  MUFU.EX2 R8, R194 ;  /* 0x000000c200087308 */ /* 0x000ea20000000800 */
[C---:B-1----:R-:W-:Y:S01]  /*8740*/  FADD.FTZ R32, R12.reuse, R3 ;  /* 0x000000030c207221 */ /* 0x042fe20000010000 */
[----:B------:R-:W-:-:S06]  /*8750*/  F2FP.BF16.F32.PACK_AB R169, R12, R169 ;  /* 0x000000a90ca9723e */ /* 0x000fcc00000010ff */
[----:B------:R-:W1:Y:S01]  /*8760*/  MUFU.EX2 R165, R165 ;  /* 0x000000a500a57308 */ /* 0x000e620000000800 */
[----:B---3--:R-:W-:-:S07]  /*8770*/  FADD.FTZ R3, R171, R32 ;  /* 0x00000020ab037221 */ /* 0x008fce0000010000 */
[----:B------:R-:W3:Y:S01]  /*8780*/  MUFU.EX2 R28, R28 ;  /* 0x0000001c001c7308 */ /* 0x000ee20000000800 */
[C---:B--2---:R-:W-:Y:S01]  /*8790*/  FADD.FTZ R32, R8.reuse, R3 ;  /* 0x0000000308207221 */ /* 0x044fe20000010000 */
[----:B------:R-:W-:Y:S01]  /*87a0*/  F2FP.BF16.F32.PACK_AB R171, R8, R171 ;  /* 0x000000ab08ab723e */ /* 0x000fe200000010ff */
[----:B------:R-:W-:-:S05]  /*87b0*/  IMAD.MOV.U32 R8, RZ, RZ, R54 ;  /* 0x000000ffff087224 */ /* 0x000fca00078e0036 */
[----:B------:R-:W2:Y:S01]  /*87c0*/  MUFU.EX2 R38, R38 ;  /* 0x0000002600267308 */ /* 0x000ea20000000800 */
[----:B-1----:R-:W-:-:S07]  /*87d0*/  FADD.FTZ R3, R165, R32 ;  /* 0x00000020a5037221 */ /* 0x002fce0000010000 */
[----:B------:R1:W4:Y:S01]  /*87e0*/  MUFU.EX2 R167, R156 ;  /* 0x0000009c00a77308 */ /* 0x0003220000000800 */
[C---:B---3--:R-:W-:Y:S01]  /*87f0*/  FADD.FTZ R3, R28.reuse, R3 ;  /* 0x000000031c037221 */ /* 0x048fe20000010000 */
[----:B------:R-:W-:-:S06]  /*8800*/  F2FP.BF16.F32.PACK_AB R165, R28, R165 ;  /* 0x000000a51ca5723e */ /* 0x000fcc00000010ff */
[----:B------:R-:W3:Y:S01]  /*8810*/  MUFU.EX2 R42, R42 ;  /* 0x0000002a002a7308 */ /* 0x000ee20000000800 */
[----:B--2---:R-:W-:Y:S01]  /*8820*/  FADD.FTZ R3, R38, R3 ;  /* 0x0000000326037221 */ /* 0x004fe20000010000 */
[----:B-1----:R-:W-:-:S06]  /*8830*/  F2FP.BF16.F32.PACK_AB R156, R64, R47 ;  /* 0x0000002f409c723e */ /* 0x002fcc00000010ff */
[----:B------:R-:W1:Y:S01]  /*8840*/  MUFU.EX2 R40, R40 ;  /* 0x0000002800287308 */ /* 0x000e620000000800 */
[C---:B----4-:R-:W-:Y:S01]  /*8850*/  FADD.FTZ R3, R167.reuse, R3 ;  /* 0x00000003a7037221 */ /* 0x050fe20000010000 */
[----:B------:R-:W-:-:S06]  /*8860*/  F2FP.BF16.F32.PACK_AB R167, R167, R38 ;  /* 0x00000026a7a7723e */ /* 0x000fcc00000010ff */
[----:B------:R-:W2:Y:S01]  /*8870*/  MUFU.EX2 R36, R154 ;  /* 0x0000009a00247308 */ /* 0x000ea20000000800 */
[----:B---3--:R-:W-:-:S07]  /*8880*/  FADD.FTZ R3, R42, R3 ;  /* 0x000000032a037221 */ /* 0x008fce0000010000 */
[----:B------:R-:W3:Y:S01]  /*8890*/  MUFU.EX2 R27, R27 ;  /* 0x0000001b001b7308 */ /* 0x000ee20000000800 */
[C---:B-1----:R-:W-:Y:S01]  /*88a0*/  FADD.FTZ R3, R40.reuse, R3 ;  /* 0x0000000328037221 */ /* 0x042fe20000010000 */
[----:B------:R-:W-:-:S06]  /*88b0*/  F2FP.BF16.F32.PACK_AB R161, R40, R42 ;  /* 0x0000002a28a1723e */ /* 0x000fcc00000010ff */
        /* <DEDUP_REMOVED lines=8> */
[C---:B--2---:R-:W-:Y:S01]  /*8940*/  FADD.FTZ R3, R86.reuse, R3 ;  /* 0x0000000356037221 */ /* 0x044fe20000010000 */
        /* <DEDUP_REMOVED lines=12> */
[----:B-1----:R-:W-:Y:S01]  /*8a10*/  FADD.FTZ R3, R84, R3 ;  /* 0x0000000354037221 */ /* 0x002fe20000010000 */
[C---:B--2---:R-:W-:Y:S01]  /*8a20*/  FADD.FTZ R4, R52.reuse, R13 ;  /* 0x0000000d34047221 */ /* 0x044fe20000010000 */
[----:B------:R-:W-:Y:S02]  /*8a30*/  F2FP.BF16.F32.PACK_AB R154, R52, R53 ;  /* 0x00000035349a723e */ /* 0x000fe400000010ff */
[C---:B---3--:R-:W-:Y:S01]  /*8a40*/  FADD.FTZ R3, R35.reuse, R3 ;  /* 0x0000000323037221 */ /* 0x048fe20000010000 */
[----:B------:R-:W-:Y:S01]  /*8a50*/  F2FP.BF16.F32.PACK_AB R155, R35, R84 ;  /* 0x00000054239b723e */ /* 0x000fe200000010ff */
[----:B------:R-:W-:Y:S06]  /*8a60*/  @P3 BRA `(.L_x_913) ;  /* 0xffffffc800143947 */ /* 0x000fec000383ffff */
[----:B------:R-:W-:Y:S01]  /*8a70*/  IMAD.MOV.U32 R8, RZ, RZ, R54 ;  /* 0x000000ffff087224 */ /* 0x000fe200078e0036 */
[----:B------:R-:W-:Y:S01]  /*8a80*/  UMOV UR37, UR61 ;  /* 0x0000003d00257c82 */ /* 0x000fe20008000000 */
[----:B------:R-:W-:Y:S01]  /*8a90*/  IMAD.MOV.U32 R7, RZ, RZ, R34 ;  /* 0x000000ffff077224 */ /* 0x000fe200078e0022 */
[----:B------:R-:W-:-:S06]  /*8aa0*/  UMOV UR36, UR60 ;  /* 0x0000003c00247c82 */ /* 0x000fcc0008000000 */
.L_x_896:
[----:B------:R-:W-:Y:S01]  /*8ab0*/  ULDC UR15, c[0x0][0x9e4] ;  /* 0x00027900000f7ab9 */ /* 0x000fe20000000800 */
[----:B------:R-:W-:Y:S01]  /*8ac0*/  ULDC UR14, c[0x0][0x9dc] ;  /* 0x00027700000e7ab9 */ /* 0x000fe20000000800 */
[----:B------:R-:W-:Y:S02]  /*8ad0*/  UISETP.GE.AND UP0, UPT, UR15, 0x1, UPT ;  /* 0x000000010f00788c */ /* 0x000fe4000bf06270 */
[----:B------:R-:W-:-:S04]  /*8ae0*/  UIADD3 UR14, UR53, -UR14, URZ ;  /* 0x8000000e350e7290 */ /* 0x000fc8000fffe03f */
[----:B------:R-:W-:-:S13]  /*8af0*/  PLOP3.LUT P6, PT, PT, PT, UP0, 0x80, 0x0 ;  /* 0x000000000000781c */ /* 0x000fda0003fcf008 */
[----:B------:R-:W-:Y:S05]  /*8b00*/  @!P6 BRA `(.L_x_914) ;  /* 0x000000000044e947 */ /* 0x000fea0003800000 */
        /* <DEDUP_REMOVED lines=10> */
.L_x_915:
[----:B------:R-:W-:-:S11]  /*8bb0*/  UISETP.NE.AND UP0, UPT, UR15, 0x1, UPT ;  /* 0x000000010f00788c */ /* 0x000fd6000bf05270 */
[----:B------:R-:W-:Y:S02]  /*8bc0*/  @UP0 ULDC.64 UR6, c[0x0][0x9e8] ;  /* 0x00027a0000060ab9 */ /* 0x000fe40000000a00 */
[----:B------:R-:W-:-:S04]  /*8bd0*/  UIMAD.WIDE.U32 UR10, UR53, UR6, URZ ;  /* 0x00000006350a72a5 */ /* 0x000fc8000f8e003f */
[----:B------:R-:W-:-:S12]  /*8be0*/  @UP0 USHF.R.U32.HI UR53, URZ, UR7, UR11 ;  /* 0x000000073f350299 */ /* 0x000fd8000801160b */
.L_x_916:
[----:B------:R-:W-:-:S04]  /*8bf0*/  UIMAD UR53, UR53, UR15, URZ ;  /* 0x0000000f353572a4 */ /* 0x000fc8000f8e023f */
[----:B------:R-:W-:-:S04]  /*8c00*/  UISETP.LT.AND UP0, UPT, UR14, UR53, UPT ;  /* 0x000000350e00728c */ /* 0x000fc8000bf01270 */
[----:B------:R-:W-:-:S12]  /*8c10*/  USEL UR14, UR14, UR53, !UP0 ;  /* 0x000000350e0e7287 */ /* 0x000fd8000c000000 */
.L_x_914:
[----:B------:R-:W-:-:S04]  /*8c20*/  UIADD3 UR14, UR14, 0x7f, URZ ;  /* 0x0000007f0e0e7890 */ /* 0x000fc8000fffe03f */
[----:B------:R-:W-:-:S04]  /*8c30*/  USHF.R.S32.HI UR6, URZ, 0x1f, UR14 ;  /* 0x0000001f3f067899 */ /* 0x000fc8000801140e */
[----:B------:R-:W-:-:S04]  /*8c40*/  ULEA.HI UR6, UR6, UR14, URZ, 0x7 ;  /* 0x0000000e06067291 */ /* 0x000fc8000f8f383f */
[----:B------:R-:W-:-:S04]  /*8c50*/  USHF.R.S32.HI UR6, URZ, 0x7, UR6 ;  /* 0x000000073f067899 */ /* 0x000fc80008011406 */
[----:B------:R-:W-:-:S04]  /*8c60*/  UISETP.LT.AND UP0, UPT, UR40, UR6, UPT ;  /* 0x000000062800728c */ /* 0x000fc8000bf01270 */
[----:B------:R-:W-:-:S06]  /*8c70*/  USEL UR56, UR40, UR6, !UP0 ;  /* 0x0000000628387287 */ /* 0x000fcc000c000000 */
[----:B------:R-:W-:-:S13]  /*8c80*/  ISETP.GE.AND P2, PT, R6, UR56, PT ;  /* 0x0000003806007c0c */ /* 0x000fda000bf46270 */
[----:B------:R-:W-:Y:S05]  /*8c90*/  @!P2 BRA `(.L_x_917) ;  /* 0x0000002400f8a947 */ /* 0x000fea0003800000 */
[----:B------:R-:W-:Y:S01]  /*8ca0*/  IMAD.MOV.U32 R11, RZ, RZ, R8 ;  /* 0x000000ffff0b7224 */ /* 0x000fe200078e0008 */
[----:B------:R-:W-:Y:S01]  /*8cb0*/  UMOV UR58, UR36 ;  /* 0x00000024003a7c82 */ /* 0x000fe20008000000 */
[----:B------:R-:W-:Y:S01]  /*8cc0*/  IMAD.MOV.U32 R10, RZ, RZ, R7 ;  /* 0x000000ffff0a7224 */ /* 0x000fe200078e0007 */
[----:B------:R-:W-:Y:S01]  /*8cd0*/  UMOV UR57, UR37 ;  /* 0x0000002500397c82 */ /* 0x000fe20008000000 */
[----:B------:R-:W-:-:S05]  /*8ce0*/  ULDC UR53, c[0x0][0x9d8] ;  /* 0x0002760000357ab9 */ /* 0x000fca0000000800 */
.L_x_926:
        /* <DEDUP_REMOVED lines=9> */
.L_x_919:
[----:B------:R-:W-:Y:S01]  /*8d80*/  ULEA UR6, UR37, UR39, 0x3 ;  /* 0x0000002725067291 */ /* 0x000fe2000f8e183f */
[----:B------:R-:W-:-:S05]  /*8d90*/  IMAD.U32 R7, RZ, RZ, UR36 ;  /* 0x00000024ff077e24 */ /* 0x000fca000f8e00ff */
[----:B------:R-:W-:-:S04]  /*8da0*/  SHF.L.U32 R7, R7, 0x1f, RZ ;  /* 0x0000001f07077819 */ /* 0x000fc800000006ff */
[----:B------:R1:W2:Y:S01]  /*8db0*/  SYNCS.PHASECHK.TRANS64.TRYWAIT P2, [UR6+0x28830], R7 ;  /* 0x02883007ff0075a7 */ /* 0x0002a20008040146 */
[----:B------:R-:W-:Y:S05]  /*8dc0*/  @!P0 BRA `(.L_x_920) ;  /* 0x0000000000048947 */ /* 0x000fea0003800000 */
[----:B------:R-:W-:Y:S01]  /*8dd0*/  BPT.TRAP 0x1 ;  /* 0x000000040000795c */ /* 0x000fe20000300000 */
.L_x_920:
[----:B--2---:R-:W-:Y:S05]  /*8de0*/  @P2 BRA `(.L_x_918) ;  /* 0x0000000000082947 */ /* 0x004fea0003800000 */
[----:B------:R-:W2:Y:S02]  /*8df0*/  SYNCS.PHASECHK.TRANS64.TRYWAIT P2, [UR6+0x28830], R7 ;  /* 0x02883007ff0075a7 */ /* 0x000ea40008040146 */
[----:B--2---:R-:W-:Y:S05]  /*8e00*/  @!P2 BRA `(.L_x_921) ;  /* 0x000000ac0090a947 */ /* 0x004fea0003800000 */
.L_x_918:
        /* <DEDUP_REMOVED lines=45> */
.L_x_923:
[----:B------:R-:W-:Y:S01]  /*90e0*/  ULEA UR6, UR57, UR39, 0x3 ;  /* 0x0000002739067291 */ /* 0x000fe2000f8e183f */
[----:B------:R-:W-:-:S05]  /*90f0*/  IMAD.U32 R7, RZ, RZ, UR58 ;  /* 0x0000003aff077e24 */ /* 0x000fca000f8e00ff */
[----:B------:R-:W-:-:S04]  /*9100*/  SHF.L.U32 R7, R7, 0x1f, RZ ;  /* 0x0000001f07077819 */ /* 0x000fc800000006ff */
[----:B------:R1:W2:Y:S01]  /*9110*/  SYNCS.PHASECHK.TRANS64.TRYWAIT P2, [UR6+0x28850], R7 ;  /* 0x02885007ff0075a7 */ /* 0x0002a20008040146 */
[----:B------:R-:W-:Y:S05]  /*9120*/  @!P0 BRA `(.L_x_924) ;  /* 0x0000000000048947 */ /* 0x000fea0003800000 */
[----:B------:R-:W-:Y:S01]  /*9130*/  BPT.TRAP 0x1 ;  /* 0x000000040000795c */ /* 0x000fe20000300000 */
.L_x_924:
[----:B--2---:R-:W-:Y:S05]  /*9140*/  @P2 BRA `(.L_x_922) ;  /* 0x0000000000082947 */ /* 0x004fea0003800000 */
[----:B------:R-:W2:Y:S02]  /*9150*/  SYNCS.PHASECHK.TRANS64.TRYWAIT P2, [UR6+0x28850], R7 ;  /* 0x02885007ff0075a7 */ /* 0x000ea40008040146 */
[----:B--2---:R-:W-:Y:S05]  /*9160*/  @!P2 BRA `(.L_x_925) ;  /* 0x000000a800d0a947 */ /* 0x004fea0003800000 */
.L_x_922:
[----:B------:R-:W-:Y:S01]  /*9170*/  UIADD3 UR6, UR39, 0x400, URZ ;  /* 0x0000040027067890 */ /* 0x000fe2000fffe03f */
[----:B------:R-:W-:Y:S01]  /*9180*/  WARPGROUP.ARRIVE ;  /* 0x00000000000079c5 */ /* 0x000fe20000000000 */
[----:B------:R-:W-:Y:S01]  /*9190*/  UMOV UR7, 0x40000040 ;  /* 0x4000004000077882 */ /* 0x000fe20000000000 */
[----:B--2---:R-:W-:Y:S01]  /*91a0*/  FMUL.FTZ R8, R24, UR53 ;  /* 0x0000003518087c20 */ /* 0x004fe20008410000 */
        /* <DEDUP_REMOVED lines=12> */
[----:B------:R-:W-:Y:S01]  /*9270*/  ULEA UR10, UR57, UR6, 0xb ;  /* 0x00000006390a7291 */ /* 0x000fe2000f8e583f */
        /* <DEDUP_REMOVED lines=34> */
[----:B------:R-:W-:Y:S01]  /*94a0*/  MUFU.TANH R194, R194 ;  /* 0x000000c200c27308 */ /* 0x000fe20000002400 */
[----:B-1----:R-:W-:Y:S01]  /*94b0*/  FMNMX.FTZ R7, R28, R7, !PT ;  /* 0x000000071c077209 */ /* 0x002fe20007810000 */
[----:B------:R-:W-:Y:S01]  /*94c0*/  FMUL.FTZ R80, R80, UR53 ;  /* 0x0000003550507c20 */ /* 0x000fe20008410000 */
[----:B------:R-:W-:Y:S01]  /*94d0*/  FMUL.FTZ R44, R46, UR53 ;  /* 0x000000352e2c7c20 */ /* 0x000fe20008410000 */
[----:B------:R-:W-:Y:S01]  /*94e0*/  FMUL.FTZ R228, R81, UR53 ;  /* 0x0000003551e47c20 */ /* 0x000fe20008410000 */
[----:B------:R-:W-:Y:S01]  /*94f0*/  FMUL.FTZ R46, R47, UR53 ;  /* 0x000000352f2e7c20 */ /* 0x000fe20008410000 */
[----:B------:R-:W-:Y:S01]  /*9500*/  FMUL.FTZ R230, R84, UR53 ;  /* 0x0000003554e67c20 */ /* 0x000fe20008410000 */
[----:B------:R-:W-:Y:S01]  /*9510*/  FMUL.FTZ R84, R85, UR53 ;  /* 0x0000003555547c20 */ /* 0x000fe20008410000 */
[----:B------:R-:W-:Y:S01]  /*9520*/  MUFU.TANH R192, R192 ;  /* 0x000000c000c07308 */ /* 0x000fe20000002400 */
[----:B--2---:R-:W-:Y:S01]  /*9530*/  FMNMX.FTZ R7, R32, R7, !PT ;  /* 0x0000000720077209 */ /* 0x004fe20007810000 */
[----:B------:R-:W-:Y:S01]  /*9540*/  FMUL.FTZ R52, R54, UR53 ;  /* 0x0000003536347c20 */ /* 0x000fe20008410000 */
[----:B------:R-:W-:Y:S01]  /*9550*/  FMUL.FTZ R54, R55, UR53 ;  /* 0x0000003537367c20 */ /* 0x000fe20008410000 */
[----:B------:R-:W-:Y:S01]  /*9560*/  FMUL.FTZ R56, R58, UR53 ;  /* 0x000000353a387c20 */ /* 0x000fe20008410000 */
[----:B------:R-:W-:Y:S01]  /*9570*/  FMUL.FTZ R58, R59, UR53 ;  /* 0x000000353b3a7c20 */ /* 0x000fe20008410000 */
[----:B------:R-:W-:Y:S01]  /*9580*/  FMUL.FTZ R60, R62, UR53 ;  /* 0x000000353e3c7c20 */ /* 0x000fe20008410000 */
[----:B------:R-:W-:Y:S01]  /*9590*/  FMUL.FTZ R62, R63, UR53 ;  /* 0x000000353f3e7c20 */ /* 0x000fe20008410000 */
[----:B------:R-:W-:Y:S01]  /*95a0*/  MUFU.TANH R196, R196 ;  /* 0x000000c400c47308 */ /* 0x000fe20000002400 */
[----:B------:R-:W-:Y:S01]  /*95b0*/  FMUL.FTZ R68, R70, UR53 ;  /* 0x0000003546447c20 */ /* 0x000fe20008410000 */
[----:B------:R-:W-:Y:S01]  /*95c0*/  FMUL.FTZ R70, R71, UR53 ;  /* 0x0000003547467c20 */ /* 0x000fe20008410000 */
[----:B------:R-:W-:Y:S01]  /*95d0*/  FMUL.FTZ R72, R74, UR53 ;  /* 0x000000354a487c20 */ /* 0x000fe20008410000 */
[----:B------:R-:W-:Y:S01]  /*95e0*/  FMUL.FTZ R74, R75, UR53 ;  /* 0x000000354b4a7c20 */ /* 0x000fe20008410000 */
[----:B------:R-:W-:Y:S01]  /*95f0*/  FMUL.FTZ R82, R82, UR53 ;  /* 0x0000003552527c20 */ /* 0x000fe20008410000 */
[----:B------:R-:W1:Y:S01]  /*9600*/  LDC R9, c[0x0][0x988] ;  /* 0x00026200ff097b82 */ /* 0x000e620000000800 */
[----:B------:R-:W-:Y:S01]  /*9610*/  FMUL.FTZ R86, R86, UR53 ;  /* 0x0000003556567c20 */ /* 0x000fe20008410000 */
[----:B------:R-:W-:Y:S01]  /*9620*/  MUFU.TANH R198, R198 ;  /* 0x000000c600c67308 */ /* 0x000fe20000002400 */
[C---:B------:R-:W-:Y:S01]  /*9630*/  ISETP.GT.AND P2, PT, R6.reuse, UR56, PT ;  /* 0x0000003806007c0c */ /* 0x040fe2000bf44270 */
[----:B------:R-:W-:Y:S01]  /*9640*/  UMOV UR58, UR36 ;  /* 0x00000024003a7c82 */ /* 0x000fe20008000000 */
[----:B------:R-:W-:-:S05]  /*9650*/  VIADD R6, R6, 0xffffffff ;  /* 0xffffffff06067836 */ /* 0x000fca0000000000 */
[----:B------:R-:W-:Y:S08]  /*9660*/  MUFU.TANH R200, R200 ;  /* 0x000000c800c87308 */ /* 0x000ff00000002400 */
[----:B------:R-:W-:Y:S08]  /*9670*/  MUFU.TANH R202, R202 ;  /* 0x000000ca00ca7308 */ /* 0x000ff00000002400 */
[----:B------:R-:W-:Y:S08]  /*9680*/  MUFU.TANH R204, R204 ;  /* 0x000000cc00cc7308 */ /* 0x000ff00000002400 */
[----:B------:R-:W-:Y:S08]  /*9690*/  MUFU.TANH R206, R206 ;  /* 0x000000ce00ce7308 */ /* 0x000ff00000002400 */
[----:B------:R-:W-:Y:S08]  /*96a0*/  MUFU.TANH R208, R208 ;  /* 0x000000d000d07308 */ /* 0x000ff00000002400 */
[----:B------:R-:W-:Y:S08]  /*96b0*/  MUFU.TANH R210, R210 ;  /* 0x000000d200d27308 */ /* 0x000ff00000002400 */
[----:B------:R-:W-:Y:S08]  /*96c0*/  MUFU.TANH R212, R212 ;  /* 0x000000d400d47308 */ /* 0x000ff00000002400 */
[----:B------:R-:W2:Y:S08]  /*96d0*/  MUFU.TANH R14, R14 ;  /* 0x0000000e000e7308 */ /* 0x000eb00000002400 */
[----:B------:R-:W-:Y:S08]  /*96e0*/  MUFU.TANH R214, R214 ;  /* 0x000000d600d67308 */ /* 0x000ff00000002400 */
[----:B------:R-:W3:Y:S01]  /*96f0*/  MUFU.TANH R20, R20 ;  /* 0x0000001400147308 */ /* 0x000ee20000002400 */
[----:B--2---:R-:W-:-:S07]  /*9700*/  FMNMX.FTZ R25, R14, R11, !PT ;  /* 0x0000000b0e197209 */ /* 0x004fce0007810000 */
[----:B------:R-:W2:Y:S01]  /*9710*/  MUFU.TANH R26, R26 ;  /* 0x0000001a001a7308 */ /* 0x000ea20000002400 */
[----:B------:R-:W-:Y:S02]  /*9720*/  WARPGROUP.DEPBAR.LE gsb0, 0x0 ;  /* 0x00008000000079c5 */ /* 0x000fe40000010000 */
[----:B------:R-:W-:Y:S01]  /*9730*/  WARPGROUP.ARRIVE ;  /* 0x00000000000079c5 */ /* 0x000fe20000000000 */
[----:B------:R-:W-:-:S04]  /*9740*/  FMUL.FTZ R180, R33, UR53 ;  /* 0x0000003521b47c20 */ /* 0x000fc80008410000 */
[----:B------:R-:W4:Y:S01]  /*9750*/  MUFU.TANH R30, R30 ;  /* 0x0000001e001e7308 */ /* 0x000f220000002400 */
[----:B------:R-:W-:Y:S01]  /*9760*/  FMUL.FTZ R182, R35, UR53 ;  /* 0x0000003523b67c20 */ /* 0x000fe20008410000 */
[----:B---3--:R-:W-:Y:S01]  /*9770*/  FMNMX.FTZ R25, R20, R25, !PT ;  /* 0x0000001914197209 */ /* 0x008fe20007810000 */
[----:B------:R-:W-:Y:S01]  /*9780*/  HGMMA.64x128x16.F32.BF16 R88, R176, gdesc[UR4].tnspB, R88, gsb0 ;  /* 0x41e00004b0587df0 */ /* 0x000fe20008001858 */
[----:B------:R-:W-:Y:S01]  /*9790*/  UIADD3 UR6, UR10, 0x100, URZ ;  /* 0x000001000a067890 */ /* 0x000fe2000fffe03f */
[----:B------:R-:W-:-:S03]  /*97a0*/  UMOV UR7, 0x40000040 ;  /* 0x4000004000077882 */ /* 0x000fc60000000000 */
[----:B------:R-:W3:Y:S01]  /*97b0*/  MUFU.TANH R180, R180 ;  /* 0x000000b400b47308 */ /* 0x000ee20000002400 */
[----:B--2---:R-:W-:-:S07]  /*97c0*/  FMNMX.FTZ R25, R26, R25, !PT ;  /* 0x000000191a197209 */ /* 0x004fce0007810000 */
[----:B------:R-:W-:Y:S01]  /*97d0*/  MUFU.TANH R216, R216 ;  /* 0x000000d800d87308 */ /* 0x000fe20000002400 */
[----:B----4-:R-:W-:-:S07]  /*97e0*/  FMNMX.FTZ R25, R30, R25, !PT ;  /* 0x000000191e197209 */ /* 0x010fce0007810000 */
[----:B------:R-:W2:Y:S01]  /*97f0*/  MUFU.TANH R34, R34 ;  /* 0x0000002200227308 */ /* 0x000ea20000002400 */
[----:B---3--:R-:W-:-:S04]  /*9800*/  FMNMX.FTZ R7, R180, R7, !PT ;  /* 0x00000007b4077209 */ /* 0x008fc80007810000 */
[----:B------:R-:W-:-:S03]  /*9810*/  FMNMX.FTZ R7, R194, R7, !PT ;  /* 0x00000007c2077209 */ /* 0x000fc60007810000 */
[----:B------:R-:W-:Y:S01]  /*9820*/  MUFU.TANH R218, R218 ;  /* 0x000000da00da7308 */ /* 0x000fe20000002400 */
[----:B------:R-:W-:-:S04]  /*9830*/  FMNMX.FTZ R7, R192, R7, !PT ;  /* 0x00000007c0077209 */ /* 0x000fc80007810000 */
[----:B------:R-:W-:-:S03]  /*9840*/  FMNMX.FTZ R7, R196, R7, !PT ;  /* 0x00000007c4077209 */ /* 0x000fc60007810000 */
[----:B------:R-:W3:Y:S01]  /*9850*/  MUFU.TANH R182, R182 ;  /* 0x000000b600b67308 */ /* 0x000ee20000002400 */
[----:B------:R-:W-:Y:S02]  /*9860*/  FMNMX.FTZ R7, R198, R7, !PT ;  /* 0x00000007c6077209 */ /* 0x000fe40007810000 */
[----:B--2---:R-:W-:Y:S02]  /*9870*/  FMNMX.FTZ R25, R34, R25, !PT ;  /* 0x0000001922197209 */ /* 0x004fe40007810000 */
[----:B------:R-:W-:-:S03]  /*9880*/  FMNMX.FTZ R7, R200, R7, !PT ;  /* 0x00000007c8077209 */ /* 0x000fc60007810000 */
[----:B------:R-:W-:Y:S08]  /*9890*/  MUFU.TANH R220, R220 ;  /* 0x000000dc00dc7308 */ /* 0x000ff00000002400 */
[----:B------:R-:W2:Y:S01]  /*98a0*/  MUFU.TANH R36, R36 ;  /* 0x0000002400247308 */ /* 0x000ea20000002400 */
[----:B---3--:R-:W-:-:S07]  /*98b0*/  FMNMX.FTZ R29, R182, R25, !PT ;  /* 0x00000019b61d7209 */ /* 0x008fce0007810000 */
[----:B------:R-:W-:Y:S08]  /*98c0*/  MUFU.TANH R222, R222 ;  /* 0x000000de00de7308 */ /* 0x000ff00000002400 */
[----:B------:R-:W3:Y:S01]  /*98d0*/  MUFU.TANH R38, R38 ;  /* 0x0000002600267308 */ /* 0x000ee20000002400 */
[----:B--2---:R-:W-:-:S07]  /*98e0*/  FMNMX.FTZ R29, R36, R29, !PT ;  /* 0x0000001d241d7209 */ /* 0x004fce0007810000 */
        /* <DEDUP_REMOVED lines=12> */
[----:B------:R-:W-:Y:S01]  /*99b0*/  MUFU.TANH R230, R230 ;  /* 0x000000e600e67308 */ /* 0x000fe20000002400 */
[----:B------:R-:W-:Y:S02]  /*99c0*/  WARPGROUP.DEPBAR.LE gsb0, 0x0 ;  /* 0x00008000000079c5 */ /* 0x000fe40000010000 */
[----:B------:R-:W-:Y:S01]  /*99d0*/  WARPGROUP.ARRIVE ;  /* 0x00000000000079c5 */ /* 0x000fe20000000000 */
[----:B------:R-:W-:Y:S01]  /*99e0*/  FMUL.FTZ R176, R45, UR53 ;  /* 0x000000352db07c20 */ /* 0x000fe20008410000 */
[----:B------:R-:W-:Y:S01]  /*99f0*/  FMUL.FTZ R178, R48, UR53 ;  /* 0x0000003530b27c20 */ /* 0x000fe20008410000 */
[----:B------:R-:W-:Y:S01]  /*9a00*/  FMUL.FTZ R48, R50, UR53 ;  /* 0x0000003532307c20 */ /* 0x000fe20008410000 */
[----:B------:R-:W-:Y:S01]  /*9a10*/  FMUL.FTZ R50, R51, UR53 ;  /* 0x0000003533327c20 */ /* 0x000fe20008410000 */
[----:B------:R-:W-:Y:S01]  /*9a20*/  MUFU.TANH R84, R84 ;  /* 0x0000005400547308 */ /* 0x000fe20000002400 */
[----:B------:R-:W-:Y:S01]  /*9a30*/  HGMMA.64x128x16.F32.BF16 R88, R172, gdesc[UR4].tnspB, R88, gsb0 ;  /* 0x41e00004ac587df0 */ /* 0x000fe20008001858 */
[----:B------:R-:W-:Y:S01]  /*9a40*/  UIADD3 UR6, UR10, 0x180, URZ ;  /* 0x000001800a067890 */ /* 0x000fe2000fffe03f */
[----:B---3--:R-:W-:Y:S01]  /*9a50*/  FMNMX.FTZ R31, R46, R31, !PT ;  /* 0x0000001f2e1f7209 */ /* 0x008fe20007810000 */
[----:B------:R-:W-:-:S04]  /*9a60*/  UMOV UR7, 0x40000040 ;  /* 0x4000004000077882 */ /* 0x000fc80000000000 */
[----:B------:R-:W2:Y:S08]  /*9a70*/  MUFU.TANH R176, R176 ;  /* 0x000000b000b07308 */ /* 0x000eb00000002400 */
[----:B------:R-:W3:Y:S08]  /*9a80*/  MUFU.TANH R178, R178 ;  /* 0x000000b200b27308 */ /* 0x000ef00000002400 */
[----:B------:R-:W4:Y:S01]  /*9a90*/  MUFU.TANH R48, R48 ;  /* 0x0000003000307308 */ /* 0x000f220000002400 */
[----:B--2---:R-:W-:-:S07]  /*9aa0*/  FMNMX.FTZ R7, R176, R7, !PT ;  /* 0x00000007b0077209 */ /* 0x004fce0007810000 */
[----:B------:R-:W2:Y:S01]  /*9ab0*/  MUFU.TANH R50, R50 ;  /* 0x0000003200327308 */ /* 0x000ea20000002400 */
[----:B---3--:R-:W-:-:S04]  /*9ac0*/  FMNMX.FTZ R7, R178, R7, !PT ;  /* 0x00000007b2077209 */ /* 0x008fc80007810000 */
[----:B------:R-:W-:-:S03]  /*9ad0*/  FMNMX.FTZ R7, R202, R7, !PT ;  /* 0x00000007ca077209 */ /* 0x000fc60007810000 */
[----:B------:R-:W3:Y:S01]  /*9ae0*/  MUFU.TANH R52, R52 ;  /* 0x0000003400347308 */ /* 0x000ee20000002400 */
[----:B------:R-:W-:Y:S02]  /*9af0*/  FMNMX.FTZ R7, R204, R7, !PT ;  /* 0x00000007cc077209 */ /* 0x000fe40007810000 */
[----:B----4-:R-:W-:Y:S02]  /*9b00*/  FMNMX.FTZ R31, R48, R31, !PT ;  /* 0x0000001f301f7209 */ /* 0x010fe40007810000 */
[----:B------:R-:W-:-:S03]  /*9b10*/  FMNMX.FTZ R7, R206, R7, !PT ;  /* 0x00000007ce077209 */ /* 0x000fc60007810000 */
[----:B------:R-:W4:Y:S01]  /*9b20*/  MUFU.TANH R54, R54 ;  /* 0x0000003600367308 */ /* 0x000f220000002400 */
[----:B------:R-:W-:Y:S02]  /*9b30*/  FMNMX.FTZ R7, R208, R7, !PT ;  /* 0x00000007d0077209 */ /* 0x000fe40007810000 */
[----:B--2---:R-:W-:Y:S02]  /*9b40*/  FMNMX.FTZ R33, R50, R31, !PT ;  /* 0x0000001f32217209 */ /* 0x004fe40007810000 */
[----:B------:R-:W-:-:S03]  /*9b50*/  FMNMX.FTZ R7, R210, R7, !PT ;  /* 0x00000007d2077209 */ /* 0x000fc60007810000 */
[----:B------:R-:W2:Y:S01]  /*9b60*/  MUFU.TANH R56, R56 ;  /* 0x0000003800387308 */ /* 0x000ea20000002400 */
[----:B------:R-:W-:Y:S02]  /*9b70*/  FMNMX.FTZ R7, R212, R7, !PT ;  /* 0x00000007d4077209 */ /* 0x000fe40007810000 */
[----:B---3--:R-:W-:Y:S02]  /*9b80*/  FMNMX.FTZ R33, R52, R33, !PT ;  /* 0x0000002134217209 */ /* 0x008fe40007810000 */
[----:B------:R-:W-:-:S03]  /*9b90*/  FMNMX.FTZ R7, R214, R7, !PT ;  /* 0x00000007d6077209 */ /* 0x000fc60007810000 */
[----:B------:R-:W3:Y:S01]  /*9ba0*/  MUFU.TANH R58, R58 ;  /* 0x0000003a003a7308 */ /* 0x000ee20000002400 */
[----:B----4-:R-:W-:-:S07]  /*9bb0*/  FMNMX.FTZ R33, R54, R33, !PT ;  /* 0x0000002136217209 */ /* 0x010fce0007810000 */
[----:B------:R-:W4:Y:S01]  /*9bc0*/  MUFU.TANH R60, R60 ;  /* 0x0000003c003c7308 */ /* 0x000f220000002400 */
[----:B--2---:R-:W-:-:S07]  /*9bd0*/  FMNMX.FTZ R33, R56, R33, !PT ;  /* 0x0000002138217209 */ /* 0x004fce0007810000 */
[----:B------:R-:W2:Y:S01]  /*9be0*/  MUFU.TANH R62, R62 ;  /* 0x0000003e003e7308 */ /* 0x000ea20000002400 */
[----:B---3--:R-:W-:-:S07]  /*9bf0*/  FMNMX.FTZ R37, R58, R33, !PT ;  /* 0x000000213a257209 */ /* 0x008fce0007810000 */
[----:B------:R-:W-:Y:S01]  /*9c00*/  MUFU.TANH R68, R68 ;  /* 0x0000004400447308 */ /* 0x000fe20000002400 */
[----:B----4-:R-:W-:-:S07]  /*9c10*/  FMNMX.FTZ R37, R60, R37, !PT ;  /* 0x000000253c257209 */ /* 0x010fce0007810000 */
[----:B------:R-:W-:Y:S01]  /*9c20*/  MUFU.TANH R70, R70 ;  /* 0x0000004600467308 */ /* 0x000fe20000002400 */
[----:B--2---:R-:W-:-:S07]  /*9c30*/  FMNMX.FTZ R37, R62, R37, !PT ;  /* 0x000000253e257209 */ /* 0x004fce0007810000 */
        /* <DEDUP_REMOVED lines=9> */
[----:B------:R-:W-:Y:S02]  /*9cd0*/  FMUL.FTZ R66, R67, UR53 ;  /* 0x0000003543427c20 */ /* 0x000fe40008410000 */
[----:B------:R-:W-:Y:S01]  /*9ce0*/  HGMMA.64x128x16.F32.BF16 R88, R168, gdesc[UR4].tnspB, R88, gsb0 ;  /* 0x41e00004a8587df0 */ /* 0x000fe20008001858 */
[----:B------:R-:W-:Y:S01]  /*9cf0*/  UIADD3 UR6, UR10, 0x200, URZ ;  /* 0x000002000a067890 */ /* 0x000fe2000fffe03f */
[----:B------:R-:W2:Y:S01]  /*9d00*/  MUFU.TANH R172, R172 ;  /* 0x000000ac00ac7308 */ /* 0x000ea20000002400 */
[----:B------:R-:W-:-:S07]  /*9d10*/  UMOV UR7, 0x40000040 ;  /* 0x4000004000077882 */ /* 0x000fce0000000000 */
[----:B------:R-:W3:Y:S08]  /*9d20*/  MUFU.TANH R174, R174 ;  /* 0x000000ae00ae7308 */ /* 0x000ef00000002400 */
[----:B------:R-:W4:Y:S01]  /*9d30*/  MUFU.TANH R64, R64 ;  /* 0x0000004000407308 */ /* 0x000f220000002400 */
[----:B--2---:R-:W-:-:S07]  /*9d40*/  FMNMX.FTZ R7, R172, R7, !PT ;  /* 0x00000007ac077209 */ /* 0x004fce0007810000 */
[----:B------:R-:W2:Y:S01]  /*9d50*/  MUFU.TANH R66, R66 ;  /* 0x0000004200427308 */ /* 0x000ea20000002400 */
[----:B---3--:R-:W-:-:S04]  /*9d60*/  FMNMX.FTZ R7, R174, R7, !PT ;  /* 0x00000007ae077209 */ /* 0x008fc80007810000 */
[----:B------:R-:W-:-:S04]  /*9d70*/  FMNMX.FTZ R7, R216, R7, !PT ;  /* 0x00000007d8077209 */ /* 0x000fc80007810000 */
[----:B------:R-:W-:Y:S02]  /*9d80*/  FMNMX.FTZ R7, R218, R7, !PT ;  /* 0x00000007da077209 */ /* 0x000fe40007810000 */
[----:B----4-:R-:W-:Y:S02]  /*9d90*/  FMNMX.FTZ R37, R64, R37, !PT ;  /* 0x0000002540257209 */ /* 0x010fe40007810000 */
[----:B------:R-:W-:-:S04]  /*9da0*/  FMNMX.FTZ R7, R220, R7, !PT ;  /* 0x00000007dc077209 */ /* 0x000fc80007810000 */
[----:B------:R-:W-:Y:S02]  /*9db0*/  FMNMX.FTZ R7, R222, R7, !PT ;  /* 0x00000007de077209 */ /* 0x000fe40007810000 */
[----:B--2---:R-:W-:Y:S02]  /*9dc0*/  FMNMX.FTZ R39, R66, R37, !PT ;  /* 0x0000002542277209 */ /* 0x004fe40007810000 */
[----:B------:R-:W-:Y:S02]  /*9dd0*/  FMNMX.FTZ R7, R224, R7, !PT ;  /* 0x00000007e0077209 */ /* 0x000fe40007810000 */
[----:B------:R-:W-:Y:S02]  /*9de0*/  FMNMX.FTZ R39, R68, R39, !PT ;  /* 0x0000002744277209 */ /* 0x000fe40007810000 */
[----:B------:R-:W-:Y:S02]  /*9df0*/  FMNMX.FTZ R7, R226, R7, !PT ;  /* 0x00000007e2077209 */ /* 0x000fe40007810000 */
[----:B------:R-:W-:-:S02]  /*9e00*/  FMNMX.FTZ R39, R70, R39, !PT ;  /* 0x0000002746277209 */ /* 0x000fc40007810000 */
[----:B------:R-:W-:Y:S02]  /*9e10*/  FMNMX.FTZ R7, R80, R7, !PT ;  /* 0x0000000750077209 */ /* 0x000fe40007810000 */
[----:B------:R-:W-:Y:S02]  /*9e20*/  FMNMX.FTZ R39, R72, R39, !PT ;  /* 0x0000002748277209 */ /* 0x000fe40007810000 */
[----:B------:R-:W-:Y:S02]  /*9e30*/  FMNMX.FTZ R7, R228, R7, !PT ;  /* 0x00000007e4077209 */ /* 0x000fe40007810000 */
[----:B------:R-:W-:Y:S02]  /*9e40*/  FMNMX.FTZ R41, R74, R39, !PT ;  /* 0x000000274a297209 */ /* 0x000fe40007810000 */
[----:B------:R-:W-:-:S04]  /*9e50*/  FMNMX.FTZ R7, R230, R7, !PT ;  /* 0x00000007e6077209 */ /* 0x000fc80007810000 */
[----:B------:R-:W-:-:S05]  /*9e60*/  FMNMX.FTZ R7, R84, R7, !PT ;  /* 0x0000000754077209 */ /* 0x000fca0007810000 */
[----:B------:R-:W2:Y:S02]  /*9e70*/  SHFL.BFLY PT, R76, R7, 0x2, 0x1f ;  /* 0x0c401f00074c7f89 */ /* 0x000ea400000e0000 */
[----:B--2---:R-:W-:Y:S01]  /*9e80*/  FMNMX.FTZ R13, R7, R76, !PT ;  /* 0x0000004c070d7209 */ /* 0x004fe20007810000 */
[----:B------:R-:W-:Y:S01]  /*9e90*/  FMUL.FTZ R76, R78, UR53 ;  /* 0x000000354e4c7c20 */ /* 0x000fe20008410000 */
[----:B------:R-:W-:-:S03]  /*9ea0*/  FMUL.FTZ R78, R79, UR53 ;  /* 0x000000354f4e7c20 */ /* 0x000fc60008410000 */
[----:B------:R-:W2:Y:S02]  /*9eb0*/  SHFL.BFLY PT, R232, R13, 0x1, 0x1f ;  /* 0x0c201f000de87f89 */ /* 0x000ea400000e0000 */
[----:B------:R-:W3:Y:S08]  /*9ec0*/  MUFU.TANH R76, R76 ;  /* 0x0000004c004c7308 */ /* 0x000ef00000002400 */
[----:B------:R-:W4:Y:S01]  /*9ed0*/  MUFU.TANH R78, R78 ;  /* 0x0000004e004e7308 */ /* 0x000f220000002400 */
[----:B---3--:R-:W-:-:S02]  /*9ee0*/  FMNMX.FTZ R41, R76, R41, !PT ;  /* 0x000000294c297209 */ /* 0x008fc40007810000 */
[----:B--2---:R-:W-:Y:S02]  /*9ef0*/  FMNMX.FTZ R7, R13, R232, !PT ;  /* 0x000000e80d077209 */ /* 0x004fe40007810000 */
[----:B----4-:R-:W-:-:S03]  /*9f00*/  FMNMX.FTZ R41, R78, R41, !PT ;  /* 0x000000294e297209 */ /* 0x010fc60007810000 */
[C---:B------:R-:W-:Y:S01]  /*9f10*/  FADD.FTZ R10, -R7.reuse, R10 ;  /* 0x0000000a070a7221 */ /* 0x040fe20000010100 */
[----:B-1----:R-:W-:Y:S01]  /*9f20*/  FMUL.FTZ R35, R7, R9 ;  /* 0x0000000907237220 */ /* 0x002fe20000410000 */
[----:B------:R-:W-:Y:S02]  /*9f30*/  FMNMX.FTZ R41, R82, R41, !PT ;  /* 0x0000002952297209 */ /* 0x000fe40007810000 */
[-C--:B------:R-:W-:Y:S01]  /*9f40*/  FMUL.FTZ R13, R10, R9.reuse ;  /* 0x000000090a0d7220 */ /* 0x080fe20000410000 */
[-CC-:B------:R-:W-:Y:S01]  /*9f50*/  FFMA.FTZ R10, R8, R9.reuse, -R35.reuse ;  /* 0x00000009080a7223 */ /* 0x180fe20000010823 */
[-CC-:B------:R-:W-:Y:S01]  /*9f60*/  FFMA.FTZ R194, R194, R9.reuse, -R35.reuse ;  /* 0x00000009c2c27223 */ /* 0x180fe20000010823 */
[-CC-:B------:R-:W-:Y:S01]  /*9f70*/  FFMA.FTZ R196, R196, R9.reuse, -R35.reuse ;  /* 0x00000009c4c47223 */ /* 0x180fe20000010823 */
[-CC-:B------:R-:W-:Y:S01]  /*9f80*/  FFMA.FTZ R200, R200, R9.reuse, -R35.reuse ;  /* 0x00000009c8c87223 */ /* 0x180fe20000010823 */
[-CC-:B------:R-:W-:Y:S01]  /*9f90*/  FFMA.FTZ R15, R12, R9.reuse, -R35.reuse ;  /* 0x000000090c0f7223 */ /* 0x180fe20000010823 */
[-CC-:B------:R-:W-:Y:S01]  /*9fa0*/  FFMA.FTZ R12, R24, R9.reuse, -R35.reuse ;  /* 0x00000009180c7223 */ /* 0x180fe20000010823 */
[----:B------:R-:W-:Y:S01]  /*9fb0*/  FFMA.FTZ R21, R28, R9, -R35 ;  /* 0x000000091c157223 */ /* 0x000fe20000010823 */
[----:B------:R-:W-:-:S02]  /*9fc0*/  WARPGROUP.DEPBAR.LE gsb0, 0x0 ;  /* 0x00008000000079c5 */ /* 0x000fc40000010000 */
[----:B------:R-:W-:Y:S01]  /*9fd0*/  WARPGROUP.ARRIVE ;  /* 0x00000000000079c5 */ /* 0x000fe20000000000 */
[----:B------:R-:W-:Y:S01]  /*9fe0*/  FMUL.FTZ R168, R83, UR53 ;  /* 0x0000003553a87c20 */ /* 0x000fe20008410000 */
[----:B------:R-:W-:Y:S01]  /*9ff0*/  FMUL.FTZ R170, R87, UR53 ;  /* 0x0000003557aa7c20 */ /* 0x000fe20008410000 */
[-CC-:B------:R-:W-:Y:S01]  /*a000*/  FFMA.FTZ R24, R32, R9.reuse, -R35.reuse ;  /* 0x0000000920187223 */ /* 0x180fe20000010823 */
[----:B------:R1:W-:Y:S01]  /*a010*/  MUFU.EX2 R25, R194 ;  /* 0x000000c200197308 */ /* 0x0003e20000000800 */
[-CC-:B------:R-:W-:Y:S01]  /*a020*/  FFMA.FTZ R28, R192, R9.reuse, -R35.reuse ;  /* 0x00000009c01c7223 */ /* 0x180fe20000010823 */
[----:B------:R-:W-:Y:S01]  /*a030*/  HGMMA.64x128x16.F32.BF16 R88, R164, gdesc[UR4].tnspB, R88, gsb0 ;  /* 0x41e00004a4587df0 */ /* 0x000fe20008001858 */
[----:B------:R-:W-:Y:S01]  /*a040*/  UIADD3 UR6, UR10, 0x280, URZ ;  /* 0x000002800a067890 */ /* 0x000fe2000fffe03f */
[-CC-:B------:R-:W-:Y:S01]  /*a050*/  FFMA.FTZ R32, R198, R9.reuse, -R35.reuse ;  /* 0x00000009c6207223 */ /* 0x180fe20000010823 */
[----:B------:R-:W-:Y:S01]  /*a060*/  UMOV UR7, 0x40000040 ;  /* 0x4000004000077882 */ /* 0x000fe20000000000 */
[-CC-:B------:R-:W-:Y:S01]  /*a070*/  FFMA.FTZ R51, R80, R9.reuse, -R35.reuse ;  /* 0x0000000950337223 */ /* 0x180fe20000010823 */
[-CC-:B------:R-:W-:Y:S01]  /*a080*/  FFMA.FTZ R27, R180, R9.reuse, -R35.reuse ;  /* 0x00000009b41b7223 */ /* 0x180fe20000010823 */
[----:B------:R-:W2:Y:S01]  /*a090*/  MUFU.TANH R168, R168 ;  /* 0x000000a800a87308 */ /* 0x000ea20000002400 */
[-CC-:B------:R-:W-:Y:S01]  /*a0a0*/  FFMA.FTZ R178, R178, R9.reuse, -R35.reuse ;  /* 0x00000009b2b27223 */ /* 0x180fe20000010823 */
[-CC-:B------:R-:W-:Y:S01]  /*a0b0*/  FFMA.FTZ R204, R204, R9.reuse, -R35.reuse ;  /* 0x00000009cccc7223 */ /* 0x180fe20000010823 */
[-CC-:B------:R-:W-:Y:S01]  /*a0c0*/  FFMA.FTZ R208, R208, R9.reuse, -R35.reuse ;  /* 0x00000009d0d07223 */ /* 0x180fe20000010823 */
[-CC-:B------:R-:W-:Y:S01]  /*a0d0*/  FFMA.FTZ R212, R212, R9.reuse, -R35.reuse ;  /* 0x00000009d4d47223 */ /* 0x180fe20000010823 */
[-CC-:B------:R-:W-:Y:S01]  /*a0e0*/  FFMA.FTZ R192, R214, R9.reuse, -R35.reuse ;  /* 0x00000009d6c07223 */ /* 0x180fe20000010823 */
[-CC-:B-1----:R-:W-:Y:S01]  /*a0f0*/  FFMA.FTZ R194, R174, R9.reuse, -R35.reuse ;  /* 0x00000009aec27223 */ /* 0x182fe20000010823 */
[-CC-:B------:R-:W-:Y:S01]  /*a100*/  FFMA.FTZ R45, R216, R9.reuse, -R35.reuse ;  /* 0x00000009d82d7223 */ /* 0x180fe20000010823 */
[----:B------:R-:W1:Y:S01]  /*a110*/  MUFU.TANH R170, R170 ;  /* 0x000000aa00aa7308 */ /* 0x000e620000002400 */
[-CC-:B------:R-:W-:Y:S01]  /*a120*/  FFMA.FTZ R47, R220, R9.reuse, -R35.reuse ;  /* 0x00000009dc2f7223 */ /* 0x180fe20000010823 */
[-CC-:B------:R-:W-:Y:S01]  /*a130*/  FFMA.FTZ R198, R222, R9.reuse, -R35.reuse ;  /* 0x00000009dec67223 */ /* 0x180fe20000010823 */
[-CC-:B------:R-:W-:Y:S01]  /*a140*/  FFMA.FTZ R80, R228, R9.reuse, -R35.reuse ;  /* 0x00000009e4507223 */ /* 0x180fe20000010823 */
[-CC-:B------:R-:W-:Y:S01]  /*a150*/  FFMA.FTZ R230, R230, R9.reuse, -R35.reuse ;  /* 0x00000009e6e67223 */ /* 0x180fe20000010823 */
[----:B------:R-:W-:-:S03]  /*a160*/  FFMA.FTZ R84, R84, R9, -R35 ;  /* 0x0000000954547223 */ /* 0x000fc60000010823 */
[----:B------:R3:W-:Y:S01]  /*a170*/  MUFU.EX2 R29, R196 ;  /* 0x000000c4001d7308 */ /* 0x0007e20000000800 */
[----:B--2---:R-:W-:-:S04]  /*a180*/  FMNMX.FTZ R43, R168, R41, !PT ;  /* 0x00000029a82b7209 */ /* 0x004fc80007810000 */
[----:B------:R-:W-:-:S03]  /*a190*/  FMNMX.FTZ R43, R86, R43, !PT ;  /* 0x0000002b562b7209 */ /* 0x000fc60007810000 */
[----:B------:R2:W-:Y:S01]  /*a1a0*/  MUFU.EX2 R31, R200 ;  /* 0x000000c8001f7308 */ /* 0x0005e20000000800 */
[----:B-1----:R-:W-:Y:S01]  /*a1b0*/  FMNMX.FTZ R8, R170, R43, !PT ;  /* 0x0000002baa087209 */ /* 0x002fe20007810000 */
[-CC-:B------:R-:W-:Y:S01]  /*a1c0*/  FFMA.FTZ R43, R172, R9.reuse, -R35.reuse ;  /* 0x00000009ac2b7223 */ /* 0x180fe20000010823 */
[----:B---3--:R-:W-:-:S03]  /*a1d0*/  FFMA.FTZ R196, R218, R9, -R35 ;  /* 0x00000009dac47223 */ /* 0x008fc60000010823 */
[----:B------:R-:W1:Y:S02]  /*a1e0*/  SHFL.BFLY PT, R49, R8, 0x2, 0x1f ;  /* 0x0c401f0008317f89 */ /* 0x000e6400000e0000 */
[----:B------:R-:W-:Y:S01]  /*a1f0*/  MUFU.EX2 R13, R13 ;  /* 0x0000000d000d7308 */ /* 0x000fe20000000800 */
[----:B--2---:R-:W-:-:S07]  /*a200*/  FFMA.FTZ R200, R226, R9, -R35 ;  /* 0x00000009e2c87223 */ /* 0x004fce0000010823 */
[----:B------:R-:W2:Y:S08]  /*a210*/  MUFU.EX2 R10, R10 ;  /* 0x0000000a000a7308 */ /* 0x000eb00000000800 */
[----:B------:R-:W3:Y:S01]  /*a220*/  MUFU.EX2 R15, R15 ;  /* 0x0000000f000f7308 */ /* 0x000ee20000000800 */
[----:B-1----:R-:W-:Y:S01]  /*a230*/  FMNMX.FTZ R53, R8, R49, !PT ;  /* 0x0000003108357209 */ /* 0x002fe20007810000 */
[----:B------:R-:W-:-:S06]  /*a240*/  FFMA.FTZ R49, R224, R9, -R35 ;  /* 0x00000009e0317223 */ /* 0x000fcc0000010823 */
[----:B------:R-:W-:Y:S01]  /*a250*/  MUFU.EX2 R12, R12 ;  /* 0x0000000c000c7308 */ /* 0x000fe20000000800 */
[----:B--2---:R-:W-:Y:S01]  /*a260*/  FFMA.FTZ R4, R13, R4, R10 ;  /* 0x000000040d047223 */ /* 0x004fe2000001000a */
[----:B------:R-:W1:Y:S06]  /*a270*/  SHFL.BFLY PT, R8, R53, 0x1, 0x1f ;  /* 0x0c201f0035087f89 */ /* 0x000e6c00000e0000 */
[----:B------:R-:W-:Y:S01]  /*a280*/  MUFU.EX2 R21, R21 ;  /* 0x0000001500157308 */ /* 0x000fe20000000800 */
[----:B---3--:R-:W-:-:S07]  /*a290*/  F2FP.BF16.F32.PACK_AB R180, R15, R10 ;  /* 0x0000000a0fb4723e */ /* 0x008fce00000010ff */
[----:B------:R-:W-:Y:S08]  /*a2a0*/  MUFU.EX2 R24, R24 ;  /* 0x0000001800187308 */ /* 0x000ff00000000800 */
[----:B------:R-:W-:Y:S01]  /*a2b0*/  MUFU.EX2 R27, R27 ;  /* 0x0000001b001b7308 */ /* 0x000fe20000000800 */
[----:B-1----:R-:W-:-:S07]  /*a2c0*/  FMNMX.FTZ R8, R53, R8, !PT ;  /* 0x0000000835087209 */ /* 0x002fce0007810000 */
[----:B------:R-:W1:Y:S08]  /*a2d0*/  MUFU.EX2 R28, R28 ;  /* 0x0000001c001c7308 */ /* 0x000e700000000800 */
[----:B------:R-:W2:Y:S08]  /*a2e0*/  MUFU.EX2 R32, R32 ;  /* 0x0000002000207308 */ /* 0x000eb00000000800 */
[----:B------:R1:W-:Y:S08]  /*a2f0*/  MUFU.EX2 R33, R178 ;  /* 0x000000b200217308 */ /* 0x0003f00000000800 */
[----:B------:R-:W-:Y:S01]  /*a300*/  MUFU.EX2 R37, R204 ;  /* 0x000000cc00257308 */ /* 0x000fe20000000800 */
[----:B-1----:R-:W-:-:S02]  /*a310*/  F2FP.BF16.F32.PACK_AB R178, R28, R25 ;  /* 0x000000191cb2723e */ /* 0x002fc400000010ff */
[----:B--2---:R-:W-:-:S05]  /*a320*/  F2FP.BF16.F32.PACK_AB R172, R32, R29 ;  /* 0x0000001d20ac723e */ /* 0x004fca00000010ff */
[----:B------:R-:W-:Y:S08]  /*a330*/  MUFU.EX2 R39, R208 ;  /* 0x000000d000277308 */ /* 0x000ff00000000800 */
[----:B------:R-:W-:Y:S01]  /*a340*/  MUFU.EX2 R41, R212 ;  /* 0x000000d400297308 */ /* 0x000fe20000000800 */
[----:B------:R-:W-:Y:S02]  /*a350*/  WARPGROUP.DEPBAR.LE gsb0, 0x0 ;  /* 0x00008000000079c5 */ /* 0x000fe40000010000 */
[----:B------:R-:W-:Y:S01]  /*a360*/  WARPGROUP.ARRIVE ;  /* 0x00000000000079c5 */ /* 0x000fe20000000000 */
[-CC-:B------:R-:W-:Y:S01]  /*a370*/  FFMA.FTZ R164, R176, R9.reuse, -R35.reuse ;  /* 0x00000009b0a47223 */ /* 0x180fe20000010823 */
[----:B------:R-:W-:-:S03]  /*a380*/  FFMA.FTZ R166, R202, R9, -R35 ;  /* 0x00000009caa67223 */ /* 0x000fc60000010823 */
[----:B------:R-:W-:Y:S01]  /*a390*/  MUFU.EX2 R192, R192 ;  /* 0x000000c000c07308 */ /* 0x000fe20000000800 */
[----:B------:R-:W-:Y:S01]  /*a3a0*/  F2FP.BF16.F32.PACK_AB R176, R27, R24 ;  /* 0x000000181bb0723e */ /* 0x000fe200000010ff */
[----:B------:R-:W-:Y:S01]  /*a3b0*/  HGMMA.64x128x16.F32.BF16 R88, R160, gdesc[UR4].tnspB, R88, gsb0 ;  /* 0x41e00004a0587df0 */ /* 0x000fe20008001858 */
[----:B------:R-:W-:Y:S01]  /*a3c0*/  UIADD3 UR6, UR10, 0x300, URZ ;  /* 0x000003000a067890 */ /* 0x000fe2000fffe03f */
[----:B------:R-:W-:-:S04]  /*a3d0*/  UMOV UR7, 0x40000040 ;  /* 0x4000004000077882 */ /* 0x000fc80000000000 */
[----:B------:R-:W1:Y:S08]  /*a3e0*/  MUFU.EX2 R164, R164 ;  /* 0x000000a400a47308 */ /* 0x000e700000000800 */
        /* <DEDUP_REMOVED lines=9> */
[----:B------:R-:W1:Y:S08]  /*a480*/  MUFU.EX2 R200, R200 ;  /* 0x000000c800c87308 */ /* 0x000e700000000800 */
[----:B------:R-:W-:Y:S08]  /*a490*/  MUFU.EX2 R51, R51 ;  /* 0x0000003300337308 */ /* 0x000ff00000000800 */
[----:B------:R-:W-:Y:S08]  /*a4a0*/  MUFU.EX2 R80, R80 ;  /* 0x0000005000507308 */ /* 0x000ff00000000800 */
[----:B------:R-:W-:Y:S08]  /*a4b0*/  MUFU.EX2 R53, R230 ;  /* 0x000000e600357308 */ /* 0x000ff00000000800 */
[----:B------:R-:W-:Y:S01]  /*a4c0*/  MUFU.EX2 R84, R84 ;  /* 0x0000005400547308 */ /* 0x000fe20000000800 */
[----:B------:R-:W-:-:S02]  /*a4d0*/  WARPGROUP.DEPBAR.LE gsb0, 0x0 ;  /* 0x00008000000079c5 */ /* 0x000fc40000010000 */
[----:B------:R-:W-:Y:S01]  /*a4e0*/  WARPGROUP.ARRIVE ;  /* 0x00000000000079c5 */ /* 0x000fe20000000000 */
[-CC-:B------:R-:W-:Y:S01]  /*a4f0*/  FFMA.FTZ R160, R206, R9.reuse, -R35.reuse ;  /* 0x00000009cea07223 */ /* 0x180fe20000010823 */
[----:B------:R-:W-:Y:S01]  /*a500*/  FFMA.FTZ R162, R210, R9, -R35 ;  /* 0x00000009d2a27223 */ /* 0x000fe20000010823 */
[----:B------:R-:W-:-:S03]  /*a510*/  IMAD.U32 R35, RZ, RZ, UR37 ;  /* 0x00000025ff237e24 */ /* 0x000fc6000f8e00ff */
[----:B------:R-:W-:Y:S01]  /*a520*/  HGMMA.64x128x16.F32.BF16 R88, R156, gdesc[UR4].tnspB, R88, gsb0 ;  /* 0x41e000049c587df0 */ /* 0x000fe20008001858 */
[----:B------:R-:W-:Y:S01]  /*a530*/  UIADD3 UR6, UR10, 0x380, URZ ;  /* 0x000003800a067890 */ /* 0x000fe2000fffe03f */
[----:B------:R-:W-:Y:S01]  /*a540*/  @!P1 LEA R35, R35, UR39, 0x3 ;  /* 0x0000002723239c11 */ /* 0x000fe2000f8e18ff */
[----:B------:R-:W-:Y:S01]  /*a550*/  UMOV UR7, 0x40000040 ;  /* 0x4000004000077882 */ /* 0x000fe20000000000 */
[----:B------:R-:W-:Y:S03]  /*a560*/  MUFU.EX2 R160, R160 ;  /* 0x000000a000a07308 */ /* 0x000fe60000000800 */
[----:B------:R-:W-:-:S05]  /*a570*/  @!P1 VIADD R35, R35, 0x28840 ;  /* 0x0002884023239836 */ /* 0x000fca0000000000 */
[----:B------:R-:W-:Y:S01]  /*a580*/  @!P1 PRMT R35, RZ, 0x654, R35 ;  /* 0x00000654ff239816 */ /* 0x000fe20000000023 */
[----:B------:R-:W-:Y:S01]  /*a590*/  MUFU.EX2 R162, R162 ;  /* 0x000000a200a27308 */ /* 0x000fe20000000800 */
[----:B------:R-:W-:Y:S02]  /*a5a0*/  WARPGROUP.DEPBAR.LE gsb0, 0x0 ;  /* 0x00008000000079c5 */ /* 0x000fe40000010000 */
[----:B------:R-:W-:Y:S01]  /*a5b0*/  WARPGROUP.ARRIVE ;  /* 0x00000000000079c5 */ /* 0x000fe20000000000 */
[C---:B------:R-:W-:Y:S01]  /*a5c0*/  FADD.FTZ R156, -R8.reuse, R11 ;  /* 0x0000000b089c7221 */ /* 0x040fe20000010100 */
[----:B------:R-:W-:Y:S01]  /*a5d0*/  FMUL.FTZ R11, R8, R9 ;  /* 0x00000009080b7220 */ /* 0x000fe20000410000 */
[----:B-1----:R-:W-:Y:S02]  /*a5e0*/  F2FP.BF16.F32.PACK_AB R158, R200, R49 ;  /* 0x00000031c89e723e */ /* 0x002fe400000010ff */
[-C--:B------:R-:W-:Y:S01]  /*a5f0*/  FMUL.FTZ R156, R156, R9.reuse ;  /* 0x000000099c9c7220 */ /* 0x080fe20000410000 */
[----:B------:R-:W-:Y:S01]  /*a600*/  HGMMA.64x128x16.F32.BF16 R88, R152, gdesc[UR4].tnspB, R88, gsb0 ;  /* 0x41e0000498587df0 */ /* 0x000fe20008001858 */
[-CC-:B------:R-:W-:Y:S01]  /*a610*/  FFMA.FTZ R181, R14, R9.reuse, -R11.reuse ;  /* 0x000000090eb57223 */ /* 0x180fe2000001080b */
[-CC-:B------:R-:W-:Y:S01]  /*a620*/  FFMA.FTZ R14, R20, R9.reuse, -R11.reuse ;  /* 0x00000009140e7223 */ /* 0x180fe2000001080b */
[----:B------:R1:W-:Y:S01]  /*a630*/  MUFU.EX2 R202, R156 ;  /* 0x0000009c00ca7308 */ /* 0x0003e20000000800 */
[-CC-:B------:R-:W-:Y:S01]  /*a640*/  FFMA.FTZ R183, R26, R9.reuse, -R11.reuse ;  /* 0x000000091ab77223 */ /* 0x180fe2000001080b */
[-CC-:B------:R-:W-:Y:S01]  /*a650*/  FFMA.FTZ R20, R30, R9.reuse, -R11.reuse ;  /* 0x000000091e147223 */ /* 0x180fe2000001080b */
[-CC-:B------:R-:W-:Y:S01]  /*a660*/  FFMA.FTZ R177, R34, R9.reuse, -R11.reuse ;  /* 0x0000000922b17223 */ /* 0x180fe2000001080b */
[-CC-:B------:R-:W-:Y:S01]  /*a670*/  FFMA.FTZ R175, R44, R9.reuse, -R11.reuse ;  /* 0x000000092caf7223 */ /* 0x180fe2000001080b */
[----:B------:R-:W-:Y:S01]  /*a680*/  IADD3 R44, -R17, 0xb, RZ ;  /* 0x0000000b112c7810 */ /* 0x000fe20007ffe1ff */
[-CC-:B------:R-:W-:Y:S01]  /*a690*/  FFMA.FTZ R179, R36, R9.reuse, -R11.reuse ;  /* 0x0000000924b37223 */ /* 0x180fe2000001080b */
[-CC-:B------:R-:W-:Y:S01]  /*a6a0*/  FFMA.FTZ R26, R42, R9.reuse, -R11.reuse ;  /* 0x000000092a1a7223 */ /* 0x180fe2000001080b */
[----:B------:R-:W2:Y:S01]  /*a6b0*/  MUFU.EX2 R181, R181 ;  /* 0x000000b500b57308 */ /* 0x000ea20000000800 */
[-CC-:B-1----:R-:W-:Y:S01]  /*a6c0*/  FFMA.FTZ R156, R182, R9.reuse, -R11.reuse ;  /* 0x00000009b69c7223 */ /* 0x182fe2000001080b */
        /* <DEDUP_REMOVED lines=11> */
[----:B------:R-:W-:Y:S01]  /*a780*/  F2FP.BF16.F32.PACK_AB R182, R21, R12 ;  /* 0x0000000c15b6723e */ /* 0x000fe200000010ff */
[-CC-:B------:R-:W-:Y:S01]  /*a790*/  FFMA.FTZ R64, R64, R9.reuse, -R11.reuse ;  /* 0x0000000940407223 */ /* 0x180fe2000001080b */
[----:B------:R-:W-:Y:S01]  /*a7a0*/  FFMA.FTZ R66, R66, R9, -R11 ;  /* 0x0000000942427223 */ /* 0x000fe2000001080b */
[----:B------:R-:W3:Y:S01]  /*a7b0*/  MUFU.EX2 R183, R183 ;  /* 0x000000b700b77308 */ /* 0x000ee20000000800 */
[----:B--2---:R-:W-:Y:S01]  /*a7c0*/  FFMA.FTZ R3, R202, R3, R181 ;  /* 0x00000003ca037223 */ /* 0x004fe200000100b5 */
[-CC-:B------:R-:W-:Y:S01]  /*a7d0*/  FFMA.FTZ R68, R68, R9.reuse, -R11.reuse ;  /* 0x0000000944447223 */ /* 0x180fe2000001080b */
[-CC-:B------:R-:W-:Y:S01]  /*a7e0*/  FFMA.FTZ R70, R70, R9.reuse, -R11.reuse ;  /* 0x0000000946467223 */ /* 0x180fe2000001080b */
[-CC-:B------:R-:W-:Y:S01]  /*a7f0*/  FFMA.FTZ R72, R72, R9.reuse, -R11.reuse ;  /* 0x0000000948487223 */ /* 0x180fe2000001080b */
[-CC-:B------:R-:W-:Y:S01]  /*a800*/  FFMA.FTZ R74, R74, R9.reuse, -R11.reuse ;  /* 0x000000094a4a7223 */ /* 0x180fe2000001080b */
[-CC-:B------:R-:W-:Y:S01]  /*a810*/  FFMA.FTZ R76, R76, R9.reuse, -R11.reuse ;  /* 0x000000094c4c7223 */ /* 0x180fe2000001080b */
[-C--:B------:R-:W-:Y:S01]  /*a820*/  FFMA.FTZ R78, R78, R9.reuse, -R11 ;  /* 0x000000094e4e7223 */ /* 0x080fe2000001080b */
[----:B------:R-:W2:Y:S01]  /*a830*/  MUFU.EX2 R20, R20 ;  /* 0x0000001400147308 */ /* 0x000ea20000000800 */
[----:B-1----:R-:W-:Y:S01]  /*a840*/  FADD.FTZ R42, R14, R3 ;  /* 0x000000030e2a7221 */ /* 0x002fe20000010000 */
[-CC-:B------:R-:W-:Y:S01]  /*a850*/  FFMA.FTZ R82, R82, R9.reuse, -R11.reuse ;  /* 0x0000000952527223 */ /* 0x180fe2000001080b */
[----:B------:R-:W-:Y:S01]  /*a860*/  FFMA.FTZ R86, R86, R9, -R11 ;  /* 0x0000000956567223 */ /* 0x000fe2000001080b */
[----:B------:R-:W-:Y:S01]  /*a870*/  IMAD.U32 R46, RZ, RZ, UR57 ;  /* 0x00000039ff2e7e24 */ /* 0x000fe2000f8e00ff */
[----:B------:R-:W-:Y:S01]  /*a880*/  UMOV UR57, UR37 ;  /* 0x0000002500397c82 */ /* 0x000fe20008000000 */
[----:B------:R-:W-:-:S02]  /*a890*/  F2FP.BF16.F32.PACK_AB R181, R14, R181 ;  /* 0x000000b50eb5723e */ /* 0x000fc400000010ff */
[----:B------:R-:W1:Y:S01]  /*a8a0*/  MUFU.EX2 R177, R177 ;  /* 0x000000b100b17308 */ /* 0x000e620000000800 */
[----:B---3--:R-:W-:Y:S01]  /*a8b0*/  FADD.FTZ R3, R183, R42 ;  /* 0x0000002ab7037221 */ /* 0x008fe20000010000 */
[----:B------:R-:W-:-:S05]  /*a8c0*/  @!P1 LEA R46, R46, UR39, 0x3 ;  /* 0x000000272e2e9c11 */ /* 0x000fca000f8e18ff */
[----:B------:R-:W-:Y:S01]  /*a8d0*/  @!P1 VIADD R46, R46, 0x28860 ;  /* 0x000288602e2e9836 */ /* 0x000fe20000000000 */
[----:B------:R-:W3:Y:S01]  /*a8e0*/  MUFU.EX2 R156, R156 ;  /* 0x0000009c009c7308 */ /* 0x000ee20000000800 */
[C---:B--2---:R-:W-:Y:S01]  /*a8f0*/  FADD.FTZ R42, R20.reuse, R3 ;  /* 0x00000003142a7221 */ /* 0x044fe20000010000 */
[----:B------:R-:W-:Y:S02]  /*a900*/  F2FP.BF16.F32.PACK_AB R183, R20, R183 ;  /* 0x000000b714b7723e */ /* 0x000fe400000010ff */
[----:B------:R-:W-:-:S04]  /*a910*/  @!P1 PRMT R46, RZ, 0x654, R46 ;  /* 0x00000654ff2e9816 */ /* 0x000fc8000000002e */
[----:B------:R-:W2:Y:S01]  /*a920*/  MUFU.EX2 R179, R179 ;  /* 0x000000b300b37308 */ /* 0x000ea20000000800 */
[----:B-1----:R-:W-:-:S07]  /*a930*/  FADD.FTZ R3, R177, R42 ;  /* 0x0000002ab1037221 */ /* 0x002fce0000010000 */
[----:B------:R-:W1:Y:S01]  /*a940*/  MUFU.EX2 R38, R38 ;  /* 0x0000002600267308 */ /* 0x000e620000000800 */
[C---:B---3--:R-:W-:Y:S01]  /*a950*/  FADD.FTZ R42, R156.reuse, R3 ;  /* 0x000000039c2a7221 */ /* 0x048fe20000010000 */
[----:B------:R-:W-:Y:S02]  /*a960*/  F2FP.BF16.F32.PACK_AB R177, R156, R177 ;  /* 0x000000b19cb1723e */ /* 0x000fe400000010ff */
[----:B------:R-:W-:-:S04]  /*a970*/  F2FP.BF16.F32.PACK_AB R156, R198, R47 ;  /* 0x0000002fc69c723e */ /* 0x000fc800000010ff */
[----:B------:R-:W3:Y:S08]  /*a980*/  MUFU.EX2 R173, R173 ;  /* 0x000000ad00ad7308 */ /* 0x000ef00000000800 */
[----:B------:R-:W4:Y:S08]  /*a990*/  MUFU.EX2 R26, R26 ;  /* 0x0000001a001a7308 */ /* 0x000f300000000800 */
[----:B------:R-:W5:Y:S08]  /*a9a0*/  MUFU.EX2 R175, R175 ;  /* 0x000000af00af7308 */ /* 0x000f700000000800 */
[----:B------:R-:W5:Y:S08]  /*a9b0*/  MUFU.EX2 R30, R30 ;  /* 0x0000001e001e7308 */ /* 0x000f700000000800 */
[----:B------:R-:W5:Y:S08]  /*a9c0*/  MUFU.EX2 R169, R169 ;  /* 0x000000a900a97308 */ /* 0x000f700000000800 */
[----:B------:R-:W5:Y:S08]  /*a9d0*/  MUFU.EX2 R34, R34 ;  /* 0x0000002200227308 */ /* 0x000f700000000800 */
[----:B------:R-:W5:Y:S08]  /*a9e0*/  MUFU.EX2 R171, R171 ;  /* 0x000000ab00ab7308 */ /* 0x000f700000000800 */
[----:B------:R-:W5:Y:S08]  /*a9f0*/  MUFU.EX2 R36, R36 ;  /* 0x0000002400247308 */ /* 0x000f700000000800 */
[----:B------:R-:W5:Y:S01]  /*aa00*/  MUFU.EX2 R165, R165 ;  /* 0x000000a500a57308 */ /* 0x000f620000000800 */
[----:B------:R-:W-:-:S02]  /*aa10*/  WARPGROUP.DEPBAR.LE gsb0, 0x0 ;  /* 0x00008000000079c5 */ /* 0x000fc40000010000 */
[----:B------:R2:W-:Y:S06]  /*aa20*/  BAR.ARV R44, 0x100 ;  /* 0x0004002c0000751d */ /* 0x0005ec0000002000 */
[----:B------:R1:W-:Y:S01]  /*aa30*/  @!P1 SYNCS.ARRIVE.TRANS64.RED.A1T0 RZ, [R35+URZ], RZ ;  /* 0x000000ff23ff99a7 */ /* 0x0003e2000810043f */
[----:B------:R-:W5:Y:S01]  /*aa40*/  MUFU.EX2 R40, R40 ;  /* 0x0000002800287308 */ /* 0x000f620000000800 */
[----:B------:R-:W-:Y:S01]  /*aa50*/  F2FP.BF16.F32.PACK_AB R152, R80, R51 ;  /* 0x000000335098723e */ /* 0x000fe200000010ff */
[----:B------:R-:W-:Y:S01]  /*aa60*/  FMUL.FTZ R88, R88, R13 ;  /* 0x0000000d58587220 */ /* 0x000fe20000410000 */
[----:B------:R-:W-:Y:S01]  /*aa70*/  F2FP.BF16.F32.PACK_AB R154, R84, R53 ;  /* 0x00000035549a723e */ /* 0x000fe200000010ff */
[-C--:B------:R-:W-:Y:S01]  /*aa80*/  FMUL.FTZ R89, R89, R13.reuse ;  /* 0x0000000d59597220 */ /* 0x080fe20000410000 */
[-C--:B------:R-:W-:Y:S01]  /*aa90*/  FMUL.FTZ R92, R92, R13.reuse ;  /* 0x0000000d5c5c7220 */ /* 0x080fe20000410000 */
[----:B------:R-:W-:Y:S01]  /*aaa0*/  FMUL.FTZ R93, R93, R13 ;  /* 0x0000000d5d5d7220 */ /* 0x000fe20000410000 */
[----:B-1----:R-:W-:Y:S01]  /*aab0*/  FADD.FTZ R35, R15, R4 ;  /* 0x000000040f237221 */ /* 0x002fe20000010000 */
[----:B------:R-:W-:Y:S01]  /*aac0*/  FFMA.FTZ R4, R62, R9, -R11 ;  /* 0x000000093e047223 */ /* 0x000fe2000001080b */
[----:B------:R-:W1:Y:S01]  /*aad0*/  MUFU.EX2 R167, R167 ;  /* 0x000000a700a77308 */ /* 0x000e620000000800 */
[----:B------:R1:W-:Y:S01]  /*aae0*/  @!P1 SYNCS.ARRIVE.TRANS64.RED.A1T0 RZ, [R46+URZ], RZ ;  /* 0x000000ff2eff99a7 */ /* 0x0003e2000810043f */
[----:B--2---:R-:W-:Y:S01]  /*aaf0*/  FADD.FTZ R44, R12, R35 ;  /* 0x000000230c2c7221 */ /* 0x004fe20000010000 */
[-C--:B------:R-:W-:Y:S01]  /*ab00*/  FMUL.FTZ R96, R96, R13.reuse ;  /* 0x0000000d60607220 */ /* 0x080fe20000410000 */
[-C--:B------:R-:W-:Y:S01]  /*ab10*/  FMUL.FTZ R97, R97, R13.reuse ;  /* 0x0000000d61617220 */ /* 0x080fe20000410000 */
[-C--:B------:R-:W-:Y:S01]  /*ab20*/  FMUL.FTZ R100, R100, R13.reuse ;  /* 0x0000000d64647220 */ /* 0x080fe20000410000 */
[----:B------:R-:W-:Y:S01]  /*ab30*/  FADD.FTZ R35, R21, R44 ;  /* 0x0000002c15237221 */ /* 0x000fe20000010000 */
[-C--:B------:R-:W-:Y:S01]  /*ab40*/  FMUL.FTZ R101, R101, R13.reuse ;  /* 0x0000000d65657220 */ /* 0x080fe20000410000 */
[----:B------:R-:W2:Y:S01]  /*ab50*/  MUFU.EX2 R4, R4 ;  /* 0x0000000400047308 */ /* 0x000ea20000000800 */
[----:B------:R-:W-:Y:S01]  /*ab60*/  FMUL.FTZ R104, R104, R13 ;  /* 0x0000000d68687220 */ /* 0x000fe20000410000 */
[----:B------:R-:W-:Y:S01]  /*ab70*/  FADD.FTZ R44, R24, R35 ;  /* 0x00000023182c7221 */ /* 0x000fe20000010000 */
[----:B------:R-:W-:Y:S01]  /*ab80*/  FADD.FTZ R35, R179, R42 ;  /* 0x0000002ab3237221 */ /* 0x000fe20000010000 */
[----:B------:R-:W-:Y:S01]  /*ab90*/  F2FP.BF16.F32.PACK_AB R179, R38, R179 ;  /* 0x000000b326b3723e */ /* 0x000fe200000010ff */
[-C--:B------:R-:W-:Y:S01]  /*aba0*/  FMUL.FTZ R105, R105, R13.reuse ;  /* 0x0000000d69697220 */ /* 0x080fe20000410000 */
[----:B------:R-:W-:Y:S01]  /*abb0*/  FADD.FTZ R44, R27, R44 ;  /* 0x0000002c1b2c7221 */ /* 0x000fe20000010000 */
[-C--:B------:R-:W-:Y:S01]  /*abc0*/  FMUL.FTZ R108, R108, R13.reuse ;  /* 0x0000000d6c6c7220 */ /* 0x080fe20000410000 */
[----:B------:R-:W2:Y:S01]  /*abd0*/  MUFU.EX2 R64, R64 ;  /* 0x0000004000407308 */ /* 0x000ea20000000800 */
[-C--:B------:R-:W-:Y:S01]  /*abe0*/  FMUL.FTZ R109, R109, R13.reuse ;  /* 0x0000000d6d6d7220 */ /* 0x080fe20000410000 */
[----:B------:R-:W-:Y:S01]  /*abf0*/  FADD.FTZ R3, R25, R44 ;  /* 0x0000002c19037221 */ /* 0x000fe20000010000 */
[----:B------:R-:W-:Y:S01]  /*ac00*/  FADD.FTZ R44, R38, R35 ;  /* 0x00000023262c7221 */ /* 0x000fe20000010000 */
[-C--:B------:R-:W-:Y:S01]  /*ac10*/  FMUL.FTZ R112, R112, R13.reuse ;  /* 0x0000000d70707220 */ /* 0x080fe20000410000 */
[----:B------:R-:W-:Y:S01]  /*ac20*/  FMUL.FTZ R113, R113, R13 ;  /* 0x0000000d71717220 */ /* 0x000fe20000410000 */
[----:B------:R-:W-:Y:S01]  /*ac30*/  FADD.FTZ R42, R28, R3 ;  /* 0x000000031c2a7221 */ /* 0x000fe20000010000 */
[----:B---3--:R-:W-:Y:S01]  /*ac40*/  FADD.FTZ R35, R173, R44 ;  /* 0x0000002cad237221 */ /* 0x008fe20000010000 */
[----:B------:R-:W3:Y:S01]  /*ac50*/  MUFU.EX2 R66, R66 ;  /* 0x0000004200427308 */ /* 0x000ee20000000800 */
[C---:B----4-:R-:W-:Y:S01]  /*ac60*/  F2FP.BF16.F32.PACK_AB R173, R26.reuse, R173 ;  /* 0x000000ad1aad723e */ /* 0x050fe200000010ff */
[----:B------:R-:W-:Y:S01]  /*ac70*/  FADD.FTZ R3, R29, R42 ;  /* 0x0000002a1d037221 */ /* 0x000fe20000010000 */
[----:B------:R-:W-:Y:S01]  /*ac80*/  FADD.FTZ R44, R26, R35 ;  /* 0x000000231a2c7221 */ /* 0x000fe20000010000 */
[-C--:B------:R-:W-:Y:S01]  /*ac90*/  FMUL.FTZ R116, R116, R13.reuse ;  /* 0x0000000d74747220 */ /* 0x080fe20000410000 */
[----:B------:R-:W-:Y:S01]  /*aca0*/  FMUL.FTZ R117, R117, R13 ;  /* 0x0000000d75757220 */ /* 0x000fe20000410000 */
[----:B------:R-:W-:Y:S01]  /*acb0*/  FADD.FTZ R42, R32, R3 ;  /* 0x00000003202a7221 */ /* 0x000fe20000010000 */
[----:B-----5:R-:W-:Y:S01]  /*acc0*/  FADD.FTZ R55, R175, R44 ;  /* 0x0000002caf377221 */ /* 0x020fe20000010000 */
[----:B------:R-:W4:Y:S01]  /*acd0*/  MUFU.EX2 R68, R68 ;  /* 0x0000004400447308 */ /* 0x000f220000000800 */
[-C--:B------:R-:W-:Y:S01]  /*ace0*/  FFMA.FTZ R3, R168, R9.reuse, -R11 ;  /* 0x00000009a8037223 */ /* 0x080fe2000001080b */
[----:B------:R-:W-:Y:S01]  /*acf0*/  FADD.FTZ R35, R31, R42 ;  /* 0x0000002a1f237221 */ /* 0x000fe20000010000 */
[----:B------:R-:W-:Y:S01]  /*ad00*/  FADD.FTZ R44, R30, R55 ;  /* 0x000000371e2c7221 */ /* 0x000fe20000010000 */
[----:B------:R-:W-:Y:S01]  /*ad10*/  FFMA.FTZ R11, R170, R9, -R11 ;  /* 0x00000009aa0b7223 */ /* 0x000fe2000001080b */
[----:B------:R-:W-:Y:S01]  /*ad20*/  F2FP.BF16.F32.PACK_AB R168, R166, R33 ;  /* 0x00000021a6a8723e */ /* 0x000fe200000010ff */
[----:B------:R-:W-:Y:S01]  /*ad30*/  FADD.FTZ R42, R164, R35 ;  /* 0x00000023a42a7221 */ /* 0x000fe20000010000 */
[----:B------:R-:W-:Y:S01]  /*ad40*/  FADD.FTZ R15, R169, R44 ;  /* 0x0000002ca90f7221 */ /* 0x000fe20000010000 */
[----:B------:R-:W5:Y:S01]  /*ad50*/  MUFU.EX2 R70, R70 ;  /* 0x0000004600467308 */ /* 0x000f620000000800 */
[----:B------:R-:W-:Y:S01]  /*ad60*/  F2FP.BF16.F32.PACK_AB R170, R160, R37 ;  /* 0x00000025a0aa723e */ /* 0x000fe200000010ff */
[----:B------:R-:W-:Y:S01]  /*ad70*/  FADD.FTZ R35, R33, R42 ;  /* 0x0000002a21237221 */ /* 0x000fe20000010000 */
[----:B------:R-:W-:Y:S01]  /*ad80*/  FADD.FTZ R12, R34, R15 ;  /* 0x0000000f220c7221 */ /* 0x000fe20000010000 */
[----:B------:R-:W-:Y:S01]  /*ad90*/  F2FP.BF16.F32.PACK_AB R164, R162, R39 ;  /* 0x00000027a2a4723e */ /* 0x000fe200000010ff */
[----:B------:R-:W-:Y:S01]  /*ada0*/  FMUL.FTZ R120, R120, R13 ;  /* 0x0000000d78787220 */ /* 0x000fe20000410000 */
        /* <DEDUP_REMOVED lines=13> */
[C---:B------:R-:W-:Y:S01]  /*ae80*/  FADD.FTZ R12, R40.reuse, R21 ;  /* 0x00000015280c7221 */ /* 0x040fe20000010000 */
[----:B------:R-:W-:Y:S01]  /*ae90*/  F2FP.BF16.F32.PACK_AB R165, R40, R165 ;  /* 0x000000a528a5723e */ /* 0x000fe200000010ff */
[----:B------:R-:W-:Y:S01]  /*aea0*/  FMUL.FTZ R124, R124, R13 ;  /* 0x0000000d7c7c7220 */ /* 0x000fe20000410000 */
[----:B------:R-:W-:Y:S01]  /*aeb0*/  FADD.FTZ R10, R162, R15 ;  /* 0x0000000fa20a7221 */ /* 0x000fe20000010000 */
[----:B-1----:R-:W-:Y:S01]  /*aec0*/  FADD.FTZ R21, R167, R12 ;  /* 0x0000000ca7157221 */ /* 0x002fe20000010000 */
[----:B------:R-:W-:Y:S01]  /*aed0*/  MUFU.EX2 R76, R76 ;  /* 0x0000004c004c7308 */ /* 0x000fe20000000800 */
[C---:B--2---:R-:W-:Y:S01]  /*aee0*/  F2FP.BF16.F32.PACK_AB R167, R4.reuse, R167 ;  /* 0x000000a704a7723e */ /* 0x044fe200000010ff */
[----:B------:R-:W-:Y:S01]  /*aef0*/  FADD.FTZ R15, R41, R10 ;  /* 0x0000000a290f7221 */ /* 0x000fe20000010000 */
[----:B------:R-:W-:Y:S01]  /*af00*/  FADD.FTZ R21, R4, R21 ;  /* 0x0000001504157221 */ /* 0x000fe20000010000 */
[C---:B------:R-:W-:Y:S01]  /*af10*/  F2FP.BF16.F32.PACK_AB R166, R192.reuse, R41 ;  /* 0x00000029c0a6723e */ /* 0x040fe200000010ff */
[----:B------:R-:W-:Y:S01]  /*af20*/  FMUL.FTZ R125, R125, R13 ;  /* 0x0000000d7d7d7220 */ /* 0x000fe20000410000 */
[----:B------:R-:W-:Y:S01]  /*af30*/  FADD.FTZ R10, R192, R15 ;  /* 0x0000000fc00a7221 */ /* 0x000fe20000010000 */
[----:B------:R-:W-:Y:S01]  /*af40*/  FADD.FTZ R21, R64, R21 ;  /* 0x0000001540157221 */ /* 0x000fe20000010000 */
[----:B------:R-:W1:Y:S01]  /*af50*/  MUFU.EX2 R78, R78 ;  /* 0x0000004e004e7308 */ /* 0x000e620000000800 */
[----:B------:R-:W-:Y:S01]  /*af60*/  F2FP.BF16.F32.PACK_AB R160, R194, R43 ;  /* 0x0000002bc2a0723e */ /* 0x000fe200000010ff */
[----:B------:R-:W-:Y:S01]  /*af70*/  FADD.FTZ R15, R43, R10 ;  /* 0x0000000a2b0f7221 */ /* 0x000fe20000010000 */
[C---:B---3--:R-:W-:Y:S01]  /*af80*/  FADD.FTZ R21, R66.reuse, R21 ;  /* 0x0000001542157221 */ /* 0x048fe20000010000 */
[----:B------:R-:W-:Y:S01]  /*af90*/  F2FP.BF16.F32.PACK_AB R161, R66, R64 ;  /* 0x0000004042a1723e */ /* 0x000fe200000010ff */
[----:B------:R-:W-:Y:S01]  /*afa0*/  FMUL.FTZ R128, R128, R13 ;  /* 0x0000000d80807220 */ /* 0x000fe20000410000 */
[----:B------:R-:W-:Y:S01]  /*afb0*/  FADD.FTZ R10, R194, R15 ;  /* 0x0000000fc20a7221 */ /* 0x000fe20000010000 */
[----:B----4-:R-:W-:Y:S01]  /*afc0*/  FADD.FTZ R21, R68, R21 ;  /* 0x0000001544157221 */ /* 0x010fe20000010000 */
[----:B------:R-:W2:Y:S01]  /*afd0*/  MUFU.EX2 R82, R82 ;  /* 0x0000005200527308 */ /* 0x000ea20000000800 */
[----:B------:R-:W-:Y:S01]  /*afe0*/  F2FP.BF16.F32.PACK_AB R162, R196, R45 ;  /* 0x0000002dc4a2723e */ /* 0x000fe200000010ff */
[----:B------:R-:W-:Y:S01]  /*aff0*/  FADD.FTZ R15, R45, R10 ;  /* 0x0000000a2d0f7221 */ /* 0x000fe20000010000 */
[C---:B-----5:R-:W-:Y:S01]  /*b000*/  FADD.FTZ R21, R70.reuse, R21 ;  /* 0x0000001546157221 */ /* 0x060fe20000010000 */
[----:B------:R-:W-:Y:S01]  /*b010*/  F2FP.BF16.F32.PACK_AB R163, R70, R68 ;  /* 0x0000004446a3723e */ /* 0x000fe200000010ff */
[-C--:B------:R-:W-:Y:S01]  /*b020*/  FMUL.FTZ R129, R129, R13.reuse ;  /* 0x0000000d81817220 */ /* 0x080fe20000410000 */
[----:B------:R-:W-:Y:S01]  /*b030*/  FADD.FTZ R10, R196, R15 ;  /* 0x0000000fc40a7221 */ /* 0x000fe20000010000 */
[----:B------:R-:W-:Y:S01]  /*b040*/  FADD.FTZ R21, R72, R21 ;  /* 0x0000001548157221 */ /* 0x000fe20000010000 */
[----:B------:R3:W4:Y:S01]  /*b050*/  MUFU.EX2 R153, R3 ;  /* 0x0000000300997308 */ /* 0x0007220000000800 */
[C---:B------:R-:W-:Y:S01]  /*b060*/  F2FP.BF16.F32.PACK_AB R157, R74.reuse, R72 ;  /* 0x000000484a9d723e */ /* 0x040fe200000010ff */
[----:B------:R-:W-:Y:S01]  /*b070*/  FADD.FTZ R15, R47, R10 ;  /* 0x0000000a2f0f7221 */ /* 0x000fe20000010000 */
[----:B------:R-:W-:Y:S01]  /*b080*/  FADD.FTZ R21, R74, R21 ;  /* 0x000000154a157221 */ /* 0x000fe20000010000 */
[----:B-1----:R-:W-:Y:S01]  /*b090*/  F2FP.BF16.F32.PACK_AB R159, R78, R76 ;  /* 0x0000004c4e9f723e */ /* 0x002fe200000010ff */
[-C--:B------:R-:W-:Y:S01]  /*b0a0*/  FMUL.FTZ R132, R132, R13.reuse ;  /* 0x0000000d84847220 */ /* 0x080fe20000410000 */
[----:B------:R-:W-:Y:S01]  /*b0b0*/  FADD.FTZ R4, R198, R15 ;  /* 0x0000000fc6047221 */ /* 0x000fe20000010000 */
[----:B------:R-:W-:Y:S01]  /*b0c0*/  FADD.FTZ R21, R76, R21 ;  /* 0x000000154c157221 */ /* 0x000fe20000010000 */
[----:B------:R-:W1:Y:S01]  /*b0d0*/  MUFU.EX2 R86, R86 ;  /* 0x0000005600567308 */ /* 0x000e620000000800 */
[-C--:B------:R-:W-:Y:S01]  /*b0e0*/  FMUL.FTZ R133, R133, R13.reuse ;  /* 0x0000000d85857220 */ /* 0x080fe20000410000 */
[----:B---3--:R-:W-:Y:S01]  /*b0f0*/  FADD.FTZ R3, R49, R4 ;  /* 0x0000000431037221 */ /* 0x008fe20000010000 */
[----:B------:R-:W-:Y:S01]  /*b100*/  FADD.FTZ R21, R78, R21 ;  /* 0x000000154e157221 */ /* 0x000fe20000010000 */
[-C--:B------:R-:W-:Y:S01]  /*b110*/  FMUL.FTZ R136, R136, R13.reuse ;  /* 0x0000000d88887220 */ /* 0x080fe20000410000 */
[-C--:B------:R-:W-:Y:S01]  /*b120*/  FMUL.FTZ R137, R137, R13.reuse ;  /* 0x0000000d89897220 */ /* 0x080fe20000410000 */
[----:B------:R-:W-:Y:S01]  /*b130*/  FADD.FTZ R4, R200, R3 ;  /* 0x00000003c8047221 */ /* 0x000fe20000010000 */
[----:B--2---:R-:W-:Y:S01]  /*b140*/  FADD.FTZ R21, R82, R21 ;  /* 0x0000001552157221 */ /* 0x004fe20000010000 */
[----:B------:R-:W2:Y:S01]  /*b150*/  MUFU.EX2 R11, R11 ;  /* 0x0000000b000b7308 */ /* 0x000ea20000000800 */
[-C--:B------:R-:W-:Y:S01]  /*b160*/  FMUL.FTZ R140, R140, R13.reuse ;  /* 0x0000000d8c8c7220 */ /* 0x080fe20000410000 */
[----:B------:R-:W-:Y:S01]  /*b170*/  FADD.FTZ R3, R51, R4 ;  /* 0x0000000433037221 */ /* 0x000fe20000010000 */
[C---:B----4-:R-:W-:Y:S01]  /*b180*/  FADD.FTZ R21, R153.reuse, R21 ;  /* 0x0000001599157221 */ /* 0x050fe20000010000 */
[----:B------:R-:W-:Y:S01]  /*b190*/  F2FP.BF16.F32.PACK_AB R153, R153, R82 ;  /* 0x000000529999723e */ /* 0x000fe200000010ff */
[-C--:B------:R-:W-:Y:S01]  /*b1a0*/  FMUL.FTZ R141, R141, R13.reuse ;  /* 0x0000000d8d8d7220 */ /* 0x080fe20000410000 */
[----:B------:R-:W-:Y:S01]  /*b1b0*/  FADD.FTZ R4, R80, R3 ;  /* 0x0000000350047221 */ /* 0x000fe20000010000 */
[-C--:B------:R-:W-:Y:S01]  /*b1c0*/  FMUL.FTZ R144, R144, R13.reuse ;  /* 0x0000000d90907220 */ /* 0x080fe20000410000 */
[-C--:B------:R-:W-:Y:S01]  /*b1d0*/  FMUL.FTZ R145, R145, R13.reuse ;  /* 0x0000000d91917220 */ /* 0x080fe20000410000 */
[----:B-1----:R-:W-:Y:S01]  /*b1e0*/  FADD.FTZ R21, R86, R21 ;  /* 0x0000001556157221 */ /* 0x002fe20000010000 */
[----:B------:R-:W-:Y:S01]  /*b1f0*/  FADD.FTZ R3, R53, R4 ;  /* 0x0000000435037221 */ /* 0x000fe20000010000 */
[-C--:B------:R-:W-:Y:S01]  /*b200*/  FMUL.FTZ R148, R148, R13.reuse ;  /* 0x0000000d94947220 */ /* 0x080fe20000410000 */
[----:B------:R-:W-:Y:S01]  /*b210*/  FMUL.FTZ R149, R149, R13 ;  /* 0x0000000d95957220 */ /* 0x000fe20000410000 */
[-C--:B------:R-:W-:Y:S01]  /*b220*/  FMUL.FTZ R90, R90, R202.reuse ;  /* 0x000000ca5a5a7220 */ /* 0x080fe20000410000 */
[----:B------:R-:W-:Y:S01]  /*b230*/  FADD.FTZ R4, R84, R3 ;  /* 0x0000000354047221 */ /* 0x000fe20000010000 */
[-C--:B------:R-:W-:Y:S01]  /*b240*/  FMUL.FTZ R91, R91, R202.reuse ;  /* 0x000000ca5b5b7220 */ /* 0x080fe20000410000 */
[----:B------:R-:W-:Y:S01]  /*b250*/  FMUL.FTZ R94, R94, R202 ;  /* 0x000000ca5e5e7220 */ /* 0x000fe20000410000 */
[C---:B--2---:R-:W-:Y:S01]  /*b260*/  FADD.FTZ R3, R11.reuse, R21 ;  /* 0x000000150b037221 */ /* 0x044fe20000010000 */
        /* <DEDUP_REMOVED lines=31> */
[----:B------:R-:W-:Y:S01]  /*b460*/  IMAD.MOV.U32 R10, RZ, RZ, R7 ;  /* 0x000000ffff0a7224 */ /* 0x000fe200078e0007 */
[----:B------:R-:W-:Y:S06]  /*b470*/  @P2 BRA `(.L_x_926) ;  /* 0xffffffd8001c2947 */ /* 0x000fec000383ffff */
.L_x_917:
[----:B------:R-:W-:-:S13]  /*b480*/  ISETP.GE.AND P2, PT, R6, UR40, PT ;  /* 0x0000002806007c0c */ /* 0x000fda000bf46270 */
[----:B------:R-:W-:Y:S05]  /*b490*/  @!P2 BRA `(.L_x_927) ;  /* 0x000000380010a947 */ /* 0x000fea0003800000 */
[----:B------:R-:W-:Y:S01]  /*b4a0*/  IMAD.MOV.U32 R12, RZ, RZ, R8 ;  /* 0x000000ffff0c7224 */ /* 0x000fe200078e0008 */
[----:B------:R-:W-:Y:S01]  /*b4b0*/  UMOV UR60, UR36 ;  /* 0x00000024003c7c82 */ /* 0x000fe20008000000 */
[----:B------:R-:W-:Y:S01]  /*b4c0*/  IMAD.MOV.U32 R11, RZ, RZ, R7 ;  /* 0x000000ffff0b7224 */ /* 0x000fe200078e0007 */
[----:B------:R-:W-:Y:S01]  /*b4d0*/  UMOV UR59, UR37 ;  /* 0x00000025003b7c82 */ /* 0x000fe20008000000 */
[----:B------:R-:W-:Y:S01]  /*b4e0*/  IMAD.IADD R10, R0, 0x1, R5 ;  /* 0x00000001000a7824 */ /* 0x000fe200078e0205 */
[----:B------:R-:W-:Y:S01]  /*b4f0*/  ULDC UR53, c[0x0][0x9e4] ;  /* 0x0002790000357ab9 */ /* 0x000fe20000000800 */
[----:B------:R-:W-:Y:S01]  /*b500*/  ULDC UR57, c[0x0][0x288] ;  /* 0x0000a20000397ab9 */ /* 0x000fe20000000800 */
[----:B------:R-:W-:Y:S01]  /*b510*/  ULDC UR58, c[0x0][0x9d8] ;  /* 0x00027600003a7ab9 */ /* 0x000fe20000000800 */
[----:B------:R-:W-:-:S05]  /*b520*/  ULDC UR56, c[0x0][0x9e0] ;  /* 0x0002780000387ab9 */ /* 0x000fca0000000800 */
.L_x_944:
        /* <DEDUP_REMOVED lines=9> */
.L_x_929:
[----:B------:R-:W-:Y:S01]  /*b5c0*/  ULEA UR6, UR37, UR39, 0x3 ;  /* 0x0000002725067291 */ /* 0x000fe2000f8e183f */
[----:B------:R-:W-:-:S05]  /*b5d0*/  IMAD.U32 R7, RZ, RZ, UR36 ;  /* 0x00000024ff077e24 */ /* 0x000fca000f8e00ff */
[----:B------:R-:W-:-:S04]  /*b5e0*/  SHF.L.U32 R7, R7, 0x1f, RZ ;  /* 0x0000001f07077819 */ /* 0x000fc800000006ff */
[----:B------:R1:W2:Y:S01]  /*b5f0*/  SYNCS.PHASECHK.TRANS64.TRYWAIT P2, [UR6+0x28830], R7 ;  /* 0x02883007ff0075a7 */ /* 0x0002a20008040146 */
[----:B------:R-:W-:Y:S05]  /*b600*/  @!P0 BRA `(.L_x_930) ;  /* 0x0000000000048947 */ /* 0x000fea0003800000 */
[----:B------:R-:W-:Y:S01]  /*b610*/  BPT.TRAP 0x1 ;  /* 0x000000040000795c */ /* 0x000fe20000300000 */
.L_x_930:
[----:B--2---:R-:W-:Y:S05]  /*b620*/  @P2 BRA `(.L_x_928) ;  /* 0x0000000000082947 */ /* 0x004fea0003800000 */
[----:B------:R-:W2:Y:S02]  /*b630*/  SYNCS.PHASECHK.TRANS64.TRYWAIT P2, [UR6+0x28830], R7 ;  /* 0x02883007ff0075a7 */ /* 0x000ea40008040146 */
[----:B--2---:R-:W-:Y:S05]  /*b640*/  @!P2 BRA `(.L_x_931) ;  /* 0x0000008400b0a947 */ /* 0x004fea0003800000 */
.L_x_928:
        /* <DEDUP_REMOVED lines=45> */
.L_x_933:
[----:B------:R-:W-:Y:S01]  /*b920*/  ULEA UR6, UR59, UR39, 0x3 ;  /* 0x000000273b067291 */ /* 0x000fe2000f8e183f */
[----:B------:R-:W-:-:S05]  /*b930*/  IMAD.U32 R7, RZ, RZ, UR60 ;  /* 0x0000003cff077e24 */ /* 0x000fca000f8e00ff */
[----:B------:R-:W-:-:S04]  /*b940*/  SHF.L.U32 R7, R7, 0x1f, RZ ;  /* 0x0000001f07077819 */ /* 0x000fc800000006ff */
[----:B------:R1:W2:Y:S01]  /*b950*/  SYNCS.PHASECHK.TRANS64.TRYWAIT P2, [UR6+0x28850], R7 ;  /* 0x02885007ff0075a7 */ /* 0x0002a20008040146 */
[----:B------:R-:W-:Y:S05]  /*b960*/  @!P0 BRA `(.L_x_934) ;  /* 0x0000000000048947 */ /* 0x000fea0003800000 */
[----:B------:R-:W-:Y:S01]  /*b970*/  BPT.TRAP 0x1 ;  /* 0x000000040000795c */ /* 0x000fe20000300000 */
.L_x_934:
[----:B--2---:R-:W-:Y:S05]  /*b980*/  @P2 BRA `(.L_x_932) ;  /* 0x0000000000082947 */ /* 0x004fea0003800000 */
[----:B------:R-:W2:Y:S02]  /*b990*/  SYNCS.PHASECHK.TRANS64.TRYWAIT P2, [UR6+0x28850], R7 ;  /* 0x02885007ff0075a7 */ /* 0x000ea40008040146 */
[----:B--2---:R-:W-:Y:S05]  /*b9a0*/  @!P2 BRA `(.L_x_935) ;  /* 0x0000008000f0a947 */ /* 0x004fea0003800000 */
.L_x_932:
        /* <DEDUP_REMOVED lines=9> */
[----:B------:R-:W-:Y:S01]  /*ba40*/  FMUL.FTZ R57, R60, UR58 ;  /* 0x0000003a3c397c20 */ /* 0x000fe20008410000 */
[----:B------:R-:W-:-:S02]  /*ba50*/  IMAD.U32 R60, RZ, RZ, UR37 ;  /* 0x00000025ff3c7e24 */ /* 0x000fc4000f8e00ff */
[----:B------:R-:W-:Y:S01]  /*ba60*/  FMUL.FTZ R15, R30, UR58 ;  /* 0x0000003a1e0f7c20 */ /* 0x000fe20008410000 */
[----:B------:R-:W-:Y:S01]  /*ba70*/  ULOP3.LUT UR6, UR6, 0x4000000, URZ, 0xfc, !UPT ;  /* 0x0400000006067892 */ /* 0x000fe2000f8efc3f */
[----:B------:R-:W-:Y:S01]  /*ba80*/  FMUL.FTZ R30, R54, UR58 ;  /* 0x0000003a361e7c20 */ /* 0x000fe20008410000 */
[----:B------:R-:W-:Y:S01]  /*ba90*/  FMUL.FTZ R21, R34, UR58 ;  /* 0x0000003a22157c20 */ /* 0x000fe20008410000 */
[----:B------:R-:W-:Y:S01]  /*baa0*/  @!P1 LEA R60, R60, UR39, 0x3 ;  /* 0x000000273c3c9c11 */ /* 0x000fe2000f8e18ff */
[----:B------:R-:W-:Y:S01]  /*bab0*/  ULEA UR10, UR59, UR6, 0xb ;  /* 0x000000063b0a7291 */ /* 0x000fe2000f8e583f */
[----:B--2---:R-:W-:Y:S01]  /*bac0*/  FMUL.FTZ R8, R26, UR58 ;  /* 0x0000003a1a087c20 */ /* 0x004fe20008410000 */
[----:B------:R-:W-:Y:S01]  /*bad0*/  FMUL.FTZ R34, R59, UR58 ;  /* 0x0000003a3b227c20 */ /* 0x000fe20008410000 */
[----:B------:R-:W-:Y:S01]  /*bae0*/  FMUL.FTZ R26, R51, UR58 ;  /* 0x0000003a331a7c20 */ /* 0x000fe20008410000 */
[----:B------:R-:W-:Y:S01]  /*baf0*/  FMUL.FTZ R59, R64, UR58 ;  /* 0x0000003a403b7c20 */ /* 0x000fe20008410000 */
[----:B-1----:R-:W-:Y:S01]  /*bb00*/  FMUL.FTZ R7, R24, UR58 ;  /* 0x0000003a18077c20 */ /* 0x002fe20008410000 */
        /* <DEDUP_REMOVED lines=14> */
[----:B------:R-:W-:Y:S01]  /*bbf0*/  IADD3 R69, -R17, 0xb, RZ ;  /* 0x0000000b11457810 */ /* 0x000fe20007ffe1ff */
        /* <DEDUP_REMOVED lines=60> */
[----:B------:R-:W1:Y:S01]  /*bfc0*/  MUFU.TANH R53, R53 ;  /* 0x0000003500357308 */ /* 0x000e620000002400 */
[----:B------:R-:W-:Y:S02]  /*bfd0*/  WARPGROUP.DEPBAR.LE gsb0, 0x0 ;  /* 0x00008000000079c5 */ /* 0x000fe40000010000 */
[----:B------:R-:W-:-:S06]  /*bfe0*/  WARPGROUP.ARRIVE ;  /* 0x00000000000079c5 */ /* 0x000fcc0000000000 */
[----:B------:R-:W-:Y:S01]  /*bff0*/  HGMMA.64x128x16.F32.BF16 R88, R168, gdesc[UR4].tnspB, R88, gsb0 ;  /* 0x41e00004a8587df0 */ /* 0x000fe20008001858 */
[----:B------:R-:W-:Y:S01]  /*c000*/  UIADD3 UR6, UR10, 0x200, URZ ;  /* 0x000002000a067890 */ /* 0x000fe2000fffe03f */
[----:B------:R-:W-:Y:S01]  /*c010*/  UMOV UR7, 0x40000040 ;  /* 0x4000004000077882 */ /* 0x000fe20000000000 */
[----:B------:R-:W-:Y:S02]  /*c020*/  WARPGROUP.DEPBAR.LE gsb0, 0x0 ;  /* 0x00008000000079c5 */ /* 0x000fe40000010000 */
[----:B------:R-:W-:Y:S01]  /*c030*/  WARPGROUP.ARRIVE ;  /* 0x00000000000079c5 */ /* 0x000fe20000000000 */
[----:B------:R-:W-:Y:S01]  /*c040*/  FMUL.FTZ R168, R36, UR58 ;  /* 0x0000003a24a87c20 */ /* 0x000fe20008410000 */
[----:B------:R-:W-:Y:S02]  /*c050*/  FMUL.FTZ R36, R71, UR58 ;  /* 0x0000003a47247c20 */ /* 0x000fe40008410000 */
[----:B------:R1:W1:Y:S03]  /*c060*/  MUFU.TANH R71, R76 ;  /* 0x0000004c00477308 */ /* 0x0002660000002400 */
[----:B------:R-:W-:Y:S01]  /*c070*/  HGMMA.64x128x16.F32.BF16 R88, R164, gdesc[UR4].tnspB, R88, gsb0 ;  /* 0x41e00004a4587df0 */ /* 0x000fe20008001858 */
[----:B------:R-:W-:Y:S01]  /*c080*/  UIADD3 UR6, UR10, 0x280, URZ ;  /* 0x000002800a067890 */ /* 0x000fe2000fffe03f */
[----:B------:R-:W-:-:S03]  /*c090*/  UMOV UR7, 0x40000040 ;  /* 0x4000004000077882 */ /* 0x000fc60000000000 */
[----:B------:R-:W1:Y:S08]  /*c0a0*/  MUFU.TANH R168, R168 ;  /* 0x000000a800a87308 */ /* 0x000e700000002400 */
[----:B------:R-:W1:Y:S01]  /*c0b0*/  MUFU.TANH R36, R36 ;  /* 0x0000002400247308 */ /* 0x000e620000002400 */
[----:B------:R-:W-:Y:S02]  /*c0c0*/  WARPGROUP.DEPBAR.LE gsb0, 0x0 ;  /* 0x00008000000079c5 */ /* 0x000fe40000010000 */
        /* <DEDUP_REMOVED lines=11> */
[----:B------:R-:W-:Y:S01]  /*c180*/  FMUL.FTZ R46, R79, UR58 ;  /* 0x0000003a4f2e7c20 */ /* 0x000fe20008410000 */
[----:B------:R-:W-:-:S02]  /*c190*/  IMAD.SHL.U32 R79, R6, 0x80, RZ ;  /* 0x00000080064f7824 */ /* 0x000fc400078e00ff */
[----:B------:R-:W-:Y:S01]  /*c1a0*/  FMUL.FTZ R164, R28, UR58 ;  /* 0x0000003a1ca47c20 */ /* 0x000fe20008410000 */
[----:B------:R-:W-:Y:S01]  /*c1b0*/  FMUL.FTZ R28, R39, UR58 ;  /* 0x0000003a271c7c20 */ /* 0x000fe20008410000 */
[----:B------:R-:W-:Y:S01]  /*c1c0*/  FMUL.FTZ R39, R58, UR58 ;  /* 0x0000003a3a277c20 */ /* 0x000fe20008410000 */
[----:B------:R-:W-:Y:S01]  /*c1d0*/  FMUL.FTZ R58, R61, UR58 ;  /* 0x0000003a3d3a7c20 */ /* 0x000fe20008410000 */
[----:B------:R-:W-:Y:S01]  /*c1e0*/  IADD3 R54, -R79, 0x1, RZ ;  /* 0x000000014f367810 */ /* 0x000fe20007ffe1ff */
[----:B------:R-:W-:Y:S02]  /*c1f0*/  @!P1 VIADD R61, R60, 0x28840 ;  /* 0x000288403c3d9836 */ /* 0x000fe40000000000 */
[----:B------:R-:W-:Y:S01]  /*c200*/  FMUL.FTZ R166, R32, UR58 ;  /* 0x0000003a20a67c20 */ /* 0x000fe20008410000 */
[----:B------:R-:W-:Y:S01]  /*c210*/  FMUL.FTZ R32, R42, UR58 ;  /* 0x0000003a2a207c20 */ /* 0x000fe20008410000 */
[----:B------:R-:W-:Y:S01]  /*c220*/  FMUL.FTZ R42, R66, UR58 ;  /* 0x0000003a422a7c20 */ /* 0x000fe20008410000 */
[----:B------:R-:W1:Y:S01]  /*c230*/  MUFU.TANH R164, R164 ;  /* 0x000000a400a47308 */ /* 0x000e620000002400 */
[----:B------:R-:W-:-:S07]  /*c240*/  @!P1 PRMT R61, RZ, 0x654, R61 ;  /* 0x00000654ff3d9816 */ /* 0x000fce000000003d */
[----:B------:R1:W1:Y:S01]  /*c250*/  MUFU.TANH R66, R73 ;  /* 0x0000004900427308 */ /* 0x0002620000002400 */
[----:B-----5:R-:W-:Y:S02]  /*c260*/  IMAD R60, R65, UR45, R54 ;  /* 0x0000002d413c7c24 */ /* 0x020fe4000f8e0236 */
[----:B------:R-:W-:-:S05]  /*c270*/  FMUL.FTZ R54, R87, UR58 ;  /* 0x0000003a57367c20 */ /* 0x000fca0008410000 */
        /* <DEDUP_REMOVED lines=36> */
[----:B------:R-:W1:Y:S01]  /*c4c0*/  MUFU.TANH R54, R54 ;  /* 0x0000003600367308 */ /* 0x000e620000002400 */
[----:B------:R-:W-:-:S02]  /*c4d0*/  WARPGROUP.DEPBAR.LE gsb0, 0x0 ;  /* 0x00008000000079c5 */ /* 0x000fc40000010000 */
[----:B------:R-:W-:-:S06]  /*c4e0*/  WARPGROUP.ARRIVE ;  /* 0x00000000000079c5 */ /* 0x000fcc0000000000 */
[----:B------:R-:W-:Y:S03]  /*c4f0*/  HGMMA.64x128x16.F32.BF16 R88, R152, gdesc[UR4].tnspB, R88, gsb0 ;  /* 0x41e0000498587df0 */ /* 0x000fe60008001858 */
[----:B------:R-:W-:Y:S02]  /*c500*/  WARPGROUP.DEPBAR.LE gsb0, 0x0 ;  /* 0x00008000000079c5 */ /* 0x000fe40000010000 */
[----:B------:R1:W-:Y:S06]  /*c510*/  BAR.ARV R69, 0x100 ;  /* 0x000400450000751d */ /* 0x0003ec0000002000 */
[----:B------:R5:W-:Y:S02]  /*c520*/  @!P1 SYNCS.ARRIVE.TRANS64.RED.A1T0 RZ, [R61+URZ], RZ ;  /* 0x000000ff3dff99a7 */ /* 0x000be4000810043f */
[----:B-----5:R-:W-:-:S04]  /*c530*/  VIADD R61, R60, -UR57 ;  /* 0x800000393c3d7c36 */ /* 0x020fc80008000000 */
[----:B------:R-:W-:-:S04]  /*c540*/  IMAD R61, R16, -0x2, R61 ;  /* 0xfffffffe103d7824 */ /* 0x000fc800078e023d */
[C---:B------:R-:W-:Y:S02]  /*c550*/  VIADD R83, R61.reuse, UR56 ;  /* 0x000000383d537c36 */ /* 0x040fe40008000000 */
[----:B------:R-:W-:Y:S02]  /*c560*/  VIADD R87, R61, UR52 ;  /* 0x000000343d577c36 */ /* 0x000fe40008000000 */
[C---:B------:R-:W-:Y:S02]  /*c570*/  IMAD.IADD R65, R0.reuse, 0x1, R83 ;  /* 0x0000000100417824 */ /* 0x040fe400078e0253 */
[----:B------:R-:W-:Y:S01]  /*c580*/  IMAD.IADD R67, R0, 0x1, R87 ;  /* 0x0000000100437824 */ /* 0x000fe200078e0257 */
[----:B-1234-:R-:W-:Y:S06]  /*c590*/  @!P6 BRA `(.L_x_936) ;  /* 0x00000000005ce947 */ /* 0x01efec0003800000 */
[----:B------:R-:W-:Y:S01]  /*c5a0*/  ISETP.GT.AND P2, PT, R10, -0x1, PT ;  /* 0xffffffff0a00780c */ /* 0x000fe20003f44270 */
[----:B------:R-:W-:-:S12]  /*c5b0*/  BSSY B0, `(.L_x_937) ;  /* 0x0000011000007945 */ /* 0x000fd80003800000 */
        /* <DEDUP_REMOVED lines=9> */
.L_x_938:
[----:B------:R-:W-:-:S05]  /*c650*/  IMAD.U32 R70, RZ, RZ, UR53 ;  /* 0x00000035ff467e24 */ /* 0x000fca000f8e00ff */
[----:B------:R-:W-:-:S13]  /*c660*/  ISETP.NE.AND P2, PT, R70, 0x1, PT ;  /* 0x000000014600780c */ /* 0x000fda0003f45270 */
[----:B------:R-:W1:Y:S01]  /*c670*/  @P2 LDC.64 R60, c[0x0][0x9e8] ;  /* 0x00027a00ff3c2b82 */ /* 0x000e620000000a00 */
[----:B------:R-:W-:-:S04]  /*c680*/  @P2 IMAD.IADD R69, R0, 0x1, R5 ;  /* 0x0000000100452824 */ /* 0x000fc800078e0205 */
[----:B-1----:R-:W-:-:S04]  /*c690*/  @P2 IMAD.HI.U32 R72, R69, R60, RZ ;  /* 0x0000003c45482227 */ /* 0x002fc800078e00ff */
[----:B------:R-:W-:Y:S01]  /*c6a0*/  IMAD.MOV.U32 R60, RZ, RZ, R10 ;  /* 0x000000ffff3c7224 */ /* 0x000fe200078e000a */
[----:B------:R-:W-:-:S07]  /*c6b0*/  @P2 SHF.R.U32.HI R60, RZ, R61, R72 ;  /* 0x0000003dff3c2219 */ /* 0x000fce0000011648 */
.L_x_939:
[----:B------:R-:W-:Y:S05]  /*c6c0*/  BSYNC B0 ;  /* 0x0000000000007941 */ /* 0x000fea0003800000 */
.L_x_937:
[----:B------:R-:W-:-:S04]  /*c6d0*/  IMAD R61, R60, R70, -R79 ;  /* 0x000000463c3d7224 */ /* 0x000fc800078e0a4f */
[----:B------:R-:W-:-:S05]  /*c6e0*/  IMAD R60, R16, -0x2, R61 ;  /* 0xfffffffe103c7824 */ /* 0x000fca00078e023d */
[----:B------:R-:W-:Y:S02]  /*c6f0*/  VIADDMNMX R65, R60, R70, R65, PT ;  /* 0x000000463c417246 */ /* 0x000fe40003800141 */
[----:B------:R-:W-:-:S07]  /*c700*/  VIMNMX R67, R67, R60, !PT ;  /* 0x0000003c43437248 */ /* 0x000fce0007fe0100 */
.L_x_936:
[----:B------:R-:W-:-:S04]  /*c710*/  ISETP.GT.AND P2, PT, R6, -0x1, PT ;  /* 0xffffffff0600780c */ /* 0x000fc80003f44270 */
[C---:B------:R-:W-:Y:S02]  /*c720*/  ISETP.GT.AND P4, PT, R67.reuse, RZ, P2 ;  /* 0x000000ff4300720c */ /* 0x040fe40001784270 */
[----:B------:R-:W-:Y:S02]  /*c730*/  ISETP.GT.AND P5, PT, R67, 0x1, P2 ;  /* 0x000000014300780c */ /* 0x000fe400017a4270 */
[C---:B------:R-:W-:Y:S02]  /*c740*/  ISETP.LT.OR P4, PT, R65.reuse, 0x1, P4 ;  /* 0x000000014100780c */ /* 0x040fe40002781670 */
[----:B------:R-:W-:Y:S02]  /*c750*/  ISETP.LT.OR P5, PT, R65, 0x2, P5 ;  /* 0x000000024100780c */ /* 0x000fe40002fa1670 */
        /* <DEDUP_REMOVED lines=38> */
[----:B------:R-:W-:Y:S01]  /*c9c0*/  IMAD.IADD R49, R2, 0x1, R83 ;  /* 0x0000000102317824 */ /* 0x000fe200078e0253 */
[----:B------:R-:W-:-:S02]  /*c9d0*/  ISETP.GT.AND P3, PT, R67, 0x38, P2 ;  /* 0x000000384300780c */ /* 0x000fc40001764270 */
[C---:B------:R-:W-:Y:S02]  /*c9e0*/  ISETP.GT.AND P4, PT, R67.reuse, 0x39, P2 ;  /* 0x000000394300780c */ /* 0x040fe40001784270 */
[----:B------:R-:W-:Y:S02]  /*c9f0*/  ISETP.GT.AND P5, PT, R67, 0x40, P2 ;  /* 0x000000404300780c */ /* 0x000fe400017a4270 */
[C---:B------:R-:W-:Y:S02]  /*ca00*/  ISETP.LT.OR P3, PT, R65.reuse, 0x39, P3 ;  /* 0x000000394100780c */ /* 0x040fe40001f61670 */
[C---:B------:R-:W-:Y:S02]  /*ca10*/  ISETP.LT.OR P4, PT, R65.reuse, 0x3a, P4 ;  /* 0x0000003a4100780c */ /* 0x040fe40002781670 */
[----:B------:R-:W-:Y:S02]  /*ca20*/  ISETP.LT.OR P5, PT, R65, 0x41, P5 ;  /* 0x000000414100780c */ /* 0x000fe40002fa1670 */
[----:B------:R-:W-:Y:S01]  /*ca30*/  FSEL R152, R51, -INF , !P3 ;  /* 0xff80000033987808 */ /* 0x000fe20005800000 */
[----:B------:R-:W-:Y:S01]  /*ca40*/  IMAD.IADD R51, R2, 0x1, R87 ;  /* 0x0000000102337824 */ /* 0x000fe200078e0257 */
[----:B------:R-:W-:-:S02]  /*ca50*/  FSEL R86, R52, -INF , !P4 ;  /* 0xff80000034567808 */ /* 0x000fc40006000000 */
[----:B------:R-:W-:Y:S02]  /*ca60*/  FSEL R84, R55, -INF , !P5 ;  /* 0xff80000037547808 */ /* 0x000fe40006800000 */
[C---:B------:R-:W-:Y:S02]  /*ca70*/  ISETP.GT.AND P3, PT, R67.reuse, 0x41, P2 ;  /* 0x000000414300780c */ /* 0x040fe40001764270 */
[C---:B------:R-:W-:Y:S02]  /*ca80*/  ISETP.GT.AND P4, PT, R67.reuse, 0x48, P2 ;  /* 0x000000484300780c */ /* 0x040fe40001784270 */
[----:B------:R-:W-:Y:S02]  /*ca90*/  ISETP.GT.AND P5, PT, R67, 0x49, P2 ;  /* 0x000000494300780c */ /* 0x000fe400017a4270 */
[C---:B------:R-:W-:Y:S02]  /*caa0*/  ISETP.LT.OR P3, PT, R65.reuse, 0x42, P3 ;  /* 0x000000424100780c */ /* 0x040fe40001f61670 */
[----:B------:R-:W-:-:S02]  /*cab0*/  ISETP.LT.OR P4, PT, R65, 0x49, P4 ;  /* 0x000000494100780c */ /* 0x000fc40002781670 */
[----:B------:R-:W-:Y:S02]  /*cac0*/  ISETP.LT.OR P5, PT, R65, 0x4a, P5 ;  /* 0x0000004a4100780c */ /* 0x000fe40002fa1670 */
[----:B------:R-:W-:Y:S02]  /*cad0*/  FSEL R82, R56, -INF , !P3 ;  /* 0xff80000038527808 */ /* 0x000fe40005800000 */
[----:B------:R-:W-:Y:S02]  /*cae0*/  FSEL R80, R57, -INF , !P4 ;  /* 0xff80000039507808 */ /* 0x000fe40006000000 */
[----:B------:R-:W-:Y:S02]  /*caf0*/  FSEL R74, R58, -INF , !P5 ;  /* 0xff8000003a4a7808 */ /* 0x000fe40006800000 */
[C---:B------:R-:W-:Y:S02]  /*cb00*/  ISETP.GT.AND P3, PT, R67.reuse, 0x50, P2 ;  /* 0x000000504300780c */ /* 0x040fe40001764270 */
[----:B------:R-:W-:-:S02]  /*cb10*/  ISETP.GT.AND P4, PT, R67, 0x51, P2 ;  /* 0x000000514300780c */ /* 0x000fc40001784270 */
[----:B------:R-:W-:Y:S02]  /*cb20*/  ISETP.GT.AND P5, PT, R67, 0x58, P2 ;  /* 0x000000584300780c */ /* 0x000fe400017a4270 */
[C---:B------:R-:W-:Y:S02]  /*cb30*/  ISETP.LT.OR P3, PT, R65.reuse, 0x51, P3 ;  /* 0x000000514100780c */ /* 0x040fe40001f61670 */
[C---:B------:R-:W-:Y:S02]  /*cb40*/  ISETP.LT.OR P4, PT, R65.reuse, 0x52, P4 ;  /* 0x000000524100780c */ /* 0x040fe40002781670 */
[----:B------:R-:W-:Y:S02]  /*cb50*/  ISETP.LT.OR P5, PT, R65, 0x59, P5 ;  /* 0x000000594100780c */ /* 0x000fe40002fa1670 */
[----:B------:R-:W-:Y:S02]  /*cb60*/  FSEL R70, R59, -INF , !P3 ;  /* 0xff8000003b467808 */ /* 0x000fe40005800000 */
        /* <DEDUP_REMOVED lines=42> */
.L_x_942:
[----:B------:R-:W-:-:S05]  /*ce10*/  IMAD.U32 R160, RZ, RZ, UR53 ;  /* 0x00000035ffa07e24 */ /* 0x000fca000f8e00ff */
[----:B------:R-:W-:-:S13]  /*ce20*/  ISETP.NE.AND P3, PT, R160, 0x1, PT ;  /* 0x00000001a000780c */ /* 0x000fda0003f65270 */
[----:B------:R-:W1:Y:S02]  /*ce30*/  @P3 LDC.64 R40, c[0x0][0x9e8] ;  /* 0x00027a00ff283b82 */ /* 0x000e640000000a00 */
[----:B-1----:R-:W-:-:S05]  /*ce40*/  @P3 IMAD.HI.U32 R40, R7, R40, RZ ;  /* 0x0000002807283227 */ /* 0x002fca00078e00ff */
[----:B------:R-:W-:-:S07]  /*ce50*/  @P3 SHF.R.U32.HI R7, RZ, R41, R40 ;  /* 0x00000029ff073219 */ /* 0x000fce0000011628 */
.L_x_943:
[----:B------:R-:W-:Y:S05]  /*ce60*/  BSYNC B0 ;  /* 0x0000000000007941 */ /* 0x000fea0003800000 */
.L_x_941:
[----:B------:R-:W-:-:S04]  /*ce70*/  IMAD R7, R7, R160, -R79 ;  /* 0x000000a007077224 */ /* 0x000fc800078e0a4f */
[----:B------:R-:W-:-:S05]  /*ce80*/  IMAD R40, R16, -0x2, R7 ;  /* 0xfffffffe10287824 */ /* 0x000fca00078e0207 */
[----:B------:R-:W-:Y:S02]  /*ce90*/  VIADDMNMX R49, R40, R160, R49, PT ;  /* 0x000000a028317246 */ /* 0x000fe40003800131 */
[----:B------:R-:W-:-:S07]  /*cea0*/  VIMNMX R51, R51, R40, !PT ;  /* 0x0000002833337248 */ /* 0x000fce0007fe0100 */
.L_x_940:
[----:B------:R-:W-:Y:S01]  /*ceb0*/  FMNMX.FTZ R7, R180, R11, !PT ;  /* 0x0000000bb4077209 */ /* 0x000fe20007810000 */
[----:B------:R-:W1:Y:S01]  /*cec0*/  LDC R9, c[0x0][0x988] ;  /* 0x00026200ff097b82 */ /* 0x000e620000000800 */
[----:B------:R-:W-:Y:S01]  /*ced0*/  ISETP.GT.AND P4, PT, R51, 0x8, P2 ;  /* 0x000000083300780c */ /* 0x000fe20001784270 */
[----:B------:R-:W-:Y:S01]  /*cee0*/  UMOV UR60, UR36 ;  /* 0x00000024003c7c82 */ /* 0x000fe20008000000 */
[----:B------:R-:W-:Y:S02]  /*cef0*/  FMNMX.FTZ R7, R170, R7, !PT ;  /* 0x00000007aa077209 */ /* 0x000fe40007810000 */
[----:B------:R-:W-:Y:S02]  /*cf00*/  ISETP.LT.OR P4, PT, R49, 0x9, P4 ;  /* 0x000000093100780c */ /* 0x000fe40002781670 */
[----:B------:R-:W-:Y:S02]  /*cf10*/  FMNMX.FTZ R7, R172, R7, !PT ;  /* 0x00000007ac077209 */ /* 0x000fe40007810000 */
[----:B------:R-:W-:-:S02]  /*cf20*/  ISETP.GT.AND P5, PT, R51, 0x1, P2 ;  /* 0x000000013300780c */ /* 0x000fc400017a4270 */
[----:B------:R-:W-:Y:S02]  /*cf30*/  FMNMX.FTZ R7, R192, R7, !PT ;  /* 0x00000007c0077209 */ /* 0x000fe40007810000 */
[----:B------:R-:W-:Y:S02]  /*cf40*/  ISETP.LT.OR P5, PT, R49, 0x2, P5 ;  /* 0x000000023100780c */ /* 0x000fe40002fa1670 */
[----:B------:R-:W-:Y:S02]  /*cf50*/  FMNMX.FTZ R7, R176, R7, !PT ;  /* 0x00000007b0077209 */ /* 0x000fe40007810000 */
[----:B------:R-:W-:Y:S02]  /*cf60*/  ISETP.GT.AND P3, PT, R51, 0x9, P2 ;  /* 0x000000093300780c */ /* 0x000fe40001764270 */
[----:B------:R-:W-:Y:S02]  /*cf70*/  FMNMX.FTZ R7, R196, R7, !PT ;  /* 0x00000007c4077209 */ /* 0x000fe40007810000 */
[----:B------:R-:W-:-:S02]  /*cf80*/  FSEL R164, R13, -INF , !P5 ;  /* 0xff8000000da47808 */ /* 0x000fc40006800000 */
[----:B------:R-:W-:Y:S02]  /*cf90*/  FMNMX.FTZ R7, R178, R7, !PT ;  /* 0x00000007b2077209 */ /* 0x000fe40007810000 */
[----:B------:R-:W-:Y:S02]  /*cfa0*/  ISETP.GT.AND P5, PT, R51, 0x10, P2 ;  /* 0x000000103300780c */ /* 0x000fe400017a4270 */
[----:B------:R-:W-:Y:S02]  /*cfb0*/  FMNMX.FTZ R7, R194, R7, !PT ;  /* 0x00000007c2077209 */ /* 0x000fe40007810000 */
[C---:B------:R-:W-:Y:S02]  /*cfc0*/  ISETP.LT.OR P3, PT, R49.reuse, 0xa, P3 ;  /* 0x0000000a3100780c */ /* 0x040fe40001f61670 */
[----:B------:R-:W-:Y:S02]  /*cfd0*/  FMNMX.FTZ R7, R174, R7, !PT ;  /* 0x00000007ae077209 */ /* 0x000fe40007810000 */
[----:B------:R-:W-:-:S02]  /*cfe0*/  ISETP.LT.OR P5, PT, R49, 0x11, P5 ;  /* 0x000000113100780c */ /* 0x000fc40002fa1670 */
        /* <DEDUP_REMOVED lines=22> */
[----:B------:R-:W-:-:S05]  /*d150*/  FMNMX.FTZ R40, R52, R7, !PT ;  /* 0x0000000734287209 */ /* 0x000fca0007810000 */
[----:B------:R-:W2:Y:S02]  /*d160*/  SHFL.BFLY PT, R7, R40, 0x2, 0x1f ;  /* 0x0c401f0028077f89 */ /* 0x000ea400000e0000 */
[----:B--2---:R-:W-:Y:S02]  /*d170*/  FMNMX.FTZ R41, R40, R7, !PT ;  /* 0x0000000728297209 */ /* 0x004fe40007810000 */
[----:B------:R-:W-:Y:S02]  /*d180*/  FSEL R40, R15, -INF , !P4 ;  /* 0xff8000000f287808 */ /* 0x000fe40006000000 */
[----:B------:R-:W-:Y:S01]  /*d190*/  ISETP.GT.AND P4, PT, R51, 0x11, P2 ;  /* 0x000000113300780c */ /* 0x000fe20001784270 */
[----:B------:R-:W2:Y:S03]  /*d1a0*/  SHFL.BFLY PT, R160, R41, 0x1, 0x1f ;  /* 0x0c201f0029a07f89 */ /* 0x000ea600000e0000 */
[----:B------:R-:W-:-:S04]  /*d1b0*/  ISETP.LT.OR P4, PT, R49, 0x12, P4 ;  /* 0x000000123100780c */ /* 0x000fc80002781670 */
[----:B------:R-:W-:Y:S02]  /*d1c0*/  FSEL R20, R20, -INF , !P4 ;  /* 0xff80000014147808 */ /* 0x000fe40006000000 */
[----:B------:R-:W-:-:S04]  /*d1d0*/  ISETP.GT.AND P4, PT, R51, 0x19, P2 ;  /* 0x000000193300780c */ /* 0x000fc80001784270 */
[----:B------:R-:W-:-:S04]  /*d1e0*/  ISETP.LT.OR P4, PT, R49, 0x1a, P4 ;  /* 0x0000001a3100780c */ /* 0x000fc80002781670 */
[----:B------:R-:W-:Y:S02]  /*d1f0*/  FSEL R28, R28, -INF , !P4 ;  /* 0xff8000001c1c7808 */ /* 0x000fe40006000000 */
[----:B------:R-:W-:-:S04]  /*d200*/  ISETP.GT.AND P4, PT, R51, 0x21, P2 ;  /* 0x000000213300780c */ /* 0x000fc80001784270 */
[----:B------:R-:W-:Y:S02]  /*d210*/  ISETP.LT.OR P4, PT, R49, 0x22, P4 ;  /* 0x000000223100780c */ /* 0x000fe40002781670 */
[----:B--2---:R-:W-:Y:S02]  /*d220*/  FMNMX.FTZ R7, R41, R160, !PT ;  /* 0x000000a029077209 */ /* 0x004fe40007810000 */
[----:B------:R-:W-:Y:S02]  /*d230*/  FSEL R160, R14, -INF , !P3 ;  /* 0xff8000000ea07808 */ /* 0x000fe40005800000 */
[----:B------:R-:W-:Y:S01]  /*d240*/  FSEL R14, R21, -INF , !P5 ;  /* 0xff800000150e7808 */ /* 0x000fe20006800000 */
[C---:B-1----:R-:W-:Y:S01]  /*d250*/  FMUL.FTZ R41, R7.reuse, R9 ;  /* 0x0000000907297220 */ /* 0x042fe20000410000 */
[----:B------:R-:W-:Y:S02]  /*d260*/  FSETP.NEU.FTZ.AND P5, PT, R7, -INF , PT ;  /* 0xff8000000700780b */ /* 0x000fe40003fbd000 */
[----:B------:R-:W-:-:S02]  /*d270*/  ISETP.GT.AND P3, PT, R51, 0x18, P2 ;  /* 0x000000183300780c */ /* 0x000fc40001764270 */
[----:B------:R-:W-:Y:S02]  /*d280*/  FSEL R41, R41, RZ, P5 ;  /* 0x000000ff29297208 */ /* 0x000fe40002800000 */
[----:B------:R-:W-:-:S03]  /*d290*/  ISETP.LT.OR P3, PT, R49, 0x19, P3 ;  /* 0x000000193100780c */ /* 0x000fc60001f61670 */
[-CC-:B------:R-:W-:Y:S01]  /*d2a0*/  FFMA.FTZ R13, R180, R9.reuse, -R41.reuse ;  /* 0x00000009b40d7223 */ /* 0x180fe20000010829 */
[-CC-:B------:R-:W-:Y:S01]  /*d2b0*/  FFMA.FTZ R180, R170, R9.reuse, -R41.reuse ;  /* 0x00000009aab47223 */ /* 0x180fe20000010829 */
[----:B------:R-:W-:Y:S01]  /*d2c0*/  FSEL R170, R27, -INF , !P4 ;  /* 0xff8000001baa7808 */ /* 0x000fe20006000000 */
[-CC-:B------:R-:W-:Y:S01]  /*d2d0*/  FFMA.FTZ R182, R172, R9.reuse, -R41.reuse ;  /* 0x00000009acb67223 */ /* 0x180fe20000010829 */
[----:B------:R-:W-:Y:S01]  /*d2e0*/  ISETP.GT.AND P4, PT, R51, RZ, P2 ;  /* 0x000000ff3300720c */ /* 0x000fe20001784270 */
[-CC-:B------:R-:W-:Y:S01]  /*d2f0*/  FFMA.FTZ R15, R192, R9.reuse, -R41.reuse ;  /* 0x00000009c00f7223 */ /* 0x180fe20000010829 */
[----:B------:R-:W-:Y:S01]  /*d300*/  FSEL R168, R29, -INF , !P3 ;  /* 0xff8000001da87808 */ /* 0x000fe20005800000 */
[-CC-:B------:R-:W-:Y:S01]  /*d310*/  FFMA.FTZ R84, R84, R9.reuse, -R41.reuse ;  /* 0x0000000954547223 */ /* 0x180fe20000010829 */
[----:B------:R-:W-:Y:S01]  /*d320*/  ISETP.LT.OR P4, PT, R49, 0x1, P4 ;  /* 0x000000013100780c */ /* 0x000fe20002781670 */
[-CC-:B------:R-:W-:Y:S01]  /*d330*/  FFMA.FTZ R55, R56, R9.reuse, -R41.reuse ;  /* 0x0000000938377223 */ /* 0x180fe20000010829 */
[----:B------:R-:W-:Y:S01]  /*d340*/  ISETP.GT.AND P3, PT, R51, 0x20, P2 ;  /* 0x000000203300780c */ /* 0x000fe20001764270 */
[----:B------:R-:W-:Y:S01]  /*d350*/  MUFU.EX2 R13, R13 ;  /* 0x0000000d000d7308 */ /* 0x000fe20000000800 */
[----:B------:R-:W-:Y:S01]  /*d360*/  FSEL R29, R8, -INF , !P4 ;  /* 0xff800000081d7808 */ /* 0x000fe20006000000 */
[-CC-:B------:R-:W-:Y:S01]  /*d370*/  FFMA.FTZ R8, R196, R9.reuse, -R41.reuse ;  /* 0x00000009c4087223 */ /* 0x180fe20000010829 */
[----:B------:R-:W-:Y:S01]  /*d380*/  ISETP.LT.OR P3, PT, R49, 0x21, P3 ;  /* 0x000000213100780c */ /* 0x000fe20001f61670 */
[-CC-:B------:R-:W-:Y:S01]  /*d390*/  FFMA.FTZ R176, R176, R9.reuse, -R41.reuse ;  /* 0x00000009b0b07223 */ /* 0x180fe20000010829 */
[----:B------:R-:W-:Y:S01]  /*d3a0*/  FMNMX.FTZ R21, R29, R12, !PT ;  /* 0x0000000c1d157209 */ /* 0x000fe20007810000 */
[--C-:B------:R-:W-:Y:S01]  /*d3b0*/  FFMA.FTZ R178, R178, R9, -R41.reuse ;  /* 0x00000009b2b27223 */ /* 0x100fe20000010829 */
[----:B------:R-:W-:Y:S01]  /*d3c0*/  FSEL R32, R32, -INF , !P3 ;  /* 0xff80000020207808 */ /* 0x000fe20005800000 */
[----:B------:R-:W-:Y:S01]  /*d3d0*/  MUFU.EX2 R180, R180 ;  /* 0x000000b400b47308 */ /* 0x000fe20000000800 */
[----:B------:R-:W-:Y:S01]  /*d3e0*/  FMNMX.FTZ R21, R164, R21, !PT ;  /* 0x00000015a4157209 */ /* 0x000fe20007810000 */
[-CC-:B------:R-:W-:Y:S01]  /*d3f0*/  FFMA.FTZ R86, R86, R9.reuse, -R41.reuse ;  /* 0x0000000956567223 */ /* 0x180fe20000010829 */
[----:B------:R-:W-:Y:S01]  /*d400*/  ISETP.GT.AND P3, PT, R51, 0x28, P2 ;  /* 0x000000283300780c */ /* 0x000fe20001764270 */
[--C-:B------:R-:W-:Y:S01]  /*d410*/  FFMA.FTZ R66, R66, R9, -R41.reuse ;  /* 0x0000000942427223 */ /* 0x100fe20000010829 */
[----:B------:R-:W-:Y:S01]  /*d420*/  FMNMX.FTZ R21, R40, R21, !PT ;  /* 0x0000001528157209 */ /* 0x000fe20007810000 */
[--C-:B------:R-:W-:Y:S01]  /*d430*/  FFMA.FTZ R62, R62, R9, -R41.reuse ;  /* 0x000000093e3e7223 */ /* 0x100fe20000010829 */
[----:B------:R-:W-:Y:S01]  /*d440*/  ISETP.LT.OR P3, PT, R49, 0x29, P3 ;  /* 0x000000293100780c */ /* 0x000fe20001f61670 */
[----:B------:R-:W-:Y:S01]  /*d450*/  MUFU.EX2 R182, R182 ;  /* 0x000000b600b67308 */ /* 0x000fe20000000800 */
[----:B------:R-:W-:Y:S01]  /*d460*/  FMNMX.FTZ R27, R160, R21, !PT ;  /* 0x00000015a01b7209 */ /* 0x000fe20007810000 */
[----:B------:R-:W-:Y:S01]  /*d470*/  FFMA.FTZ R52, R52, R9, -R41 ;  /* 0x0000000934347223 */ /* 0x000fe20000010829 */
[----:B------:R-:W-:-:S02]  /*d480*/  FSEL R172, R33, -INF , !P3 ;  /* 0xff80000021ac7808 */ /* 0x000fc40005800000 */
[----:B------:R-:W-:Y:S02]  /*d490*/  FMNMX.FTZ R27, R14, R27, !PT ;  /* 0x0000001b0e1b7209 */ /* 0x000fe40007810000 */
[C---:B------:R-:W-:Y:S01]  /*d4a0*/  ISETP.GT.AND P3, PT, R51.reuse, 0x29, P2 ;  /* 0x000000293300780c */ /* 0x040fe20001764270 */
[----:B------:R1:W-:Y:S01]  /*d4b0*/  MUFU.EX2 R21, R8 ;  /* 0x0000000800157308 */ /* 0x0003e20000000800 */
[----:B------:R-:W-:Y:S02]  /*d4c0*/  FMNMX.FTZ R27, R20, R27, !PT ;  /* 0x0000001b141b7209 */ /* 0x000fe40007810000 */
[----:B------:R-:W-:Y:S02]  /*d4d0*/  ISETP.GT.AND P4, PT, R51, 0x30, P2 ;  /* 0x000000303300780c */ /* 0x000fe40001784270 */
[----:B------:R-:W-:Y:S02]  /*d4e0*/  FMNMX.FTZ R27, R168, R27, !PT ;  /* 0x0000001ba81b7209 */ /* 0x000fe40007810000 */
[C---:B------:R-:W-:Y:S01]  /*d4f0*/  ISETP.LT.OR P3, PT, R49.reuse, 0x2a, P3 ;  /* 0x0000002a3100780c */ /* 0x040fe20001f61670 */
[----:B------:R-:W-:Y:S01]  /*d500*/  MUFU.EX2 R15, R15 ;  /* 0x0000000f000f7308 */ /* 0x000fe20000000800 */
[----:B------:R-:W-:Y:S01]  /*d510*/  FMNMX.FTZ R27, R28, R27, !PT ;  /* 0x0000001b1c1b7209 */ /* 0x000fe20007810000 */
[----:B-1----:R-:W-:Y:S01]  /*d520*/  FFMA.FTZ R8, R174, R9, -R41 ;  /* 0x00000009ae087223 */ /* 0x002fe20000010829 */
[----:B------:R-:W-:-:S02]  /*d530*/  ISETP.LT.OR P4, PT, R49, 0x31, P4 ;  /* 0x000000313100780c */ /* 0x000fc40002781670 */
[----:B------:R-:W-:Y:S02]  /*d540*/  FSEL R24, R24, -INF , !P3 ;  /* 0xff80000018187808 */ /* 0x000fe40005800000 */
[----:B------:R-:W-:Y:S01]  /*d550*/  ISETP.GT.AND P3, PT, R51, 0x31, P2 ;  /* 0x000000313300780c */ /* 0x000fe20001764270 */
[----:B------:R-:W-:Y:S01]  /*d560*/  MUFU.EX2 R176, R176 ;  /* 0x000000b000b07308 */ /* 0x000fe20000000800 */
[----:B------:R-:W-:Y:S02]  /*d570*/  FMNMX.FTZ R27, R32, R27, !PT ;  /* 0x0000001b201b7209 */ /* 0x000fe40007810000 */
[----:B------:R-:W-:Y:S02]  /*d580*/  FSEL R192, R31, -INF , !P4 ;  /* 0xff8000001fc07808 */ /* 0x000fe40006000000 */
[----:B------:R-:W-:Y:S02]  /*d590*/  ISETP.GT.AND P4, PT, R51, 0x38, P2 ;  /* 0x000000383300780c */ /* 0x000fe40001784270 */
[----:B------:R-:W-:Y:S01]  /*d5a0*/  ISETP.LT.OR P3, PT, R49, 0x32, P3 ;  /* 0x000000323100780c */ /* 0x000fe20001f61670 */
[----:B------:R-:W-:Y:S01]  /*d5b0*/  MUFU.EX2 R178, R178 ;  /* 0x000000b200b27308 */ /* 0x000fe20000000800 */
[----:B------:R-:W-:-:S02]  /*d5c0*/  FMNMX.FTZ R31, R170, R27, !PT ;  /* 0x0000001baa1f7209 */ /* 0x000fc40007810000 */
[----:B------:R-:W-:Y:S02]  /*d5d0*/  ISETP.LT.OR P4, PT, R49, 0x39, P4 ;  /* 0x000000393100780c */ /* 0x000fe40002781670 */
[----:B------:R-:W-:Y:S02]  /*d5e0*/  FSEL R26, R26, -INF , !P3 ;  /* 0xff8000001a1a7808 */ /* 0x000fe40005800000 */
[----:B------:R-:W-:Y:S01]  /*d5f0*/  FMNMX.FTZ R31, R172, R31, !PT ;  /* 0x0000001fac1f7209 */ /* 0x000fe20007810000 */
[----:B------:R1:W-:Y:S01]  /*d600*/  MUFU.EX2 R27, R8 ;  /* 0x00000008001b7308 */ /* 0x0003e20000000800 */
[----:B------:R-:W-:Y:S02]  /*d610*/  ISETP.GT.AND P3, PT, R51, 0x39, P2 ;  /* 0x000000393300780c */ /* 0x000fe40001764270 */
[----:B------:R-:W-:Y:S02]  /*d620*/  FSEL R30, R30, -INF , !P4 ;  /* 0xff8000001e1e7808 */ /* 0x000fe40006000000 */
[----:B------:R-:W-:-:S02]  /*d630*/  FMNMX.FTZ R31, R24, R31, !PT ;  /* 0x0000001f181f7209 */ /* 0x000fc40007810000 */
[----:B------:R-:W-:Y:S01]  /*d640*/  ISETP.GT.AND P4, PT, R51, 0x40, P2 ;  /* 0x000000403300780c */ /* 0x000fe20001784270 */
[----:B------:R-:W-:Y:S01]  /*d650*/  MUFU.EX2 R86, R86 ;  /* 0x0000005600567308 */ /* 0x000fe20000000800 */
[C---:B------:R-:W-:Y:S01]  /*d660*/  ISETP.LT.OR P3, PT, R49.reuse, 0x3a, P3 ;  /* 0x0000003a3100780c */ /* 0x040fe20001f61670 */
[--C-:B-1----:R-:W-:Y:S01]  /*d670*/  FFMA.FTZ R8, R158, R9, -R41.reuse ;  /* 0x000000099e087223 */ /* 0x102fe20000010829 */
[----:B------:R-:W-:Y:S02]  /*d680*/  FMNMX.FTZ R31, R192, R31, !PT ;  /* 0x0000001fc01f7209 */ /* 0x000fe40007810000 */
[----:B------:R-:W-:Y:S02]  /*d690*/  ISETP.LT.OR P4, PT, R49, 0x41, P4 ;  /* 0x000000413100780c */ /* 0x000fe40002781670 */
[----:B------:R-:W-:Y:S01]  /*d6a0*/  FSEL R196, R25, -INF , !P3 ;  /* 0xff80000019c47808 */ /* 0x000fe20005800000 */
[----:B------:R-:W-:Y:S01]  /*d6b0*/  FFMA.FTZ R25, R194, R9, -R41 ;  /* 0x00000009c2197223 */ /* 0x000fe20000010829 */
[----:B------:R-:W-:Y:S01]  /*d6c0*/  ISETP.GT.AND P3, PT, R51, 0x41, P2 ;  /* 0x000000413300780c */ /* 0x000fe20001764270 */
[----:B------:R-:W-:Y:S01]  /*d6d0*/  MUFU.EX2 R66, R66 ;  /* 0x0000004200427308 */ /* 0x000fe20000000800 */
[----:B------:R-:W-:-:S02]  /*d6e0*/  FMNMX.FTZ R33, R26, R31, !PT ;  /* 0x0000001f1a217209 */ /* 0x000fc40007810000 */
[----:B------:R-:W-:Y:S02]  /*d6f0*/  FSEL R194, R39, -INF , !P4 ;  /* 0xff80000027c27808 */ /* 0x000fe40006000000 */
[----:B------:R-:W-:Y:S02]  /*d700*/  ISETP.GT.AND P4, PT, R51, 0x48, P2 ;  /* 0x000000483300780c */ /* 0x000fe40001784270 */
[C---:B------:R-:W-:Y:S01]  /*d710*/  ISETP.LT.OR P3, PT, R49.reuse, 0x42, P3 ;  /* 0x000000423100780c */ /* 0x040fe20001f61670 */
[----:B------:R1:W-:Y:S01]  /*d720*/  MUFU.EX2 R31, R8 ;  /* 0x00000008001f7308 */ /* 0x0003e20000000800 */
[----:B------:R-:W-:Y:S02]  /*d730*/  FMNMX.FTZ R33, R30, R33, !PT ;  /* 0x000000211e217209 */ /* 0x000fe40007810000 */
[----:B------:R-:W-:Y:S02]  /*d740*/  ISETP.LT.OR P4, PT, R49, 0x49, P4 ;  /* 0x000000493100780c */ /* 0x000fe40002781670 */
[----:B------:R-:W-:Y:S01]  /*d750*/  FSEL R174, R34, -INF , !P3 ;  /* 0xff80000022ae7808 */ /* 0x000fe20005800000 */
[--C-:B------:R-:W-:Y:S01]  /*d760*/  FFMA.FTZ R34, R166, R9, -R41.reuse ;  /* 0x00000009a6227223 */ /* 0x100fe20000010829 */
[----:B------:R-:W-:Y:S01]  /*d770*/  ISETP.GT.AND P3, PT, R51, 0x49, P2 ;  /* 0x000000493300780c */ /* 0x000fe20001764270 */
[----:B------:R-:W-:Y:S01]  /*d780*/  MUFU.EX2 R25, R25 ;  /* 0x0000001900197308 */ /* 0x000fe20000000800 */
[----:B------:R-:W-:Y:S01]  /*d790*/  FMNMX.FTZ R33, R196, R33, !PT ;  /* 0x00000021c4217209 */ /* 0x000fe20007810000 */
[----:B-1----:R-:W-:Y:S01]  /*d7a0*/  FFMA.FTZ R8, R156, R9, -R41 ;  /* 0x000000099c087223 */ /* 0x002fe20000010829 */
[----:B------:R-:W-:-:S02]  /*d7b0*/  FSEL R38, R38, -INF , !P4 ;  /* 0xff80000026267808 */ /* 0x000fc40006000000 */
[----:B------:R-:W-:Y:S02]  /*d7c0*/  ISETP.GT.AND P4, PT, R51, 0x50, P2 ;  /* 0x000000503300780c */ /* 0x000fe40001784270 */
[C---:B------:R-:W-:Y:S01]  /*d7d0*/  ISETP.LT.OR P3, PT, R49.reuse, 0x4a, P3 ;  /* 0x0000004a3100780c */ /* 0x040fe20001f61670 */
[----:B------:R-:W-:Y:S01]  /*d7e0*/  MUFU.EX2 R34, R34 ;  /* 0x0000002200227308 */ /* 0x000fe20000000800 */
[----:B------:R-:W-:Y:S02]  /*d7f0*/  FMNMX.FTZ R33, R194, R33, !PT ;  /* 0x00000021c2217209 */ /* 0x000fe40007810000 */
[----:B------:R-:W-:Y:S02]  /*d800*/  ISETP.LT.OR P4, PT, R49, 0x51, P4 ;  /* 0x000000513100780c */ /* 0x000fe40002781670 */
[----:B------:R-:W-:Y:S02]  /*d810*/  FSEL R166, R35, -INF , !P3 ;  /* 0xff80000023a67808 */ /* 0x000fe40005800000 */
[----:B------:R-:W-:Y:S01]  /*d820*/  ISETP.GT.AND P3, PT, R51, 0x51, P2 ;  /* 0x000000513300780c */ /* 0x000fe20001764270 */
[----:B------:R-:W-:Y:S01]  /*d830*/  MUFU.EX2 R62, R62 ;  /* 0x0000003e003e7308 */ /* 0x000fe20000000800 */
[----:B------:R-:W-:-:S02]  /*d840*/  FMNMX.FTZ R35, R174, R33, !PT ;  /* 0x00000021ae237209 */ /* 0x000fc40007810000 */
[----:B------:R-:W-:Y:S01]  /*d850*/  FSEL R158, R42, -INF , !P4 ;  /* 0xff8000002a9e7808 */ /* 0x000fe20006000000 */
[----:B------:R-:W-:Y:S01]  /*d860*/  FFMA.FTZ R42, R162, R9, -R41 ;  /* 0x00000009a22a7223 */ /* 0x000fe20000010829 */
[----:B------:R-:W-:Y:S02]  /*d870*/  ISETP.GT.AND P4, PT, R51, 0x58, P2 ;  /* 0x000000583300780c */ /* 0x000fe40001784270 */
[C---:B------:R-:W-:Y:S01]  /*d880*/  ISETP.LT.OR P3, PT, R49.reuse, 0x52, P3 ;  /* 0x000000523100780c */ /* 0x040fe20001f61670 */
[----:B------:R1:W-:Y:S01]  /*d890*/  MUFU.EX2 R33, R8 ;  /* 0x0000000800217308 */ /* 0x0003e20000000800 */
[----:B------:R-:W-:Y:S02]  /*d8a0*/  FMNMX.FTZ R35, R38, R35, !PT ;  /* 0x0000002326237209 */ /* 0x000fe40007810000 */
[----:B------:R-:W-:Y:S02]  /*d8b0*/  ISETP.LT.OR P4, PT, R49, 0x59, P4 ;  /* 0x000000593100780c */ /* 0x000fe40002781670 */
[----:B------:R-:W-:-:S02]  /*d8c0*/  FSEL R162, R37, -INF , !P3 ;  /* 0xff80000025a27808 */ /* 0x000fc40005800000 */
[----:B------:R-:W-:Y:S01]  /*d8d0*/  FMNMX.FTZ R35, R166, R35, !PT ;  /* 0x00000023a6237209 */ /* 0x000fe20007810000 */
[----:B------:R-:W-:Y:S01]  /*d8e0*/  MUFU.EX2 R42, R42 ;  /* 0x0000002a002a7308 */ /* 0x000fe20000000800 */
[----:B------:R-:W-:Y:S01]  /*d8f0*/  ISETP.GT.AND P3, PT, R51, 0x59, P2 ;  /* 0x000000593300780c */ /* 0x000fe20001764270 */
[----:B-1----:R-:W-:Y:S01]  /*d900*/  FFMA.FTZ R8, R152, R9, -R41 ;  /* 0x0000000998087223 */ /* 0x002fe20000010829 */
[----:B------:R-:W-:Y:S02]  /*d910*/  FSEL R198, R43, -INF , !P4 ;  /* 0xff8000002bc67808 */ /* 0x000fe40006000000 */
[----:B------:R-:W-:Y:S02]  /*d920*/  FMNMX.FTZ R35, R158, R35, !PT ;  /* 0x000000239e237209 */ /* 0x000fe40007810000 */
[----:B------:R-:W-:Y:S01]  /*d930*/  ISETP.GT.AND P4, PT, R51, 0x60, P2 ;  /* 0x000000603300780c */ /* 0x000fe20001784270 */
[----:B------:R-:W-:Y:S01]  /*d940*/  MUFU.EX2 R52, R52 ;  /* 0x0000003400347308 */ /* 0x000fe20000000800 */
[----:B------:R-:W-:-:S02]  /*d950*/  ISETP.LT.OR P3, PT, R49, 0x5a, P3 ;  /* 0x0000005a3100780c */ /* 0x000fc40001f61670 */
[----:B------:R-:W-:Y:S02]  /*d960*/  FMNMX.FTZ R37, R162, R35, !PT ;  /* 0x00000023a2257209 */ /* 0x000fe40007810000 */
[----:B------:R-:W-:Y:S02]  /*d970*/  ISETP.LT.OR P4, PT, R49, 0x61, P4 ;  /* 0x000000613100780c */ /* 0x000fe40002781670 */
[----:B------:R-:W-:Y:S01]  /*d980*/  FSEL R156, R36, -INF , !P3 ;  /* 0xff800000249c7808 */ /* 0x000fe20005800000 */
[----:B------:R-:W-:Y:S01]  /*d990*/  FFMA.FTZ R36, R154, R9, -R41 ;  /* 0x000000099a247223 */ /* 0x000fe20000010829 */
[----:B------:R-:W-:Y:S01]  /*d9a0*/  ISETP.GT.AND P3, PT, R51, 0x61, P2 ;  /* 0x000000613300780c */ /* 0x000fe20001764270 */
[----:B------:R-:W-:Y:S01]  /*d9b0*/  MUFU.EX2 R35, R8 ;  /* 0x0000000800237308 */ /* 0x000fe20000000800 */
[----:B------:R-:W-:Y:S02]  /*d9c0*/  FMNMX.FTZ R37, R198, R37, !PT ;  /* 0x00000025c6257209 */ /* 0x000fe40007810000 */
[----:B------:R-:W-:-:S02]  /*d9d0*/  FSEL R44, R44, -INF , !P4 ;  /* 0xff8000002c2c7808 */ /* 0x000fc40006000000 */
[----:B------:R-:W-:Y:S02]  /*d9e0*/  ISETP.GT.AND P4, PT, R51, 0x68, P2 ;  /* 0x000000683300780c */ /* 0x000fe40001784270 */
[C---:B------:R-:W-:Y:S01]  /*d9f0*/  ISETP.LT.OR P3, PT, R49.reuse, 0x62, P3 ;  /* 0x000000623100780c */ /* 0x040fe20001f61670 */
[----:B------:R-:W-:Y:S01]  /*da00*/  MUFU.EX2 R36, R36 ;  /* 0x0000002400247308 */ /* 0x000fe20000000800 */
[----:B------:R-:W-:Y:S02]  /*da10*/  FMNMX.FTZ R37, R156, R37, !PT ;  /* 0x000000259c257209 */ /* 0x000fe40007810000 */
[----:B------:R-:W-:Y:S02]  /*da20*/  ISETP.LT.OR P4, PT, R49, 0x69, P4 ;  /* 0x000000693100780c */ /* 0x000fe40002781670 */
[----:B------:R-:W-:Y:S01]  /*da30*/  FSEL R152, R45, -INF , !P3 ;  /* 0xff8000002d987808 */ /* 0x000fe20005800000 */
[----:B------:R-:W-:Y:S01]  /*da40*/  FFMA.FTZ R45, R82, R9, -R41 ;  /* 0x00000009522d7223 */ /* 0x000fe20000010829 */
[----:B------:R-:W-:-:S02]  /*da50*/  ISETP.GT.AND P3, PT, R51, 0x69, P2 ;  /* 0x000000693300780c */ /* 0x000fc40001764270 */
[----:B------:R-:W-:Y:S02]  /*da60*/  FMNMX.FTZ R37, R44, R37, !PT ;  /* 0x000000252c257209 */ /* 0x000fe40007810000 */
[----:B------:R-:W-:Y:S01]  /*da70*/  FSEL R154, R47, -INF , !P4 ;  /* 0xff8000002f9a7808 */ /* 0x000fe20006000000 */
[----:B------:R-:W-:Y:S01]  /*da80*/  FFMA.FTZ R47, R80, R9, -R41 ;  /* 0x00000009502f7223 */ /* 0x000fe20000010829 */
[----:B------:R-:W-:Y:S02]  /*da90*/  ISETP.GT.AND P4, PT, R51, 0x70, P2 ;  /* 0x000000703300780c */ /* 0x000fe40001784270 */
[C---:B------:R-:W-:Y:S02]  /*daa0*/  ISETP.LT.OR P3, PT, R49.reuse, 0x6a, P3 ;  /* 0x0000006a3100780c */ /* 0x040fe40001f61670 */
[----:B------:R-:W-:Y:S02]  /*dab0*/  FMNMX.FTZ R39, R152, R37, !PT ;  /* 0x0000002598277209 */ /* 0x000fe40007810000 */
[----:B------:R-:W-:Y:S01]  /*dac0*/  ISETP.LT.OR P4, PT, R49, 0x71, P4 ;  /* 0x000000713100780c */ /* 0x000fe20002781670 */
[----:B------:R1:W-:Y:S01]  /*dad0*/  MUFU.EX2 R37, R84 ;  /* 0x0000005400257308 */ /* 0x0003e20000000800 */
[----:B------:R-:W-:-:S02]  /*dae0*/  FSEL R46, R46, -INF , !P3 ;  /* 0xff8000002e2e7808 */ /* 0x000fc40005800000 */
[C---:B------:R-:W-:Y:S02]  /*daf0*/  ISETP.GT.AND P3, PT, R51.reuse, 0x71, P2 ;  /* 0x000000713300780c */ /* 0x040fe40001764270 */
[----:B------:R-:W-:Y:S02]  /*db00*/  FMNMX.FTZ R39, R154, R39, !PT ;  /* 0x000000279a277209 */ /* 0x000fe40007810000 */
[----:B------:R-:W-:Y:S02]  /*db10*/  FSEL R50, R50, -INF , !P4 ;  /* 0xff80000032327808 */ /* 0x000fe40006000000 */
[----:B------:R-:W-:Y:S02]  /*db20*/  ISETP.GT.AND P4, PT, R51, 0x78, P2 ;  /* 0x000000783300780c */ /* 0x000fe40001784270 */
[----:B------:R-:W-:Y:S02]  /*db30*/  ISETP.LT.OR P3, PT, R49, 0x72, P3 ;  /* 0x000000723100780c */ /* 0x000fe40001f61670 */
[----:B------:R-:W-:-:S02]  /*db40*/  FMNMX.FTZ R39, R46, R39, !PT ;  /* 0x000000272e277209 */ /* 0x000fc40007810000 */
[----:B------:R-:W-:Y:S01]  /*db50*/  ISETP.GT.AND P2, PT, R51, 0x79, P2 ;  /* 0x000000793300780c */ /* 0x000fe20001744270 */
[-CC-:B------:R-:W-:Y:S01]  /*db60*/  FFMA.FTZ R51, R58, R9.reuse, -R41.reuse ;  /* 0x000000093a337223 */ /* 0x180fe20000010829 */
[C---:B------:R-:W-:Y:S01]  /*db70*/  ISETP.LT.OR P4, PT, R49.reuse, 0x79, P4 ;  /* 0x000000793100780c */ /* 0x040fe20002781670 */
[----:B------:R-:W-:Y:S01]  /*db80*/  FFMA.FTZ R58, R60, R9, -R41 ;  /* 0x000000093c3a7223 */ /* 0x000fe20000010829 */
[----:B------:R-:W-:Y:S02]  /*db90*/  FSEL R82, R48, -INF , !P3 ;  /* 0xff80000030527808 */ /* 0x000fe40005800000 */
[----:B------:R-:W-:Y:S01]  /*dba0*/  FMNMX.FTZ R39, R50, R39, !PT ;  /* 0x0000002732277209 */ /* 0x000fe20007810000 */
[----:B------:R2:W-:Y:S01]  /*dbb0*/  MUFU.EX2 R48, R45 ;  /* 0x0000002d00307308 */ /* 0x0005e20000000800 */
[----:B------:R-:W-:Y:S02]  /*dbc0*/  ISETP.LT.OR P2, PT, R49, 0x7a, P2 ;  /* 0x0000007a3100780c */ /* 0x000fe40001741670 */
[----:B-1----:R-:W-:-:S02]  /*dbd0*/  FSEL R84, R53, -INF , !P4 ;  /* 0xff80000035547808 */ /* 0x002fc40006000000 */
[----:B------:R-:W-:Y:S02]  /*dbe0*/  FMNMX.FTZ R43, R82, R39, !PT ;  /* 0x00000027522b7209 */ /* 0x000fe40007810000 */
[----:B------:R-:W-:Y:S01]  /*dbf0*/  FSEL R80, R54, -INF , !P2 ;  /* 0xff80000036507808 */ /* 0x000fe20005000000 */
[----:B------:R1:W-:Y:S01]  /*dc00*/  MUFU.EX2 R39, R47 ;  /* 0x0000002f00277308 */ /* 0x0003e20000000800 */
[----:B------:R-:W-:Y:S01]  /*dc10*/  FMNMX.FTZ R43, R84, R43, !PT ;  /* 0x0000002b542b7209 */ /* 0x000fe20007810000 */
[-CC-:B--2---:R-:W-:Y:S01]  /*dc20*/  FFMA.FTZ R45, R72, R9.reuse, -R41.reuse ;  /* 0x00000009482d7223 */ /* 0x184fe20000010829 */
[----:B------:R-:W-:Y:S01]  /*dc30*/  FSEL R60, R7, RZ, P5 ;  /* 0x000000ff073c7208 */ /* 0x000fe20002800000 */
[--C-:B------:R-:W-:Y:S01]  /*dc40*/  FFMA.FTZ R54, R74, R9, -R41.reuse ;  /* 0x000000094a367223 */ /* 0x100fe20000010829 */
[----:B------:R-:W-:Y:S01]  /*dc50*/  FMNMX.FTZ R8, R80, R43, !PT ;  /* 0x0000002b50087209 */ /* 0x000fe20007810000 */
[-CC-:B------:R-:W-:Y:S01]  /*dc60*/  FFMA.FTZ R43, R70, R9.reuse, -R41.reuse ;  /* 0x00000009462b7223 */ /* 0x180fe20000010829 */
[-C--:B------:R-:W-:Y:S01]  /*dc70*/  FFMA.FTZ R70, R78, R9.reuse, -R41 ;  /* 0x000000094e467223 */ /* 0x080fe20000010829 */
[----:B------:R-:W-:Y:S01]  /*dc80*/  FADD.FTZ R60, -R60, R11 ;  /* 0x0000000b3c3c7221 */ /* 0x000fe20000010100 */
[-CC-:B------:R-:W-:Y:S01]  /*dc90*/  FFMA.FTZ R72, R76, R9.reuse, -R41.reuse ;  /* 0x000000094c487223 */ /* 0x180fe20000010829 */
[----:B------:R-:W2:Y:S01]  /*dca0*/  SHFL.BFLY PT, R49, R8, 0x2, 0x1f ;  /* 0x0c401f0008317f89 */ /* 0x000ea200000e0000 */
[-CC-:B-1----:R-:W-:Y:S01]  /*dcb0*/  FFMA.FTZ R47, R68, R9.reuse, -R41.reuse ;  /* 0x00000009442f7223 */ /* 0x182fe20000010829 */
[----:B------:R-:W-:Y:S01]  /*dcc0*/  FMUL.FTZ R56, R60, R9 ;  /* 0x000000093c387220 */ /* 0x000fe20000410000 */
[----:B------:R-:W-:Y:S08]  /*dcd0*/  MUFU.EX2 R54, R54 ;  /* 0x0000003600367308 */ /* 0x000ff00000000800 */
[----:B------:R-:W1:Y:S08]  /*dce0*/  MUFU.EX2 R56, R56 ;  /* 0x0000003800387308 */ /* 0x000e700000000800 */
[----:B------:R-:W-:Y:S01]  /*dcf0*/  MUFU.EX2 R43, R43 ;  /* 0x0000002b002b7308 */ /* 0x000fe20000000800 */
[----:B--2---:R-:W-:Y:S01]  /*dd00*/  FMNMX.FTZ R53, R8, R49, !PT ;  /* 0x0000003108357209 */ /* 0x004fe20007810000 */
[----:B------:R-:W-:-:S06]  /*dd10*/  FFMA.FTZ R49, R64, R9, -R41 ;  /* 0x0000000940317223 */ /* 0x000fcc0000010829 */
[----:B------:R-:W-:Y:S01]  /*dd20*/  MUFU.EX2 R70, R70 ;  /* 0x0000004600467308 */ /* 0x000fe20000000800 */
[-C--:B-1----:R-:W-:Y:S01]  /*dd30*/  FMUL.FTZ R88, R88, R56.reuse ;  /* 0x0000003858587220 */ /* 0x082fe20000410000 */
[----:B------:R-:W1:Y:S01]  /*dd40*/  SHFL.BFLY PT, R8, R53, 0x1, 0x1f ;  /* 0x0c201f0035087f89 */ /* 0x000e6200000e0000 */
[-C--:B------:R-:W-:Y:S01]  /*dd50*/  FMUL.FTZ R89, R89, R56.reuse ;  /* 0x0000003859597220 */ /* 0x080fe20000410000 */
[-C--:B------:R-:W-:Y:S01]  /*dd60*/  FMUL.FTZ R92, R92, R56.reuse ;  /* 0x000000385c5c7220 */ /* 0x080fe20000410000 */
[-C--:B------:R-:W-:Y:S01]  /*dd70*/  FMUL.FTZ R93, R93, R56.reuse ;  /* 0x000000385d5d7220 */ /* 0x080fe20000410000 */
[-C--:B------:R-:W-:Y:S01]  /*dd80*/  FMUL.FTZ R96, R96, R56.reuse ;  /* 0x0000003860607220 */ /* 0x080fe20000410000 */
[-C--:B------:R-:W-:Y:S01]  /*dd90*/  FMUL.FTZ R97, R97, R56.reuse ;  /* 0x0000003861617220 */ /* 0x080fe20000410000 */
[----:B------:R-:W-:Y:S01]  /*dda0*/  MUFU.EX2 R45, R45 ;  /* 0x0000002d002d7308 */ /* 0x000fe20000000800 */
[-C--:B------:R-:W-:Y:S01]  /*ddb0*/  FMUL.FTZ R100, R100, R56.reuse ;  /* 0x0000003864647220 */ /* 0x080fe20000410000 */
[-C--:B------:R-:W-:Y:S01]  /*ddc0*/  FMUL.FTZ R101, R101, R56.reuse ;  /* 0x0000003865657220 */ /* 0x080fe20000410000 */
        /* <DEDUP_REMOVED lines=14> */
[----:B------:R-:W-:Y:S01]  /*deb0*/  FMUL.FTZ R128, R128, R56 ;  /* 0x0000003880807220 */ /* 0x000fe20000410000 */
[----:B-1----:R-:W-:Y:S01]  /*dec0*/  FMNMX.FTZ R8, R53, R8, !PT ;  /* 0x0000000835087209 */ /* 0x002fe20007810000 */
[-C--:B------:R-:W-:Y:S01]  /*ded0*/  FMUL.FTZ R129, R129, R56.reuse ;  /* 0x0000003881817220 */ /* 0x080fe20000410000 */
[-C--:B------:R-:W-:Y:S01]  /*dee0*/  FMUL.FTZ R132, R132, R56.reuse ;  /* 0x0000003884847220 */ /* 0x080fe20000410000 */
[-C--:B------:R-:W-:Y:S01]  /*def0*/  FMUL.FTZ R133, R133, R56.reuse ;  /* 0x0000003885857220 */ /* 0x080fe20000410000 */
[C---:B------:R-:W-:Y:S01]  /*df00*/  FSETP.NEU.FTZ.AND P2, PT, R8.reuse, -INF , PT ;  /* 0xff8000000800780b */ /* 0x040fe20003f5d000 */
[-C--:B------:R-:W-:Y:S01]  /*df10*/  FMUL.FTZ R11, R8, R9.reuse ;  /* 0x00000009080b7220 */ /* 0x080fe20000410000 */
[----:B------:R1:W-:Y:S01]  /*df20*/  MUFU.EX2 R53, R55 ;  /* 0x0000003700357308 */ /* 0x0003e20000000800 */
[-C--:B------:R-:W-:Y:S01]  /*df30*/  FMUL.FTZ R136, R136, R56.reuse ;  /* 0x0000003888887220 */ /* 0x080fe20000410000 */
[-C--:B------:R-:W-:Y:S01]  /*df40*/  FMUL.FTZ R137, R137, R56.reuse ;  /* 0x0000003889897220 */ /* 0x080fe20000410000 */
[----:B------:R-:W-:Y:S01]  /*df50*/  FMUL.FTZ R140, R140, R56 ;  /* 0x000000388c8c7220 */ /* 0x000fe20000410000 */
[----:B------:R-:W-:Y:S01]  /*df60*/  FSEL R41, R11, RZ, P2 ;  /* 0x000000ff0b297208 */ /* 0x000fe20001000000 */
[----:B------:R-:W-:Y:S01]  /*df70*/  FFMA.FTZ R11, R56, R4, R13 ;  /* 0x00000004380b7223 */ /* 0x000fe2000001000d */
[-C--:B------:R-:W-:Y:S01]  /*df80*/  FMUL.FTZ R141, R141, R56.reuse ;  /* 0x000000388d8d7220 */ /* 0x080fe20000410000 */
[----:B------:R-:W-:Y:S01]  /*df90*/  FMUL.FTZ R144, R144, R56 ;  /* 0x0000003890907220 */ /* 0x000fe20000410000 */
[----:B------:R-:W-:Y:S01]  /*dfa0*/  MUFU.EX2 R49, R49 ;  /* 0x0000003100317308 */ /* 0x000fe20000000800 */
[----:B------:R-:W-:Y:S01]  /*dfb0*/  FADD.FTZ R11, R180, R11 ;  /* 0x0000000bb40b7221 */ /* 0x000fe20000010000 */
[----:B------:R-:W-:Y:S01]  /*dfc0*/  FFMA.FTZ R173, R32, R9, -R41 ;  /* 0x0000000920ad7223 */ /* 0x000fe20000010829 */
[----:B------:R-:W-:-:S02]  /*dfd0*/  IMAD.U32 R32, RZ, RZ, UR59 ;  /* 0x0000003bff207e24 */ /* 0x000fc4000f8e00ff */
[-C--:B------:R-:W-:Y:S01]  /*dfe0*/  FFMA.FTZ R60, R29, R9.reuse, -R41 ;  /* 0x000000091d3c7223 */ /* 0x080fe20000010829 */
[----:B------:R-:W-:Y:S01]  /*dff0*/  FADD.FTZ R4, R182, R11 ;  /* 0x0000000bb6047221 */ /* 0x000fe20000010000 */
[-CC-:B------:R-:W-:Y:S01]  /*e000*/  FFMA.FTZ R171, R30, R9.reuse, -R41.reuse ;  /* 0x000000091eab7223 */ /* 0x180fe20000010829 */
[-CC-:B------:R-:W-:Y:S01]  /*e010*/  FFMA.FTZ R181, R164, R9.reuse, -R41.reuse ;  /* 0x00000009a4b57223 */ /* 0x180fe20000010829 */
[----:B------:R-:W-:Y:S01]  /*e020*/  @!P1 LEA R32, R32, UR39, 0x3 ;  /* 0x0000002720209c11 */ /* 0x000fe2000f8e18ff */
[----:B------:R-:W-:Y:S01]  /*e030*/  FADD.FTZ R11, R15, R4 ;  /* 0x000000040f0b7221 */ /* 0x000fe20000010000 */
[----:B------:R-:W-:Y:S01]  /*e040*/  MUFU.EX2 R60, R60 ;  /* 0x0000003c003c7308 */ /* 0x000fe20000000800 */
[-CC-:B------:R-:W-:Y:S01]  /*e050*/  FFMA.FTZ R183, R40, R9.reuse, -R41.reuse ;  /* 0x0000000928b77223 */ /* 0x180fe20000010829 */
[-C--:B------:R-:W-:Y:S01]  /*e060*/  FFMA.FTZ R40, R160, R9.reuse, -R41 ;  /* 0x00000009a0287223 */ /* 0x080fe20000010829 */
[----:B------:R-:W-:Y:S01]  /*e070*/  FADD.FTZ R4, R176, R11 ;  /* 0x0000000bb0047221 */ /* 0x000fe20000010000 */
[-CC-:B------:R-:W-:Y:S01]  /*e080*/  FFMA.FTZ R177, R14, R9.reuse, -R41.reuse ;  /* 0x000000090eb17223 */ /* 0x180fe20000010829 */
[-CC-:B------:R-:W-:Y:S01]  /*e090*/  FFMA.FTZ R14, R20, R9.reuse, -R41.reuse ;  /* 0x00000009140e7223 */ /* 0x180fe20000010829 */
[-CC-:B------:R-:W-:Y:S01]  /*e0a0*/  FFMA.FTZ R179, R168, R9.reuse, -R41.reuse ;  /* 0x00000009a8b37223 */ /* 0x180fe20000010829 */
[----:B------:R-:W-:Y:S01]  /*e0b0*/  FADD.FTZ R11, R21, R4 ;  /* 0x00000004150b7221 */ /* 0x000fe20000010000 */
[----:B------:R-:W-:Y:S01]  /*e0c0*/  MUFU.EX2 R181, R181 ;  /* 0x000000b500b57308 */ /* 0x000fe20000000800 */
[-CC-:B------:R-:W-:Y:S01]  /*e0d0*/  FFMA.FTZ R20, R28, R9.reuse, -R41.reuse ;  /* 0x000000091c147223 */ /* 0x180fe20000010829 */
[-C--:B------:R-:W-:Y:S01]  /*e0e0*/  FFMA.FTZ R28, R170, R9.reuse, -R41 ;  /* 0x00000009aa1c7223 */ /* 0x080fe20000010829 */
[----:B------:R-:W-:Y:S01]  /*e0f0*/  FADD.FTZ R4, R178, R11 ;  /* 0x0000000bb2047221 */ /* 0x000fe20000010000 */
[-CC-:B------:R-:W-:Y:S01]  /*e100*/  FFMA.FTZ R175, R172, R9.reuse, -R41.reuse ;  /* 0x00000009acaf7223 */ /* 0x180fe20000010829 */
[--C-:B------:R-:W-:Y:S01]  /*e110*/  FFMA.FTZ R38, R38, R9, -R41.reuse ;  /* 0x0000000926267223 */ /* 0x100fe20000010829 */
[----:B------:R-:W-:Y:S01]  /*e120*/  F2FP.BF16.F32.PACK_AB R180, R180, R13 ;  /* 0x0000000db4b4723e */ /* 0x000fe200000010ff */
[----:B------:R-:W-:Y:S01]  /*e130*/  FADD.FTZ R4, R25, R4 ;  /* 0x0000000419047221 */ /* 0x000fe20000010000 */
[----:B------:R-:W-:Y:S01]  /*e140*/  MUFU.EX2 R183, R183 ;  /* 0x000000b700b77308 */ /* 0x000fe20000000800 */
[-CC-:B------:R-:W-:Y:S01]  /*e150*/  FFMA.FTZ R24, R24, R9.reuse, -R41.reuse ;  /* 0x0000000918187223 */ /* 0x180fe20000010829 */
[-CC-:B------:R-:W-:Y:S01]  /*e160*/  FFMA.FTZ R169, R192, R9.reuse, -R41.reuse ;  /* 0x00000009c0a97223 */ /* 0x180fe20000010829 */
[----:B------:R-:W-:Y:S01]  /*e170*/  FADD.FTZ R11, R27, R4 ;  /* 0x000000041b0b7221 */ /* 0x000fe20000010000 */
[--C-:B------:R-:W-:Y:S01]  /*e180*/  FFMA.FTZ R26, R26, R9, -R41.reuse ;  /* 0x000000091a1a7223 */ /* 0x100fe20000010829 */
[----:B------:R-:W-:Y:S01]  /*e190*/  F2FP.BF16.F32.PACK_AB R172, R34, R27 ;  /* 0x0000001b22ac723e */ /* 0x000fe200000010ff */
[-C--:B------:R-:W-:Y:S01]  /*e1a0*/  FFMA.FTZ R196, R196, R9.reuse, -R41 ;  /* 0x00000009c4c47223 */ /* 0x080fe20000010829 */
[----:B------:R-:W-:Y:S01]  /*e1b0*/  FADD.FTZ R4, R34, R11 ;  /* 0x0000000b22047221 */ /* 0x000fe20000010000 */
[----:B------:R-:W-:Y:S01]  /*e1c0*/  FSEL R11, R8, RZ, P2 ;  /* 0x000000ff080b7208 */ /* 0x000fe20001000000 */
[----:B------:R-:W-:Y:S01]  /*e1d0*/  MUFU.EX2 R40, R40 ;  /* 0x0000002800287308 */ /* 0x000fe20000000800 */
[-CC-:B------:R-:W-:Y:S01]  /*e1e0*/  FFMA.FTZ R165, R194, R9.reuse, -R41.reuse ;  /* 0x00000009c2a57223 */ /* 0x180fe20000010829 */
[----:B------:R-:W-:Y:S01]  /*e1f0*/  FADD.FTZ R29, R31, R4 ;  /* 0x000000041f1d7221 */ /* 0x000fe20000010000 */
[-CC-:B------:R-:W-:Y:S01]  /*e200*/  FFMA.FTZ R166, R166, R9.reuse, -R41.reuse ;  /* 0x00000009a6a67223 */ /* 0x180fe20000010829 */
[----:B------:R-:W-:Y:S01]  /*e210*/  FADD.FTZ R4, -R11, R12 ;  /* 0x0000000c0b047221 */ /* 0x000fe20000010100 */
[----:B------:R-:W-:Y:S01]  /*e220*/  FFMA.FTZ R158, R158, R9, -R41 ;  /* 0x000000099e9e7223 */ /* 0x000fe20000010829 */
[----:B------:R-:W-:Y:S01]  /*e230*/  FADD.FTZ R30, R42, R29 ;  /* 0x0000001d2a1e7221 */ /* 0x000fe20000010000 */
[----:B------:R-:W-:-:S02]  /*e240*/  @!P1 VIADD R29, R32, 0x28860 ;  /* 0x00028860201d9836 */ /* 0x000fc40000000000 */
[-C--:B------:R-:W-:Y:S01]  /*e250*/  FMUL.FTZ R4, R4, R9.reuse ;  /* 0x0000000904047220 */ /* 0x080fe20000410000 */
[----:B------:R-:W-:Y:S01]  /*e260*/  MUFU.EX2 R177, R177 ;  /* 0x000000b100b17308 */ /* 0x000fe20000000800 */
[----:B------:R-:W-:Y:S01]  /*e270*/  FADD.FTZ R11, R33, R30 ;  /* 0x0000001e210b7221 */ /* 0x000fe20000010000 */
[-C--:B------:R-:W-:Y:S01]  /*e280*/  FFMA.FTZ R162, R162, R9.reuse, -R41 ;  /* 0x00000009a2a27223 */ /* 0x080fe20000010829 */
[----:B------:R-:W-:Y:S01]  /*e290*/  @!P1 PRMT R29, RZ, 0x654, R29 ;  /* 0x00000654ff1d9816 */ /* 0x000fe2000000001d */
[-C--:B------:R-:W-:Y:S01]  /*e2a0*/  FFMA.FTZ R198, R198, R9.reuse, -R41 ;  /* 0x00000009c6c67223 */ /* 0x080fe20000010829 */
[----:B------:R-:W-:Y:S01]  /*e2b0*/  FADD.FTZ R30, R36, R11 ;  /* 0x0000000b241e7221 */ /* 0x000fe20000010000 */
[-CC-:B------:R-:W-:Y:S01]  /*e2c0*/  FFMA.FTZ R44, R44, R9.reuse, -R41.reuse ;  /* 0x000000092c2c7223 */ /* 0x180fe20000010829 */
[----:B------:R2:W-:Y:S01]  /*e2d0*/  @!P1 SYNCS.ARRIVE.TRANS64.RED.A1T0 RZ, [R29+URZ], RZ ;  /* 0x000000ff1dff99a7 */ /* 0x0005e2000810043f */
[----:B------:R-:W3:Y:S01]  /*e2e0*/  MUFU.EX2 R11, R4 ;  /* 0x00000004000b7308 */ /* 0x000ee20000000800 */
[-CC-:B------:R-:W-:Y:S01]  /*e2f0*/  FFMA.FTZ R46, R46, R9.reuse, -R41.reuse ;  /* 0x000000092e2e7223 */ /* 0x180fe20000010829 */
[-CC-:B------:R-:W-:Y:S01]  /*e300*/  FFMA.FTZ R50, R50, R9.reuse, -R41.reuse ;  /* 0x0000000932327223 */ /* 0x180fe20000010829 */
[-CC-:B------:R-:W-:Y:S01]  /*e310*/  FFMA.FTZ R82, R82, R9.reuse, -R41.reuse ;  /* 0x0000000952527223 */ /* 0x180fe20000010829 */
[-CC-:B------:R-:W-:Y:S01]  /*e320*/  FFMA.FTZ R84, R84, R9.reuse, -R41.reuse ;  /* 0x0000000954547223 */ /* 0x180fe20000010829 */
[----:B------:R-:W-:Y:S01]  /*e330*/  ISETP.GT.AND P2, PT, R6, UR40, PT ;  /* 0x0000002806007c0c */ /* 0x000fe2000bf44270 */
[----:B------:R-:W-:Y:S01]  /*e340*/  UMOV UR59, UR37 ;  /* 0x00000025003b7c82 */ /* 0x000fe20008000000 */
[----:B--2---:R-:W-:Y:S01]  /*e350*/  FADD.FTZ R29, R35, R30 ;  /* 0x0000001e231d7221 */ /* 0x004fe20000010000 */
[----:B------:R-:W2:Y:S01]  /*e360*/  MUFU.EX2 R14, R14 ;  /* 0x0000000e000e7308 */ /* 0x000ea20000000800 */
[-C--:B------:R-:W-:Y:S01]  /*e370*/  FFMA.FTZ R30, R174, R9.reuse, -R41 ;  /* 0x00000009ae1e7223 */ /* 0x080fe20000010829 */
[----:B------:R-:W-:Y:S01]  /*e380*/  F2FP.BF16.F32.PACK_AB R182, R15, R182 ;  /* 0x000000b60fb6723e */ /* 0x000fe200000010ff */
[----:B------:R-:W-:Y:S01]  /*e390*/  FADD.FTZ R32, R86, R29 ;  /* 0x0000001d56207221 */ /* 0x000fe20000010000 */
[-CC-:B------:R-:W-:Y:S01]  /*e3a0*/  FFMA.FTZ R29, R156, R9.reuse, -R41.reuse ;  /* 0x000000099c1d7223 */ /* 0x180fe20000010829 */
[----:B------:R-:W-:Y:S01]  /*e3b0*/  F2FP.BF16.F32.PACK_AB R176, R21, R176 ;  /* 0x000000b015b0723e */ /* 0x000fe200000010ff */
[----:B------:R-:W-:Y:S01]  /*e3c0*/  FMUL.FTZ R145, R145, R56 ;  /* 0x0000003891917220 */ /* 0x000fe20000410000 */
[----:B-1----:R-:W-:Y:S01]  /*e3d0*/  FADD.FTZ R55, R37, R32 ;  /* 0x0000002025377221 */ /* 0x002fe20000010000 */
[----:B------:R-:W1:Y:S01]  /*e3e0*/  MUFU.EX2 R179, R179 ;  /* 0x000000b300b37308 */ /* 0x000e620000000800 */
[----:B------:R-:W-:Y:S01]  /*e3f0*/  FFMA.FTZ R32, R152, R9, -R41 ;  /* 0x0000000998207223 */ /* 0x000fe20000010829 */
[----:B---3--:R-:W-:Y:S01]  /*e400*/  FMUL.FTZ R90, R90, R11 ;  /* 0x0000000b5a5a7220 */ /* 0x008fe20000410000 */
[----:B------:R-:W-:Y:S01]  /*e410*/  FADD.FTZ R4, R48, R55 ;  /* 0x0000003730047221 */ /* 0x000fe20000010000 */
[-CC-:B------:R-:W-:Y:S01]  /*e420*/  FFMA.FTZ R55, R154, R9.reuse, -R41.reuse ;  /* 0x000000099a377223 */ /* 0x180fe20000010829 */
[----:B------:R-:W-:Y:S01]  /*e430*/  FFMA.FTZ R41, R80, R9, -R41 ;  /* 0x0000000950297223 */ /* 0x000fe20000010829 */
[----:B------:R-:W-:Y:S01]  /*e440*/  FMUL.FTZ R91, R91, R11 ;  /* 0x0000000b5b5b7220 */ /* 0x000fe20000410000 */
[----:B------:R-:W-:Y:S01]  /*e450*/  FADD.FTZ R57, R39, R4 ;  /* 0x0000000427397221 */ /* 0x000fe20000010000 */
[----:B------:R-:W-:Y:S01]  /*e460*/  FFMA.FTZ R4, R11, R3, R60 ;  /* 0x000000030b047223 */ /* 0x000fe2000001003c */
[----:B------:R-:W3:Y:S01]  /*e470*/  MUFU.EX2 R20, R20 ;  /* 0x0000001400147308 */ /* 0x000ee20000000800 */
[-C--:B------:R-:W-:Y:S01]  /*e480*/  FMUL.FTZ R94, R94, R11.reuse ;  /* 0x0000000b5e5e7220 */ /* 0x080fe20000410000 */
[----:B------:R-:W-:Y:S01]  /*e490*/  FADD.FTZ R64, R54, R57 ;  /* 0x0000003936407221 */ /* 0x000fe20000010000 */
[----:B------:R-:W-:Y:S01]  /*e4a0*/  FADD.FTZ R4, R181, R4 ;  /* 0x00000004b5047221 */ /* 0x000fe20000010000 */
[-C--:B------:R-:W-:Y:S01]  /*e4b0*/  FMUL.FTZ R95, R95, R11.reuse ;  /* 0x0000000b5f5f7220 */ /* 0x080fe20000410000 */
[-C--:B------:R-:W-:Y:S01]  /*e4c0*/  FMUL.FTZ R98, R98, R11.reuse ;  /* 0x0000000b62627220 */ /* 0x080fe20000410000 */
[----:B------:R-:W-:Y:S01]  /*e4d0*/  FADD.FTZ R57, R43, R64 ;  /* 0x000000402b397221 */ /* 0x000fe20000010000 */
[----:B------:R-:W-:Y:S01]  /*e4e0*/  FADD.FTZ R3, R183, R4 ;  /* 0x00000004b7037221 */ /* 0x000fe20000010000 */
[----:B------:R-:W4:Y:S01]  /*e4f0*/  MUFU.EX2 R173, R173 ;  /* 0x000000ad00ad7308 */ /* 0x000f220000000800 */
[-C--:B------:R-:W-:Y:S01]  /*e500*/  FMUL.FTZ R99, R99, R11.reuse ;  /* 0x0000000b63637220 */ /* 0x080fe20000410000 */
[----:B------:R-:W-:Y:S01]  /*e510*/  FADD.FTZ R64, R70, R57 ;  /* 0x0000003946407221 */ /* 0x000fe20000010000 */
[----:B------:R-:W-:Y:S01]  /*e520*/  FADD.FTZ R4, R40, R3 ;  /* 0x0000000328047221 */ /* 0x000fe20000010000 */
[-C--:B------:R-:W-:Y:S01]  /*e530*/  FMUL.FTZ R102, R102, R11.reuse ;  /* 0x0000000b66667220 */ /* 0x080fe20000410000 */
[-C--:B------:R-:W-:Y:S01]  /*e540*/  FMUL.FTZ R103, R103, R11.reuse ;  /* 0x0000000b67677220 */ /* 0x080fe20000410000 */
[----:B------:R-:W-:Y:S01]  /*e550*/  FADD.FTZ R13, R45, R64 ;  /* 0x000000402d0d7221 */ /* 0x000fe20000010000 */
[----:B------:R-:W-:Y:S01]  /*e560*/  FADD.FTZ R3, R177, R4 ;  /* 0x00000004b1037221 */ /* 0x000fe20000010000 */
[----:B------:R-:W5:Y:S01]  /*e570*/  MUFU.EX2 R28, R28 ;  /* 0x0000001c001c7308 */ /* 0x000f620000000800 */
[-C--:B------:R-:W-:Y:S01]  /*e580*/  FMUL.FTZ R106, R106, R11.reuse ;  /* 0x0000000b6a6a7220 */ /* 0x080fe20000410000 */
[-C--:B------:R-:W-:Y:S01]  /*e590*/  FMUL.FTZ R107, R107, R11.reuse ;  /* 0x0000000b6b6b7220 */ /* 0x080fe20000410000 */
[----:B--2---:R-:W-:Y:S01]  /*e5a0*/  FADD.FTZ R4, R14, R3 ;  /* 0x000000030e047221 */ /* 0x004fe20000010000 */
[-C--:B------:R-:W-:Y:S01]  /*e5b0*/  FMUL.FTZ R110, R110, R11.reuse ;  /* 0x0000000b6e6e7220 */ /* 0x080fe20000410000 */
[-C--:B------:R-:W-:Y:S01]  /*e5c0*/  FMUL.FTZ R111, R111, R11.reuse ;  /* 0x0000000b6f6f7220 */ /* 0x080fe20000410000 */
[-C--:B------:R-:W-:Y:S01]  /*e5d0*/  FMUL.FTZ R114, R114, R11.reuse ;  /* 0x0000000b72727220 */ /* 0x080fe20000410000 */
[----:B-1----:R-:W-:Y:S01]  /*e5e0*/  FADD.FTZ R3, R179, R4 ;  /* 0x00000004b3037221 */ /* 0x002fe20000010000 */
[----:B------:R1:W-:Y:S01]  /*e5f0*/  MUFU.EX2 R68, R38 ;  /* 0x0000002600447308 */ /* 0x0003e20000000800 */
[-C--:B------:R-:W-:Y:S01]  /*e600*/  FMUL.FTZ R115, R115, R11.reuse ;  /* 0x0000000b73737220 */ /* 0x080fe20000410000 */
[-C--:B------:R-:W-:Y:S01]  /*e610*/  FMUL.FTZ R118, R118, R11.reuse ;  /* 0x0000000b76767220 */ /* 0x080fe20000410000 */
[----:B---3--:R-:W-:Y:S01]  /*e620*/  FADD.FTZ R4, R20, R3 ;  /* 0x0000000314047221 */ /* 0x008fe20000010000 */
[-C--:B------:R-:W-:Y:S01]  /*e630*/  FMUL.FTZ R119, R119, R11.reuse ;  /* 0x0000000b77777220 */ /* 0x080fe20000410000 */
[-C--:B------:R-:W-:Y:S01]  /*e640*/  FMUL.FTZ R122, R122, R11.reuse ;  /* 0x0000000b7a7a7220 */ /* 0x080fe20000410000 */
[-C--:B------:R-:W-:Y:S01]  /*e650*/  FMUL.FTZ R123, R123, R11.reuse ;  /* 0x0000000b7b7b7220 */ /* 0x080fe20000410000 */
[----:B----4-:R-:W-:Y:S01]  /*e660*/  FADD.FTZ R3, R173, R4 ;  /* 0x00000004ad037221 */ /* 0x010fe20000010000 */
[----:B------:R-:W2:Y:S01]  /*e670*/  MUFU.EX2 R175, R175 ;  /* 0x000000af00af7308 */ /* 0x000ea20000000800 */
[----:B-1----:R-:W-:Y:S01]  /*e680*/  FADD.FTZ R38, R72, R13 ;  /* 0x0000000d48267221 */ /* 0x002fe20000010000 */
[-C--:B------:R-:W-:Y:S01]  /*e690*/  FMUL.FTZ R126, R126, R11.reuse ;  /* 0x0000000b7e7e7220 */ /* 0x080fe20000410000 */
[----:B-----5:R-:W-:Y:S01]  /*e6a0*/  FADD.FTZ R4, R28, R3 ;  /* 0x000000031c047221 */ /* 0x020fe20000010000 */
[-C--:B------:R-:W-:Y:S01]  /*e6b0*/  FMUL.FTZ R127, R127, R11.reuse ;  /* 0x0000000b7f7f7220 */ /* 0x080fe20000410000 */
[----:B------:R-:W-:Y:S01]  /*e6c0*/  FADD.FTZ R13, R47, R38 ;  /* 0x000000262f0d7221 */ /* 0x000fe20000010000 */
[-C--:B------:R-:W-:Y:S01]  /*e6d0*/  FMUL.FTZ R130, R130, R11.reuse ;  /* 0x0000000b82827220 */ /* 0x080fe20000410000 */
[-C--:B------:R-:W-:Y:S01]  /*e6e0*/  FMUL.FTZ R131, R131, R11.reuse ;  /* 0x0000000b83837220 */ /* 0x080fe20000410000 */
[----:B------:R-:W1:Y:S01]  /*e6f0*/  MUFU.EX2 R51, R51 ;  /* 0x0000003300337308 */ /* 0x000e620000000800 */
[----:B------:R-:W-:Y:S01]  /*e700*/  FADD.FTZ R34, R66, R13 ;  /* 0x0000000d42227221 */ /* 0x000fe20000010000 */
[-C--:B------:R-:W-:Y:S01]  /*e710*/  FMUL.FTZ R134, R134, R11.reuse ;  /* 0x0000000b86867220 */ /* 0x080fe20000410000 */
[-C--:B------:R-:W-:Y:S01]  /*e720*/  FMUL.FTZ R135, R135, R11.reuse ;  /* 0x0000000b87877220 */ /* 0x080fe20000410000 */
[-C--:B------:R-:W-:Y:S01]  /*e730*/  FMUL.FTZ R138, R138, R11.reuse ;  /* 0x0000000b8a8a7220 */ /* 0x080fe20000410000 */
[----:B------:R-:W-:Y:S01]  /*e740*/  FADD.FTZ R13, R49, R34 ;  /* 0x00000022310d7221 */ /* 0x000fe20000010000 */
[-C--:B------:R-:W-:Y:S01]  /*e750*/  FMUL.FTZ R139, R139, R11.reuse ;  /* 0x0000000b8b8b7220 */ /* 0x080fe20000410000 */
[-C--:B------:R-:W-:Y:S01]  /*e760*/  FMUL.FTZ R142, R142, R11.reuse ;  /* 0x0000000b8e8e7220 */ /* 0x080fe20000410000 */
[----:B------:R-:W3:Y:S01]  /*e770*/  MUFU.EX2 R24, R24 ;  /* 0x0000001800187308 */ /* 0x000ee20000000800 */
[----:B------:R-:W-:Y:S01]  /*e780*/  FADD.FTZ R34, R62, R13 ;  /* 0x0000000d3e227221 */ /* 0x000fe20000010000 */
[----:B--2---:R-:W-:Y:S01]  /*e790*/  FADD.FTZ R3, R175, R4 ;  /* 0x00000004af037221 */ /* 0x004fe20000010000 */
[-C--:B------:R-:W-:Y:S01]  /*e7a0*/  FMUL.FTZ R143, R143, R11.reuse ;  /* 0x0000000b8f8f7220 */ /* 0x080fe20000410000 */
[-C--:B------:R-:W-:Y:S01]  /*e7b0*/  FMUL.FTZ R146, R146, R11.reuse ;  /* 0x0000000b92927220 */ /* 0x080fe20000410000 */
[-C--:B------:R-:W-:Y:S01]  /*e7c0*/  FMUL.FTZ R147, R147, R11.reuse ;  /* 0x0000000b93937220 */ /* 0x080fe20000410000 */
[-C--:B------:R-:W-:Y:S01]  /*e7d0*/  FMUL.FTZ R150, R150, R11.reuse ;  /* 0x0000000b96967220 */ /* 0x080fe20000410000 */
[----:B------:R-:W-:Y:S01]  /*e7e0*/  FMUL.FTZ R151, R151, R11 ;  /* 0x0000000b97977220 */ /* 0x000fe20000410000 */
[----:B------:R-:W2:Y:S01]  /*e7f0*/  MUFU.EX2 R58, R58 ;  /* 0x0000003a003a7308 */ /* 0x000ea20000000800 */
[----:B-1----:R-:W-:Y:S01]  /*e800*/  FADD.FTZ R13, R51, R34 ;  /* 0x00000022330d7221 */ /* 0x002fe20000010000 */
[----:B------:R-:W-:Y:S01]  /*e810*/  F2FP.BF16.F32.PACK_AB R178, R25, R178 ;  /* 0x000000b219b2723e */ /* 0x000fe200000010ff */
[-C--:B------:R-:W-:Y:S01]  /*e820*/  FMUL.FTZ R148, R148, R56.reuse ;  /* 0x0000003894947220 */ /* 0x080fe20000410000 */
[----:B------:R-:W-:Y:S01]  /*e830*/  F2FP.BF16.F32.PACK_AB R174, R42, R31 ;  /* 0x0000001f2aae723e */ /* 0x000fe200000010ff */
[----:B------:R-:W-:Y:S01]  /*e840*/  FMUL.FTZ R149, R149, R56 ;  /* 0x0000003895957220 */ /* 0x000fe20000410000 */
[----:B------:R-:W-:Y:S01]  /*e850*/  F2FP.BF16.F32.PACK_AB R168, R36, R33 ;  /* 0x0000002124a8723e */ /* 0x000fe200000010ff */
[----:B------:R-:W-:Y:S01]  /*e860*/  VIADD R6, R6, 0xffffffff ;  /* 0xffffffff06067836 */ /* 0x000fe20000000000 */
[----:B------:R-:W1:Y:S01]  /*e870*/  MUFU.EX2 R169, R169 ;  /* 0x000000a900a97308 */ /* 0x000e620000000800 */
[----:B---3--:R-:W-:Y:S01]  /*e880*/  FADD.FTZ R4, R24, R3 ;  /* 0x0000000318047221 */ /* 0x008fe20000010000 */
[----:B------:R-:W-:Y:S01]  /*e890*/  F2FP.BF16.F32.PACK_AB R170, R86, R35 ;  /* 0x0000002356aa723e */ /* 0x000fe200000010ff */
[----:B------:R-:W-:Y:S01]  /*e8a0*/  IMAD.MOV.U32 R11, RZ, RZ, R7 ;  /* 0x000000ffff0b7224 */ /* 0x000fe200078e0007 */
[----:B------:R-:W-:-:S02]  /*e8b0*/  F2FP.BF16.F32.PACK_AB R164, R48, R37 ;  /* 0x0000002530a4723e */ /* 0x000fc400000010ff */
[----:B------:R-:W-:Y:S02]  /*e8c0*/  F2FP.BF16.F32.PACK_AB R160, R70, R43 ;  /* 0x0000002b46a0723e */ /* 0x000fe400000010ff */
[----:B------:R-:W3:Y:S01]  /*e8d0*/  MUFU.EX2 R26, R26 ;  /* 0x0000001a001a7308 */ /* 0x000ee20000000800 */
[----:B--2---:R-:W-:Y:S01]  /*e8e0*/  FADD.FTZ R34, R58, R13 ;  /* 0x0000000d3a227221 */ /* 0x004fe20000010000 */
[----:B------:R-:W-:Y:S02]  /*e8f0*/  F2FP.BF16.F32.PACK_AB R156, R66, R47 ;  /* 0x0000002f429c723e */ /* 0x000fe400000010ff */
[----:B------:R-:W-:Y:S01]  /*e900*/  F2FP.BF16.F32.PACK_AB R152, R58, R51 ;  /* 0x000000333a98723e */ /* 0x000fe200000010ff */
[----:B------:R-:W-:Y:S01]  /*e910*/  FADD.FTZ R13, R53, R34 ;  /* 0x00000022350d7221 */ /* 0x000fe20000010000 */
[C---:B------:R-:W-:Y:S02]  /*e920*/  F2FP.BF16.F32.PACK_AB R154, R52.reuse, R53 ;  /* 0x00000035349a723e */ /* 0x040fe400000010ff */
[----:B------:R-:W2:Y:S01]  /*e930*/  MUFU.EX2 R171, R171 ;  /* 0x000000ab00ab7308 */ /* 0x000ea20000000800 */
[----:B-1----:R-:W-:Y:S01]  /*e940*/  FADD.FTZ R3, R169, R4 ;  /* 0x00000004a9037221 */ /* 0x002fe20000010000 */
[----:B------:R-:W-:Y:S01]  /*e950*/  FADD.FTZ R4, R52, R13 ;  /* 0x0000000d34047221 */ /* 0x000fe20000010000 */
[----:B------:R-:W-:-:S02]  /*e960*/  F2FP.BF16.F32.PACK_AB R181, R181, R60 ;  /* 0x0000003cb5b5723e */ /* 0x000fc400000010ff */
[----:B------:R-:W-:Y:S02]  /*e970*/  F2FP.BF16.F32.PACK_AB R183, R40, R183 ;  /* 0x000000b728b7723e */ /* 0x000fe400000010ff */
[----:B------:R-:W-:Y:S01]  /*e980*/  F2FP.BF16.F32.PACK_AB R177, R14, R177 ;  /* 0x000000b10eb1723e */ /* 0x000fe200000010ff */
[----:B------:R-:W1:Y:S01]  /*e990*/  MUFU.EX2 R12, R196 ;  /* 0x000000c4000c7308 */ /* 0x000e620000000800 */
[----:B---3--:R-:W-:Y:S01]  /*e9a0*/  FADD.FTZ R34, R26, R3 ;  /* 0x000000031a227221 */ /* 0x008fe20000010000 */
[----:B------:R-:W-:Y:S02]  /*e9b0*/  F2FP.BF16.F32.PACK_AB R179, R20, R179 ;  /* 0x000000b314b3723e */ /* 0x000fe400000010ff */
[----:B------:R-:W-:Y:S02]  /*e9c0*/  F2FP.BF16.F32.PACK_AB R173, R28, R173 ;  /* 0x000000ad1cad723e */ /* 0x000fe400000010ff */
[----:B------:R-:W-:Y:S02]  /*e9d0*/  F2FP.BF16.F32.PACK_AB R175, R24, R175 ;  /* 0x000000af18af723e */ /* 0x000fe400000010ff */
[----:B------:R-:W3:Y:S01]  /*e9e0*/  MUFU.EX2 R165, R165 ;  /* 0x000000a500a57308 */ /* 0x000ee20000000800 */
[----:B--2---:R-:W-:Y:S01]  /*e9f0*/  FADD.FTZ R3, R171, R34 ;  /* 0x00000022ab037221 */ /* 0x004fe20000010000 */
[----:B------:R-:W-:-:S06]  /*ea00*/  F2FP.BF16.F32.PACK_AB R169, R26, R169 ;  /* 0x000000a91aa9723e */ /* 0x000fcc00000010ff */
[----:B------:R-:W2:Y:S01]  /*ea10*/  MUFU.EX2 R30, R30 ;  /* 0x0000001e001e7308 */ /* 0x000ea20000000800 */
[C---:B-1----:R-:W-:Y:S01]  /*ea20*/  FADD.FTZ R34, R12.reuse, R3 ;  /* 0x000000030c227221 */ /* 0x042fe20000010000 */
[----:B------:R-:W-:Y:S01]  /*ea30*/  F2FP.BF16.F32.PACK_AB R171, R12, R171 ;  /* 0x000000ab0cab723e */ /* 0x000fe200000010ff */
[----:B------:R-:W-:-:S05]  /*ea40*/  IMAD.MOV.U32 R12, RZ, RZ, R8 ;  /* 0x000000ffff0c7224 */ /* 0x000fca00078e0008 */
[----:B------:R1:W4:Y:S01]  /*ea50*/  MUFU.EX2 R167, R166 ;  /* 0x000000a600a77308 */ /* 0x0003220000000800 */
[----:B---3--:R-:W-:-:S07]  /*ea60*/  FADD.FTZ R3, R165, R34 ;  /* 0x00000022a5037221 */ /* 0x008fce0000010000 */
[----:B------:R3:W5:Y:S01]  /*ea70*/  MUFU.EX2 R64, R158 ;  /* 0x0000009e00407308 */ /* 0x0007620000000800 */
[----:B--2---:R-:W-:Y:S01]  /*ea80*/  FADD.FTZ R3, R30, R3 ;  /* 0x000000031e037221 */ /* 0x004fe20000010000 */
[----:B-1----:R-:W-:Y:S02]  /*ea90*/  F2FP.BF16.F32.PACK_AB R166, R54, R39 ;  /* 0x0000002736a6723e */ /* 0x002fe400000010ff */
[----:B------:R-:W-:Y:S01]  /*eaa0*/  F2FP.BF16.F32.PACK_AB R165, R30, R165 ;  /* 0x000000a51ea5723e */ /* 0x000fe200000010ff */
[----:B------:R-:W-:-:S03]  /*eab0*/  FADD.FTZ R3, R68, R3 ;  /* 0x0000000344037221 */ /* 0x000fc60000010000 */
[----:B------:R1:W2:Y:S01]  /*eac0*/  MUFU.EX2 R161, R162 ;  /* 0x000000a200a17308 */ /* 0x0002a20000000800 */
[C---:B----4-:R-:W-:Y:S01]  /*ead0*/  FADD.FTZ R3, R167.reuse, R3 ;  /* 0x00000003a7037221 */ /* 0x050fe20000010000 */
[----:B---3--:R-:W-:Y:S02]  /*eae0*/  F2FP.BF16.F32.PACK_AB R158, R62, R49 ;  /* 0x000000313e9e723e */ /* 0x008fe400000010ff */
[----:B------:R-:W-:-:S04]  /*eaf0*/  F2FP.BF16.F32.PACK_AB R167, R167, R68 ;  /* 0x00000044a7a7723e */ /* 0x000fc800000010ff */
[----:B------:R-:W3:Y:S01]  /*eb00*/  MUFU.EX2 R198, R198 ;  /* 0x000000c600c67308 */ /* 0x000ee20000000800 */
[----:B-----5:R-:W-:Y:S01]  /*eb10*/  FADD.FTZ R3, R64, R3 ;  /* 0x0000000340037221 */ /* 0x020fe20000010000 */
[----:B-1----:R-:W-:-:S06]  /*eb20*/  F2FP.BF16.F32.PACK_AB R162, R72, R45 ;  /* 0x0000002d48a2723e */ /* 0x002fcc00000010ff */
        /* <DEDUP_REMOVED lines=22> */
[----:B------:R-:W-:-:S03]  /*ec90*/  F2FP.BF16.F32.PACK_AB R153, R82, R50 ;  /* 0x000000325299723e */ /* 0x000fc600000010ff */
[----:B--2---:R-:W-:-:S04]  /*eca0*/  FADD.FTZ R3, R84, R3 ;  /* 0x0000000354037221 */ /* 0x004fc80000010000 */
[C---:B---3--:R-:W-:Y:S01]  /*ecb0*/  FADD.FTZ R3, R41.reuse, R3 ;  /* 0x0000000329037221 */ /* 0x048fe20000010000 */
[----:B------:R-:W-:Y:S01]  /*ecc0*/  F2FP.BF16.F32.PACK_AB R155, R41, R84 ;  /* 0x00000054299b723e */ /* 0x000fe200000010ff */
[----:B------:R-:W-:Y:S06]  /*ecd0*/  @P2 BRA `(.L_x_944) ;  /* 0xffffffc800142947 */ /* 0x000fec000383ffff */
.L_x_927:
[----:B------:R-:W-:Y:S06]  /*ece0*/  BAR.ARV 0x8, 0x120 ;  /* 0x0204800000007b1d */ /* 0x000fec0000002000 */
[----:B------:R-:W-:Y:S05]  /*ecf0*/  @!P0 BRA `(.L_x_945) ;  /* 0x0000000000048947 */ /* 0x000fea0003800000 */
[----:B------:R-:W-:Y:S01]  /*ed00*/  BPT.TRAP 0x1 ;  /* 0x000000040000795c */ /* 0x000fe20000300000 */
.L_x_945:
[----:B------:R-:W-:Y:S01]  /*ed10*/  ULEA UR5, UR37, UR39, 0x3 ;  /* 0x0000002725057291 */ /* 0x000fe2000f8e183f */
[----:B------:R-:W-:-:S05]  /*ed20*/  IMAD.U32 R0, RZ, RZ, UR36 ;  /* 0x00000024ff007e24 */ /* 0x000fca000f8e00ff */
[----:B------:R-:W-:-:S04]  /*ed30*/  SHF.L.U32 R0, R0, 0x1f, RZ ;  /* 0x0000001f00007819 */ /* 0x000fc800000006ff */
[----:B------:R1:W2:Y:S01]  /*ed40*/  SYNCS.PHASECHK.TRANS64.TRYWAIT P2, [UR5+0x28850], R0 ;  /* 0x02885000ff0075a7 */ /* 0x0002a20008040145 */
[----:B------:R-:W-:Y:S05]  /*ed50*/  @!P0 BRA `(.L_x_946) ;  /* 0x0000000000048947 */ /* 0x000fea0003800000 */
[----:B------:R-:W-:Y:S01]  /*ed60*/  BPT.TRAP 0x1 ;  /* 0x000000040000795c */ /* 0x000fe20000300000 */
.L_x_946:
[----:B--2---:R-:W-:Y:S05]  /*ed70*/  @P2 BRA `(.L_x_947) ;  /* 0x0000000000082947 */ /* 0x004fea0003800000 */
[----:B------:R-:W2:Y:S02]  /*ed80*/  SYNCS.PHASECHK.TRANS64.TRYWAIT P0, [UR5+0x28850], R0 ;  /* 0x02885000ff0075a7 */ /* 0x000ea40008000145 */
[----:B--2---:R-:W-:Y:S05]  /*ed90*/  @!P0 BRA `(.L_x_948) ;  /* 0x00000050000c8947 */ /* 0x004fea0003800000 */
.L_x_947:
[----:B------:R-:W-:Y:S01]  /*eda0*/  UIADD3 UR39, UR39, 0x400, URZ ;  /* 0x0000040027277890 */ /* 0x000fe2000fffe03f */
[----:B------:R-:W-:Y:S01]  /*edb0*/  WARPGROUP.ARRIVE ;  /* 0x00000000000079c5 */ /* 0x000fe20000000000 */
[----:B------:R-:W-:Y:S01]  /*edc0*/  UMOV UR7, 0x40000040 ;  /* 0x4000004000077882 */ /* 0x000fe20000000000 */
[----:B--2---:R-:W2:Y:S01]  /*edd0*/  SHFL.BFLY PT, R5, R4, 0x2, 0x1f ;  /* 0x0c401f0004057f89 */ /* 0x004ea200000e0000 */
[----:B------:R-:W-:Y:S01]  /*ede0*/  USHF.R.U32.HI UR39, URZ, 0x4, UR39 ;  /* 0x000000043f277899 */ /* 0x000fe20008011627 */
[----:B------:R-:W-:Y:S01]  /*edf0*/  IMAD.U32 R15, RZ, RZ, UR5 ;  /* 0x00000005ff0f7e24 */ /* 0x000fe2000f8e00ff */
[----:B------:R-:W-:Y:S01]  /*ee00*/  UIADD3 UR46, UR46, 0x1, URZ ;  /* 0x000000012e2e7890 */ /* 0x000fe2000fffe03f */
[----:B-1----:R-:W1:Y:S01]  /*ee10*/  SHFL.BFLY PT, R0, R3, 0x2, 0x1f ;  /* 0x0c401f0003007f89 */ /* 0x002e6200000e0000 */
[----:B------:R-:W-:-:S04]  /*ee20*/  ULOP3.LUT UR39, UR39, 0x3fff, URZ, 0xc0, !UPT ;  /* 0x00003fff27277892 */ /* 0x000fc8000f8ec03f */
[----:B------:R-:W-:-:S04]  /*ee30*/  ULOP3.LUT UR4, UR39, 0x4000000, URZ, 0xfc, !UPT ;  /* 0x0400000027047892 */ /* 0x000fc8000f8efc3f */
[----:B------:R-:W-:Y:S02]  /*ee40*/  ULEA UR4, UR37, UR4, 0xb ;  /* 0x0000000425047291 */ /* 0x000fe4000f8e583f */
[----:B------:R-:W-:-:S04]  /*ee50*/  UIADD3 UR37, UR37, 0x1, URZ ;  /* 0x0000000125257890 */ /* 0x000fc8000fffe03f */
[----:B------:R-:W-:Y:S01]  /*ee60*/  UISETP.NE.AND UP0, UPT, UR37, 0x2, UPT ;  /* 0x000000022500788c */ /* 0x000fe2000bf05270 */
[----:B------:R-:W-:Y:S02]  /*ee70*/  UMOV UR6, UR4 ;  /* 0x0000000400067c82 */ /* 0x000fe40008000000 */
[----:B------:R-:W-:Y:S01]  /*ee80*/  HGMMA.64x128x16.F32.BF16 R88, R180, gdesc[UR4].tnspB, R88, gsb0 ;  /* 0x41e00004b4587df0 */ /* 0x000fe20008001858 */
[----:B------:R-:W-:Y:S01]  /*ee90*/  UIADD3 UR6, UR4, 0x80, URZ ;  /* 0x0000008004067890 */ /* 0x000fe2000fffe03f */
[----:B--2---:R-:W-:Y:S01]  /*eea0*/  FADD.FTZ R5, R5, R4 ;  /* 0x0000000405057221 */ /* 0x004fe20000010000 */
[----:B------:R-:W-:Y:S01]  /*eeb0*/  UMOV UR7, 0x40000040 ;  /* 0x4000004000077882 */ /* 0x000fe20000000000 */
[----:B------:R-:W-:Y:S02]  /*eec0*/  IMAD.MOV.U32 R4, RZ, RZ, RZ ;  /* 0x000000ffff047224 */ /* 0x000fe400078e00ff */
[----:B-1----:R-:W-:Y:S01]  /*eed0*/  FADD.FTZ R2, R0, R3 ;  /* 0x0000000300027221 */ /* 0x002fe20000010000 */
[----:B------:R-:W-:Y:S01]  /*eee0*/  USEL UR37, UR37, URZ, UP0 ;  /* 0x0000003f25257287 */ /* 0x000fe20008000000 */
[----:B------:R-:W1:Y:S04]  /*eef0*/  SHFL.BFLY PT, R0, R5, 0x1, 0x1f ;  /* 0x0c201f0005007f89 */ /* 0x000e6800000e0000 */
[----:B------:R-:W2:Y:S01]  /*ef00*/  SHFL.BFLY PT, R11, R2, 0x1, 0x1f ;  /* 0x0c201f00020b7f89 */ /* 0x000ea200000e0000 */
[----:B-1----:R-:W-:Y:S01]  /*ef10*/  FADD.FTZ R13, R5, R0 ;  /* 0x00000000050d7221 */ /* 0x002fe20000010000 */
[----:B------:R-:W-:-:S02]  /*ef20*/  IMAD.MOV.U32 R0, RZ, RZ, -0x800000 ;  /* 0xff800000ff007424 */ /* 0x000fc400078e00ff */
[----:B--2---:R-:W-:Y:S02]  /*ef30*/  FADD.FTZ R14, R2, R11 ;  /* 0x0000000b020e7221 */ /* 0x004fe40000010000 */
[----:B------:R-:W-:Y:S01]  /*ef40*/  FSETP.NE.FTZ.AND P0, PT, R13, RZ, PT ;  /* 0x000000ff0d00720b */ /* 0x000fe20003f15000 */
[----:B------:R-:W-:Y:S02]  /*ef50*/  IMAD.MOV.U32 R11, RZ, RZ, RZ ;  /* 0x000000ffff0b7224 */ /* 0x000fe400078e00ff */
[----:B------:R-:W-:Y:S01]  /*ef60*/  IMAD.MOV.U32 R2, RZ, RZ, -0x800000 ;  /* 0xff800000ff027424 */ /* 0x000fe200078e00ff */
[----:B------:R-:W-:-:S09]  /*ef70*/  FSETP.NE.FTZ.AND P2, PT, R14, RZ, PT ;  /* 0x000000ff0e00720b */ /* 0x000fd20003f55000 */
[C---:B------:R-:W-:Y:S01]  /*ef80*/  @P0 FMUL.FTZ R6, R9.reuse, 0.69314718246459960938 ;  /* 0x3f31721809060820 */ /* 0x040fe20000410000 */
[----:B------:R-:W1:Y:S03]  /*ef90*/  @P0 MUFU.LG2 R10, R13 ;  /* 0x0000000d000a0308 */ /* 0x000e660000000c00 */
[----:B------:R-:W-:Y:S01]  /*efa0*/  @P2 FMUL.FTZ R20, R9, 0.69314718246459960938 ;  /* 0x3f31721809142820 */ /* 0x000fe20000410000 */
[----:B------:R-:W-:-:S04]  /*efb0*/  @!P1 VIADD R9, R15, 0x28860 ;  /* 0x000288600f099836 */ /* 0x000fc80000000000 */
[----:B------:R-:W2:Y:S01]  /*efc0*/  @P2 MUFU.LG2 R12, R14 ;  /* 0x0000000e000c2308 */ /* 0x000ea20000000c00 */
[----:B------:R-:W-:-:S07]  /*efd0*/  @!P1 PRMT R9, RZ, 0x654, R9 ;  /* 0x00000654ff099816 */ /* 0x000fce0000000009 */
[----:B------:R-:W3:Y:S01]  /*efe0*/  @P0 MUFU.RCP R4, R13 ;  /* 0x0000000d00040308 */ /* 0x000ee20000001000 */
[----:B-1----:R-:W-:-:S04]  /*eff0*/  @P0 FMUL.FTZ R3, R10, 0.69314718246459960938 ;  /* 0x3f3172180a030820 */ /* 0x002fc80000410000 */
[----:B------:R-:W-:Y:S01]  /*f000*/  @P0 FFMA.FTZ R2, R6, R7, R3 ;  /* 0x0000000706020223 */ /* 0x000fe20000010003 */
[----:B------:R-:W-:Y:S02]  /*f010*/  PLOP3.LUT P0, PT, PT, PT, PT, 0x8, 0x0 ;  /* 0x000000000000781c */ /* 0x000fe40003f0e170 */
[----:B------:R-:W1:Y:S01]  /*f020*/  @P2 MUFU.RCP R11, R14 ;  /* 0x0000000e000b2308 */ /* 0x000e620000001000 */
        /* <DEDUP_REMOVED lines=33> */
[----:B------:R-:W-:-:S04]  /*f240*/  USEL UR4, URZ, 0x1, UP0 ;  /* 0x000000013f047887 */ /* 0x000fc80008000000 */
[----:B------:R-:W-:Y:S01]  /*f250*/  ULOP3.LUT UR36, UR36, UR4, URZ, 0x3c, !UPT ;  /* 0x0000000424247292 */ /* 0x000fe2000f8e3c3f */
[----:B------:R-:W-:Y:S02]  /*f260*/  WARPGROUP.DEPBAR.LE gsb0, 0x0 ;  /* 0x00008000000079c5 */ /* 0x000fe40000010000 */
[----:B------:R-:W-:-:S06]  /*f270*/  WARPGROUP.ARRIVE ;  /* 0x00000000000079c5 */ /* 0x000fcc0000000000 */
[----:B------:R-:W-:Y:S03]  /*f280*/  HGMMA.64x128x16.F32.BF16 R88, R152, gdesc[UR4].tnspB, R88, gsb0 ;  /* 0x41e0000498587df0 */ /* 0x000fe60008001858 */
[----:B------:R-:W-:Y:S02]  /*f290*/  WARPGROUP.DEPBAR.LE gsb0, 0x0 ;  /* 0x00008000000079c5 */ /* 0x000fe40000010000 */
[----:B------:R2:W-:Y:S01]  /*f2a0*/  @!P1 SYNCS.ARRIVE.TRANS64.RED.A1T0 RZ, [R9+URZ], RZ ;  /* 0x000000ff09ff99a7 */ /* 0x0005e2000810043f */
[-C--:B---3--:R-:W-:Y:S01]  /*f2b0*/  FMUL.FTZ R8, R88, R4.reuse ;  /* 0x0000000458087220 */ /* 0x088fe20000410000 */
        /* <DEDUP_REMOVED lines=62> */
[----:B--2---:R-:W-:-:S07]  /*f6a0*/  FMUL.FTZ R151, R151, R11 ;  /* 0x0000000b97977220 */ /* 0x004fce0000410000 */
.L_x_878:
[----:B------:R-:W1:Y:S08]  /*f6b0*/  S2UR UR4, SR_CgaCtaId ;  /* 0x00000000000479c3 */ /* 0x000e700000008800 */
[----:B------:R-:W-:Y:S06]  /*f6c0*/  BAR.SYNC.DEFER_BLOCKING 0x5, 0x120 ;  /* 0x0144800000007b1d */ /* 0x000fec0000010000 */
[----:B------:R-:W-:-:S02]  /*f6d0*/  UMOV UR39, 0x400 ;  /* 0x0000040000277882 */ /* 0x000fc40000000000 */
[----:B-1----:R-:W-:-:S09]  /*f6e0*/  ULEA UR39, UR4, UR39, 0x18 ;  /* 0x0000002704277291 */ /* 0x002fd2000f8ec03f */
[----:B------:R-:W1:Y:S02]  /*f6f0*/  LDS R4, [UR39+0x288d0] ;  /* 0x0288d027ff047984 */ /* 0x000e640008000800 */
[----:B-1----:R-:W-:Y:S01]  /*f700*/  R2UR UR4, R4 ;  /* 0x00000000040472ca */ /* 0x002fe200000e0000 */
[----:B------:R-:W-:Y:S06]  /*f710*/  BAR.ARV 0x4, 0x120 ;  /* 0x0104800000007b1d */ /* 0x000fec0000002000 */
[----:B------:R-:W-:Y:S08]  /*f720*/  @P0 BRA `(.L_x_949) ;  /* 0x0000000800500947 */ /* 0x000ff00003800000 */
[C---:B------:R-:W-:Y:S01]  /*f730*/  IADD3 R27, P2, R18.reuse, 0x20, RZ ;  /* 0x00000020121b7810 */ /* 0x040fe20007f5e0ff */
[----:B------:R-:W-:Y:S01]  /*f740*/  VIADD R31, R187, UR42 ;  /* 0x0000002abb1f7c36 */ /* 0x000fe20008000000 */
[C---:B------:R-:W-:Y:S01]  /*f750*/  IADD3 R25, P6, R18.reuse, 0x40, RZ ;  /* 0x0000004012197810 */ /* 0x040fe20007fde0ff */
[----:B------:R-:W-:Y:S01]  /*f760*/  BAR.SYNC.DEFER_BLOCKING 0x1, 0x100 ;  /* 0x0044000000007b1d */ /* 0x000fe20000010000 */
[----:B------:R-:W-:Y:S01]  /*f770*/  LOP3.LUT R26, R27, 0x380, RZ, 0xc0, !PT ;  /* 0x000003801b1a7812 */ /* 0x000fe200078ec0ff */
[----:B------:R-:W-:Y:S01]  /*f780*/  VIADD R4, R31, 0x8 ;  /* 0x000000081f047836 */ /* 0x000fe20000000000 */
[C---:B------:R-:W-:Y:S01]  /*f790*/  IADD3 R15, P4, R18.reuse, 0x4000, RZ ;  /* 0x00004000120f7810 */ /* 0x040fe20007f9e0ff */
[----:B------:R-:W-:Y:S01]  /*f7a0*/  USHF.R.S32.HI UR5, URZ, 0x1f, UR43 ;  /* 0x0000001f3f057899 */ /* 0x000fe2000801142b */
[----:B------:R-:W-:-:S03]  /*f7b0*/  LOP3.LUT R5, R18, 0x380, RZ, 0xc0, !PT ;  /* 0x0000038012057812 */ /* 0x000fc600078ec0ff */
[----:B------:R-:W1:Y:S01]  /*f7c0*/  LDC.64 R32, c[0x0][0xb78] ;  /* 0x0002de00ff207b82 */ /* 0x000e620000000a00 */
[----:B------:R-:W-:Y:S01]  /*f7d0*/  SHF.R.U64 R26, R26, 0x3, RZ ;  /* 0x000000031a1a7819 */ /* 0x000fe200000012ff */
[----:B------:R-:W-:Y:S01]  /*f7e0*/  ULDC UR10, c[0x0][0xa88] ;  /* 0x0002a200000a7ab9 */ /* 0x000fe20000000800 */
[----:B------:R-:W-:Y:S01]  /*f7f0*/  LOP3.LUT R24, R25, 0x380, RZ, 0xc0, !PT ;  /* 0x0000038019187812 */ /* 0x000fe200078ec0ff */
[----:B------:R-:W-:Y:S01]  /*f800*/  ULDC.64 UR8, c[0x0][0xb70] ;  /* 0x0002dc0000087ab9 */ /* 0x000fe20000000a00 */
[----:B------:R-:W-:Y:S01]  /*f810*/  LOP3.LUT P0, RZ, R186, 0x3, RZ, 0xc0, !PT ;  /* 0x00000003baff7812 */ /* 0x000fe2000780c0ff */
[----:B------:R-:W-:Y:S01]  /*f820*/  UIMAD UR5, UR5, UR8, URZ ;  /* 0x00000008050572a4 */ /* 0x000fe2000f8e023f */
[----:B------:R-:W-:Y:S01]  /*f830*/  LOP3.LUT R14, R15, 0x380, RZ, 0xc0, !PT ;  /* 0x000003800f0e7812 */ /* 0x000fe200078ec0ff */
[----:B------:R-:W-:Y:S01]  /*f840*/  UIMAD.WIDE.U32 UR6, UR43, UR8, URZ ;  /* 0x000000082b0672a5 */ /* 0x000fe2000f8e003f */
[----:B------:R-:W-:Y:S01]  /*f850*/  SHF.R.U64 R5, R5, 0x3, RZ ;  /* 0x0000000305057819 */ /* 0x000fe200000012ff */
[----:B------:R-:W-:Y:S01]  /*f860*/  UIMAD UR5, UR43, UR9, UR5 ;  /* 0x000000092b0572a4 */ /* 0x000fe2000f8e0205 */
[----:B------:R-:W-:Y:S01]  /*f870*/  LOP3.LUT R26, R26, R27, RZ, 0x3c, !PT ;  /* 0x0000001b1a1a7212 */ /* 0x000fe200078e3cff */
[----:B------:R-:W-:Y:S01]  /*f880*/  IMAD.X R27, RZ, RZ, R19, P2 ;  /* 0x000000ffff1b7224 */ /* 0x000fe200010e0613 */
[----:B------:R-:W-:Y:S01]  /*f890*/  SHF.R.U64 R24, R24, 0x3, RZ ;  /* 0x0000000318187819 */ /* 0x000fe200000012ff */
[----:B------:R-:W-:Y:S01]  /*f8a0*/  USHF.R.S32.HI UR8, URZ, 0x1f, UR44 ;  /* 0x0000001f3f087899 */ /* 0x000fe2000801142c */
[----:B------:R-:W-:Y:S01]  /*f8b0*/  IADD3 R11, P2, R18, 0x4040, RZ ;  /* 0x00004040120b7810 */ /* 0x000fe20007f5e0ff */
[----:B------:R-:W-:Y:S01]  /*f8c0*/  UIADD3 UR5, UR7, UR5, URZ ;  /* 0x0000000507057290 */ /* 0x000fe2000fffe03f */
[----:B------:R-:W-:-:S02]  /*f8d0*/  ISETP.GE.OR P1, PT, R4, UR10, P0 ;  /* 0x0000000a04007c0c */ /* 0x000fc40008726670 */
[----:B------:R-:W-:Y:S02]  /*f8e0*/  SHF.R.U64 R14, R14, 0x3, RZ ;  /* 0x000000030e0e7819 */ /* 0x000fe400000012ff */
[----:B------:R-:W-:Y:S02]  /*f8f0*/  IADD3 R21, P5, R18, 0x60, RZ ;  /* 0x0000006012157810 */ /* 0x000fe40007fbe0ff */
[----:B------:R-:W-:Y:S01]  /*f900*/  LOP3.LUT R4, R5, R18, RZ, 0x3c, !PT ;  /* 0x0000001205047212 */ /* 0x000fe200078e3cff */
[--C-:B------:R-:W-:Y:S01]  /*f910*/  IMAD.MOV.U32 R5, RZ, RZ, R19.reuse ;  /* 0x000000ffff057224 */ /* 0x100fe200078e0013 */
[----:B------:R-:W-:Y:S01]  /*f920*/  LOP3.LUT R24, R24, R25, RZ, 0x3c, !PT ;  /* 0x0000001918187212 */ /* 0x000fe200078e3cff */
[----:B------:R-:W-:Y:S01]  /*f930*/  IMAD.X R25, RZ, RZ, R19, P6 ;  /* 0x000000ffff197224 */ /* 0x000fe200030e0613 */
[----:B------:R-:W-:Y:S02]  /*f940*/  LOP3.LUT R10, R11, 0x380, RZ, 0xc0, !PT ;  /* 0x000003800b0a7812 */ /* 0x000fe400078ec0ff */
[----:B------:R-:W-:-:S02]  /*f950*/  LOP3.LUT R14, R14, R15, RZ, 0x3c, !PT ;  /* 0x0000000f0e0e7212 */ /* 0x000fc400078e3cff */
[----:B------:R-:W-:Y:S02]  /*f960*/  LOP3.LUT R20, R21, 0x380, RZ, 0xc0, !PT ;  /* 0x0000038015147812 */ /* 0x000fe400078ec0ff */
[C---:B------:R-:W-:Y:S02]  /*f970*/  IADD3 R13, P3, R18.reuse, 0x4020, RZ ;  /* 0x00004020120d7810 */ /* 0x040fe40007f7e0ff */
[----:B------:R-:W-:Y:S02]  /*f980*/  IADD3 R15, P6, R18, 0x4060, RZ ;  /* 0x00004060120f7810 */ /* 0x000fe40007fde0ff */
[----:B------:R-:W-:Y:S02]  /*f990*/  MOV R9, R4 ;  /* 0x0000000400097202 */ /* 0x000fe40000000f00 */
[----:B------:R-:W-:Y:S02]  /*f9a0*/  SHF.R.U64 R10, R10, 0x3, RZ ;  /* 0x000000030a0a7819 */ /* 0x000fe400000012ff */
[----:B------:R-:W-:-:S02]  /*f9b0*/  F2FP.BF16.F32.PACK_AB R4, R89, R8 ;  /* 0x000000085904723e */ /* 0x000fc400000010ff */
[----:B------:R-:W-:Y:S02]  /*f9c0*/  SHF.R.U64 R20, R20, 0x3, RZ ;  /* 0x0000000314147819 */ /* 0x000fe400000012ff */
[----:B------:R-:W-:Y:S02]  /*f9d0*/  LOP3.LUT R12, R13, 0x380, RZ, 0xc0, !PT ;  /* 0x000003800d0c7812 */ /* 0x000fe400078ec0ff */
[----:B------:R-:W-:Y:S02]  /*f9e0*/  LOP3.LUT R8, R15, 0x380, RZ, 0xc0, !PT ;  /* 0x000003800f087812 */ /* 0x000fe400078ec0ff */
[----:B------:R-:W-:Y:S02]  /*f9f0*/  F2FP.BF16.F32.PACK_AB R5, R91, R90 ;  /* 0x0000005a5b05723e */ /* 0x000fe400000010ff */
[----:B------:R-:W-:Y:S02]  /*fa00*/  F2FP.BF16.F32.PACK_AB R6, R6, R3 ;  /* 0x000000030606723e */ /* 0x000fe400000010ff */
[----:B------:R-:W-:-:S02]  /*fa10*/  F2FP.BF16.F32.PACK_AB R7, R7, R94 ;  /* 0x0000005e0707723e */ /* 0x000fc400000010ff */
[----:B------:R-:W-:Y:S01]  /*fa20*/  LOP3.LUT R10, R10, R11, RZ, 0x3c, !PT ;  /* 0x0000000b0a0a7212 */ /* 0x000fe200078e3cff */
[--C-:B------:R-:W-:Y:S01]  /*fa30*/  IMAD.X R11, RZ, RZ, R19.reuse, P2 ;  /* 0x000000ffff0b7224 */ /* 0x100fe200010e0613 */
[----:B------:R-:W-:Y:S01]  /*fa40*/  LOP3.LUT R20, R20, R21, RZ, 0x3c, !PT ;  /* 0x0000001514147212 */ /* 0x000fe200078e3cff */
[--C-:B------:R-:W-:Y:S01]  /*fa50*/  IMAD.X R21, RZ, RZ, R19.reuse, P5 ;  /* 0x000000ffff157224 */ /* 0x100fe200028e0613 */
[----:B------:R-:W-:Y:S01]  /*fa60*/  SHF.R.U64 R12, R12, 0x3, RZ ;  /* 0x000000030c0c7819 */ /* 0x000fe200000012ff */
[----:B------:R2:W-:Y:S01]  /*fa70*/  STSM.16.M88.4 [R9], R4 ;  /* 0x0000000409007844 */ /* 0x0005e20000000200 */
[----:B------:R-:W-:Y:S02]  /*fa80*/  SHF.R.U64 R8, R8, 0x3, RZ ;  /* 0x0000000308087819 */ /* 0x000fe400000012ff */
[----:B------:R-:W-:Y:S02]  /*fa90*/  MOV R28, R24 ;  /* 0x00000018001c7202 */ /* 0x000fe40000000f00 */
[----:B------:R-:W-:Y:S01]  /*faa0*/  LOP3.LUT R12, R12, R13, RZ, 0x3c, !PT ;  /* 0x0000000d0c0c7212 */ /* 0x000fe200078e3cff */
[--C-:B------:R-:W-:Y:S01]  /*fab0*/  IMAD.X R13, RZ, RZ, R19.reuse, P3 ;  /* 0x000000ffff0d7224 */ /* 0x100fe200018e0613 */
[----:B------:R-:W-:Y:S01]  /*fac0*/  LOP3.LUT R8, R8, R15, RZ, 0x3c, !PT ;  /* 0x0000000f08087212 */ /* 0x000fe200078e3cff */
[----:B------:R-:W-:Y:S01]  /*fad0*/  IMAD.X R15, RZ, RZ, R19, P4 ;  /* 0x000000ffff0f7224 */ /* 0x000fe200020e0613 */
[----:B------:R-:W-:Y:S01]  /*fae0*/  MOV R24, R10 ;  /* 0x0000000a00187202 */ /* 0x000fe20000000f00 */
[----:B-1----:R-:W-:Y:S01]  /*faf0*/  IMAD R10, R32, UR8, RZ ;  /* 0x00000008200a7c24 */ /* 0x002fe2000f8e02ff */
[----:B------:R-:W-:-:S02]  /*fb00*/  MOV R29, R26 ;  /* 0x0000001a001d7202 */ /* 0x000fc40000000f00 */
[----:B------:R-:W-:Y:S01]  /*fb10*/  MOV R27, R20 ;  /* 0x00000014001b7202 */ /* 0x000fe20000000f00 */
[----:B------:R-:W-:Y:S01]  /*fb20*/  IMAD.U32 R21, RZ, RZ, UR7 ;  /* 0x00000007ff157e24 */ /* 0x000fe2000f8e00ff */
[----:B------:R-:W-:Y:S01]  /*fb30*/  MOV R26, R14 ;  /* 0x0000000e001a7202 */ /* 0x000fe20000000f00 */
[----:B--2---:R-:W-:Y:S01]  /*fb40*/  IMAD.X R9, RZ, RZ, R19, P6 ;  /* 0x000000ffff097224 */ /* 0x004fe200030e0613 */
[----:B------:R-:W-:Y:S01]  /*fb50*/  F2FP.BF16.F32.PACK_AB R4, R97, R96 ;  /* 0x000000606104723e */ /* 0x000fe200000010ff */
[----:B------:R-:W-:Y:S01]  /*fb60*/  IMAD.U32 R20, RZ, RZ, UR6 ;  /* 0x00000006ff147e24 */ /* 0x000fe2000f8e00ff */
[----:B------:R-:W-:Y:S01]  /*fb70*/  F2FP.BF16.F32.PACK_AB R5, R99, R98 ;  /* 0x000000626305723e */ /* 0x000fe200000010ff */
[----:B------:R-:W-:Y:S01]  /*fb80*/  IMAD.U32 R21, RZ, RZ, UR5 ;  /* 0x00000005ff157e24 */ /* 0x000fe2000f8e00ff */
[----:B------:R-:W-:Y:S01]  /*fb90*/  F2FP.BF16.F32.PACK_AB R6, R101, R100 ;  /* 0x000000646506723e */ /* 0x000fe200000010ff */
[----:B------:R-:W-:Y:S01]  /*fba0*/  IMAD R30, R33, UR44, R10 ;  /* 0x0000002c211e7c24 */ /* 0x000fe2000f8e020a */
[----:B------:R-:W-:Y:S01]  /*fbb0*/  F2FP.BF16.F32.PACK_AB R7, R103, R102 ;  /* 0x000000666707723e */ /* 0x000fe200000010ff */
[----:B------:R-:W-:Y:S01]  /*fbc0*/  IMAD.WIDE.U32 R20, R32, UR44, R20 ;  /* 0x0000002c20147c25 */ /* 0x000fe2000f8e0014 */
[----:B------:R-:W-:Y:S01]  /*fbd0*/  MOV R3, R8 ;  /* 0x0000000800037202 */ /* 0x000fe20000000f00 */
[----:B------:R-:W-:Y:S01]  /*fbe0*/  ULDC.64 UR6, c[0x0][0xb40] ;  /* 0x0002d00000067ab9 */ /* 0x000fe20000000a00 */
[----:B------:R-:W-:Y:S01]  /*fbf0*/  MOV R25, R12 ;  /* 0x0000000c00197202 */ /* 0x000fe20000000f00 */
[----:B------:R1:W-:Y:S01]  /*fc00*/  STSM.16.M88.4 [R29], R4 ;  /* 0x000000041d007844 */ /* 0x0003e20000000200 */
[----:B------:R-:W-:-:S02]  /*fc10*/  F2FP.BF16.F32.PACK_AB R8, R105, R104 ;  /* 0x000000686908723e */ /* 0x000fc400000010ff */
[----:B------:R-:W-:Y:S02]  /*fc20*/  F2FP.BF16.F32.PACK_AB R9, R107, R106 ;  /* 0x0000006a6b09723e */ /* 0x000fe400000010ff */
[----:B------:R-:W-:Y:S02]  /*fc30*/  F2FP.BF16.F32.PACK_AB R10, R109, R108 ;  /* 0x0000006c6d0a723e */ /* 0x000fe400000010ff */
[----:B------:R-:W-:Y:S02]  /*fc40*/  F2FP.BF16.F32.PACK_AB R11, R111, R110 ;  /* 0x0000006e6f0b723e */ /* 0x000fe400000010ff */
[----:B------:R-:W-:Y:S02]  /*fc50*/  F2FP.BF16.F32.PACK_AB R120, R121, R120 ;  /* 0x000000787978723e */ /* 0x000fe400000010ff */
[----:B------:R-:W-:Y:S01]  /*fc60*/  F2FP.BF16.F32.PACK_AB R12, R113, R112 ;  /* 0x00000070710c723e */ /* 0x000fe200000010ff */
[----:B------:R-:W-:Y:S01]  /*fc70*/  STSM.16.M88.4 [R28], R8 ;  /* 0x000000081c007844 */ /* 0x000fe20000000200 */
[----:B------:R-:W-:-:S02]  /*fc80*/  F2FP.BF16.F32.PACK_AB R13, R115, R114 ;  /* 0x00000072730d723e */ /* 0x000fc400000010ff */
[----:B------:R-:W-:Y:S02]  /*fc90*/  F2FP.BF16.F32.PACK_AB R14, R117, R116 ;  /* 0x00000074750e723e */ /* 0x000fe400000010ff */
[----:B------:R-:W-:Y:S02]  /*fca0*/  F2FP.BF16.F32.PACK_AB R15, R119, R118 ;  /* 0x00000076770f723e */ /* 0x000fe400000010ff */
[----:B------:R-:W-:Y:S02]  /*fcb0*/  F2FP.BF16.F32.PACK_AB R121, R123, R122 ;  /* 0x0000007a7b79723e */ /* 0x000fe400000010ff */
[----:B------:R-:W-:Y:S01]  /*fcc0*/  F2FP.BF16.F32.PACK_AB R128, R129, R128 ;  /* 0x000000808180723e */ /* 0x000fe200000010ff */
[----:B------:R-:W-:Y:S01]  /*fcd0*/  STSM.16.M88.4 [R27], R12 ;  /* 0x0000000c1b007844 */ /* 0x000fe20000000200 */
[----:B------:R-:W-:Y:S02]  /*fce0*/  F2FP.BF16.F32.PACK_AB R122, R125, R124 ;  /* 0x0000007c7d7a723e */ /* 0x000fe400000010ff */
[----:B------:R-:W-:-:S02]  /*fcf0*/  F2FP.BF16.F32.PACK_AB R123, R127, R126 ;  /* 0x0000007e7f7b723e */ /* 0x000fc400000010ff */
[----:B------:R-:W-:Y:S02]  /*fd00*/  F2FP.BF16.F32.PACK_AB R129, R131, R130 ;  /* 0x000000828381723e */ /* 0x000fe400000010ff */
[----:B------:R-:W-:Y:S01]  /*fd10*/  F2FP.BF16.F32.PACK_AB R136, R137, R136 ;  /* 0x000000888988723e */ /* 0x000fe200000010ff */
[----:B------:R-:W-:Y:S01]  /*fd20*/  STSM.16.M88.4 [R26], R120 ;  /* 0x000000781a007844 */ /* 0x000fe20000000200 */
        /* <DEDUP_REMOVED lines=10> */
[----:B------:R-:W-:Y:S02]  /*fdd0*/  F2FP.BF16.F32.PACK_AB R147, R151, R150 ;  /* 0x000000969793723e */ /* 0x000fe400000010ff */
[----:B-1----:R-:W-:Y:S02]  /*fde0*/  SHF.R.S32.HI R5, RZ, 0x1f, R31 ;  /* 0x0000001fff057819 */ /* 0x002fe4000001141f */
[C---:B------:R-:W-:Y:S01]  /*fdf0*/  IADD3 R6, P2, R31.reuse, R20, RZ ;  /* 0x000000141f067210 */ /* 0x040fe20007f5e0ff */
[----:B------:R-:W-:Y:S01]  /*fe00*/  STSM.16.M88.4 [R3], R144 ;  /* 0x0000009003007844 */ /* 0x000fe20000000200 */
[----:B------:R-:W-:-:S02]  /*fe10*/  ISETP.GE.OR P0, PT, R31, UR10, P0 ;  /* 0x0000000a1f007c0c */ /* 0x000fc40008706670 */
[----:B------:R-:W-:Y:S01]  /*fe20*/  IADD3.X R5, R5, R21, R30, P2, !PT ;  /* 0x0000001505057210 */ /* 0x000fe200017fe41e */
[----:B------:R-:W-:Y:S01]  /*fe30*/  @!PT LDS RZ, [RZ] ;  /* 0x00000000fffff984 */ /* 0x000fe20000000800 */
[----:B------:R-:W-:Y:S01]  /*fe40*/  @!PT LDS RZ, [RZ] ;  /* 0x00000000fffff984 */ /* 0x000fe20000000800 */
[----:B------:R-:W-:Y:S01]  /*fe50*/  @!PT LDS RZ, [RZ] ;  /* 0x00000000fffff984 */ /* 0x000fe20000000800 */
[----:B------:R-:W-:Y:S01]  /*fe60*/  @!PT LDS RZ, [RZ] ;  /* 0x00000000fffff984 */ /* 0x000fe20000000800 */
[----:B------:R1:W-:Y:S06]  /*fe70*/  MEMBAR.ALL.CTA ;  /* 0x0000000000007992 */ /* 0x0003ec0000008000 */
[----:B-1----:R-:W1:Y:S02]  /*fe80*/  FENCE.VIEW.ASYNC.S ;  /* 0x00000000000073c6 */ /* 0x002e640000000000 */
[----:B-1----:R-:W-:Y:S06]  /*fe90*/  BAR.ARV 0x1, 0x120 ;  /* 0x0044800000007b1d */ /* 0x002fec0000002000 */
[----:B------:R-:W-:-:S04]  /*fea0*/  LEA R4, P2, R6, UR6, 0x2 ;  /* 0x0000000606047c11 */ /* 0x000fc8000f8410ff */
[----:B------:R-:W-:Y:S02]  /*feb0*/  LEA.HI.X R5, R6, UR7, R5, 0x2, P2 ;  /* 0x0000000706057c11 */ /* 0x000fe400090f1405 */
[----:B------:R-:W1:Y:S04]  /*fec0*/  SHFL.IDX PT, R6, R189, RZ, 0x1f ;  /* 0x00001fffbd067589 */ /* 0x000e6800000e0000 */
[----:B------:R2:W-:Y:S04]  /*fed0*/  @!P1 STG.E desc[UR50][R4.64+0x20], R0 ;  /* 0x0000200004009986 */ /* 0x0005e8000c101932 */
[----:B------:R2:W-:Y:S01]  /*fee0*/  @!P0 STG.E desc[UR50][R4.64], R2 ;  /* 0x0000000204008986 */ /* 0x0005e2000c101932 */
[----:B-1----:R-:W-:-:S13]  /*fef0*/  ISETP.NE.AND P0, PT, R6, 0x7, PT ;  /* 0x000000070600780c */ /* 0x002fda0003f05270 */
[----:B--2---:R-:W-:Y:S05]  /*ff00*/  @P0 BRA `(.L_x_950) ;  /* 0x0000000800740947 */ /* 0x004fea0003800000 */
[----:B------:R-:W-:Y:S01]  /*ff10*/  BAR.SYNC.DEFER_BLOCKING 0x1, 0x120 ;  /* 0x0044800000007b1d */ /* 0x000fe20000010000 */
[----:B------:R-:W-:-:S05]  /*ff20*/  ELECT P0, URZ, PT ;  /* 0x00000000003f782f */ /* 0x000fca0003800000 */
[----:B------:R-:W-:Y:S08]  /*ff30*/  BSSY B0, `(.L_x_951) ;  /* 0x0000012000007945 */ /* 0x000ff00003800000 */
[----:B------:R-:W-:Y:S05]  /*ff40*/  @!P0 BRA `(.L_x_952) ;  /* 0x0000000000408947 */ /* 0x000fea0003800000 */
[----:B------:R-:W-:Y:S02]  /*ff50*/  UIADD3 UR6, UP0, UR54, 0x9f0, URZ ;  /* 0x000009f036067890 */ /* 0x000fe4000ff1e03f */
[----:B------:R-:W-:Y:S02]  /*ff60*/  UIADD3 UR5, UR39, 0x4000, URZ ;  /* 0x0000400027057890 */ /* 0x000fe4000fffe03f */
[----:B------:R-:W-:Y:S01]  /*ff70*/  UIADD3.X UR7, URZ, UR55, URZ, UP0, !UPT ;  /* 0x000000373f077290 */ /* 0x000fe200087fe43f */
[----:B------:R-:W-:Y:S01]  /*ff80*/  UMOV UR41, URZ ;  /* 0x0000003f00297c82 */ /* 0x000fe20008000000 */
[----:B------:R-:W-:Y:S01]  /*ff90*/  UMOV UR45, URZ ;  /* 0x0000003f002d7c82 */ /* 0x000fe20008000000 */
[----:B------:R-:W-:Y:S01]  /*ffa0*/  UMOV UR40, UR39 ;  /* 0x0000002700287c82 */ /* 0x000fe20008000000 */
[----:B------:R-:W-:-:S05]  /*ffb0*/  UMOV UR8, 0x40 ;  /* 0x0000004000087882 */ /* 0x000fca0000000000 */
        /* <DEDUP_REMOVED lines=9> */
.L_x_952:
[----:B------:R-:W-:Y:S05]  /*10050*/  BSYNC B0 ;  /* 0x0000000000007941 */ /* 0x000fea0003800000 */
.L_x_951:
[----:B------:R-:W-:Y:S05]  /*10060*/  BRA `(.L_x_950) ;  /* 0x00000008001c7947 */ /* 0x000fea0003800000 */
.L_x_949:
[----:B------:R-:W1:Y:S01]  /*10070*/  LDC R12, c[0x0][0xdac] ;  /* 0x00036b00ff0c7b82 */ /* 0x000e620000000800 */
[----:B------:R-:W-:Y:S01]  /*10080*/  ISETP.GT.AND P0, PT, R190, 0x7f, PT ;  /* 0x0000007fbe00780c */ /* 0x000fe20003f04270 */
[----:B------:R-:W-:Y:S01]  /*10090*/  USHF.R.S32.HI UR6, URZ, 0x1f, UR43 ;  /* 0x0000001f3f067899 */ /* 0x000fe2000801142b */
[----:B------:R-:W-:Y:S01]  /*100a0*/  BSSY B0, `(.L_x_953) ;  /* 0x000001c000007945 */ /* 0x000fe20003800000 */
[----:B------:R-:W-:Y:S01]  /*100b0*/  USHF.R.S32.HI UR7, URZ, 0x1f, UR44 ;  /* 0x0000001f3f077899 */ /* 0x000fe2000801142c */
[----:B------:R-:W-:-:S03]  /*100c0*/  SHF.R.S32.HI R23, RZ, 0x1f, R22 ;  /* 0x0000001fff177819 */ /* 0x000fc60000011416 */
[----:B------:R-:W2:Y:S08]  /*100d0*/  LDC.64 R6, c[0x0][0xae0] ;  /* 0x0002b800ff067b82 */ /* 0x000eb00000000a00 */
[----:B------:R-:W3:Y:S01]  /*100e0*/  LDC.64 R8, c[0x0][0xae8] ;  /* 0x0002ba00ff087b82 */ /* 0x000ee20000000a00 */
[----:B------:R-:W-:Y:S05]  /*100f0*/  @P0 BRA `(.L_x_954) ;  /* 0x0000000000580947 */ /* 0x000fea0003800000 */
[----:B------:R-:W4:Y:S01]  /*10100*/  S2R R0, SR_TID.X ;  /* 0x0000000000007919 */ /* 0x000f220000002100 */
[----:B------:R-:W-:Y:S01]  /*10110*/  IMAD.U32 R2, RZ, RZ, UR42 ;  /* 0x0000002aff027e24 */ /* 0x000fe2000f8e00ff */
[----:B------:R-:W-:-:S04]  /*10120*/  ULDC UR5, c[0x0][0xa88] ;  /* 0x0002a20000057ab9 */ /* 0x000fc80000000800 */
[----:B----4-:R-:W-:-:S04]  /*10130*/  IADD3 R2, R2, -0x80, R0 ;  /* 0xffffff8002027810 */ /* 0x010fc80007ffe000 */
[----:B------:R-:W-:-:S13]  /*10140*/  ISETP.GE.AND P0, PT, R2, UR5, PT ;  /* 0x0000000502007c0c */ /* 0x000fda000bf06270 */
[----:B------:R-:W-:Y:S05]  /*10150*/  @P0 BRA `(.L_x_954) ;  /* 0x0000000000400947 */ /* 0x000fea0003800000 */
[----:B------:R-:W4:Y:S01]  /*10160*/  LDC.64 R4, c[0x0][0xb70] ;  /* 0x0002dc00ff047b82 */ /* 0x000f220000000a00 */
[----:B------:R-:W-:Y:S01]  /*10170*/  SHF.R.S32.HI R3, RZ, 0x1f, R2 ;  /* 0x0000001fff037819 */ /* 0x000fe20000011402 */
[----:B------:R-:W-:-:S06]  /*10180*/  ULDC.64 UR8, c[0x0][0xb40] ;  /* 0x0002d00000087ab9 */ /* 0x000fcc0000000a00 */
[----:B------:R-:W5:Y:S01]  /*10190*/  LDC.64 R10, c[0x0][0xb78] ;  /* 0x0002de00ff0a7b82 */ /* 0x000f620000000a00 */
[C---:B----4-:R-:W-:Y:S02]  /*101a0*/  IMAD R0, R4.reuse, UR6, RZ ;  /* 0x0000000604007c24 */ /* 0x050fe4000f8e02ff */
[----:B------:R-:W-:-:S04]  /*101b0*/  IMAD.WIDE.U32 R2, R4, UR43, R2 ;  /* 0x0000002b04027c25 */ /* 0x000fc8000f8e0002 */
[----:B------:R-:W-:Y:S02]  /*101c0*/  IMAD R5, R5, UR43, R0 ;  /* 0x0000002b05057c24 */ /* 0x000fe4000f8e0200 */
[C---:B-----5:R-:W-:Y:S02]  /*101d0*/  IMAD R0, R10.reuse, UR7, RZ ;  /* 0x000000070a007c24 */ /* 0x060fe4000f8e02ff */
[----:B------:R-:W-:Y:S02]  /*101e0*/  IMAD.IADD R3, R3, 0x1, R5 ;  /* 0x0000000103037824 */ /* 0x000fe400078e0205 */
[----:B------:R-:W-:Y:S02]  /*101f0*/  IMAD R5, R11, UR44, R0 ;  /* 0x0000002c0b057c24 */ /* 0x000fe4000f8e0200 */
[----:B------:R-:W-:-:S04]  /*10200*/  IMAD.WIDE.U32 R2, R10, UR44, R2 ;  /* 0x0000002c0a027c25 */ /* 0x000fc8000f8e0002 */
[----:B------:R-:W-:Y:S01]  /*10210*/  IMAD.IADD R3, R3, 0x1, R5 ;  /* 0x0000000103037824 */ /* 0x000fe200078e0205 */
[----:B------:R-:W-:-:S04]  /*10220*/  LEA R4, P0, R2, UR8, 0x2 ;  /* 0x0000000802047c11 */ /* 0x000fc8000f8010ff */
[----:B------:R-:W-:Y:S01]  /*10230*/  LEA.HI.X R5, R2, UR9, R3, 0x2, P0 ;  /* 0x0000000902057c11 */ /* 0x000fe200080f1403 */
[----:B------:R-:W-:-:S05]  /*10240*/  IMAD.MOV.U32 R3, RZ, RZ, -0x800000 ;  /* 0xff800000ff037424 */ /* 0x000fca00078e00ff */
[----:B------:R4:W-:Y:S03]  /*10250*/  STG.E desc[UR50][R4.64], R3 ;  /* 0x0000000304007986 */ /* 0x0009e6000c101932 */
.L_x_954:
[----:B------:R-:W-:Y:S05]  /*10260*/  BSYNC B0 ;  /* 0x0000000000007941 */ /* 0x000fea0003800000 */
.L_x_953:
[----:B------:R-:W-:Y:S01]  /*10270*/  ULDC UR5, c[0x0][0xa88] ;  /* 0x0002a20000057ab9 */ /* 0x000fe20000000800 */
[C---:B--2---:R-:W-:Y:S01]  /*10280*/  IMAD R0, R6.reuse, UR6, RZ ;  /* 0x0000000606007c24 */ /* 0x044fe2000f8e02ff */
[----:B------:R-:W-:Y:S01]  /*10290*/  UIADD3 UR42, -UR42, UR5, URZ ;  /* 0x000000052a2a7290 */ /* 0x000fe2000fffe13f */
[----:B----4-:R-:W-:Y:S01]  /*102a0*/  IMAD.WIDE.U32 R2, R6, UR43, R22 ;  /* 0x0000002b06027c25 */ /* 0x010fe2000f8e0016 */
[----:B------:R-:W-:Y:S01]  /*102b0*/  ULOP3.LUT UR48, URZ, UR48, URZ, 0x33, !UPT ;  /* 0x000000303f307292 */ /* 0x000fe2000f8e333f */
[----:B------:R-:W-:Y:S01]  /*102c0*/  SHF.R.S32.HI R185, RZ, 0x1f, R184 ;  /* 0x0000001fffb97819 */ /* 0x000fe200000114b8 */
[----:B------:R-:W-:Y:S01]  /*102d0*/  BSSY B0, `(.L_x_955) ;  /* 0x0000021000007945 */ /* 0x000fe20003800000 */
[----:B------:R-:W-:Y:S01]  /*102e0*/  IMAD R5, R7, UR43, R0 ;  /* 0x0000002b07057c24 */ /* 0x000fe2000f8e0200 */
[C---:B------:R-:W-:Y:S01]  /*102f0*/  ISETP.GE.AND P2, PT, R184.reuse, UR42, PT ;  /* 0x0000002ab8007c0c */ /* 0x040fe2000bf46270 */
[C---:B------:R-:W-:Y:S02]  /*10300*/  VIADD R0, R184.reuse, 0x40 ;  /* 0x00000040b8007836 */ /* 0x040fe40000000000 */
[----:B------:R-:W-:-:S02]  /*10310*/  VIADD R4, R184, 0x20 ;  /* 0x00000020b8047836 */ /* 0x000fc40000000000 */
[----:B------:R-:W-:Y:S01]  /*10320*/  IMAD.IADD R3, R3, 0x1, R5 ;  /* 0x0000000103037824 */ /* 0x000fe200078e0205 */
[----:B------:R-:W-:Y:S01]  /*10330*/  ISETP.GE.AND P0, PT, R0, UR42, PT ;  /* 0x0000002a00007c0c */ /* 0x000fe2000bf06270 */
[----:B---3--:R-:W-:Y:S01]  /*10340*/  IMAD R0, R8, UR7, RZ ;  /* 0x0000000708007c24 */ /* 0x008fe2000f8e02ff */
[----:B------:R-:W-:Y:S01]  /*10350*/  ISETP.GE.AND P4, PT, R4, UR42, PT ;  /* 0x0000002a04007c0c */ /* 0x000fe2000bf86270 */
[----:B------:R-:W-:Y:S02]  /*10360*/  VIADD R4, R184, 0x60 ;  /* 0x00000060b8047836 */ /* 0x000fe40000000000 */
[----:B------:R-:W-:Y:S02]  /*10370*/  IMAD R9, R9, UR44, R0 ;  /* 0x0000002c09097c24 */ /* 0x000fe4000f8e0200 */
[----:B-1----:R-:W-:Y:S01]  /*10380*/  VIADD R5, R12, UR48 ;  /* 0x000000300c057c36 */ /* 0x002fe20008000000 */
[----:B------:R-:W-:Y:S01]  /*10390*/  ISETP.GE.AND P1, PT, R4, UR42, PT ;  /* 0x0000002a04007c0c */ /* 0x000fe2000bf26270 */
[----:B------:R-:W-:-:S04]  /*103a0*/  IMAD.WIDE.U32 R6, R8, UR44, R2 ;  /* 0x0000002c08067c25 */ /* 0x000fc8000f8e0002 */
[----:B------:R-:W-:-:S04]  /*103b0*/  IMAD.WIDE R4, R5, 0x80, R184 ;  /* 0x0000008005047825 */ /* 0x000fc800078e02b8 */
[----:B------:R-:W-:Y:S01]  /*103c0*/  IMAD.IADD R11, R7, 0x1, R9 ;  /* 0x00000001070b7824 */ /* 0x000fe200078e0209 */
[----:B------:R-:W-:Y:S06]  /*103d0*/  @P2 BRA `(.L_x_956) ;  /* 0x0000000000402947 */ /* 0x000fec0003800000 */
[----:B------:R-:W-:Y:S01]  /*103e0*/  ULDC.64 UR6, c[0x0][0xad8] ;  /* 0x0002b60000067ab9 */ /* 0x000fe20000000a00 */
[C---:B------:R-:W-:Y:S01]  /*103f0*/  VIADD R0, R22.reuse, 0x40 ;  /* 0x0000004016007836 */ /* 0x040fe20000000000 */
[----:B------:R-:W-:Y:S01]  /*10400*/  ULDC UR5, c[0x0][0xa8c] ;  /* 0x0002a30000057ab9 */ /* 0x000fe20000000800 */
[----:B------:R-:W-:Y:S01]  /*10410*/  IMAD R9, R5, UR6, RZ ;  /* 0x0000000605097c24 */ /* 0x000fe2000f8e02ff */
[----:B------:R-:W-:Y:S01]  /*10420*/  ISETP.GE.AND P2, PT, R22, UR5, PT ;  /* 0x0000000516007c0c */ /* 0x000fe2000bf46270 */
[----:B------:R-:W-:Y:S01]  /*10430*/  IMAD.MOV.U32 R2, RZ, RZ, R6 ;  /* 0x000000ffff027224 */ /* 0x000fe200078e0006 */
[----:B------:R-:W-:Y:S01]  /*10440*/  ISETP.GE.AND P3, PT, R0, UR5, PT ;  /* 0x0000000500007c0c */ /* 0x000fe2000bf66270 */
[----:B------:R-:W-:Y:S02]  /*10450*/  IMAD.MOV.U32 R3, RZ, RZ, R11 ;  /* 0x000000ffff037224 */ /* 0x000fe400078e000b */
[C---:B------:R-:W-:Y:S02]  /*10460*/  IMAD R9, R4.reuse, UR7, R9 ;  /* 0x0000000704097c24 */ /* 0x040fe4000f8e0209 */
[----:B------:R-:W-:Y:S01]  /*10470*/  IMAD.WIDE.U32 R2, R4, UR6, R2 ;  /* 0x0000000604027c25 */ /* 0x000fe2000f8e0002 */
[----:B------:R-:W-:-:S03]  /*10480*/  ULDC.64 UR6, c[0x0][0xa80] ;  /* 0x0002a00000067ab9 */ /* 0x000fc60000000a00 */
[----:B------:R-:W-:Y:S01]  /*10490*/  IMAD.IADD R3, R3, 0x1, R9 ;  /* 0x0000000103037824 */ /* 0x000fe200078e0209 */
[----:B------:R-:W-:-:S04]  /*104a0*/  LEA R8, P5, R2, UR6, 0x1 ;  /* 0x0000000602087c11 */ /* 0x000fc8000f8a08ff */
[----:B------:R-:W-:-:S05]  /*104b0*/  LEA.HI.X R9, R2, UR7, R3, 0x1, P5 ;  /* 0x0000000702097c11 */ /* 0x000fca000a8f0c03 */
[----:B------:R1:W-:Y:S04]  /*104c0*/  @!P2 STG.E.128 desc[UR50][R8.64], RZ ;  /* 0x000000ff0800a986 */ /* 0x0003e8000c101d32 */
[----:B------:R1:W-:Y:S02]  /*104d0*/  @!P3 STG.E.128 desc[UR50][R8.64+0x80], RZ ;  /* 0x000080ff0800b986 */ /* 0x0003e4000c101d32 */
.L_x_956:
[----:B------:R-:W-:Y:S05]  /*104e0*/  BSYNC B0 ;  /* 0x0000000000007941 */ /* 0x000fea0003800000 */
.L_x_955:
[----:B------:R-:W-:Y:S04]  /*104f0*/  BSSY B0, `(.L_x_957) ;  /* 0x0000014000007945 */ /* 0x000fe80003800000 */
[----:B------:R-:W-:Y:S05]  /*10500*/  @P4 BRA `(.L_x_958) ;  /* 0x0000000000484947 */ /* 0x000fea0003800000 */
[----:B-1----:R-:W-:Y:S01]  /*10510*/  IADD3 R9, P2, R4, 0x20, RZ ;  /* 0x0000002004097810 */ /* 0x002fe20007f5e0ff */
[----:B------:R-:W-:Y:S01]  /*10520*/  ULDC.64 UR6, c[0x0][0xad8] ;  /* 0x0002b60000067ab9 */ /* 0x000fe20000000a00 */
[----:B------:R-:W-:Y:S01]  /*10530*/  IMAD.MOV.U32 R2, RZ, RZ, R6 ;  /* 0x000000ffff027224 */ /* 0x000fe200078e0006 */
[----:B------:R-:W-:Y:S01]  /*10540*/  ULDC UR5, c[0x0][0xa8c] ;  /* 0x0002a30000057ab9 */ /* 0x000fe20000000800 */
[----:B------:R-:W-:Y:S01]  /*10550*/  IMAD.MOV.U32 R3, RZ, RZ, R11 ;  /* 0x000000ffff037224 */ /* 0x000fe200078e000b */
[C---:B------:R-:W-:Y:S01]  /*10560*/  ISETP.GE.AND P3, PT, R22.reuse, UR5, PT ;  /* 0x0000000516007c0c */ /* 0x040fe2000bf66270 */
[----:B------:R-:W-:Y:S02]  /*10570*/  IMAD.X R0, RZ, RZ, R5, P2 ;  /* 0x000000ffff007224 */ /* 0x000fe400010e0605 */
[----:B------:R-:W-:Y:S02]  /*10580*/  VIADD R8, R22, 0x40 ;  /* 0x0000004016087836 */ /* 0x000fe40000000000 */
[----:B------:R-:W-:-:S02]  /*10590*/  IMAD R0, R0, UR6, RZ ;  /* 0x0000000600007c24 */ /* 0x000fc4000f8e02ff */
[----:B------:R-:W-:Y:S01]  /*105a0*/  IMAD.WIDE.U32 R2, R9, UR6, R2 ;  /* 0x0000000609027c25 */ /* 0x000fe2000f8e0002 */
[----:B------:R-:W-:-:S03]  /*105b0*/  ISETP.GE.AND P4, PT, R8, UR5, PT ;  /* 0x0000000508007c0c */ /* 0x000fc6000bf86270 */
[----:B------:R-:W-:Y:S01]  /*105c0*/  IMAD R9, R9, UR7, R0 ;  /* 0x0000000709097c24 */ /* 0x000fe2000f8e0200 */
[----:B------:R-:W-:Y:S02]  /*105d0*/  ULDC.64 UR6, c[0x0][0xa80] ;  /* 0x0002a00000067ab9 */ /* 0x000fe40000000a00 */
[----:B------:R-:W-:Y:S01]  /*105e0*/  LEA R8, P2, R2, UR6, 0x1 ;  /* 0x0000000602087c11 */ /* 0x000fe2000f8408ff */
[----:B------:R-:W-:-:S05]  /*105f0*/  IMAD.IADD R3, R3, 0x1, R9 ;  /* 0x0000000103037824 */ /* 0x000fca00078e0209 */
[----:B------:R-:W-:-:S05]  /*10600*/  LEA.HI.X R9, R2, UR7, R3, 0x1, P2 ;  /* 0x0000000702097c11 */ /* 0x000fca00090f0c03 */
[----:B------:R2:W-:Y:S04]  /*10610*/  @!P3 STG.E.128 desc[UR50][R8.64], RZ ;  /* 0x000000ff0800b986 */ /* 0x0005e8000c101d32 */
[----:B------:R2:W-:Y:S02]  /*10620*/  @!P4 STG.E.128 desc[UR50][R8.64+0x80], RZ ;  /* 0x000080ff0800c986 */ /* 0x0005e4000c101d32 */
.L_x_958:
[----:B------:R-:W-:Y:S05]  /*10630*/  BSYNC B0 ;  /* 0x0000000000007941 */ /* 0x000fea0003800000 */
.L_x_957:
[----:B------:R-:W-:Y:S04]  /*10640*/  BSSY B0, `(.L_x_959) ;  /* 0x0000014000007945 */ /* 0x000fe80003800000 */
[----:B------:R-:W-:Y:S05]  /*10650*/  @P0 BRA `(.L_x_960) ;  /* 0x0000000000480947 */ /* 0x000fea0003800000 */
[----:B-12---:R-:W-:Y:S01]  /*10660*/  IADD3 R9, P0, R4, 0x40, RZ ;  /* 0x0000004004097810 */ /* 0x006fe20007f1e0ff */
        /* <DEDUP_REMOVED lines=17> */
.L_x_960:
[----:B------:R-:W-:Y:S05]  /*10780*/  BSYNC B0 ;  /* 0x0000000000007941 */ /* 0x000fea0003800000 */
.L_x_959:
[----:B------:R-:W-:Y:S04]  /*10790*/  BSSY B0, `(.L_x_950) ;  /* 0x0000014000007945 */ /* 0x000fe80003800000 */
[----:B------:R-:W-:Y:S05]  /*107a0*/  @P1 BRA `(.L_x_961) ;  /* 0x0000000000481947 */ /* 0x000fea0003800000 */
[----:B------:R-:W-:Y:S01]  /*107b0*/  IADD3 R7, P0, R4, 0x60, RZ ;  /* 0x0000006004077810 */ /* 0x000fe20007f1e0ff */
        /* <DEDUP_REMOVED lines=17> */
.L_x_961:
[----:B------:R-:W-:Y:S05]  /*108d0*/  BSYNC B0 ;  /* 0x0000000000007941 */ /* 0x000fea0003800000 */
.L_x_950:
[----:B------:R-:W5:Y:S02]  /*108e0*/  LDC R0, c[0x0][0xda8] ;  /* 0x00036a00ff007b82 */ /* 0x000f640000000800 */
[----:B-----5:R-:W-:-:S13]  /*108f0*/  ISETP.LE.AND P0, PT, R0, UR4, PT ;  /* 0x0000000400007c0c */ /* 0x020fda000bf03270 */
[----:B------:R-:W-:Y:S05]  /*10900*/  @!P0 BRA `(.L_x_962) ;  /* 0xffffff04002c8947 */ /* 0x000fea000383ffff */
[----:B------:R-:W-:Y:S05]  /*10910*/  EXIT ;  /* 0x000000000000794d */ /* 0x000fea0003800000 */
.L_x_868:
[----:B------:R-:W-:-:S08]  /*10920*/  NOP ;  /* 0x0000000000007918 */ /* 0x000fd00000000000 */
[----:B------:R-:W1:-:S00]  /*10930*/  USETMAXREG.DEALLOC.CTAPOOL 0x18 ;  /* 0x00000018000079c8 */ /* 0x000e4000080e0500 */
[----:B-1----:R-:W-:-:S06]  /*10940*/  LOP3.LUT R0, R0, 0x3, RZ, 0xc0, !PT ;  /* 0x0000000300007812 */ /* 0x002fcc00078ec0ff */
[----:B------:R-:W1:Y:S02]  /*10950*/  SHFL.IDX PT, R0, R0, RZ, 0x1f ;  /* 0x00001fff00007589 */ /* 0x000e6400000e0000 */
[----:B-1----:R-:W-:-:S13]  /*10960*/  ISETP.NE.AND P0, PT, R0, RZ, PT ;  /* 0x000000ff0000720c */ /* 0x002fda0003f05270 */
[----:B------:R-:W-:Y:S05]  /*10970*/  @P0 EXIT ;  /* 0x000000000000094d */ /* 0x000fea0003800000 */
[----:B------:R-:W1:Y:S01]  /*10980*/  S2UR UR4, SR_CTAID.X ;  /* 0x00000000000479c3 */ /* 0x000e620000002500 */
[----:B------:R-:W-:Y:S01]  /*10990*/  UMOV UR47, URZ ;  /* 0x0000003f002f7c82 */ /* 0x000fe20008000000 */
[----:B------:R-:W-:Y:S02]  /*109a0*/  IMAD.MOV.U32 R16, RZ, RZ, RZ ;  /* 0x000000ffff107224 */ /* 0x000fe400078e00ff */
[----:B------:R-:W-:-:S04]  /*109b0*/  IMAD.MOV.U32 R17, RZ, RZ, 0x1 ;  /* 0x00000001ff117424 */ /* 0x000fc800078e00ff */
[----:B------:R-:W1:Y:S02]  /*109c0*/  LDC R0, c[0x0][0xda8] ;  /* 0x00036a00ff007b82 */ /* 0x000e640000000800 */
[----:B-1----:R-:W-:-:S13]  /*109d0*/  ISETP.LE.AND P0, PT, R0, UR4, PT ;  /* 0x0000000400007c0c */ /* 0x002fda000bf03270 */
[----:B------:R-:W-:Y:S05]  /*109e0*/  @P0 BRA `(.L_x_963) ;  /* 0x0000002c006c0947 */ /* 0x000fea0003800000 */
[----:B------:R-:W-:Y:S01]  /*109f0*/  IMAD.U32 R19, RZ, RZ, UR4 ;  /* 0x00000004ff137e24 */ /* 0x000fe2000f8e00ff */
[----:B------:R-:W-:Y:S01]  /*10a00*/  ULDC UR46, c[0x0][0xc] ;  /* 0x00000300002e7ab9 */ /* 0x000fe20000000800 */
[----:B------:R-:W-:Y:S01]  /*10a10*/  IMAD.MOV.U32 R17, RZ, RZ, 0x1 ;  /* 0x00000001ff117424 */ /* 0x000fe200078e00ff */
[----:B------:R-:W-:Y:S01]  /*10a20*/  ULDC.64 UR48, c[0x0][0x198] ;  /* 0x0000660000307ab9 */ /* 0x000fe20000000a00 */
[----:B------:R-:W-:Y:S01]  /*10a30*/  IMAD.MOV.U32 R16, RZ, RZ, RZ ;  /* 0x000000ffff107224 */ /* 0x000fe200078e00ff */
[----:B------:R-:W-:-:S06]  /*10a40*/  UMOV UR47, URZ ;  /* 0x0000003f002f7c82 */ /* 0x000fcc0008000000 */
.L_x_1017:
[----:B------:R-:W-:Y:S01]  /*10a50*/  ULDC UR8, c[0x0][0xdd0] ;  /* 0x0003740000087ab9 */ /* 0x000fe20000000800 */
[----:B-1----:R-:W1:Y:S01]  /*10a60*/  LDC R0, c[0x0][0xde8] ;  /* 0x00037a00ff007b82 */ /* 0x002e620000000800 */
[C---:B------:R-:W-:Y:S01]  /*10a70*/  R2UR UR6, R19.reuse ;  /* 0x00000000130672ca */ /* 0x040fe200000e0000 */
[----:B------:R-:W-:Y:S01]  /*10a80*/  UISETP.NE.AND UP0, UPT, UR8, 0x1, UPT ;  /* 0x000000010800788c */ /* 0x000fe2000bf05270 */
[----:B------:R-:W-:-:S10]  /*10a90*/  R2UR UR7, R19 ;  /* 0x00000000130772ca */ /* 0x000fd400000e0000 */
[----:B------:R-:W-:Y:S01]  /*10aa0*/  @UP0 ULDC UR4, c[0x0][0xdd4] ;  /* 0x0003750000040ab9 */ /* 0x000fe20000000800 */
[----:B------:R-:W-:Y:S01]  /*10ab0*/  @UP0 ULDC UR9, c[0x0][0xdd8] ;  /* 0x0003760000090ab9 */ /* 0x000fe20000000800 */
[----:B------:R-:W-:-:S04]  /*10ac0*/  UIMAD.WIDE.U32 UR4, UR6, UR4, URZ ;  /* 0x00000004060472a5 */ /* 0x000fc8000f8e003f */
[----:B------:R-:W-:-:S04]  /*10ad0*/  @UP0 USHF.R.U32.HI UR6, URZ, UR9, UR5 ;  /* 0x000000093f060299 */ /* 0x000fc80008011605 */
[----:B------:R-:W-:Y:S02]  /*10ae0*/  UIADD3 UR4, -UR6, URZ, URZ ;  /* 0x0000003f06047290 */ /* 0x000fe4000fffe13f */
[----:B-1----:R-:W-:Y:S02]  /*10af0*/  ISETP.LE.AND P0, PT, R0, UR6, PT ;  /* 0x0000000600007c0c */ /* 0x002fe4000bf03270 */
[----:B------:R-:W-:-:S11]  /*10b00*/  UIMAD UR8, UR8, UR4, UR7 ;  /* 0x00000004080872a4 */ /* 0x000fd6000f8e0207 */
[----:B------:R-:W-:Y:S05]  /*10b10*/  @!P0 BRA `(.L_x_964) ;  /* 0x0000000000208947 */ /* 0x000fea0003800000 */
        /* <DEDUP_REMOVED lines=8> */
.L_x_964:
[----:B------:R-:W-:Y:S01]  /*10ba0*/  ULDC UR9, c[0x0][0xdc4] ;  /* 0x0003710000097ab9 */ /* 0x000fe20000000800 */
[----:B------:R-:W-:Y:S01]  /*10bb0*/  UMOV UR7, UR8 ;  /* 0x0000000800077c82 */ /* 0x000fe20008000000 */
[----:B------:R-:W-:-:S11]  /*10bc0*/  UISETP.NE.AND UP0, UPT, UR9, 0x1, UPT ;  /* 0x000000010900788c */ /* 0x000fd6000bf05270 */
[----:B------:R-:W-:Y:S02]  /*10bd0*/  @UP0 ULDC.64 UR10, c[0x0][0xdc8] ;  /* 0x00037200000a0ab9 */ /* 0x000fe40000000a00 */
[----:B------:R-:W-:-:S04]  /*10be0*/  UIMAD.WIDE.U32 UR4, UR8, UR10, URZ ;  /* 0x0000000a080472a5 */ /* 0x000fc8000f8e003f */
[----:B------:R-:W-:-:S04]  /*10bf0*/  @UP0 USHF.R.U32.HI UR7, URZ, UR11, UR5 ;  /* 0x0000000b3f070299 */ /* 0x000fc80008011605 */
[----:B------:R-:W-:-:S12]  /*10c00*/  UIMAD UR4, UR7, UR9, URZ ;  /* 0x00000009070472a4 */ /* 0x000fd8000f8e023f */
.L_x_965:
[----:B------:R-:W-:Y:S01]  /*10c10*/  ULDC.64 UR10, c[0x0][0x3f8] ;  /* 0x0000fe00000a7ab9 */ /* 0x000fe20000000a00 */
[----:B------:R-:W-:Y:S02]  /*10c20*/  UIADD3 UR8, UR8, -UR4, URZ ;  /* 0x8000000408087290 */ /* 0x000fe4000fffe03f */
[----:B------:R-:W-:Y:S02]  /*10c30*/  UISETP.NE.U32.AND UP0, UPT, UR10, URZ, UPT ;  /* 0x0000003f0a00728c */ /* 0x000fe4000bf05070 */
[----:B------:R-:W-:Y:S01]  /*10c40*/  ULOP3.LUT UR7, URZ, UR7, URZ, 0x33, !UPT ;  /* 0x000000073f077292 */ /* 0x000fe2000f8e333f */
[----:B------:R-:W-:Y:S01]  /*10c50*/  ULDC UR10, c[0x0][0xdb8] ;  /* 0x00036e00000a7ab9 */ /* 0x000fe20000000800 */
[----:B------:R-:W-:Y:S01]  /*10c60*/  ULDC.64 UR4, c[0x0][0x9e0] ;  /* 0x0002780000047ab9 */ /* 0x000fe20000000a00 */
[----:B------:R-:W-:Y:S01]  /*10c70*/  UISETP.NE.AND UP1, UPT, UR10, 0x1, UPT ;  /* 0x000000010a00788c */ /* 0x000fe2000bf25270 */
[----:B------:R-:W-:Y:S01]  /*10c80*/  ULDC UR9, c[0x0][0xdc4] ;  /* 0x0003710000097ab9 */ /* 0x000fe20000000800 */
[----:B------:R-:W-:Y:S01]  /*10c90*/  ULDC UR41, c[0x0][0xdac] ;  /* 0x00036b0000297ab9 */ /* 0x000fe20000000800 */
[----:B------:R-:W-:-:S02]  /*10ca0*/  UISETP.GE.AND UP2, UPT, UR5, 0x1, UPT ;  /* 0x000000010500788c */ /* 0x000fc4000bf46270 */
[----:B------:R-:W-:Y:S02]  /*10cb0*/  UIMAD UR9, UR6, UR9, UR8 ;  /* 0x00000009060972a4 */ /* 0x000fe4000f8e0208 */
[----:B------:R-:W-:Y:S02]  /*10cc0*/  UIADD3 UR41, UR7, UR41, URZ ;  /* 0x0000002907297290 */ /* 0x000fe4000fffe03f */
[----:B------:R-:W-:Y:S01]  /*10cd0*/  UISETP.NE.AND.EX UP0, UPT, UR11, URZ, UPT, UP0 ;  /* 0x0000003f0b00728c */ /* 0x000fe2000bf05300 */
[----:B------:R-:W-:Y:S01]  /*10ce0*/  PLOP3.LUT P1, PT, PT, PT, UP2, 0x80, 0x0 ;  /* 0x000000000000781c */ /* 0x000fe20003f2f028 */
[----:B------:R-:W-:Y:S01]  /*10cf0*/  @UP1 ULDC UR6, c[0x0][0xdbc] ;  /* 0x00036f0000061ab9 */ /* 0x000fe20000000800 */
[----:B------:R-:W-:Y:S02]  /*10d00*/  USHF.L.U32 UR41, UR41, 0x7, URZ ;  /* 0x0000000729297899 */ /* 0x000fe4000800063f */
[----:B------:R-:W-:Y:S01]  /*10d10*/  UIMAD.WIDE.U32 UR6, UR9, UR6, URZ ;  /* 0x00000006090672a5 */ /* 0x000fe2000f8e003f */
[----:B------:R-:W-:Y:S01]  /*10d20*/  ULDC UR11, c[0x0][0x404] ;  /* 0x00010100000b7ab9 */ /* 0x000fe20000000800 */
[----:B------:R-:W-:Y:S01]  /*10d30*/  ULDC UR12, c[0x0][0x288] ;  /* 0x0000a200000c7ab9 */ /* 0x000fe20000000800 */
[----:B------:R-:W-:Y:S01]  /*10d40*/  @UP1 ULDC UR14, c[0x0][0xdc0] ;  /* 0x00037000000e1ab9 */ /* 0x000fe20000000800 */
[----:B------:R-:W-:Y:S01]  /*10d50*/  UMOV UR43, UR9 ;  /* 0x00000009002b7c82 */ /* 0x000fe20008000000 */
[----:B------:R-:W-:-:S02]  /*10d60*/  USEL UR11, UR11, 0x1, UP0 ;  /* 0x000000010b0b7887 */ /* 0x000fc40008000000 */
[----:B------:R-:W-:Y:S02]  /*10d70*/  UIADD3 UR8, UR41, 0x80, -UR12 ;  /* 0x0000008029087890 */ /* 0x000fe4000fffe80c */
[----:B------:R-:W-:Y:S01]  /*10d80*/  @UP1 USHF.R.U32.HI UR43, URZ, UR14, UR7 ;  /* 0x0000000e3f2b1299 */ /* 0x000fe20008011607 */
[----:B------:R-:W-:Y:S02]  /*10d90*/  ULDC UR13, c[0x0][0x2e0] ;  /* 0x0000b800000d7ab9 */ /* 0x000fe40000000800 */
[----:B------:R-:W-:Y:S02]  /*10da0*/  UIMAD UR6, UR11, UR13, UR8 ;  /* 0x0000000d0b0672a4 */ /* 0x000fe4000f8e0208 */
[----:B------:R-:W-:Y:S02]  /*10db0*/  UIADD3 UR42, -UR43, URZ, URZ ;  /* 0x0000003f2b2a7290 */ /* 0x000fe4000fffe13f */
[----:B------:R-:W-:Y:S02]  /*10dc0*/  UIADD3 UR4, UR6, UR4, URZ ;  /* 0x0000000406047290 */ /* 0x000fe4000fffe03f */
[----:B------:R-:W-:Y:S01]  /*10dd0*/  UIMAD UR42, UR10, UR42, UR9 ;  /* 0x0000002a0a2a72a4 */ /* 0x000fe2000f8e0209 */
[----:B------:R-:W-:Y:S11]  /*10de0*/  @!P1 BRA `(.L_x_966) ;  /* 0x0000000000449947 */ /* 0x000ff60003800000 */
        /* <DEDUP_REMOVED lines=10> */
.L_x_967:
[----:B------:R-:W-:-:S11]  /*10e90*/  UISETP.NE.AND UP0, UPT, UR5, 0x1, UPT ;  /* 0x000000010500788c */ /* 0x000fd6000bf05270 */
[----:B------:R-:W-:Y:S02]  /*10ea0*/  @UP0 ULDC.64 UR14, c[0x0][0x9e8] ;  /* 0x00027a00000e0ab9 */ /* 0x000fe40000000a00 */
[----:B------:R-:W-:-:S04]  /*10eb0*/  UIMAD.WIDE.U32 UR6, UR8, UR14, URZ ;  /* 0x0000000e080672a5 */ /* 0x000fc8000f8e003f */
[----:B------:R-:W-:-:S12]  /*10ec0*/  @UP0 USHF.R.U32.HI UR8, URZ, UR15, UR7 ;  /* 0x0000000f3f080299 */ /* 0x000fd80008011607 */
.L_x_968:
[----:B------:R-:W-:-:S04]  /*10ed0*/  UIMAD UR8, UR8, UR5, UR5 ;  /* 0x00000005080872a4 */ /* 0x000fc8000f8e0205 */
[----:B------:R-:W-:-:S04]  /*10ee0*/  UISETP.LT.AND UP0, UPT, UR4, UR8, UPT ;  /* 0x000000080400728c */ /* 0x000fc8000bf01270 */
[----:B------:R-:W-:-:S12]  /*10ef0*/  USEL UR4, UR4, UR8, UP0 ;  /* 0x0000000804047287 */ /* 0x000fd80008000000 */
.L_x_966:
[----:B------:R-:W-:Y:S02]  /*10f00*/  UIMAD UR7, UR11, UR13, 0x7f ;  /* 0x0000007f0b0774a4 */ /* 0x000fe4000f8e020d */
[----:B------:R-:W-:Y:S02]  /*10f10*/  UIADD3 UR4, UR4, 0x7f, URZ ;  /* 0x0000007f04047890 */ /* 0x000fe4000fffe03f */
[----:B------:R-:W-:Y:S02]  /*10f20*/  USHF.R.S32.HI UR8, URZ, 0x1f, UR7 ;  /* 0x0000001f3f087899 */ /* 0x000fe40008011407 */
[----:B------:R-:W-:Y:S02]  /*10f30*/  USHF.R.S32.HI UR6, URZ, 0x1f, UR4 ;  /* 0x0000001f3f067899 */ /* 0x000fe40008011404 */
[----:B------:R-:W-:Y:S02]  /*10f40*/  ULEA.HI UR8, UR8, UR7, URZ, 0x7 ;  /* 0x0000000708087291 */ /* 0x000fe4000f8f383f */
[----:B------:R-:W-:-:S02]  /*10f50*/  ULEA.HI UR6, UR6, UR4, URZ, 0x7 ;  /* 0x0000000406067291 */ /* 0x000fc4000f8f383f */
[----:B------:R-:W-:Y:S02]  /*10f60*/  UIADD3 UR4, UR41, -UR12, URZ ;  /* 0x8000000c29047290 */ /* 0x000fe4000fffe03f */
[----:B------:R-:W-:Y:S02]  /*10f70*/  USHF.R.S32.HI UR45, URZ, 0x7, UR8 ;  /* 0x000000073f2d7899 */ /* 0x000fe40008011408 */
[----:B------:R-:W-:Y:S02]  /*10f80*/  USHF.R.S32.HI UR6, URZ, 0x7, UR6 ;  /* 0x000000073f067899 */ /* 0x000fe40008011406 */
[----:B------:R-:W-:Y:S02]  /*10f90*/  UIMAD UR4, UR11, UR13, UR4 ;  /* 0x0000000d0b0472a4 */ /* 0x000fe4000f8e0204 */
[----:B------:R-:W-:Y:S01]  /*10fa0*/  UISETP.LT.AND UP0, UPT, UR45, UR6, UPT ;  /* 0x000000062d00728c */ /* 0x000fe2000bf01270 */
[----:B------:R-:W-:Y:S02]  /*10fb0*/  ULDC UR8, c[0x0][0x9dc] ;  /* 0x0002770000087ab9 */ /* 0x000fe40000000800 */
[----:B------:R-:W-:-:S02]  /*10fc0*/  UIADD3 UR8, UR4, -UR8, URZ ;  /* 0x8000000804087290 */ /* 0x000fc4000fffe03f */
[----:B------:R-:W-:Y:S01]  /*10fd0*/  USEL UR45, UR45, UR6, UP0 ;  /* 0x000000062d2d7287 */ /* 0x000fe20008000000 */
[----:B------:R-:W-:Y:S11]  /*10fe0*/  @!P1 BRA `(.L_x_969) ;  /* 0x0000000000449947 */ /* 0x000ff60003800000 */
        /* <DEDUP_REMOVED lines=10> */
.L_x_970:
[----:B------:R-:W-:-:S11]  /*11090*/  UISETP.NE.AND UP0, UPT, UR5, 0x1, UPT ;  /* 0x000000010500788c */ /* 0x000fd6000bf05270 */
[----:B------:R-:W-:Y:S02]  /*110a0*/  @UP0 ULDC.64 UR10, c[0x0][0x9e8] ;  /* 0x00027a00000a0ab9 */ /* 0x000fe40000000a00 */
[----:B------:R-:W-:-:S04]  /*110b0*/  UIMAD.WIDE.U32 UR6, UR4, UR10, URZ ;  /* 0x0000000a040672a5 */ /* 0x000fc8000f8e003f */
[----:B------:R-:W-:-:S12]  /*110c0*/  @UP0 USHF.R.U32.HI UR4, URZ, UR11, UR7 ;  /* 0x0000000b3f040299 */ /* 0x000fd80008011607 */
.L_x_971:
[----:B------:R-:W-:-:S04]  /*110d0*/  UIMAD UR4, UR4, UR5, URZ ;  /* 0x00000005040472a4 */ /* 0x000fc8000f8e023f */
[----:B------:R-:W-:-:S04]  /*110e0*/  UISETP.LT.AND UP0, UPT, UR8, UR4, UPT ;  /* 0x000000040800728c */ /* 0x000fc8000bf01270 */
[----:B------:R-:W-:-:S12]  /*110f0*/  USEL UR8, UR8, UR4, !UP0 ;  /* 0x0000000408087287 */ /* 0x000fd8000c000000 */
.L_x_969:
[----:B------:R-:W-:Y:S01]  /*11100*/  USHF.R.S32.HI UR4, URZ, 0x1f, UR8 ;  /* 0x0000001f3f047899 */ /* 0x000fe20008011408 */
[----:B------:R-:W-:Y:S03]  /*11110*/  BSSY B6, `(.L_x_972) ;  /* 0x0000257000067945 */ /* 0x000fe60003800000 */
[----:B------:R-:W-:-:S04]  /*11120*/  ULEA.HI UR4, UR4, UR8, URZ, 0x7 ;  /* 0x0000000804047291 */ /* 0x000fc8000f8f383f */
[----:B------:R-:W-:-:S04]  /*11130*/  USHF.R.S32.HI UR4, URZ, 0x7, UR4 ;  /* 0x000000073f047899 */ /* 0x000fc80008011404 */
[----:B------:R-:W-:-:S04]  /*11140*/  UISETP.LT.AND UP0, UPT, URZ, UR4, UPT ;  /* 0x000000043f00728c */ /* 0x000fc8000bf01270 */
[----:B------:R-:W-:-:S04]  /*11150*/  USEL UR44, URZ, UR4, !UP0 ;  /* 0x000000043f2c7287 */ /* 0x000fc8000c000000 */
[----:B------:R-:W-:-:S06]  /*11160*/  UISETP.GT.AND UP0, UPT, UR45, UR44, UPT ;  /* 0x0000002c2d00728c */ /* 0x000fcc000bf04270 */
[----:B------:R-:W-:-:S13]  /*11170*/  PLOP3.LUT P0, PT, PT, PT, UP0, 0x80, 0x0 ;  /* 0x000000000000781c */ /* 0x000fda0003f0f008 */
[----:B------:R-:W-:Y:S05]  /*11180*/  @P0 BRA `(.L_x_973) ;  /* 0x0000000000480947 */ /* 0x000fea0003800000 */
[----:B------:R-:W1:Y:S01]  /*11190*/  S2R R0, SR_TID.X ;  /* 0x0000000000007919 */ /* 0x000e620000002100 */
[----:B------:R-:W-:Y:S01]  /*111a0*/  IMAD.MOV.U32 R13, RZ, RZ, R19 ;  /* 0x000000ffff0d7224 */ /* 0x000fe200078e0013 */
[----:B-1----:R-:W-:-:S04]  /*111b0*/  LOP3.LUT R0, R0, 0x1f, RZ, 0xc0, !PT ;  /* 0x0000001f00007812 */ /* 0x002fc800078ec0ff */
[----:B------:R-:W-:-:S13]  /*111c0*/  ISETP.NE.AND P0, PT, R0, RZ, PT ;  /* 0x000000ff0000720c */ /* 0x000fda0003f05270 */
[----:B------:R-:W-:Y:S05]  /*111d0*/  @P0 BRA `(.L_x_974) ;  /* 0x0000002400280947 */ /* 0x000fea0003800000 */
[----:B------:R-:W1:Y:S01]  /*111e0*/  S2R R5, SR_LANEID ;  /* 0x0000000000057919 */ /* 0x000e620000000000 */
[----:B------:R-:W-:Y:S01]  /*111f0*/  VOTEU.ANY UR4, UPT, PT ;  /* 0x0000000000047886 */ /* 0x000fe200038e0100 */
[----:B------:R-:W2:Y:S01]  /*11200*/  LDC.64 R2, c[0x0][0xdf0] ;  /* 0x00037c00ff027b82 */ /* 0x000ea20000000a00 */
[----:B------:R-:W1:Y:S02]  /*11210*/  FLO.U32 R0, UR4 ;  /* 0x0000000400007d00 */ /* 0x000e6400080e0000 */
[----:B-1----:R-:W-:-:S06]  /*11220*/  ISETP.EQ.U32.AND P0, PT, R0, R5, PT ;  /* 0x000000050000720c */ /* 0x002fcc0003f02070 */
[----:B------:R-:W2:Y:S07]  /*11230*/  POPC R5, UR4 ;  /* 0x0000000400057d09 */ /* 0x000eae0008000000 */
[----:B--2---:R-:W2:Y:S01]  /*11240*/  @P0 ATOMG.E.ADD.STRONG.GPU PT, R3, desc[UR50][R2.64], R5 ;  /* 0x00000005020309a8 */ /* 0x004ea200081ee1f2 */
[----:B------:R-:W1:Y:S02]  /*11250*/  S2R R4, SR_LTMASK ;  /* 0x0000000000047919 */ /* 0x000e640000003900 */
[----:B-1----:R-:W-:-:S04]  /*11260*/  LOP3.LUT R4, R4, UR4, RZ, 0xc0, !PT ;  /* 0x0000000404047c12 */ /* 0x002fc8000f8ec0ff */
[----:B------:R-:W1:Y:S01]  /*11270*/  POPC R13, R4 ;  /* 0x00000004000d7309 */ /* 0x000e620000000000 */
[----:B--2---:R-:W1:Y:S02]  /*11280*/  SHFL.IDX PT, R0, R3, R0, 0x1f ;  /* 0x00001f0003007589 */ /* 0x004e6400000e0000 */
[----:B-1----:R-:W-:Y:S01]  /*11290*/  IADD3 R13, R0, UR46, R13 ;  /* 0x0000002e000d7c10 */ /* 0x002fe2000fffe00d */
[----:B------:R-:W-:Y:S06]  /*112a0*/  BRA `(.L_x_974) ;  /* 0x0000002000f47947 */ /* 0x000fec0003800000 */
.L_x_973:
[----:B------:R-:W1:Y:S01]  /*112b0*/  S2UR UR4, SR_CgaCtaId ;  /* 0x00000000000479c3 */ /* 0x000e620000008800 */
[----:B------:R-:W-:Y:S02]  /*112c0*/  UMOV UR39, 0x400 ;  /* 0x0000040000277882 */ /* 0x000fe40000000000 */
[----:B-1----:R-:W-:-:S04]  /*112d0*/  ULEA UR39, UR4, UR39, 0x18 ;  /* 0x0000002704277291 */ /* 0x002fc8000f8ec03f */
[----:B------:R-:W-:-:S04]  /*112e0*/  UIADD3 UR4, UR39, 0x18400, URZ ;  /* 0x0001840027047890 */ /* 0x000fc8000fffe03f */
[----:B------:R-:W-:-:S06]  /*112f0*/  ULOP3.LUT UP0, URZ, UR4, 0x3ff, URZ, 0xc0, !UPT ;  /* 0x000003ff043f7892 */ /* 0x000fcc000f80c03f */
[----:B------:R-:W-:-:S13]  /*11300*/  PLOP3.LUT P0, PT, PT, PT, UP0, 0x80, 0x0 ;  /* 0x000000000000781c */ /* 0x000fda0003f0f008 */
[----:B------:R-:W-:Y:S05]  /*11310*/  @!P0 BRA `(.L_x_975) ;  /* 0x0000000000408947 */ /* 0x000fea0003800000 */
        /* <DEDUP_REMOVED lines=15> */
[----:B-1----:R-:W-:Y:S05]  /*11410*/  CALL.ABS.NOINC R2 ;  /* 0x0000000002007343 */ /* 0x002fea0003c00000 */
.L_x_975:
        /* <DEDUP_REMOVED lines=12> */
[----:B------:R-:W-:-:S02]  /*114e0*/  IMAD.U32 R7, RZ, RZ, UR9 ;  /* 0x00000009ff077e24 */ /* 0x000fc4000f8e00ff */
[----:B------:R-:W-:Y:S02]  /*114f0*/  IMAD.U32 R10, RZ, RZ, UR4 ;  /* 0x00000004ff0a7e24 */ /* 0x000fe4000f8e00ff */
[----:B------:R-:W-:Y:S02]  /*11500*/  IMAD.U32 R11, RZ, RZ, UR5 ;  /* 0x00000005ff0b7e24 */ /* 0x000fe4000f8e00ff */
[----:B------:R-:W-:Y:S02]  /*11510*/  IMAD.MOV.U32 R8, RZ, RZ, 0x70 ;  /* 0x00000070ff087424 */ /* 0x000fe400078e00ff */
[----:B------:R-:W-:Y:S02]  /*11520*/  IMAD.MOV.U32 R12, RZ, RZ, 0x1 ;  /* 0x00000001ff0c7424 */ /* 0x000fe400078e00ff */
[----:B-1----:R-:W-:-:S07]  /*11530*/  IMAD.MOV.U32 R13, RZ, RZ, RZ ;  /* 0x000000ffff0d7224 */ /* 0x002fce00078e00ff */
[----:B------:R-:W-:-:S07]  /*11540*/  LEPC R20, `(.L_x_977) ;  /* 0x000000001014794e */ /* 0x000fce0000000000 */
[----:B--2---:R-:W-:Y:S05]  /*11550*/  CALL.ABS.NOINC R2 ;  /* 0x0000000002007343 */ /* 0x004fea0003c00000 */
.L_x_977:
[----:B------:R1:W2:Y:S01]  /*11560*/  LDC.64 R2, c[0x4][R18] ;  /* 0x0100000012027b82 */ /* 0x0002a20000000a00 */
[----:B------:R-:W-:Y:S01]  /*11570*/  ULDC.64 UR6, c[0x4][0xa0] ;  /* 0x0100280000067ab9 */ /* 0x000fe20000000a00 */
[----:B------:R-:W-:Y:S01]  /*11580*/  ULDC.64 UR8, c[0x4][0xa8] ;  /* 0x01002a0000087ab9 */ /* 0x000fe20000000a00 */
[----:B------:R-:W-:Y:S01]  /*11590*/  ULDC.64 UR4, c[0x4][0x18] ;  /* 0x0100060000047ab9 */ /* 0x000fe20000000a00 */
        /* <DEDUP_REMOVED lines=11> */
.L_x_976:
[----:B------:R-:W-:Y:S01]  /*11650*/  ULDC.64 UR4, c[0x0][0x9f8] ;  /* 0x00027e0000047ab9 */ /* 0x000fe20000000a00 */
[----:B------:R-:W-:Y:S01]  /*11660*/  IMAD.U32 R5, RZ, RZ, UR43 ;  /* 0x0000002bff057e24 */ /* 0x000fe2000f8e00ff */
[----:B------:R-:W-:Y:S01]  /*11670*/  ISETP.NE.U32.AND P0, PT, RZ, UR4, PT ;  /* 0x00000004ff007c0c */ /* 0x000fe2000bf05070 */
[----:B------:R-:W-:Y:S01]  /*11680*/  IMAD.U32 R0, RZ, RZ, UR43 ;  /* 0x0000002bff007e24 */ /* 0x000fe2000f8e00ff */
[----:B------:R-:W1:Y:S01]  /*11690*/  LDC R4, c[0x0][0x428] ;  /* 0x00010a00ff047b82 */ /* 0x000e620000000800 */
[----:B------:R-:W2:Y:S01]  /*116a0*/  S2R R18, SR_TID.X ;  /* 0x0000000000127919 */ /* 0x000ea20000002100 */
[----:B------:R-:W-:-:S13]  /*116b0*/  ISETP.NE.AND.EX P0, PT, RZ, UR5, PT, P0 ;  /* 0x00000005ff007c0c */ /* 0x000fda000bf05300 */
[----:B------:R-:W3:Y:S02]  /*116c0*/  @P0 LDC.64 R2, c[0x0][0x9f8] ;  /* 0x00027e00ff020b82 */ /* 0x000ee40000000a00 */
[----:B---3--:R-:W-:-:S05]  /*116d0*/  @P0 IMAD.WIDE R2, R5, 0x4, R2 ;  /* 0x0000000405020825 */ /* 0x008fca00078e0202 */
[----:B------:R3:W4:Y:S01]  /*116e0*/  @P0 LDG.E R0, desc[UR50][R2.64] ;  /* 0x0000003202000981 */ /* 0x000722000c1e1900 */
[----:B-1----:R-:W-:Y:S01]  /*116f0*/  ISETP.NE.AND P0, PT, R4, 0x1, PT ;  /* 0x000000010400780c */ /* 0x002fe20003f05270 */
[----:B------:R-:W-:Y:S01]  /*11700*/  IMAD.U32 R4, RZ, RZ, UR42 ;  /* 0x0000002aff047e24 */ /* 0x000fe2000f8e00ff */
[----:B--2---:R-:W-:Y:S01]  /*11710*/  LOP3.LUT R18, R18, 0x1f, RZ, 0xc0, !PT ;  /* 0x0000001f12127812 */ /* 0x004fe200078ec0ff */
[----:B------:R-:W-:Y:S01]  /*11720*/  UMOV UR40, URZ ;  /* 0x0000003f00287c82 */ /* 0x000fe20008000000 */
[----:B------:R-:W-:Y:S01]  /*11730*/  UMOV UR8, 0x40 ;  /* 0x0000004000087882 */ /* 0x000fe20000000000 */
[----:B------:R-:W-:Y:S01]  /*11740*/  UMOV UR9, UR41 ;  /* 0x0000002900097c82 */ /* 0x000fe20008000000 */
[----:B------:R-:W-:Y:S01]  /*11750*/  ISETP.NE.AND P1, PT, R18, RZ, PT ;  /* 0x000000ff1200720c */ /* 0x000fe20003f25270 */
[----:B------:R-:W-:Y:S01]  /*11760*/  UMOV UR10, UR42 ;  /* 0x0000002a000a7c82 */ /* 0x000fe20008000000 */
[----:B------:R-:W-:Y:S01]  /*11770*/  UMOV UR11, UR43 ;  /* 0x0000002b000b7c82 */ /* 0x000fe20008000000 */
[----:B---3--:R-:W1:Y:S01]  /*11780*/  LDC.64 R2, c[0x0][0x3f8] ;  /* 0x0000fe00ff027b82 */ /* 0x008e620000000a00 */
[----:B------:R-:W-:-:S07]  /*11790*/  UMOV UR6, 0xffffffff ;  /* 0xffffffff00067882 */ /* 0x000fce0000000000 */
[----:B------:R-:W2:Y:S02]  /*117a0*/  @P0 LDC R5, c[0x0][0x42c] ;  /* 0x00010b00ff050b82 */ /* 0x000ea40000000800 */
[----:B------:R-:W-:-:S05]  /*117b0*/  VOTEU.ALL UP1, P1 ;  /* 0x00000000003f7886 */ /* 0x000fca0000820000 */
[----:B------:R-:W-:Y:S01]  /*117c0*/  @!UP1 UIADD3 UR4, UP0, UR48, 0x270, URZ ;  /* 0x0000027030049890 */ /* 0x000fe2000ff1e03f */
[----:B------:R-:W3:Y:S03]  /*117d0*/  @P0 LDC R6, c[0x0][0x430] ;  /* 0x00010c00ff060b82 */ /* 0x000ee60000000800 */
[----:B------:R-:W-:-:S09]  /*117e0*/  @!UP1 UIADD3.X UR5, URZ, UR49, URZ, UP0, !UPT ;  /* 0x000000313f059290 */ /* 0x000fd200087fe43f */
[----:B------:R1:W-:Y:S01]  /*117f0*/  @!UP1 UTMAPF.L2.4D [UR40], [UR4] ;  /* 0x00000028040095b8 */ /* 0x0003e20008018000 */
[----:B--2---:R-:W-:Y:S01]  /*11800*/  @P0 IMAD.HI.U32 R5, R5, UR42, RZ ;  /* 0x0000002a05050c27 */ /* 0x004fe2000f8e00ff */
[----:B------:R2:W-:Y:S04]  /*11810*/  @!UP1 UTMAPF.L2.4D [UR8], [UR4] ;  /* 0x00000008040095b8 */ /* 0x0005e80008018000 */
[----:B---3--:R-:W-:Y:S01]  /*11820*/  @P0 SHF.R.U32.HI R4, RZ, R6, R5 ;  /* 0x00000006ff040219 */ /* 0x008fe20000011605 */
[----:B------:R-:W-:Y:S01]  /*11830*/  IMAD.U32 R5, RZ, RZ, UR45 ;  /* 0x0000002dff057e24 */ /* 0x000fe2000f8e00ff */
[----:B-1----:R-:W-:-:S03]  /*11840*/  ISETP.NE.U32.AND P0, PT, R2, RZ, PT ;  /* 0x000000ff0200720c */ /* 0x002fc60003f05070 */
[----:B------:R-:W-:Y:S01]  /*11850*/  VIADD R5, R5, 0xffffffff ;  /* 0xffffffff05057836 */ /* 0x000fe20000000000 */
[----:B------:R-:W-:-:S04]  /*11860*/  ISETP.NE.AND.EX P0, PT, R3, RZ, PT, P0 ;  /* 0x000000ff0300720c */ /* 0x000fc80003f05300 */
[----:B----4-:R-:W-:Y:S01]  /*11870*/  SEL R6, R0, RZ, !P0 ;  /* 0x000000ff00067207 */ /* 0x010fe20004000000 */
[----:B--2---:R-:W-:Y:S08]  /*11880*/  BRA.DIV UR6, `(.L_x_978) ;  /* 0x0000002606687947 */ /* 0x004ff0000b800000 */
.L_x_1029:
[----:B------:R-:W-:Y:S01]  /*11890*/  UMOV UR4, 0xffffffff ;  /* 0xffffffff00047882 */ /* 0x000fe20000000000 */
[----:B------:R-:W-:Y:S02]  /*118a0*/  SHF.R.S32.HI R18, RZ, 0x1f, R0 ;  /* 0x0000001fff127819 */ /* 0x000fe40000011400 */
[----:B------:R-:W-:Y:S05]  /*118b0*/  BRA.DIV UR4, `(.L_x_979) ;  /* 0x0000002604887947 */ /* 0x000fea000b800000 */
[----:B------:R-:W-:-:S13]  /*118c0*/  ELECT P6, URZ, PT ;  /* 0x00000000003f782f */ /* 0x000fda00038c0000 */
.L_x_1032:
[----:B------:R-:W-:Y:S05]  /*118d0*/  @!P6 BRA `(.L_x_980) ;  /* 0x0000000000e0e947 */ /* 0x000fea0003800000 */
[----:B------:R-:W-:Y:S01]  /*118e0*/  IMAD.MOV.U32 R6, RZ, RZ, R0 ;  /* 0x000000ffff067224 */ /* 0x000fe200078e0000 */
[----:B------:R-:W-:Y:S06]  /*118f0*/  @!P0 BRA `(.L_x_981) ;  /* 0x0000000000488947 */ /* 0x000fec0003800000 */
[----:B------:R-:W1:Y:S01]  /*11900*/  LDC R10, c[0x0][0x41c] ;  /* 0x00010700ff0a7b82 */ /* 0x000e620000000800 */
[----:B------:R-:W-:Y:S01]  /*11910*/  IMAD.MOV.U32 R11, RZ, RZ, R5 ;  /* 0x000000ffff0b7224 */ /* 0x000fe200078e0005 */
[----:B------:R-:W-:Y:S02]  /*11920*/  ULDC.64 UR4, c[0x0][0x408] ;  /* 0x0001020000047ab9 */ /* 0x000fe40000000a00 */
[----:B------:R-:W-:-:S04]  /*11930*/  IMAD R9, R18, UR4, RZ ;  /* 0x0000000412097c24 */ /* 0x000fc8000f8e02ff */
[----:B------:R-:W-:Y:S01]  /*11940*/  IMAD R9, R0, UR5, R9 ;  /* 0x0000000500097c24 */ /* 0x000fe2000f8e0209 */
[----:B-1----:R-:W-:-:S13]  /*11950*/  ISETP.NE.AND P2, PT, R10, 0x1, PT ;  /* 0x000000010a00780c */ /* 0x002fda0003f45270 */
[----:B------:R-:W1:Y:S02]  /*11960*/  @P2 LDC.64 R6, c[0x0][0x420] ;  /* 0x00010800ff062b82 */ /* 0x000e640000000a00 */
[----:B-1----:R-:W-:-:S05]  /*11970*/  @P2 IMAD.HI.U32 R6, R5, R6, RZ ;  /* 0x0000000605062227 */ /* 0x002fca00078e00ff */
[----:B------:R-:W-:-:S04]  /*11980*/  @P2 SHF.R.U32.HI R11, RZ, R7, R6 ;  /* 0x00000007ff0b2219 */ /* 0x000fc80000011606 */
[--C-:B------:R-:W-:Y:S01]  /*11990*/  SHF.R.S32.HI R7, RZ, 0x1f, R11.reuse ;  /* 0x0000001fff077819 */ /* 0x100fe2000001140b */
[----:B------:R-:W-:-:S04]  /*119a0*/  IMAD.MOV.U32 R6, RZ, RZ, R11 ;  /* 0x000000ffff067224 */ /* 0x000fc800078e000b */
[----:B------:R-:W-:-:S04]  /*119b0*/  IMAD.WIDE.U32 R6, R0, UR4, R6 ;  /* 0x0000000400067c25 */ /* 0x000fc8000f8e0006 */
[----:B------:R-:W-:Y:S01]  /*119c0*/  IMAD.IADD R7, R7, 0x1, R9 ;  /* 0x0000000107077824 */ /* 0x000fe200078e0209 */
[----:B------:R-:W-:-:S04]  /*119d0*/  LEA R8, P2, R6, R2, 0x2 ;  /* 0x0000000206087211 */ /* 0x000fc800078410ff */
[----:B------:R-:W-:-:S05]  /*119e0*/  LEA.HI.X R9, R6, R3, R7, 0x2, P2 ;  /* 0x0000000306097211 */ /* 0x000fca00010f1407 */
[----:B------:R1:W5:Y:S01]  /*119f0*/  LDG.E R6, desc[UR50][R8.64] ;  /* 0x0000003208067981 */ /* 0x000362000c1e1900 */
[----:B------:R-:W-:-:S04]  /*11a00*/  IMAD.MOV R7, RZ, RZ, -R11 ;  /* 0x000000ffff077224 */ /* 0x000fc800078e0a0b */
[----:B------:R-:W-:-:S07]  /*11a10*/  IMAD R5, R10, R7, R5 ;  /* 0x000000070a057224 */ /* 0x000fce00078e0205 */
.L_x_981:
[----:B------:R-:W2:Y:S01]  /*11a20*/  S2R R7, SR_TID.X ;  /* 0x0000000000077919 */ /* 0x000ea20000002100 */
[----:B-1----:R-:W-:Y:S02]  /*11a30*/  LEA R8, R16, UR39, 0x3 ;  /* 0x0000002710087c11 */ /* 0x002fe4000f8e18ff */
[----:B--2---:R-:W-:Y:S02]  /*11a40*/  LOP3.LUT R9, R7, 0x7f, RZ, 0xc0, !PT ;  /* 0x0000007f07097812 */ /* 0x004fe400078ec0ff */
[----:B------:R-:W-:Y:S02]  /*11a50*/  SHF.L.U32 R7, R17, 0x1f, RZ ;  /* 0x0000001f11077819 */ /* 0x000fe400000006ff */
[----:B------:R-:W-:Y:S02]  /*11a60*/  ISETP.NE.AND P3, PT, R9, RZ, PT ;  /* 0x000000ff0900720c */ /* 0x000fe40003f65270 */
[----:B------:R-:W1:Y:S02]  /*11a70*/  SYNCS.PHASECHK.TRANS64.TRYWAIT P2, [R8+URZ+0x28840], R7 ;  /* 0x02884007080075a7 */ /* 0x000e64000804017f */
[----:B-1----:R-:W-:Y:S09]  /*11a80*/  @!P2 BRA `(.L_x_982) ;  /* 0x000000240034a947 */ /* 0x002ff20003800000 */
.L_x_1033:
        /* <DEDUP_REMOVED lines=8> */
.L_x_983:
        /* <DEDUP_REMOVED lines=9> */
[----:B------:R-:W-:-:S04]  /*11ba0*/  UMOV UR15, 0x40 ;  /* 0x00000040000f7882 */ /* 0x000fc80000000000 */
[----:B------:R-:W-:Y:S02]  /*11bb0*/  ULEA UR6, UR6, UR39, 0xf ;  /* 0x0000002706067291 */ /* 0x000fe4000f8e783f */
[----:B------:R-:W-:Y:S02]  /*11bc0*/  UIADD3 UR9, UR9, 0x28830, URZ ;  /* 0x0002883009097890 */ /* 0x000fe4000fffe03f */
[----:B------:R-:W-:Y:S02]  /*11bd0*/  USHF.L.U32 UR11, UR11, 0x7, URZ ;  /* 0x000000070b0b7899 */ /* 0x000fe4000800063f */
        /* <DEDUP_REMOVED lines=8> */
.L_x_980:
[----:B------:R-:W-:Y:S05]  /*11c60*/  WARPSYNC.ALL ;  /* 0x0000000000007948 */ /* 0x000fea0003800000 */
[----:B------:R-:W-:Y:S01]  /*11c70*/  BAR.SYNC.DEFER_BLOCKING 0x8, 0x120 ;  /* 0x0204800000007b1d */ /* 0x000fe20000010000 */
[----:B------:R-:W-:Y:S01]  /*11c80*/  ELECT P2, URZ, PT ;  /* 0x00000000003f782f */ /* 0x000fe20003840000 */
[----:B------:R-:W-:Y:S02]  /*11c90*/  UIADD3 UR47, UR47, 0x1, URZ ;  /* 0x000000012f2f7890 */ /* 0x000fe4000fffe03f */
[----:B------:R-:W-:Y:S02]  /*11ca0*/  UIADD3 UR6, UP0, UR48, 0x270, URZ ;  /* 0x0000027030067890 */ /* 0x000fe4000ff1e03f */
[----:B------:R-:W-:-:S02]  /*11cb0*/  ULEA.HI UR4, UR47, UR47, URZ, 0x1 ;  /* 0x0000002f2f047291 */ /* 0x000fc4000f8f083f */
[----:B------:R-:W-:Y:S02]  /*11cc0*/  UIADD3 UR8, UR39, 0x10400, URZ ;  /* 0x0001040027087890 */ /* 0x000fe4000fffe03f */
[----:B------:R-:W-:Y:S02]  /*11cd0*/  ULOP3.LUT UR4, UR4, 0xfffffffe, URZ, 0xc0, !UPT ;  /* 0xfffffffe04047892 */ /* 0x000fe4000f8ec03f */
[----:B------:R-:W-:Y:S02]  /*11ce0*/  UIADD3 UR9, UR39, 0x28800, URZ ;  /* 0x0002880027097890 */ /* 0x000fe4000fffe03f */
[----:B-1----:R-:W-:Y:S01]  /*11cf0*/  @P2 IMAD.MOV.U32 R7, RZ, RZ, 0x8000 ;  /* 0x00008000ff072424 */ /* 0x002fe200078e00ff */
[----:B------:R-:W-:Y:S02]  /*11d00*/  UIADD3 UR4, UR47, -UR4, URZ ;  /* 0x800000042f047290 */ /* 0x000fe4000fffe03f */
[----:B------:R-:W-:Y:S02]  /*11d10*/  UIADD3.X UR7, URZ, UR49, URZ, UP0, !UPT ;  /* 0x000000313f077290 */ /* 0x000fe400087fe43f */
[----:B------:R-:W-:Y:S01]  /*11d20*/  UIADD3 UR16, UR39, 0x14400, URZ ;  /* 0x0001440027107890 */ /* 0x000fe2000fffe03f */
[----:B------:R-:W-:Y:S01]  /*11d30*/  UMOV UR11, UR41 ;  /* 0x00000029000b7c82 */ /* 0x000fe20008000000 */
[----:B------:R-:W-:Y:S01]  /*11d40*/  UMOV UR12, UR42 ;  /* 0x0000002a000c7c82 */ /* 0x000fe20008000000 */
[----:B------:R-:W-:Y:S01]  /*11d50*/  UMOV UR13, UR43 ;  /* 0x0000002b000d7c82 */ /* 0x000fe20008000000 */
[----:B------:R1:W-:Y:S01]  /*11d60*/  @P2 SYNCS.ARRIVE.TRANS64 RZ, [UR39+0x28800], R7 ;  /* 0x02880007ffff29a7 */ /* 0x0003e20008000027 */
[----:B------:R-:W-:Y:S01]  /*11d70*/  UMOV UR14, 0x0 ;  /* 0x00000000000e7882 */ /* 0x000fe20000000000 */
[----:B------:R-:W-:Y:S01]  /*11d80*/  UMOV UR15, 0x12f00000 ;  /* 0x12f00000000f7882 */ /* 0x000fe20000000000 */
[----:B------:R-:W-:Y:S01]  /*11d90*/  UMOV UR10, URZ ;  /* 0x0000003f000a7c82 */ /* 0x000fe20008000000 */
[----:B------:R-:W-:Y:S01]  /*11da0*/  UMOV UR19, UR41 ;  /* 0x0000002900137c82 */ /* 0x000fe20008000000 */
[----:B------:R-:W-:Y:S01]  /*11db0*/  UMOV UR20, UR42 ;  /* 0x0000002a00147c82 */ /* 0x000fe20008000000 */
[----:B------:R-:W-:Y:S01]  /*11dc0*/  UMOV UR21, UR43 ;  /* 0x0000002b00157c82 */ /* 0x000fe20008000000 */
[----:B------:R-:W-:Y:S01]  /*11dd0*/  UMOV UR18, 0x40 ;  /* 0x0000004000127882 */ /* 0x000fe20000000000 */
[----:B-1----:R-:W-:Y:S01]  /*11de0*/  IMAD.U32 R7, RZ, RZ, UR4 ;  /* 0x00000004ff077e24 */ /* 0x002fe2000f8e00ff */
[----:B------:R-:W-:Y:S01]  /*11df0*/  UMOV UR17, UR9 ;  /* 0x0000000900117c82 */ /* 0x000fe20008000000 */
[----:B------:R1:W-:Y:S03]  /*11e00*/  UTMALDG.4D [UR8], [UR6], desc[UR14] ;  /* 0x00000e08060075b4 */ /* 0x0003e60008019000 */
[----:B------:R-:W-:Y:S01]  /*11e10*/  SHF.L.U32 R7, R7, 0x1f, RZ ;  /* 0x0000001f07077819 */ /* 0x000fe200000006ff */
[----:B------:R1:W-:Y:S03]  /*11e20*/  UTMALDG.4D [UR16], [UR6], desc[UR14] ;  /* 0x00000e10060075b4 */ /* 0x0003e60008019000 */
[----:B------:R-:W2:Y:S02]  /*11e30*/  SYNCS.PHASECHK.TRANS64.TRYWAIT P2, [UR39+0x28820], R7 ;  /* 0x02882007ff0075a7 */ /* 0x000ea40008040167 */
[----:B-12---:R-:W-:Y:S05]  /*11e40*/  @!P2 BRA `(.L_x_984) ;  /* 0x000000200058a947 */ /* 0x006fea0003800000 */
.L_x_1034:
[----:B------:R-:W-:-:S04]  /*11e50*/  UIADD3 UR4, UR45, -0x2, URZ ;  /* 0xfffffffe2d047890 */ /* 0x000fc8000fffe03f */
[----:B------:R-:W-:-:S06]  /*11e60*/  UISETP.GE.AND UP0, UPT, UR4, UR44, UPT ;  /* 0x0000002c0400728c */ /* 0x000fcc000bf06270 */
[----:B------:R-:W-:-:S13]  /*11e70*/  PLOP3.LUT P2, PT, PT, PT, UP0, 0x80, 0x0 ;  /* 0x000000000000781c */ /* 0x000fda0003f4f008 */
[----:B------:R-:W-:Y:S05]  /*11e80*/  @!P2 BRA `(.L_x_985) ;  /* 0x00000014000ca947 */ /* 0x000fea0003800000 */
[----:B-1----:R-:W-:Y:S01]  /*11e90*/  IMAD R8, RZ, RZ, -UR45 ;  /* 0x8000002dff087e24 */ /* 0x002fe2000f8e02ff */
[----:B------:R-:W-:Y:S01]  /*11ea0*/  LOP3.LUT R11, RZ, UR44, RZ, 0x33, !PT ;  /* 0x0000002cff0b7c12 */ /* 0x000fe2000f8e33ff */
[----:B------:R-:W-:-:S03]  /*11eb0*/  ULDC.64 UR36, c[0x0][0x408] ;  /* 0x0001020000247ab9 */ /* 0x000fc60000000a00 */
[----:B------:R-:W-:-:S05]  /*11ec0*/  VIADDMNMX R11, R8, 0x1, R11, !PT ;  /* 0x00000001080b7846 */ /* 0x000fca000780010b */
[----:B------:R-:W-:-:S05]  /*11ed0*/  VIADD R7, R11, UR45 ;  /* 0x0000002d0b077c36 */ /* 0x000fca0008000000 */
[----:B------:R-:W-:-:S04]  /*11ee0*/  LOP3.LUT R7, R7, 0x1, RZ, 0xc0, !PT ;  /* 0x0000000107077812 */ /* 0x000fc800078ec0ff */
[----:B------:R-:W-:Y:S01]  /*11ef0*/  ISETP.NE.U32.AND P2, PT, R7, 0x1, PT ;  /* 0x000000010700780c */ /* 0x000fe20003f45070 */
[----:B------:R-:W-:-:S12]  /*11f00*/  IMAD.U32 R7, RZ, RZ, UR4 ;  /* 0x00000004ff077e24 */ /* 0x000fd8000f8e00ff */
        /* <DEDUP_REMOVED lines=11> */
[----:B------:R-:W-:Y:S02]  /*11fc0*/  ULDC.64 UR4, c[0x0][0x408] ;  /* 0x0001020000047ab9 */ /* 0x000fe40000000a00 */
        /* <DEDUP_REMOVED lines=9> */
[----:B------:R-:W-:-:S03]  /*12060*/  SHF.R.S32.HI R9, RZ, 0x1f, R8 ;  /* 0x0000001fff097819 */ /* 0x000fc60000011408 */
[----:B------:R-:W-:-:S04]  /*12070*/  IMAD.WIDE.U32 R8, R0, UR4, R8 ;  /* 0x0000000400087c25 */ /* 0x000fc8000f8e0008 */
[----:B------:R-:W-:Y:S01]  /*12080*/  IMAD.IADD R13, R13, 0x1, R9 ;  /* 0x000000010d0d7824 */ /* 0x000fe200078e0209 */
[----:B------:R-:W-:-:S04]  /*12090*/  LEA R2, P2, R8, R2, 0x2 ;  /* 0x0000000208027211 */ /* 0x000fc800078410ff */
[----:B------:R-:W-:-:S05]  /*120a0*/  LEA.HI.X R3, R8, R3, R13, 0x2, P2 ;  /* 0x0000000308037211 */ /* 0x000fca00010f140d */
[----:B------:R1:W5:Y:S04]  /*120b0*/  LDG.E R8, desc[UR50][R2.64] ;  /* 0x0000003202087981 */ /* 0x000368000c1e1900 */
.L_x_989:
[----:B-1----:R-:W1:Y:S01]  /*120c0*/  S2R R2, SR_TID.X ;  /* 0x0000000000027919 */ /* 0x002e620000002100 */
[----:B------:R-:W-:Y:S02]  /*120d0*/  LEA R3, R10, UR39, 0x3 ;  /* 0x000000270a037c11 */ /* 0x000fe4000f8e18ff */
[----:B-1----:R-:W-:Y:S02]  /*120e0*/  LOP3.LUT R9, R2, 0x7f, RZ, 0xc0, !PT ;  /* 0x0000007f02097812 */ /* 0x002fe400078ec0ff */
[----:B------:R-:W-:Y:S02]  /*120f0*/  SHF.L.U32 R2, R12, 0x1f, RZ ;  /* 0x0000001f0c027819 */ /* 0x000fe400000006ff */
[----:B------:R-:W-:Y:S02]  /*12100*/  ISETP.NE.AND P2, PT, R9, RZ, PT ;  /* 0x000000ff0900720c */ /* 0x000fe40003f45270 */
[----:B------:R-:W1:Y:S02]  /*12110*/  SYNCS.PHASECHK.TRANS64.TRYWAIT P3, [R3+URZ+0x28840], R2 ;  /* 0x02884002030075a7 */ /* 0x000e64000806017f */
[----:B-1----:R-:W-:Y:S09]  /*12120*/  @!P3 BRA `(.L_x_990) ;  /* 0x0000001c00b8b947 */ /* 0x002ff20003800000 */
.L_x_1035:
        /* <DEDUP_REMOVED lines=8> */
.L_x_991:
[----:B------:R-:W-:Y:S01]  /*121b0*/  R2UR UR8, R10 ;  /* 0x000000000a0872ca */ /* 0x000fe200000e0000 */
[----:B------:R-:W-:Y:S01]  /*121c0*/  UIADD3 UR4, UP0, UR48, 0x370, URZ ;  /* 0x0000037030047890 */ /* 0x000fe2000ff1e03f */
[----:B------:R-:W-:Y:S01]  /*121d0*/  R2UR UR9, R3 ;  /* 0x00000000030972ca */ /* 0x000fe200000e0000 */
[----:B------:R-:W-:Y:S01]  /*121e0*/  UIADD3 UR17, UR39, 0x28800, URZ ;  /* 0x0002880027117890 */ /* 0x000fe2000fffe03f */
[----:B------:R-:W-:Y:S01]  /*121f0*/  R2UR UR11, R7 ;  /* 0x00000000070b72ca */ /* 0x000fe200000e0000 */
[----:B------:R-:W-:Y:S01]  /*12200*/  UIADD3.X UR5, URZ, UR49, URZ, UP0, !UPT ;  /* 0x000000313f057290 */ /* 0x000fe200087fe43f */
[----:B------:R-:W-:Y:S01]  /*12210*/  R2UR UR12, R4 ;  /* 0x00000000040c72ca */ /* 0x000fe200000e0000 */
[----:B------:R-:W-:Y:S01]  /*12220*/  UMOV UR10, URZ ;  /* 0x0000003f000a7c82 */ /* 0x000fe20008000000 */
[----:B-----5:R-:W-:Y:S01]  /*12230*/  R2UR UR13, R8 ;  /* 0x00000000080d72ca */ /* 0x020fe200000e0000 */
[----:B------:R-:W-:Y:S01]  /*12240*/  UMOV UR6, 0x0 ;  /* 0x0000000000067882 */ /* 0x000fe20000000000 */
[----:B------:R-:W-:Y:S01]  /*12250*/  UMOV UR7, 0x14f00000 ;  /* 0x14f0000000077882 */ /* 0x000fe20000000000 */
[----:B------:R-:W-:Y:S01]  /*12260*/  UMOV UR16, 0x40 ;  /* 0x0000004000107882 */ /* 0x000fe20000000000 */
[----:B-1----:R-:W-:Y:S01]  /*12270*/  SHF.L.U32 R3, R17, 0x1f, RZ ;  /* 0x0000001f11037819 */ /* 0x002fe200000006ff */
[----:B------:R-:W-:Y:S01]  /*12280*/  ULEA UR8, UR8, UR39, 0xf ;  /* 0x0000002708087291 */ /* 0x000fe2000f8e783f */
[----:B------:R-:W-:Y:S01]  /*12290*/  LEA R2, R16, UR17, 0x3 ;  /* 0x0000001110027c11 */ /* 0x000fe2000f8e18ff */
[----:B------:R-:W-:-:S02]  /*122a0*/  UIADD3 UR9, UR9, 0x28830, URZ ;  /* 0x0002883009097890 */ /* 0x000fc4000fffe03f */
[----:B------:R-:W-:Y:S02]  /*122b0*/  USHF.L.U32 UR11, UR11, 0x7, URZ ;  /* 0x000000070b0b7899 */ /* 0x000fe4000800063f */
        /* <DEDUP_REMOVED lines=9> */
.L_x_1036:
[----:B------:R-:W-:Y:S05]  /*12350*/  @P2 BRA `(.L_x_993) ;  /* 0x0000000000202947 */ /* 0x000fea0003800000 */
[----:B------:R-:W2:Y:S01]  /*12360*/  S2R R9, SR_TID.X ;  /* 0x0000000000097919 */ /* 0x000ea20000002100 */
[----:B-1----:R-:W-:Y:S01]  /*12370*/  LEA R2, R16, UR39, 0x3 ;  /* 0x0000002710027c11 */ /* 0x002fe2000f8e18ff */
[----:B------:R-:W-:-:S04]  /*12380*/  IMAD.MOV.U32 R3, RZ, RZ, 0x8000 ;  /* 0x00008000ff037424 */ /* 0x000fc800078e00ff */
[----:B------:R3:W-:Y:S01]  /*12390*/  SYNCS.ARRIVE.TRANS64 RZ, [R2+URZ+0x28850], R3 ;  /* 0x0288500302ff79a7 */ /* 0x0007e2000800003f */
[----:B--2---:R-:W-:-:S04]  /*123a0*/  LOP3.LUT R9, R9, 0x1f, RZ, 0xc0, !PT ;  /* 0x0000001f09097812 */ /* 0x004fc800078ec0ff */
[----:B------:R-:W-:-:S13]  /*123b0*/  ISETP.NE.AND P2, PT, R9, RZ, PT ;  /* 0x000000ff0900720c */ /* 0x000fda0003f45270 */
[----:B---3--:R-:W-:Y:S05]  /*123c0*/  @!P2 BRA `(.L_x_993) ;  /* 0x000000000004a947 */ /* 0x008fea0003800000 */
[----:B------:R-:W-:Y:S01]  /*123d0*/  BPT.TRAP 0x1 ;  /* 0x000000040000795c */ /* 0x000fe20000300000 */
.L_x_993:
        /* <DEDUP_REMOVED lines=10> */
[----:B------:R-:W-:-:S02]  /*12480*/  IMAD.MOV.U32 R6, RZ, RZ, R8 ;  /* 0x000000ffff067224 */ /* 0x000fc400078e0008 */
[----:B------:R-:W-:Y:S01]  /*12490*/  IMAD.MOV.U32 R5, RZ, RZ, R7 ;  /* 0x000000ffff057224 */ /* 0x000fe200078e0007 */
[----:B------:R-:W-:Y:S02]  /*124a0*/  ULEA UR14, UR9, UR39, 0xf ;  /* 0x00000027090e7291 */ /* 0x000fe4000f8e783f */
[----:B------:R-:W-:Y:S02]  /*124b0*/  ULEA UR9, UR9, UR39, 0x3 ;  /* 0x0000002709097291 */ /* 0x000fe4000f8e183f */
[----:B------:R-:W-:Y:S02]  /*124c0*/  USHF.L.U32 UR11, UR11, 0x7, URZ ;  /* 0x000000070b0b7899 */ /* 0x000fe4000800063f */
        /* <DEDUP_REMOVED lines=8> */
.L_x_988:
[----:B------:R-:W-:Y:S05]  /*12550*/  BSYNC B0 ;  /* 0x0000000000007941 */ /* 0x000fea0003800000 */
.L_x_987:
[----:B------:R-:W-:Y:S01]  /*12560*/  UIADD3 UR4, UR45, -0x3, URZ ;  /* 0xfffffffd2d047890 */ /* 0x000fe2000fffe03f */
[----:B------:R-:W-:Y:S02]  /*12570*/  IMAD.MOV.U32 R16, RZ, RZ, R10 ;  /* 0x000000ffff107224 */ /* 0x000fe400078e000a */
[----:B------:R-:W-:-:S03]  /*12580*/  IMAD.MOV.U32 R17, RZ, RZ, R12 ;  /* 0x000000ffff117224 */ /* 0x000fc600078e000c */
[----:B------:R-:W-:-:S07]  /*12590*/  IMAD.U32 R7, RZ, RZ, UR4 ;  /* 0x00000004ff077e24 */ /* 0x000fce000f8e00ff */
.L_x_986:
[----:B------:R-:W-:Y:S01]  /*125a0*/  ULOP3.LUT UR4, URZ, UR45, URZ, 0x33, !UPT ;  /* 0x0000002d3f047292 */ /* 0x000fe2000f8e333f */
[----:B------:R-:W-:Y:S01]  /*125b0*/  VIADD R11, R11, 0xfffffffe ;  /* 0xfffffffe0b0b7836 */ /* 0x000fe20000000000 */
[----:B------:R-:W-:Y:S04]  /*125c0*/  BSSY B0, `(.L_x_985) ;  /* 0x00000cf000007945 */ /* 0x000fe80003800000 */
[----:B------:R-:W-:-:S13]  /*125d0*/  ISETP.NE.AND P2, PT, R11, UR4, PT ;  /* 0x000000040b007c0c */ /* 0x000fda000bf45270 */
[----:B------:R-:W-:Y:S05]  /*125e0*/  @!P2 BRA `(.L_x_994) ;  /* 0x0000000c0030a947 */ /* 0x000fea0003800000 */
[----:B------:R-:W-:-:S07]  /*125f0*/  IMAD.MOV.U32 R8, RZ, RZ, R6 ;  /* 0x000000ffff087224 */ /* 0x000fce00078e0006 */
.L_x_1009:
[----:B------:R-:W-:Y:S01]  /*12600*/  VIADD R10, R16, 0x1 ;  /* 0x00000001100a7836 */ /* 0x000fe20000000000 */
[----:B------:R-:W-:Y:S05]  /*12610*/  YIELD ;  /* 0x0000000000007946 */ /* 0x000fea0003800000 */
[----:B------:R-:W-:Y:S01]  /*12620*/  ISETP.NE.AND P2, PT, R10, 0x2, PT ;  /* 0x000000020a00780c */ /* 0x000fe20003f45270 */
[----:B------:R-:W-:Y:S03]  /*12630*/  BSSY B1, `(.L_x_995) ;  /* 0x0000060000017945 */ /* 0x000fe60003800000 */
[----:B-1----:R-:W-:-:S02]  /*12640*/  SEL R2, RZ, 0x1, P2 ;  /* 0x00000001ff027807 */ /* 0x002fc40001000000 */
[----:B------:R-:W-:Y:S02]  /*12650*/  SEL R10, R10, RZ, P2 ;  /* 0x000000ff0a0a7207 */ /* 0x000fe40001000000 */
[----:B------:R-:W-:Y:S01]  /*12660*/  LOP3.LUT R11, R17, R2, RZ, 0x3c, !PT ;  /* 0x00000002110b7212 */ /* 0x000fe200078e3cff */
[----:B------:R-:W-:Y:S06]  /*12670*/  @!P6 BRA `(.L_x_996) ;  /* 0x00000004006ce947 */ /* 0x000fec0003800000 */
[----:B------:R-:W-:Y:S01]  /*12680*/  IMAD.MOV.U32 R12, RZ, RZ, R7 ;  /* 0x000000ffff0c7224 */ /* 0x000fe200078e0007 */
[----:B------:R-:W-:Y:S06]  /*12690*/  @!P0 BRA `(.L_x_997) ;  /* 0x0000000000448947 */ /* 0x000fec0003800000 */
[----:B------:R-:W1:Y:S01]  /*126a0*/  LDC R9, c[0x0][0x41c] ;  /* 0x00010700ff097b82 */ /* 0x000e620000000800 */
        /* <DEDUP_REMOVED lines=16> */
.L_x_997:
[----:B------:R-:W1:Y:S01]  /*127b0*/  S2R R2, SR_TID.X ;  /* 0x0000000000027919 */ /* 0x000e620000002100 */
[----:B------:R-:W-:Y:S02]  /*127c0*/  LEA R3, R10, UR39, 0x3 ;  /* 0x000000270a037c11 */ /* 0x000fe4000f8e18ff */
[----:B-1----:R-:W-:Y:S02]  /*127d0*/  LOP3.LUT R9, R2, 0x7f, RZ, 0xc0, !PT ;  /* 0x0000007f02097812 */ /* 0x002fe400078ec0ff */
[----:B------:R-:W-:Y:S02]  /*127e0*/  SHF.L.U32 R2, R11, 0x1f, RZ ;  /* 0x0000001f0b027819 */ /* 0x000fe400000006ff */
[----:B------:R-:W-:Y:S02]  /*127f0*/  ISETP.NE.AND P2, PT, R9, RZ, PT ;  /* 0x000000ff0900720c */ /* 0x000fe40003f45270 */
[----:B------:R-:W1:Y:S02]  /*12800*/  SYNCS.PHASECHK.TRANS64.TRYWAIT P3, [R3+URZ+0x28840], R2 ;  /* 0x02884002030075a7 */ /* 0x000e64000806017f */
[----:B-1----:R-:W-:Y:S09]  /*12810*/  @!P3 BRA `(.L_x_998) ;  /* 0x000000180024b947 */ /* 0x002ff20003800000 */
.L_x_1037:
        /* <DEDUP_REMOVED lines=8> */
.L_x_999:
        /* <DEDUP_REMOVED lines=12> */
[----:B------:R-:W-:Y:S01]  /*12960*/  SHF.L.U32 R17, R17, 0x1f, RZ ;  /* 0x0000001f11117819 */ /* 0x000fe200000006ff */
[----:B------:R-:W-:Y:S01]  /*12970*/  ULEA UR8, UR8, UR39, 0xf ;  /* 0x0000002708087291 */ /* 0x000fe2000f8e783f */
[----:B-1----:R-:W-:Y:S01]  /*12980*/  LEA R2, R16, UR17, 0x3 ;  /* 0x0000001110027c11 */ /* 0x002fe2000f8e18ff */
        /* <DEDUP_REMOVED lines=11> */
.L_x_1038:
[----:B------:R-:W-:Y:S05]  /*12a40*/  @P2 BRA `(.L_x_1001) ;  /* 0x00000000001c2947 */ /* 0x000fea0003800000 */
[----:B------:R-:W2:Y:S02]  /*12a50*/  S2R R3, SR_TID.X ;  /* 0x0000000000037919 */ /* 0x000ea40000002100 */
[----:B--2---:R-:W-:Y:S01]  /*12a60*/  LOP3.LUT R9, R3, 0x1f, RZ, 0xc0, !PT ;  /* 0x0000001f03097812 */ /* 0x004fe200078ec0ff */
[----:B------:R-:W-:-:S03]  /*12a70*/  IMAD.MOV.U32 R3, RZ, RZ, 0x8000 ;  /* 0x00008000ff037424 */ /* 0x000fc600078e00ff */
[----:B------:R-:W-:Y:S01]  /*12a80*/  ISETP.NE.AND P2, PT, R9, RZ, PT ;  /* 0x000000ff0900720c */ /* 0x000fe20003f45270 */
[----:B------:R2:W-:-:S12]  /*12a90*/  SYNCS.ARRIVE.TRANS64 RZ, [R2+URZ+0x50], R3 ;  /* 0x0000500302ff79a7 */ /* 0x0005d8000800003f */
[----:B--2---:R-:W-:Y:S05]  /*12aa0*/  @!P2 BRA `(.L_x_1001) ;  /* 0x000000000004a947 */ /* 0x004fea0003800000 */
[----:B------:R-:W-:Y:S01]  /*12ab0*/  BPT.TRAP 0x1 ;  /* 0x000000040000795c */ /* 0x000fe20000300000 */
.L_x_1001:
        /* <DEDUP_REMOVED lines=11> */
[----:B------:R-:W-:Y:S01]  /*12b70*/  IMAD.MOV.U32 R6, RZ, RZ, R8 ;  /* 0x000000ffff067224 */ /* 0x000fe200078e0008 */
[----:B------:R-:W-:Y:S02]  /*12b80*/  ULEA UR6, UR6, UR39, 0xf ;  /* 0x0000002706067291 */ /* 0x000fe4000f8e783f */
[----:B------:R-:W-:Y:S02]  /*12b90*/  USHF.L.U32 UR11, UR11, 0x7, URZ ;  /* 0x000000070b0b7899 */ /* 0x000fe4000800063f */
[----:B------:R-:W-:Y:S02]  /*12ba0*/  UIADD3 UR9, UR9, 0x50, URZ ;  /* 0x0000005009097890 */ /* 0x000fe4000fffe03f */
        /* <DEDUP_REMOVED lines=8> */
.L_x_996:
[----:B------:R-:W-:Y:S05]  /*12c30*/  BSYNC B1 ;  /* 0x0000000000017941 */ /* 0x000fea0003800000 */
.L_x_995:
[----:B------:R-:W-:Y:S01]  /*12c40*/  VIADD R16, R10, 0x1 ;  /* 0x000000010a107836 */ /* 0x000fe20000000000 */
[----:B------:R-:W-:Y:S01]  /*12c50*/  BSSY B1, `(.L_x_1002) ;  /* 0x0000062000017945 */ /* 0x000fe20003800000 */
[----:B------:R-:W-:-:S03]  /*12c60*/  VIADD R12, R7, 0xffffffff ;  /* 0xffffffff070c7836 */ /* 0x000fc60000000000 */
[----:B------:R-:W-:-:S04]  /*12c70*/  ISETP.NE.AND P2, PT, R16, 0x2, PT ;  /* 0x000000021000780c */ /* 0x000fc80003f45270 */
[----:B-1----:R-:W-:Y:S02]  /*12c80*/  SEL R2, RZ, 0x1, P2 ;  /* 0x00000001ff027807 */ /* 0x002fe40001000000 */
[----:B------:R-:W-:Y:S02]  /*12c90*/  SEL R16, R16, RZ, P2 ;  /* 0x000000ff10107207 */ /* 0x000fe40001000000 */
[----:B------:R-:W-:Y:S01]  /*12ca0*/  LOP3.LUT R17, R11, R2, RZ, 0x3c, !PT ;  /* 0x000000020b117212 */ /* 0x000fe200078e3cff */
[----:B------:R-:W-:Y:S06]  /*12cb0*/  @!P6 BRA `(.L_x_1003) ;  /* 0x00000004006ce947 */ /* 0x000fec0003800000 */
[----:B------:R-:W-:Y:S01]  /*12cc0*/  IMAD.MOV.U32 R13, RZ, RZ, R12 ;  /* 0x000000ffff0d7224 */ /* 0x000fe200078e000c */
[----:B------:R-:W-:Y:S06]  /*12cd0*/  @!P0 BRA `(.L_x_1004) ;  /* 0x0000000000448947 */ /* 0x000fec0003800000 */
[----:B------:R-:W1:Y:S02]  /*12ce0*/  LDC R8, c[0x0][0x41c] ;  /* 0x00010700ff087b82 */ /* 0x000e640000000800 */
        /* <DEDUP_REMOVED lines=16> */
.L_x_1004:
[----:B------:R-:W-:Y:S02]  /*12df0*/  LEA R2, R16, UR39, 0x3 ;  /* 0x0000002710027c11 */ /* 0x000fe4000f8e18ff */
[----:B------:R-:W-:-:S04]  /*12e00*/  SHF.L.U32 R3, R17, 0x1f, RZ ;  /* 0x0000001f11037819 */ /* 0x000fc800000006ff */
[----:B------:R-:W2:Y:S02]  /*12e10*/  SYNCS.PHASECHK.TRANS64.TRYWAIT P2, [R2+URZ+0x28840], R3 ;  /* 0x02884003020075a7 */ /* 0x000ea4000804017f */
[----:B--2---:R-:W-:Y:S05]  /*12e20*/  @!P2 BRA `(.L_x_1005) ;  /* 0x0000001000c8a947 */ /* 0x004fea0003800000 */
.L_x_1039:
        /* <DEDUP_REMOVED lines=11> */
.L_x_1006:
[----:B------:R-:W-:Y:S01]  /*12ee0*/  R2UR UR9, R16 ;  /* 0x00000000100972ca */ /* 0x000fe200000e0000 */
[----:B------:R-:W-:Y:S01]  /*12ef0*/  UIADD3 UR17, UR39, 0x28800, URZ ;  /* 0x0002880027117890 */ /* 0x000fe2000fffe03f */
[----:B------:R-:W-:Y:S01]  /*12f00*/  R2UR UR11, R13 ;  /* 0x000000000d0b72ca */ /* 0x000fe200000e0000 */
[----:B------:R-:W-:Y:S01]  /*12f10*/  UIADD3 UR4, UP0, UR48, 0x370, URZ ;  /* 0x0000037030047890 */ /* 0x000fe2000ff1e03f */
[----:B------:R-:W-:Y:S01]  /*12f20*/  R2UR UR12, R4 ;  /* 0x00000000040c72ca */ /* 0x000fe200000e0000 */
[----:B------:R-:W-:Y:S01]  /*12f30*/  UMOV UR10, URZ ;  /* 0x0000003f000a7c82 */ /* 0x000fe20008000000 */
[----:B-----5:R-:W-:Y:S01]  /*12f40*/  R2UR UR13, R8 ;  /* 0x00000000080d72ca */ /* 0x020fe200000e0000 */
[----:B------:R-:W-:Y:S01]  /*12f50*/  UIADD3.X UR5, URZ, UR49, URZ, UP0, !UPT ;  /* 0x000000313f057290 */ /* 0x000fe200087fe43f */
[----:B------:R-:W-:Y:S01]  /*12f60*/  SHF.L.U32 R11, R11, 0x1f, RZ ;  /* 0x0000001f0b0b7819 */ /* 0x000fe200000006ff */
[----:B------:R-:W-:Y:S01]  /*12f70*/  UMOV UR6, 0x0 ;  /* 0x0000000000067882 */ /* 0x000fe20000000000 */
[----:B------:R-:W-:Y:S01]  /*12f80*/  UMOV UR7, 0x14f00000 ;  /* 0x14f0000000077882 */ /* 0x000fe20000000000 */
[----:B------:R-:W-:Y:S01]  /*12f90*/  UMOV UR16, 0x40 ;  /* 0x0000004000107882 */ /* 0x000fe20000000000 */
[----:B--2---:R-:W-:Y:S01]  /*12fa0*/  LEA R2, R10, UR17, 0x3 ;  /* 0x000000110a027c11 */ /* 0x004fe2000f8e18ff */
[----:B------:R-:W-:-:S02]  /*12fb0*/  ULEA UR8, UR9, UR39, 0xf ;  /* 0x0000002709087291 */ /* 0x000fc4000f8e783f */
[----:B------:R-:W-:Y:S02]  /*12fc0*/  ULEA UR9, UR9, UR17, 0x3 ;  /* 0x0000001109097291 */ /* 0x000fe4000f8e183f */
[----:B------:R-:W-:Y:S02]  /*12fd0*/  USHF.L.U32 UR11, UR11, 0x7, URZ ;  /* 0x000000070b0b7899 */ /* 0x000fe4000800063f */
[----:B------:R-:W-:Y:S02]  /*12fe0*/  UIADD3 UR14, UR8, 0x18400, URZ ;  /* 0x00018400080e7890 */ /* 0x000fe4000fffe03f */
[----:B------:R-:W-:Y:S02]  /*12ff0*/  UIADD3 UR9, UR9, 0x30, URZ ;  /* 0x0000003009097890 */ /* 0x000fe4000fffe03f */
[----:B------:R-:W-:-:S03]  /*13000*/  UIADD3 UR15, UR8, 0x1c400, URZ ;  /* 0x0001c400080f7890 */ /* 0x000fc6000fffe03f */
[----:B------:R-:W-:-:S04]  /*13010*/  UMOV UR8, UR14 ;  /* 0x0000000e00087c82 */ /* 0x000fc80008000000 */
[----:B------:R1:W-:Y:S02]  /*13020*/  UTMALDG.4D [UR8], [UR4], desc[UR6] ;  /* 0x00000608040075b4 */ /* 0x0003e40008019000 */
[----:B-1----:R-:W-:Y:S01]  /*13030*/  UMOV UR8, UR15 ;  /* 0x0000000f00087c82 */ /* 0x002fe20008000000 */
[----:B------:R-:W-:Y:S02]  /*13040*/  UMOV UR10, UR16 ;  /* 0x00000010000a7c82 */ /* 0x000fe40008000000 */
[----:B------:R1:W-:Y:S01]  /*13050*/  UTMALDG.4D [UR8], [UR4], desc[UR6] ;  /* 0x00000608040075b4 */ /* 0x0003e20008019000 */
[----:B------:R-:W2:Y:S02]  /*13060*/  SYNCS.PHASECHK.TRANS64.TRYWAIT P2, [R2+URZ+0x60], R11 ;  /* 0x0000600b020075a7 */ /* 0x000ea4000804017f */
[----:B-12---:R-:W-:Y:S05]  /*13070*/  @!P2 BRA `(.L_x_1007) ;  /* 0x000000100048a947 */ /* 0x006fea0003800000 */
.L_x_1040:
        /* <DEDUP_REMOVED lines=8> */
.L_x_1008:
        /* <DEDUP_REMOVED lines=11> */
[----:B------:R-:W-:-:S02]  /*131b0*/  IMAD.MOV.U32 R5, RZ, RZ, R13 ;  /* 0x000000ffff057224 */ /* 0x000fc400078e000d */
[----:B------:R-:W-:Y:S01]  /*131c0*/  ULEA UR14, UR14, UR39, 0xf ;  /* 0x000000270e0e7291 */ /* 0x000fe2000f8e783f */
[----:B------:R-:W-:Y:S01]  /*131d0*/  IMAD.MOV.U32 R6, RZ, RZ, R8 ;  /* 0x000000ffff067224 */ /* 0x000fe200078e0008 */
        /* <DEDUP_REMOVED lines=9> */
.L_x_1003:
[----:B------:R-:W-:Y:S05]  /*13270*/  BSYNC B1 ;  /* 0x0000000000017941 */ /* 0x000fea0003800000 */
.L_x_1002:
[----:B------:R-:W-:Y:S01]  /*13280*/  ISETP.GT.AND P2, PT, R12, UR44, PT ;  /* 0x0000002c0c007c0c */ /* 0x000fe2000bf44270 */
[----:B------:R-:W-:-:S12]  /*13290*/  VIADD R7, R7, 0xfffffffe ;  /* 0xfffffffe07077836 */ /* 0x000fd80000000000 */
[----:B------:R-:W-:Y:S05]  /*132a0*/  @P2 BRA `(.L_x_1009) ;  /* 0xfffffff000d42947 */ /* 0x000fea000383ffff */
.L_x_994:
[----:B------:R-:W-:Y:S05]  /*132b0*/  BSYNC B0 ;  /* 0x0000000000007941 */ /* 0x000fea0003800000 */
.L_x_985:
[----:B------:R-:W-:Y:S04]  /*132c0*/  BSSY B0, `(.L_x_1010) ;  /* 0x000000e000007945 */ /* 0x000fe80003800000 */
[----:B------:R-:W-:Y:S05]  /*132d0*/  @P1 BRA `(.L_x_1011) ;  /* 0x0000000000301947 */ /* 0x000fea0003800000 */
[----:B-1----:R-:W1:Y:S01]  /*132e0*/  S2R R7, SR_LANEID ;  /* 0x0000000000077919 */ /* 0x002e620000000000 */
        /* <DEDUP_REMOVED lines=11> */
.L_x_1011:
[----:B------:R-:W-:Y:S05]  /*133a0*/  BSYNC B0 ;  /* 0x0000000000007941 */ /* 0x000fea0003800000 */
.L_x_1010:
[----:B------:R-:W-:Y:S04]  /*133b0*/  BSSY B0, `(.L_x_1012) ;  /* 0x0000026000007945 */ /* 0x000fe80003800000 */
[----:B------:R-:W-:Y:S05]  /*133c0*/  @!P6 BRA `(.L_x_1013) ;  /* 0x000000000090e947 */ /* 0x000fea0003800000 */
[----:B------:R-:W2:Y:S01]  /*133d0*/  S2R R0, SR_TID.X ;  /* 0x0000000000007919 */ /* 0x000ea20000002100 */
[----:B-1----:R-:W-:Y:S02]  /*133e0*/  LEA R3, R16, UR39, 0x3 ;  /* 0x0000002710037c11 */ /* 0x002fe4000f8e18ff */
[----:B--2---:R-:W-:Y:S02]  /*133f0*/  LOP3.LUT R2, R0, 0x7f, RZ, 0xc0, !PT ;  /* 0x0000007f00027812 */ /* 0x004fe400078ec0ff */
[----:B------:R-:W-:Y:S02]  /*13400*/  SHF.L.U32 R0, R17, 0x1f, RZ ;  /* 0x0000001f11007819 */ /* 0x000fe400000006ff */
[----:B------:R-:W-:Y:S02]  /*13410*/  ISETP.NE.AND P1, PT, R2, RZ, PT ;  /* 0x000000ff0200720c */ /* 0x000fe40003f25270 */
[----:B------:R-:W1:Y:S02]  /*13420*/  SYNCS.PHASECHK.TRANS64.TRYWAIT P0, [R3+URZ+0x28860], R0 ;  /* 0x02886000030075a7 */ /* 0x000e64000800017f */
[----:B-1----:R-:W-:Y:S09]  /*13430*/  @!P0 BRA `(.L_x_1014) ;  /* 0x0000000c006c8947 */ /* 0x002ff20003800000 */
.L_x_1041:
        /* <DEDUP_REMOVED lines=8> */
.L_x_1015:
        /* <DEDUP_REMOVED lines=9> */
[----:B------:R-:W-:-:S04]  /*13550*/  UMOV UR15, 0x40 ;  /* 0x00000040000f7882 */ /* 0x000fc80000000000 */
        /* <DEDUP_REMOVED lines=11> */
.L_x_1013:
[----:B------:R-:W-:Y:S05]  /*13610*/  BSYNC B0 ;  /* 0x0000000000007941 */ /* 0x000fea0003800000 */
.L_x_1012:
[----:B------:R-:W-:Y:S02]  /*13620*/  VIADD R16, R16, 0x1 ;  /* 0x0000000110107836 */ /* 0x000fe40000000000 */
[----:B------:R-:W-:-:S03]  /*13630*/  IMAD.MOV.U32 R13, RZ, RZ, R19 ;  /* 0x000000ffff0d7224 */ /* 0x000fc600078e0013 */
[----:B------:R-:W-:-:S04]  /*13640*/  ISETP.NE.AND P0, PT, R16, 0x2, PT ;  /* 0x000000021000780c */ /* 0x000fc80003f05270 */
[----:B-1----:R-:W-:Y:S02]  /*13650*/  SEL R0, RZ, 0x1, P0 ;  /* 0x00000001ff007807 */ /* 0x002fe40000000000 */
[----:B------:R-:W-:Y:S02]  /*13660*/  SEL R16, R16, RZ, P0 ;  /* 0x000000ff10107207 */ /* 0x000fe40000000000 */
[----:B------:R-:W-:-:S07]  /*13670*/  LOP3.LUT R17, R17, R0, RZ, 0x3c, !PT ;  /* 0x0000000011117212 */ /* 0x000fce00078e3cff */
.L_x_974:
[----:B------:R-:W-:Y:S05]  /*13680*/  BSYNC B6 ;  /* 0x0000000000067941 */ /* 0x000fea0003800000 */
.L_x_972:
[----:B------:R-:W-:-:S03]  /*13690*/  UMOV UR4, 0xffffffff ;  /* 0xffffffff00047882 */ /* 0x000fc60000000000 */
[----:B------:R-:W-:Y:S05]  /*136a0*/  BRA.DIV UR4, `(.L_x_1016) ;  /* 0x0000000a04e47947 */ /* 0x000fea000b800000 */
[----:B------:R1:W2:Y:S02]  /*136b0*/  SHFL.IDX PT, R14, R13, RZ, 0x1f ;  /* 0x00001fff0d0e7589 */ /* 0x0002a400000e0000 */
.L_x_1044:
[----:B------:R-:W3:Y:S01]  /*136c0*/  S2R R0, SR_TID.X ;  /* 0x0000000000007919 */ /* 0x000ee20000002100 */
[----:B------:R-:W-:Y:S05]  /*136d0*/  WARPSYNC.ALL ;  /* 0x0000000000007948 */ /* 0x000fea0003800000 */
[----:B------:R-:W-:Y:S01]  /*136e0*/  BAR.SYNC.DEFER_BLOCKING 0x4, 0x120 ;  /* 0x0104800000007b1d */ /* 0x000fe20000010000 */
[----:B--2---:R-:W-:-:S05]  /*136f0*/  IMAD.MOV.U32 R19, RZ, RZ, R14 ;  /* 0x000000ffff137224 */ /* 0x004fca00078e000e */
[----:B------:R-:W-:Y:S01]  /*13700*/  ULDC UR4, c[0x0][0xda8] ;  /* 0x00036a0000047ab9 */ /* 0x000fe20000000800 */
[----:B---3--:R-:W-:-:S04]  /*13710*/  LOP3.LUT R0, R0, 0x1f, RZ, 0xc0, !PT ;  /* 0x0000001f00007812 */ /* 0x008fc800078ec0ff */
[----:B------:R-:W-:-:S13]  /*13720*/  ISETP.NE.AND P0, PT, R0, RZ, PT ;  /* 0x000000ff0000720c */ /* 0x000fda0003f05270 */
[----:B------:R-:W2:Y:S01]  /*13730*/  @!P0 S2R R3, SR_CgaCtaId ;  /* 0x0000000000038919 */ /* 0x000ea20000008800 */
[----:B------:R-:W-:-:S04]  /*13740*/  @!P0 MOV R0, 0x400 ;  /* 0x0000040000008802 */ /* 0x000fc80000000f00 */
[----:B--2---:R-:W-:-:S05]  /*13750*/  @!P0 LEA R0, R3, R0, 0x18 ;  /* 0x0000000003008211 */ /* 0x004fca00078ec0ff */
[----:B------:R2:W-:Y:S01]  /*13760*/  @!P0 STS [R0+0x288d0], R13 ;  /* 0x0288d00d00008388 */ /* 0x0005e20000000800 */
[----:B------:R-:W-:Y:S06]  /*13770*/  BAR.ARV 0x5, 0x120 ;  /* 0x0144800000007b1d */ /* 0x000fec0000002000 */
[----:B------:R-:W-:-:S13]  /*13780*/  ISETP.GE.AND P0, PT, R19, UR4, PT ;  /* 0x0000000413007c0c */ /* 0x000fda000bf06270 */
[----:B--2---:R-:W-:Y:S05]  /*13790*/  @!P0 BRA `(.L_x_1017) ;  /* 0xffffffd000ac8947 */ /* 0x004fea000383ffff */
.L_x_963:
[----:B------:R-:W2:Y:S01]  /*137a0*/  S2R R3, SR_CgaCtaId ;  /* 0x0000000000037919 */ /* 0x000ea20000008800 */
[----:B------:R-:W-:Y:S01]  /*137b0*/  UIADD3 UR47, UR47, 0x1, URZ ;  /* 0x000000012f2f7890 */ /* 0x000fe2000fffe03f */
[----:B------:R-:W-:-:S03]  /*137c0*/  MOV R0, 0x400 ;  /* 0x0000040000007802 */ /* 0x000fc60000000f00 */
[----:B------:R-:W-:-:S04]  /*137d0*/  ULEA.HI UR4, UR47, UR47, URZ, 0x1 ;  /* 0x0000002f2f047291 */ /* 0x000fc8000f8f083f */
[----:B------:R-:W-:-:S04]  /*137e0*/  ULOP3.LUT UR4, UR4, 0xfffffffe, URZ, 0xc0, !UPT ;  /* 0xfffffffe04047892 */ /* 0x000fc8000f8ec03f */
[----:B------:R-:W-:Y:S01]  /*137f0*/  UIADD3 UR4, UR47, -UR4, URZ ;  /* 0x800000042f047290 */ /* 0x000fe2000fffe03f */
[----:B--2---:R-:W-:-:S05]  /*13800*/  LEA R7, R3, R0, 0x18 ;  /* 0x0000000003077211 */ /* 0x004fca00078ec0ff */
[----:B------:R-:W-:-:S05]  /*13810*/  IMAD.U32 R0, RZ, RZ, UR4 ;  /* 0x00000004ff007e24 */ /* 0x000fca000f8e00ff */
[----:B------:R-:W-:-:S04]  /*13820*/  SHF.L.U32 R0, R0, 0x1f, RZ ;  /* 0x0000001f00007819 */ /* 0x000fc800000006ff */
[----:B------:R-:W2:Y:S02]  /*13830*/  SYNCS.PHASECHK.TRANS64.TRYWAIT P0, [R7+URZ+0x28820], R0 ;  /* 0x02882000070075a7 */ /* 0x000ea4000800017f */
[----:B--2---:R-:W-:Y:S05]  /*13840*/  @!P0 BRA `(.L_x_1018) ;  /* 0x0000000800a08947 */ /* 0x004fea0003800000 */
.L_x_1045:
[----:B------:R-:W3:Y:S02]  /*13850*/  S2R R2, SR_TID.X ;  /* 0x0000000000027919 */ /* 0x000ee40000002100 */
[----:B---3--:R-:W-:-:S04]  /*13860*/  SHF.R.U32.HI R2, RZ, 0x5, R2 ;  /* 0x00000005ff027819 */ /* 0x008fc80000011602 */
[----:B------:R-:W-:-:S05]  /*13870*/  LOP3.LUT R2, R2, 0x3, RZ, 0xc0, !PT ;  /* 0x0000000302027812 */ /* 0x000fca00078ec0ff */
[----:B--2---:R-:W2:Y:S02]  /*13880*/  SHFL.IDX PT, R0, R2, RZ, 0x1f ;  /* 0x00001fff02007589 */ /* 0x004ea400000e0000 */
[----:B--2---:R-:W-:-:S13]  /*13890*/  ISETP.NE.AND P0, PT, R0, RZ, PT ;  /* 0x000000ff0000720c */ /* 0x004fda0003f05270 */
[----:B------:R-:W-:Y:S05]  /*138a0*/  @P0 EXIT ;  /* 0x000000000000094d */ /* 0x000fea0003800000 */
[----:B------:R-:W-:Y:S01]  /*138b0*/  ELECT P0, URZ, PT ;  /* 0x00000000003f782f */ /* 0x000fe20003800000 */
[----:B------:R-:W-:-:S12]  /*138c0*/  BSSY B0, `(.L_x_1019) ;  /* 0x0000020000007945 */ /* 0x000fd80003800000 */
[----:B------:R-:W-:Y:S05]  /*138d0*/  @!P0 BRA `(.L_x_1020) ;  /* 0x0000000000788947 */ /* 0x000fea0003800000 */
[----:B------:R-:W-:-:S06]  /*138e0*/  ULOP3.LUT UR4, UR38, 0x2, URZ, 0xfc, !UPT ;  /* 0x0000000226047892 */ /* 0x000fcc000f8efc3f */
[----:B------:R-:W-:-:S05]  /*138f0*/  IMAD.U32 R0, RZ, RZ, UR4 ;  /* 0x00000004ff007e24 */ /* 0x000fca000f8e00ff */
[----:B------:R-:W-:-:S13]  /*13900*/  ISETP.NE.AND P2, PT, R0, 0x3, PT ;  /* 0x000000030000780c */ /* 0x000fda0003f45270 */
[----:B------:R-:W-:Y:S05]  /*13910*/  @!P2 BRA `(.L_x_1021) ;  /* 0x000000000004a947 */ /* 0x000fea0003800000 */
[----:B------:R-:W-:Y:S01]  /*13920*/  BPT.TRAP 0x1 ;  /* 0x000000040000795c */ /* 0x000fe20000300000 */
.L_x_1021:
[----:B------:R-:W-:Y:S01]  /*13930*/  VIADD R3, R7, 0x28840 ;  /* 0x0002884007037836 */ /* 0x000fe20000000000 */
[----:B------:R-:W-:Y:S01]  /*13940*/  SHF.L.U32 R4, R17, 0x1f, RZ ;  /* 0x0000001f11047819 */ /* 0x000fe200000006ff */
[C---:B------:R-:W-:Y:S02]  /*13950*/  VIADD R0, R16.reuse, 0x1 ;  /* 0x0000000110007836 */ /* 0x040fe40000000000 */
[----:B------:R-:W-:-:S03]  /*13960*/  IMAD R5, R16, 0x8, R3 ;  /* 0x0000000810057824 */ /* 0x000fc600078e0203 */
[----:B------:R-:W-:Y:S01]  /*13970*/  ISETP.NE.AND P1, PT, R0, 0x2, PT ;  /* 0x000000020000780c */ /* 0x000fe20003f25270 */
[----:B------:R-:W2:Y:S03]  /*13980*/  SYNCS.PHASECHK.TRANS64.TRYWAIT P0, [R5+URZ], R4 ;  /* 0x00000004050075a7 */ /* 0x000ea6000800017f */
[----:B------:R-:W-:-:S04]  /*13990*/  SEL R2, RZ, 0x1, P1 ;  /* 0x00000001ff027807 */ /* 0x000fc80000800000 */
[----:B------:R-:W-:Y:S02]  /*139a0*/  LOP3.LUT R17, R17, R2, RZ, 0x3c, !PT ;  /* 0x0000000211117212 */ /* 0x000fe400078e3cff */
[----:B------:R-:W-:Y:S02]  /*139b0*/  SEL R2, R0, RZ, P1 ;  /* 0x000000ff00027207 */ /* 0x000fe40000800000 */
[----:B------:R-:W-:-:S03]  /*139c0*/  SHF.L.U32 R0, R17, 0x1f, RZ ;  /* 0x0000001f11007819 */ /* 0x000fc600000006ff */
[----:B------:R-:W-:Y:S01]  /*139d0*/  IMAD R3, R2, 0x8, R3 ;  /* 0x0000000802037824 */ /* 0x000fe200078e0203 */
[----:B--2---:R-:W-:Y:S06]  /*139e0*/  @!P0 BRA `(.L_x_1022) ;  /* 0x00000008004c8947 */ /* 0x004fec0003800000 */
.L_x_1046:
[----:B------:R-:W3:Y:S02]  /*139f0*/  SYNCS.PHASECHK.TRANS64.TRYWAIT P0, [R3+URZ], R0 ;  /* 0x00000000030075a7 */ /* 0x000ee4000800017f */
[----:B---3--:R-:W-:Y:S05]  /*13a00*/  @!P0 BRA `(.L_x_1023) ;  /* 0x0000000800588947 */ /* 0x008fea0003800000 */
.L_x_1047:
[----:B------:R-:W-:Y:S05]  /*13a10*/  @!P2 BRA `(.L_x_1024) ;  /* 0x000000000004a947 */ /* 0x000fea0003800000 */
[----:B------:R-:W-:Y:S01]  /*13a20*/  BPT.TRAP 0x1 ;  /* 0x000000040000795c */ /* 0x000fe20000300000 */
.L_x_1024:
[----:B---3--:R-:W-:-:S04]  /*13a30*/  VIADD R3, R7, 0x28860 ;  /* 0x0002886007037836 */ /* 0x008fc80000000000 */
[----:B--2---:R-:W-:-:S04]  /*13a40*/  IMAD R5, R16, 0x8, R3 ;  /* 0x0000000810057824 */ /* 0x004fc800078e0203 */
[----:B------:R-:W2:Y:S02]  /*13a50*/  SYNCS.PHASECHK.TRANS64.TRYWAIT P0, [R5+URZ], R4 ;  /* 0x00000004050075a7 */ /* 0x000ea4000800017f */
[----:B--2---:R-:W-:Y:S05]  /*13a60*/  @!P0 BRA `(.L_x_1025) ;  /* 0x0000000800548947 */ /* 0x004fea0003800000 */
.L_x_1048:
[----:B------:R-:W-:-:S07]  /*13a70*/  IMAD R3, R2, 0x8, R3 ;  /* 0x0000000802037824 */ /* 0x000fce00078e0203 */
.L_x_1026:
[----:B---3--:R3:W4:Y:S02]  /*13a80*/  SYNCS.PHASECHK.TRANS64.TRYWAIT P0, [R3+URZ], R0 ;  /* 0x00000000030075a7 */ /* 0x008724000800017f */
[----:B----4-:R-:W-:Y:S05]  /*13a90*/  @!P0 NANOSLEEP.SYNCS 0x989680 ;  /* 0x009896800000895d */ /* 0x010fea0003900000 */
[----:B------:R-:W4:Y:S02]  /*13aa0*/  @!P0 SYNCS.PHASECHK.TRANS64 P0, [R3+URZ], R0 ;  /* 0x00000000030085a7 */ /* 0x000f24000800007f */
[----:B----4-:R-:W-:Y:S05]  /*13ab0*/  @!P0 BRA `(.L_x_1026) ;  /* 0xfffffffc00f08947 */ /* 0x010fea000383ffff */
.L_x_1020:
[----:B------:R-:W-:Y:S05]  /*13ac0*/  BSYNC B0 ;  /* 0x0000000000007941 */ /* 0x000fea0003800000 */
.L_x_1019:
[----:B------:R-:W-:Y:S05]  /*13ad0*/  EXIT ;  /* 0x000000000000794d */ /* 0x000fea0003800000 */
.L_x_880:
[----:B-1----:R-:W-:-:S04]  /*13ae0*/  IMAD.U32 R3, RZ, RZ, UR39 ;  /* 0x00000027ff037e24 */ /* 0x002fc8000f8e00ff */
[----:B------:R1:W2:Y:S03]  /*13af0*/  SYNCS.PHASECHK.TRANS64.TRYWAIT P1, [R3+URZ+0x28800], R0 ;  /* 0x02880000030075a7 */ /* 0x0002a6000802017f */
[----:B--2---:R-:W-:Y:S05]  /*13b00*/  @!P1 NANOSLEEP.SYNCS 0x989680 ;  /* 0x009896800000995d */ /* 0x004fea0003900000 */
[----:B------:R-:W2:Y:S02]  /*13b10*/  @!P1 SYNCS.PHASECHK.TRANS64 P1, [R3+URZ+0x28800], R0 ;  /* 0x02880000030095a7 */ /* 0x000ea4000802007f */
[----:B--2---:R-:W-:Y:S05]  /*13b20*/  @!P1 BRA `(.L_x_880) ;  /* 0xfffffffc00ec9947 */ /* 0x004fea000383ffff */
[----:B------:R-:W-:Y:S05]  /*13b30*/  BRA `(.L_x_1027) ;  /* 0xfffffedc00887947 */ /* 0x000fea000383ffff */
.L_x_884:
[----:B--2---:R2:W3:Y:S02]  /*13b40*/  SYNCS.PHASECHK.TRANS64.TRYWAIT P2, [R89+URZ+0x28830], R0 ;  /* 0x02883000590075a7 */ /* 0x0044e4000804017f */
[----:B---3--:R-:W-:Y:S05]  /*13b50*/  @!P2 NANOSLEEP.SYNCS 0x989680 ;  /* 0x009896800000a95d */ /* 0x008fea0003900000 */
[----:B------:R-:W3:Y:S02]  /*13b60*/  @!P2 SYNCS.PHASECHK.TRANS64 P2, [R89+URZ+0x28830], R0 ;  /* 0x028830005900a5a7 */ /* 0x000ee4000804007f */
[----:B---3--:R-:W-:Y:S05]  /*13b70*/  @!P2 BRA `(.L_x_884) ;  /* 0xfffffffc00f0a947 */ /* 0x008fea000383ffff */
[----:B------:R-:W-:Y:S05]  /*13b80*/  BRA `(.L_x_883) ;  /* 0xfffffedc00ac7947 */ /* 0x000fea000383ffff */
.L_x_900:
[----:B--2---:R-:W-:-:S04]  /*13b90*/  IMAD.U32 R12, RZ, RZ, UR6 ;  /* 0x00000006ff0c7e24 */ /* 0x004fc8000f8e00ff */
[----:B------:R2:W3:Y:S03]  /*13ba0*/  SYNCS.PHASECHK.TRANS64.TRYWAIT P3, [R12+URZ+0x28830], R9 ;  /* 0x028830090c0075a7 */ /* 0x0004e6000806017f */
[----:B---3--:R-:W-:Y:S05]  /*13bb0*/  @!P3 NANOSLEEP.SYNCS 0x989680 ;  /* 0x009896800000b95d */ /* 0x008fea0003900000 */
[----:B------:R-:W3:Y:S02]  /*13bc0*/  @!P3 SYNCS.PHASECHK.TRANS64 P3, [R12+URZ+0x28830], R9 ;  /* 0x028830090c00b5a7 */ /* 0x000ee4000806007f */
[----:B---3--:R-:W-:Y:S05]  /*13bd0*/  @!P3 BRA `(.L_x_900) ;  /* 0xfffffffc00ecb947 */ /* 0x008fea000383ffff */
[----:B------:R-:W-:Y:S05]  /*13be0*/  BRA `(.L_x_897) ;  /* 0xffffff1400fc7947 */ /* 0x000fea000383ffff */
.L_x_904:
[----:B--2---:R-:W-:-:S04]  /*13bf0*/  IMAD.U32 R12, RZ, RZ, UR6 ;  /* 0x00000006ff0c7e24 */ /* 0x004fc8000f8e00ff */
[----:B------:R2:W3:Y:S03]  /*13c00*/  SYNCS.PHASECHK.TRANS64.TRYWAIT P3, [R12+URZ+0x28850], R9 ;  /* 0x028850090c0075a7 */ /* 0x0004e6000806017f */
[----:B---3--:R-:W-:Y:S05]  /*13c10*/  @!P3 NANOSLEEP.SYNCS 0x989680 ;  /* 0x009896800000b95d */ /* 0x008fea0003900000 */
[----:B------:R-:W3:Y:S02]  /*13c20*/  @!P3 SYNCS.PHASECHK.TRANS64 P3, [R12+URZ+0x28850], R9 ;  /* 0x028850090c00b5a7 */ /* 0x000ee4000806007f */
[----:B---3--:R-:W-:Y:S05]  /*13c30*/  @!P3 BRA `(.L_x_904) ;  /* 0xfffffffc00ecb947 */ /* 0x008fea000383ffff */
[----:B------:R-:W-:Y:S05]  /*13c40*/  BRA `(.L_x_901) ;  /* 0xffffff1800bc7947 */ /* 0x000fea000383ffff */
.L_x_921:
[----:B--2---:R-:W-:-:S04]  /*13c50*/  IMAD.U32 R8, RZ, RZ, UR6 ;  /* 0x00000006ff087e24 */ /* 0x004fc8000f8e00ff */
[----:B------:R2:W3:Y:S03]  /*13c60*/  SYNCS.PHASECHK.TRANS64.TRYWAIT P2, [R8+URZ+0x28830], R7 ;  /* 0x02883007080075a7 */ /* 0x0004e6000804017f */
[----:B---3--:R-:W-:Y:S05]  /*13c70*/  @!P2 NANOSLEEP.SYNCS 0x989680 ;  /* 0x009896800000a95d */ /* 0x008fea0003900000 */
[----:B------:R-:W3:Y:S02]  /*13c80*/  @!P2 SYNCS.PHASECHK.TRANS64 P2, [R8+URZ+0x28830], R7 ;  /* 0x028830070800a5a7 */ /* 0x000ee4000804007f */
[----:B---3--:R-:W-:Y:S05]  /*13c90*/  @!P2 BRA `(.L_x_921) ;  /* 0xfffffffc00eca947 */ /* 0x008fea000383ffff */
[----:B------:R-:W-:Y:S05]  /*13ca0*/  BRA `(.L_x_918) ;  /* 0xffffff5000587947 */ /* 0x000fea000383ffff */
.L_x_925:
[----:B--2---:R-:W-:-:S04]  /*13cb0*/  IMAD.U32 R8, RZ, RZ, UR6 ;  /* 0x00000006ff087e24 */ /* 0x004fc8000f8e00ff */
[----:B------:R2:W3:Y:S03]  /*13cc0*/  SYNCS.PHASECHK.TRANS64.TRYWAIT P2, [R8+URZ+0x28850], R7 ;  /* 0x02885007080075a7 */ /* 0x0004e6000804017f */
[----:B---3--:R-:W-:Y:S05]  /*13cd0*/  @!P2 NANOSLEEP.SYNCS 0x989680 ;  /* 0x009896800000a95d */ /* 0x008fea0003900000 */
[----:B------:R-:W3:Y:S02]  /*13ce0*/  @!P2 SYNCS.PHASECHK.TRANS64 P2, [R8+URZ+0x28850], R7 ;  /* 0x028850070800a5a7 */ /* 0x000ee4000804007f */
[----:B---3--:R-:W-:Y:S05]  /*13cf0*/  @!P2 BRA `(.L_x_925) ;  /* 0xfffffffc00eca947 */ /* 0x008fea000383ffff */
[----:B------:R-:W-:Y:S05]  /*13d00*/  BRA `(.L_x_922) ;  /* 0xffffff5400187947 */ /* 0x000fea000383ffff */
.L_x_931:
[----:B--2---:R-:W-:-:S04]  /*13d10*/  IMAD.U32 R8, RZ, RZ, UR6 ;  /* 0x00000006ff087e24 */ /* 0x004fc8000f8e00ff */
[----:B------:R2:W3:Y:S03]  /*13d20*/  SYNCS.PHASECHK.TRANS64.TRYWAIT P2, [R8+URZ+0x28830], R7 ;  /* 0x02883007080075a7 */ /* 0x0004e6000804017f */
[----:B---3--:R-:W-:Y:S05]  /*13d30*/  @!P2 NANOSLEEP.SYNCS 0x989680 ;  /* 0x009896800000a95d */ /* 0x008fea0003900000 */
[----:B------:R-:W3:Y:S02]  /*13d40*/  @!P2 SYNCS.PHASECHK.TRANS64 P2, [R8+URZ+0x28830], R7 ;  /* 0x028830070800a5a7 */ /* 0x000ee4000804007f */
[----:B---3--:R-:W-:Y:S05]  /*13d50*/  @!P2 BRA `(.L_x_931) ;  /* 0xfffffffc00eca947 */ /* 0x008fea000383ffff */
[----:B------:R-:W-:Y:S05]  /*13d60*/  BRA `(.L_x_928) ;  /* 0xffffff7800387947 */ /* 0x000fea000383ffff */
.L_x_935:
[----:B--2---:R-:W-:-:S04]  /*13d70*/  IMAD.U32 R8, RZ, RZ, UR6 ;  /* 0x00000006ff087e24 */ /* 0x004fc8000f8e00ff */
[----:B------:R2:W3:Y:S03]  /*13d80*/  SYNCS.PHASECHK.TRANS64.TRYWAIT P2, [R8+URZ+0x28850], R7 ;  /* 0x02885007080075a7 */ /* 0x0004e6000804017f */
[----:B---3--:R-:W-:Y:S05]  /*13d90*/  @!P2 NANOSLEEP.SYNCS 0x989680 ;  /* 0x009896800000a95d */ /* 0x008fea0003900000 */
[----:B------:R-:W3:Y:S02]  /*13da0*/  @!P2 SYNCS.PHASECHK.TRANS64 P2, [R8+URZ+0x28850], R7 ;  /* 0x028850070800a5a7 */ /* 0x000ee4000804007f */
[----:B---3--:R-:W-:Y:S05]  /*13db0*/  @!P2 BRA `(.L_x_935) ;  /* 0xfffffffc00eca947 */ /* 0x008fea000383ffff */
[----:B------:R-:W-:Y:S05]  /*13dc0*/  BRA `(.L_x_932) ;  /* 0xffffff7800f87947 */ /* 0x000fea000383ffff */
.L_x_948:
[----:B--2---:R-:W-:-:S04]  /*13dd0*/  IMAD.U32 R5, RZ, RZ, UR5 ;  /* 0x00000005ff057e24 */ /* 0x004fc8000f8e00ff */
[----:B------:R2:W3:Y:S03]  /*13de0*/  SYNCS.PHASECHK.TRANS64.TRYWAIT P0, [R5+URZ+0x28850], R0 ;  /* 0x02885000050075a7 */ /* 0x0004e6000800017f */
[----:B---3--:R-:W-:Y:S05]  /*13df0*/  @!P0 NANOSLEEP.SYNCS 0x989680 ;  /* 0x009896800000895d */ /* 0x008fea0003900000 */
[----:B------:R-:W3:Y:S02]  /*13e00*/  @!P0 SYNCS.PHASECHK.TRANS64 P0, [R5+URZ+0x28850], R0 ;  /* 0x02885000050085a7 */ /* 0x000ee4000800007f */
[----:B---3--:R-:W-:Y:S05]  /*13e10*/  @!P0 BRA `(.L_x_948) ;  /* 0xfffffffc00ec8947 */ /* 0x008fea000383ffff */
[----:B------:R-:W-:Y:S05]  /*13e20*/  BRA `(.L_x_947) ;  /* 0xffffffac00dc7947 */ /* 0x000fea000383ffff */
.L_x_978:
[----:B------:R-:W1:Y:S01]  /*13e30*/  S2R R18, SR_TID.X ;  /* 0x0000000000127919 */ /* 0x000e620000002100 */
        /* <DEDUP_REMOVED lines=9> */
.L_x_1028:
[----:B------:R-:W-:Y:S05]  /*13ed0*/  BRA `(.L_x_1029) ;  /* 0xffffffd8006c7947 */ /* 0x000fea000383ffff */
.L_x_979:
[----:B------:R-:W-:Y:S01]  /*13ee0*/  BSSY B0, `(.L_x_1030) ;  /* 0x0000006000007945 */ /* 0x000fe20003800000 */
[----:B------:R-:W-:-:S07]  /*13ef0*/  IMAD.MOV.U32 R15, RZ, RZ, -0x1 ;  /* 0xffffffffff0f7424 */ /* 0x000fce00078e00ff */
[----:B------:R-:W-:Y:S05]  /*13f00*/  WARPSYNC.COLLECTIVE R15, `(.L_x_1031) ;  /* 0x000000000f0c7348 */ /* 0x000fea0003c00000 */
[----:B------:R-:W-:Y:S02]  /*13f10*/  ELECT P6, UR62, PT ;  /* 0x00000000003e782f */ /* 0x000fe400038c0000 */
[----:B------:R-:W-:Y:S01]  /*13f20*/  MOV R14, UR62 ;  /* 0x0000003e000e7c02 */ /* 0x000fe20008000f00 */
[----:B------:R-:W-:Y:S10]  /*13f30*/  ENDCOLLECTIVE ;  /* 0x000000000000791b */ /* 0x000ff40003800000 */
.L_x_1031:
[----:B------:R-:W-:Y:S05]  /*13f40*/  BSYNC B0 ;  /* 0x0000000000007941 */ /* 0x000fea0003800000 */
.L_x_1030:
[----:B------:R-:W-:Y:S05]  /*13f50*/  BRA `(.L_x_1032) ;  /* 0xffffffd8005c7947 */ /* 0x000fea000383ffff */
.L_x_982:
[----:B-1----:R1:W2:Y:S02]  /*13f60*/  SYNCS.PHASECHK.TRANS64.TRYWAIT P2, [R8+URZ+0x28840], R7 ;  /* 0x02884007080075a7 */ /* 0x0022a4000804017f */
[----:B--2---:R-:W-:Y:S05]  /*13f70*/  @!P2 NANOSLEEP.SYNCS 0x989680 ;  /* 0x009896800000a95d */ /* 0x004fea0003900000 */
[----:B------:R-:W2:Y:S02]  /*13f80*/  @!P2 SYNCS.PHASECHK.TRANS64 P2, [R8+URZ+0x28840], R7 ;  /* 0x028840070800a5a7 */ /* 0x000ea4000804007f */
[----:B--2---:R-:W-:Y:S05]  /*13f90*/  @!P2 BRA `(.L_x_982) ;  /* 0xfffffffc00f0a947 */ /* 0x004fea000383ffff */
[----:B------:R-:W-:Y:S05]  /*13fa0*/  BRA `(.L_x_1033) ;  /* 0xffffffd800b87947 */ /* 0x000fea000383ffff */
.L_x_984:
[----:B-1----:R-:W-:-:S04]  /*13fb0*/  IMAD.U32 R8, RZ, RZ, UR39 ;  /* 0x00000027ff087e24 */ /* 0x002fc8000f8e00ff */
[----:B------:R1:W2:Y:S03]  /*13fc0*/  SYNCS.PHASECHK.TRANS64.TRYWAIT P2, [R8+URZ+0x28820], R7 ;  /* 0x02882007080075a7 */ /* 0x0002a6000804017f */
[----:B--2---:R-:W-:Y:S05]  /*13fd0*/  @!P2 NANOSLEEP.SYNCS 0x989680 ;  /* 0x009896800000a95d */ /* 0x004fea0003900000 */
[----:B------:R-:W2:Y:S02]  /*13fe0*/  @!P2 SYNCS.PHASECHK.TRANS64 P2, [R8+URZ+0x28820], R7 ;  /* 0x028820070800a5a7 */ /* 0x000ea4000804007f */
[----:B--2---:R-:W-:Y:S05]  /*13ff0*/  @!P2 BRA `(.L_x_984) ;  /* 0xfffffffc00eca947 */ /* 0x004fea000383ffff */
[----:B------:R-:W-:Y:S05]  /*14000*/  BRA `(.L_x_1034) ;  /* 0xffffffdc00907947 */ /* 0x000fea000383ffff */
.L_x_990:
[----:B-1----:R1:W2:Y:S02]  /*14010*/  SYNCS.PHASECHK.TRANS64.TRYWAIT P3, [R3+URZ+0x28840], R2 ;  /* 0x02884002030075a7 */ /* 0x0022a4000806017f */
[----:B--2---:R-:W-:Y:S05]  /*14020*/  @!P3 NANOSLEEP.SYNCS 0x989680 ;  /* 0x009896800000b95d */ /* 0x004fea0003900000 */
[----:B------:R-:W2:Y:S02]  /*14030*/  @!P3 SYNCS.PHASECHK.TRANS64 P3, [R3+URZ+0x28840], R2 ;  /* 0x028840020300b5a7 */ /* 0x000ea4000806007f */
[----:B--2---:R-:W-:Y:S05]  /*14040*/  @!P3 BRA `(.L_x_990) ;  /* 0xfffffffc00f0b947 */ /* 0x004fea000383ffff */
[----:B------:R-:W-:Y:S05]  /*14050*/  BRA `(.L_x_1035) ;  /* 0xffffffe000347947 */ /* 0x000fea000383ffff */
.L_x_992:
[----:B-1----:R1:W2:Y:S02]  /*14060*/  SYNCS.PHASECHK.TRANS64.TRYWAIT P3, [R2+URZ+0x60], R3 ;  /* 0x00006003020075a7 */ /* 0x0022a4000806017f */
[----:B--2---:R-:W-:Y:S05]  /*14070*/  @!P3 NANOSLEEP.SYNCS 0x989680 ;  /* 0x009896800000b95d */ /* 0x004fea0003900000 */
[----:B------:R-:W2:Y:S02]  /*14080*/  @!P3 SYNCS.PHASECHK.TRANS64 P3, [R2+URZ+0x60], R3 ;  /* 0x000060030200b5a7 */ /* 0x000ea4000806007f */
[----:B--2---:R-:W-:Y:S05]  /*14090*/  @!P3 BRA `(.L_x_992) ;  /* 0xfffffffc00f0b947 */ /* 0x004fea000383ffff */
[----:B------:R-:W-:Y:S05]  /*140a0*/  BRA `(.L_x_1036) ;  /* 0xffffffe000a87947 */ /* 0x000fea000383ffff */
.L_x_998:
[----:B-1----:R1:W2:Y:S02]  /*140b0*/  SYNCS.PHASECHK.TRANS64.TRYWAIT P3, [R3+URZ+0x28840], R2 ;  /* 0x02884002030075a7 */ /* 0x0022a4000806017f */
[----:B--2---:R-:W-:Y:S05]  /*140c0*/  @!P3 NANOSLEEP.SYNCS 0x989680 ;  /* 0x009896800000b95d */ /* 0x004fea0003900000 */
[----:B------:R-:W2:Y:S02]  /*140d0*/  @!P3 SYNCS.PHASECHK.TRANS64 P3, [R3+URZ+0x28840], R2 ;  /* 0x028840020300b5a7 */ /* 0x000ea4000806007f */
[----:B--2---:R-:W-:Y:S05]  /*140e0*/  @!P3 BRA `(.L_x_998) ;  /* 0xfffffffc00f0b947 */ /* 0x004fea000383ffff */
[----:B------:R-:W-:Y:S05]  /*140f0*/  BRA `(.L_x_1037) ;  /* 0xffffffe400c87947 */ /* 0x000fea000383ffff */
.L_x_1000:
[----:B-1----:R1:W2:Y:S02]  /*14100*/  SYNCS.PHASECHK.TRANS64.TRYWAIT P3, [R2+URZ+0x60], R17 ;  /* 0x00006011020075a7 */ /* 0x0022a4000806017f */
[----:B--2---:R-:W-:Y:S05]  /*14110*/  @!P3 NANOSLEEP.SYNCS 0x989680 ;  /* 0x009896800000b95d */ /* 0x004fea0003900000 */
[----:B------:R-:W2:Y:S02]  /*14120*/  @!P3 SYNCS.PHASECHK.TRANS64 P3, [R2+URZ+0x60], R17 ;  /* 0x000060110200b5a7 */ /* 0x000ea4000806007f */
[----:B--2---:R-:W-:Y:S05]  /*14130*/  @!P3 BRA `(.L_x_1000) ;  /* 0xfffffffc00f0b947 */ /* 0x004fea000383ffff */
[----:B------:R-:W-:Y:S05]  /*14140*/  BRA `(.L_x_1038) ;  /* 0xffffffe8003c7947 */ /* 0x000fea000383ffff */
.L_x_1005:
[----:B--2---:R2:W3:Y:S02]  /*14150*/  SYNCS.PHASECHK.TRANS64.TRYWAIT P2, [R2+URZ+0x28840], R3 ;  /* 0x02884003020075a7 */ /* 0x0044e4000804017f */
[----:B---3--:R-:W-:Y:S05]  /*14160*/  @!P2 NANOSLEEP.SYNCS 0x989680 ;  /* 0x009896800000a95d */ /* 0x008fea0003900000 */
[----:B------:R-:W3:Y:S02]  /*14170*/  @!P2 SYNCS.PHASECHK.TRANS64 P2, [R2+URZ+0x28840], R3 ;  /* 0x028840030200a5a7 */ /* 0x000ee4000804007f */
[----:B---3--:R-:W-:Y:S05]  /*14180*/  @!P2 BRA `(.L_x_1005) ;  /* 0xfffffffc00f0a947 */ /* 0x008fea000383ffff */
[----:B------:R-:W-:Y:S05]  /*14190*/  BRA `(.L_x_1039) ;  /* 0xffffffec00247947 */ /* 0x000fea000383ffff */
.L_x_1007:
[----:B-1----:R1:W2:Y:S02]  /*141a0*/  SYNCS.PHASECHK.TRANS64.TRYWAIT P2, [R2+URZ+0x60], R11 ;  /* 0x0000600b020075a7 */ /* 0x0022a4000804017f */
[----:B--2---:R-:W-:Y:S05]  /*141b0*/  @!P2 NANOSLEEP.SYNCS 0x989680 ;  /* 0x009896800000a95d */ /* 0x004fea0003900000 */
[----:B------:R-:W2:Y:S02]  /*141c0*/  @!P2 SYNCS.PHASECHK.TRANS64 P2, [R2+URZ+0x60], R11 ;  /* 0x0000600b0200a5a7 */ /* 0x000ea4000804007f */
[----:B--2---:R-:W-:Y:S05]  /*141d0*/  @!P2 BRA `(.L_x_1007) ;  /* 0xfffffffc00f0a947 */ /* 0x004fea000383ffff */
[----:B------:R-:W-:Y:S05]  /*141e0*/  BRA `(.L_x_1040) ;  /* 0xffffffec00a47947 */ /* 0x000fea000383ffff */
.L_x_1014:
[----:B-1----:R1:W2:Y:S02]  /*141f0*/  SYNCS.PHASECHK.TRANS64.TRYWAIT P0, [R3+URZ+0x28860], R0 ;  /* 0x02886000030075a7 */ /* 0x0022a4000800017f */
[----:B--2---:R-:W-:Y:S05]  /*14200*/  @!P0 NANOSLEEP.SYNCS 0x989680 ;  /* 0x009896800000895d */ /* 0x004fea0003900000 */
[----:B------:R-:W2:Y:S02]  /*14210*/  @!P0 SYNCS.PHASECHK.TRANS64 P0, [R3+URZ+0x28860], R0 ;  /* 0x02886000030085a7 */ /* 0x000ea4000800007f */
[----:B--2---:R-:W-:Y:S05]  /*14220*/  @!P0 BRA `(.L_x_1014) ;  /* 0xfffffffc00f08947 */ /* 0x004fea000383ffff */
[----:B------:R-:W-:Y:S05]  /*14230*/  BRA `(.L_x_1041) ;  /* 0xfffffff000807947 */ /* 0x000fea000383ffff */
.L_x_1016:
[----:B------:R-:W-:Y:S01]  /*14240*/  BSSY B0, `(.L_x_1042) ;  /* 0x0000007000007945 */ /* 0x000fe20003800000 */
[----:B------:R-:W-:Y:S02]  /*14250*/  IMAD.MOV.U32 R12, RZ, RZ, RZ ;  /* 0x000000ffff0c7224 */ /* 0x000fe400078e00ff */
[----:B------:R-:W-:Y:S02]  /*14260*/  IMAD.MOV.U32 R11, RZ, RZ, 0x1f ;  /* 0x0000001fff0b7424 */ /* 0x000fe400078e00ff */
[----:B------:R-:W-:-:S07]  /*14270*/  IMAD.MOV.U32 R15, RZ, RZ, -0x1 ;  /* 0xffffffffff0f7424 */ /* 0x000fce00078e00ff */
[----:B------:R-:W-:Y:S05]  /*14280*/  WARPSYNC.COLLECTIVE R15, `(.L_x_1043) ;  /* 0x000000000f087348 */ /* 0x000fea0003c00000 */
[----:B------:R1:W2:Y:S02]  /*14290*/  SHFL.IDX P6, R14, R13, R12, R11 ;  /* 0x0000000c0d0e7389 */ /* 0x0002a400000c000b */
[----:B-12---:R-:W-:Y:S01]  /*142a0*/  ENDCOLLECTIVE ;  /* 0x000000000000791b */ /* 0x006fe20003800000 */
.L_x_1043:
[----:B------:R-:W-:Y:S05]  /*142b0*/  BSYNC B0 ;  /* 0x0000000000007941 */ /* 0x000fea0003800000 */
.L_x_1042:
[----:B------:R-:W-:Y:S05]  /*142c0*/  BRA `(.L_x_1044) ;  /* 0xfffffff000fc7947 */ /* 0x000fea000383ffff */
.L_x_1018:
[----:B--2---:R2:W3:Y:S02]  /*142d0*/  SYNCS.PHASECHK.TRANS64.TRYWAIT P0, [R7+URZ+0x28820], R0 ;  /* 0x02882000070075a7 */ /* 0x0044e4000800017f */
[----:B---3--:R-:W-:Y:S05]  /*142e0*/  @!P0 NANOSLEEP.SYNCS 0x989680 ;  /* 0x009896800000895d */ /* 0x008fea0003900000 */
[----:B------:R-:W3:Y:S02]  /*142f0*/  @!P0 SYNCS.PHASECHK.TRANS64 P0, [R7+URZ+0x28820], R0 ;  /* 0x02882000070085a7 */ /* 0x000ee4000800007f */
[----:B---3--:R-:W-:Y:S05]  /*14300*/  @!P0 BRA `(.L_x_1018) ;  /* 0xfffffffc00f08947 */ /* 0x008fea000383ffff */
[----:B------:R-:W-:Y:S05]  /*14310*/  BRA `(.L_x_1045) ;  /* 0xfffffff4004c7947 */ /* 0x000fea000383ffff */
.L_x_1022:
[----:B--2---:R2:W3:Y:S02]  /*14320*/  SYNCS.PHASECHK.TRANS64.TRYWAIT P0, [R5+URZ], R4 ;  /* 0x00000004050075a7 */ /* 0x0044e4000800017f */
[----:B---3--:R-:W-:Y:S05]  /*14330*/  @!P0 NANOSLEEP.SYNCS 0x989680 ;  /* 0x009896800000895d */ /* 0x008fea0003900000 */
[----:B------:R-:W3:Y:S02]  /*14340*/  @!P0 SYNCS.PHASECHK.TRANS64 P0, [R5+URZ], R4 ;  /* 0x00000004050085a7 */ /* 0x000ee4000800007f */
[----:B---3--:R-:W-:Y:S05]  /*14350*/  @!P0 BRA `(.L_x_1022) ;  /* 0xfffffffc00f08947 */ /* 0x008fea000383ffff */
[----:B------:R-:W-:Y:S05]  /*14360*/  BRA `(.L_x_1046) ;  /* 0xfffffff400a07947 */ /* 0x000fea000383ffff */
.L_x_1023:
[----:B---3--:R3:W4:Y:S02]  /*14370*/  SYNCS.PHASECHK.TRANS64.TRYWAIT P0, [R3+URZ], R0 ;  /* 0x00000000030075a7 */ /* 0x008724000800017f */
[----:B----4-:R-:W-:Y:S05]  /*14380*/  @!P0 NANOSLEEP.SYNCS 0x989680 ;  /* 0x009896800000895d */ /* 0x010fea0003900000 */
[----:B------:R-:W4:Y:S02]  /*14390*/  @!P0 SYNCS.PHASECHK.TRANS64 P0, [R3+URZ], R0 ;  /* 0x00000000030085a7 */ /* 0x000f24000800007f */
[----:B----4-:R-:W-:Y:S05]  /*143a0*/  @!P0 BRA `(.L_x_1023) ;  /* 0xfffffffc00f08947 */ /* 0x010fea000383ffff */
[----:B------:R-:W-:Y:S05]  /*143b0*/  BRA `(.L_x_1047) ;  /* 0xfffffff400947947 */ /* 0x000fea000383ffff */
.L_x_1025:
[----:B--2---:R2:W3:Y:S02]  /*143c0*/  SYNCS.PHASECHK.TRANS64.TRYWAIT P0, [R5+URZ], R4 ;  /* 0x00000004050075a7 */ /* 0x0044e4000800017f */
[----:B---3--:R-:W-:Y:S05]  /*143d0*/  @!P0 NANOSLEEP.SYNCS 0x989680 ;  /* 0x009896800000895d */ /* 0x008fea0003900000 */
[----:B------:R-:W3:Y:S02]  /*143e0*/  @!P0 SYNCS.PHASECHK.TRANS64 P0, [R5+URZ], R4 ;  /* 0x00000004050085a7 */ /* 0x000ee4000800007f */
[----:B---3--:R-:W-:Y:S05]  /*143f0*/  @!P0 BRA `(.L_x_1025) ;  /* 0xfffffffc00f08947 */ /* 0x008fea000383ffff */
[----:B------:R-:W-:Y:S05]  /*14400*/  BRA `(.L_x_1048) ;  /* 0xfffffff400987947 */ /* 0x000fea000383ffff */
.L_x_1049:
        /* <DEDUP_REMOVED lines=15> */
.L_x_2730:


//--------------------- .text._ZN7cutlass13device_kernelIN5flash11enable_sm90INS1_16FlashAttnFwdSm90INS1_25CollectiveMainloopFwdSm90ILi2EN4cute5tupleIJNS5_1CILi1EEES8_S8_EEENS6_IJNS7_ILi128EEESA_SA_EEELi128ENS_10bfloat16_tEfNS_4arch4Sm90ELb0ELb1ELb1ELb1ELb0ELb0ELb0ELb1ELb1ELb0ELb0ELb0EEENS1_21CollectiveEpilogueFwdISB_S9_SC_SE_Li256ELb1ELb0ELb0ELb0EEENS1_36VarlenDynamicPersistentTileSchedulerILi128ELi128ELi256ELi32ELb0ELb0ELb1ELb1ELb0ELb1EEEEEEEEEvNT_6ParamsE --------------------------
	.section	.text._ZN7cutlass13device_kernelIN5flash11enable_sm90INS1_16FlashAttnFwdSm90INS1_25CollectiveMainloopFwdSm90ILi2EN4cute5tupleIJNS5_1CILi1EEES8_S8_EEENS6_IJNS7_ILi128EEESA_SA_EEELi128ENS_10bfloat16_tEfNS_4arch4Sm90ELb0ELb1ELb1ELb1ELb0ELb0ELb0ELb1ELb1ELb0ELb0ELb0EEENS1_21CollectiveEpilogueFwdISB_S9_SC_SE_Li256ELb1ELb0ELb0ELb0EEENS1_36VarlenDynamicPersistentTileSchedulerILi128ELi128ELi256ELi32ELb0ELb0ELb1ELb1ELb0ELb1EEEEEEEEEvNT_6ParamsE,"ax",@progbits
	.align	128
.text._ZN7cutlass13device_kernelIN5flash11enable_sm90INS1_16FlashAttnFwdSm90INS1_25CollectiveMainloopFwdSm90ILi2EN4cute5tupleIJNS5_1CILi1EEES8_S8_EEENS6_IJNS7_ILi128EEESA_SA_EEELi128ENS_10bfloat16_tEfNS_4arch4Sm90ELb0ELb1ELb1ELb1ELb0ELb0ELb0ELb1ELb1ELb0ELb0ELb0EEENS1_21CollectiveEpilogueFwdISB_S9_SC_SE_Li256ELb1ELb0ELb0ELb0EEENS1_36VarlenDynamicPersistentTileSchedulerILi128ELi128ELi256ELi32ELb0ELb0ELb1ELb1ELb0ELb1EEEEEEEEEvNT_6ParamsE:
        .type           _ZN7cutlass13device_kernelIN5flash11enable_sm90INS1_16FlashAttnFwdSm90INS1_25CollectiveMainloopFwdSm90ILi2EN4cute5tupleIJNS5_1CILi1EEES8_S8_EEENS6_IJNS7_ILi128EEESA_SA_EEELi128ENS_10bfloat16_tEfNS_4arch4Sm90ELb0ELb1ELb1ELb1ELb0ELb0ELb0ELb1ELb1ELb0ELb0ELb0EEENS1_21CollectiveEpilogueFwdISB_S9_SC_SE_Li256ELb1ELb0ELb0ELb0EEENS1_36VarlenDynamicPersistentTileSchedulerILi128ELi128ELi256ELi32ELb0ELb0ELb1ELb1ELb0ELb1EEEEEEEEEvNT_6ParamsE,@function
        .size           _ZN7cutlass13device_kernelIN5flash11enable_sm90INS1_16FlashAttnFwdSm90INS1_25CollectiveMainloopFwdSm90ILi2EN4cute5tupleIJNS5_1CILi1EEES8_S8_EEENS6_IJNS7_ILi128EEESA_SA_EEELi128ENS_10bfloat16_tEfNS_4arch4Sm90ELb0ELb1ELb1ELb1ELb0ELb0ELb0ELb1ELb1ELb0ELb0ELb0EEENS1_21CollectiveEpilogueFwdISB_S9_SC_SE_Li256ELb1ELb0ELb0ELb0EEENS1_36VarlenDynamicPersistentTileSchedulerILi128ELi128ELi256ELi32ELb0ELb0ELb1ELb1ELb0ELb1EEEEEEEEEvNT_6ParamsE,(.L_x_2731 - _ZN7cutlass13device_kernelIN5flash11enable_sm90INS1_16FlashAttnFwdSm90INS1_25CollectiveMainloopFwdSm90ILi2EN4cute5tupleIJNS5_1CILi1EEES8_S8_EEENS6_IJNS7_ILi128EEESA_SA_EEELi128ENS_10bfloat16_tEfNS_4arch4Sm90ELb0ELb1ELb1ELb1ELb0ELb0ELb0ELb1ELb1ELb0ELb0ELb0EEENS1_21CollectiveEpilogueFwdISB_S9_SC_SE_Li256ELb1ELb0ELb0ELb0EEENS1_36VarlenDynamicPersistentTileSchedulerILi128ELi128ELi256ELi32ELb0ELb0ELb1ELb1ELb0ELb1EEEEEEEEEvNT_6ParamsE)
        .other          _ZN7cutlass13device_kernelIN5flash11enable_sm90INS1_16FlashAttnFwdSm90INS1_25CollectiveMainloopFwdSm90ILi2EN4cute5tupleIJNS5_1CILi1EEES8_S8_EEENS6_IJNS7_ILi128EEESA_SA_EEELi128ENS_10bfloat16_tEfNS_4arch4Sm90ELb0ELb1ELb1ELb1ELb0ELb0ELb0ELb1ELb1ELb0ELb0ELb0EEENS1_21CollectiveEpilogueFwdISB_S9_SC_SE_Li256ELb1ELb0ELb0ELb0EEENS1_36VarlenDynamicPersistentTileSchedulerILi128ELi128ELi256ELi32ELb0ELb0ELb1ELb1ELb0ELb1EEEEEEEEEvNT_6ParamsE,@"STO_CUDA_ENTRY STV_DEFAULT"
_ZN7cutlass13device_kernelIN5flash11enable_sm90INS1_16FlashAttnFwdSm90INS1_25CollectiveMainloopFwdSm90ILi2EN4cute5tupleIJNS5_1CILi1EEES8_S8_EEENS6_IJNS7_ILi128EEESA_SA_EEELi128ENS_10bfloat16_tEfNS_4arch4Sm90ELb0ELb1ELb1ELb1ELb0ELb0ELb0ELb1ELb1ELb0ELb0ELb0EEENS1_21CollectiveEpilogueFwdISB_S9_SC_SE_Li256ELb1ELb0ELb0ELb0EEENS1_36VarlenDynamicPersistentTileSchedulerILi128ELi128ELi256ELi32ELb0ELb0ELb1ELb1ELb0ELb1EEEEEEEEEvNT_6ParamsE:
        /* <DEDUP_REMOVED lines=21> */
.L_x_1051:
[----:B------:R-:W-:Y:S05]  /*0150*/  BSYNC B0 ;  /* 0x0000000000007941 */ /* 0x000fea0003800000 */
.L_x_1050:
        /* <DEDUP_REMOVED lines=41> */
.L_x_1052:
        /* <DEDUP_REMOVED lines=22> */
.L_x_1053:
        /* <DEDUP_REMOVED lines=18> */
.L_x_1054:
        /* <DEDUP_REMOVED lines=22> */
.L_x_1055:
        /* <DEDUP_REMOVED lines=22> */
.L_x_1056:
[----:B------:R-:W-:Y:S01]  /*0930*/  PLOP3.LUT P0, PT, PT, PT, UP0, 0x80, 0x0 ;  /* 0x000000000000781c */ /* 0x000fe20003f0f008 */
[----:B------:R-:W-:Y:S01]  /*0940*/  UMOV UR36, 0x1 ;  /* 0x0000000100247882 */ /* 0x000fe20000000000 */
[----:B------:R-:W-:Y:S01]  /*0950*/  NOP ;  /* 0x0000000000007918 */ /* 0x000fe20000000000 */
[----:B------:R-:W-:Y:S01]  /*0960*/  USEL UR36, UR36, 0x2, !UP0 ;  /* 0x0000000224247887 */ /* 0x000fe2000c000000 */
[----:B------:R-:W-:Y:S01]  /*0970*/  ULDC.64 UR48, c[0x0][0x208] ;  /* 0x0000820000307ab9 */ /* 0x000fe20000000a00 */
[----:B012-4-:R-:W-:Y:S08]  /*0980*/  BAR.SYNC.DEFER_BLOCKING 0x0 ;  /* 0x0000000000007b1d */ /* 0x017ff00000010000 */
[----:B------:R-:W-:Y:S05]  /*0990*/  @!P0 BRA `(.L_x_1057) ;  /* 0x0000010c00ac8947 */ /* 0x000fea0003800000 */
.L_x_1058:
[----:B------:R-:W-:-:S08]  /*09a0*/  NOP ;  /* 0x0000000000007918 */ /* 0x000fd00000000000 */
[----:B------:R-:W0:Y:S02]  /*09b0*/  USETMAXREG.TRY_ALLOC.CTAPOOL UP0, 0xf0 ;  /* 0x000000f0000079c8 */ /* 0x000e240008000600 */
[----:B0-----:R-:W-:-:S13]  /*09c0*/  PLOP3.LUT P0, PT, PT, PT, UP0, 0x80, 0x0 ;  /* 0x000000000000781c */ /* 0x001fda0003f0f008 */
[----:B------:R-:W-:Y:S05]  /*09d0*/  @!P0 BRA `(.L_x_1058) ;  /* 0xfffffffc00f08947 */ /* 0x000fea000383ffff */
[----:B------:R-:W0:Y:S01]  /*09e0*/  S2R R2, SR_TID.X ;  /* 0x0000000000027919 */ /* 0x000e220000002100 */
        /* <DEDUP_REMOVED lines=13> */
[----:B------:R-:W-:Y:S01]  /*0ac0*/  VIADD R193, R2, 0xffffff80 ;  /* 0xffffff8002c17836 */ /* 0x000fe20000000000 */
[----:B------:R-:W-:Y:S01]  /*0ad0*/  R2UR UR6, R186 ;  /* 0x00000000ba0672ca */ /* 0x000fe200000e0000 */
[----:B------:R-:W-:Y:S01]  /*0ae0*/  ULOP3.LUT UR45, UR36, 0x1, URZ, 0xfc, !UPT ;  /* 0x00000001242d7892 */ /* 0x000fe2000f8efc3f */
[----:B------:R-:W-:Y:S01]  /*0af0*/  R2UR UR5, R187 ;  /* 0x00000000bb0572ca */ /* 0x000fe200000e0000 */
[----:B------:R-:W-:Y:S01]  /*0b00*/  UMOV UR44, URZ ;  /* 0x0000003f002c7c82 */ /* 0x000fe20008000000 */
[----:B------:R-:W-:Y:S01]  /*0b10*/  SHF.R.S32.HI R0, RZ, 0x1f, R193 ;  /* 0x0000001fff007819 */ /* 0x000fe200000114c1 */
[----:B------:R-:W-:Y:S01]  /*0b20*/  UMOV UR43, URZ ;  /* 0x0000003f002b7c82 */ /* 0x000fe20008000000 */
[----:B------:R-:W-:Y:S02]  /*0b30*/  UMOV UR42, URZ ;  /* 0x0000003f002a7c82 */ /* 0x000fe40008000000 */
[CC--:B------:R-:W-:Y:S02]  /*0b40*/  LEA.HI R2, R0.reuse, R193.reuse, RZ, 0x7 ;  /* 0x000000c100027211 */ /* 0x0c0fe400078f38ff */
[----:B------:R-:W-:-:S02]  /*0b50*/  LEA.HI R3, R0, R193, RZ, 0x4 ;  /* 0x000000c100037211 */ /* 0x000fc400078f20ff */
[----:B------:R-:W-:Y:S02]  /*0b60*/  LOP3.LUT R4, R2, 0xffffff80, RZ, 0xc0, !PT ;  /* 0xffffff8002047812 */ /* 0x000fe400078ec0ff */
[----:B------:R-:W-:-:S03]  /*0b70*/  SHF.R.S32.HI R191, RZ, 0x7, R2 ;  /* 0x00000007ffbf7819 */ /* 0x000fc60000011402 */
[----:B------:R-:W-:Y:S01]  /*0b80*/  IMAD.IADD R189, R193, 0x1, -R4 ;  /* 0x00000001c1bd7824 */ /* 0x000fe200078e0a04 */
[----:B------:R-:W-:-:S04]  /*0b90*/  LEA.HI R2, R2, R191, RZ, 0x1 ;  /* 0x000000bf02027211 */ /* 0x000fc800078f08ff */
[----:B------:R-:W-:Y:S02]  /*0ba0*/  SHF.R.S32.HI R8, RZ, 0x1f, R189 ;  /* 0x0000001fff087819 */ /* 0x000fe400000114bd */
[----:B------:R-:W-:Y:S02]  /*0bb0*/  LOP3.LUT R2, R2, 0x3fffffe, RZ, 0xc0, !PT ;  /* 0x03fffffe02027812 */ /* 0x000fe400078ec0ff */
[CC--:B------:R-:W-:Y:S02]  /*0bc0*/  LEA.HI R7, R8.reuse, R189.reuse, RZ, 0x2 ;  /* 0x000000bd08077211 */ /* 0x0c0fe400078f10ff */
[----:B------:R-:W-:Y:S01]  /*0bd0*/  LEA.HI R8, R8, R189, RZ, 0x5 ;  /* 0x000000bd08087211 */ /* 0x000fe200078f28ff */
[----:B------:R-:W-:Y:S01]  /*0be0*/  IMAD.IADD R190, R191, 0x1, -R2 ;  /* 0x00000001bfbe7824 */ /* 0x000fe200078e0a02 */
[--C-:B------:R-:W-:Y:S02]  /*0bf0*/  SHF.R.S32.HI R5, RZ, 0x2, R7.reuse ;  /* 0x00000002ff057819 */ /* 0x100fe40000011407 */
[----:B------:R-:W-:-:S02]  /*0c00*/  SHF.R.S32.HI R4, RZ, 0x1f, R7 ;  /* 0x0000001fff047819 */ /* 0x000fc40000011407 */
[----:B------:R-:W-:Y:S02]  /*0c10*/  SHF.R.S32.HI R8, RZ, 0x5, R8 ;  /* 0x00000005ff087819 */ /* 0x000fe40000011408 */
[----:B------:R-:W-:Y:S02]  /*0c20*/  LEA.HI R4, R4, R5, RZ, 0x3 ;  /* 0x0000000504047211 */ /* 0x000fe400078f18ff */
[----:B------:R-:W-:Y:S02]  /*0c30*/  LOP3.LUT R16, R7, 0x7ffffffc, RZ, 0xc0, !PT ;  /* 0x7ffffffc07107812 */ /* 0x000fe400078ec0ff */
[----:B------:R-:W-:Y:S02]  /*0c40*/  LOP3.LUT R6, R4, 0xfffffff8, RZ, 0xc0, !PT ;  /* 0xfffffff804067812 */ /* 0x000fe400078ec0ff */
[CC--:B------:R-:W-:Y:S01]  /*0c50*/  LEA.HI R4, R0.reuse, R193.reuse, RZ, 0x5 ;  /* 0x000000c100047211 */ /* 0x0c0fe200078f28ff */
[----:B------:R-:W-:Y:S01]  /*0c60*/  IMAD.IADD R16, R189, 0x1, -R16 ;  /* 0x00000001bd107824 */ /* 0x000fe200078e0a10 */
[----:B------:R-:W-:Y:S01]  /*0c70*/  LEA.HI R0, R0, R193, RZ, 0x3 ;  /* 0x000000c100007211 */ /* 0x000fe200078f18ff */
[----:B------:R-:W-:Y:S01]  /*0c80*/  IMAD.IADD R9, R5, 0x1, -R6 ;  /* 0x0000000105097824 */ /* 0x000fe200078e0a06 */
[----:B------:R-:W-:Y:S01]  /*0c90*/  SHF.R.S32.HI R6, RZ, 0x4, R3 ;  /* 0x00000004ff067819 */ /* 0x000fe20000011403 */
[----:B------:R-:W-:Y:S01]  /*0ca0*/  IMAD.SHL.U32 R5, R4, 0x20, RZ ;  /* 0x0000002004057824 */ /* 0x000fe200078e00ff */
[C---:B------:R-:W-:Y:S01]  /*0cb0*/  LOP3.LUT R4, R3.reuse, 0x3fffff0, RZ, 0xc0, !PT ;  /* 0x03fffff003047812 */ /* 0x040fe200078ec0ff */
[----:B------:R-:W-:Y:S01]  /*0cc0*/  IMAD R9, R8, 0x10, R9 ;  /* 0x0000001008097824 */ /* 0x000fe200078e0209 */
[----:B------:R-:W-:-:S02]  /*0cd0*/  LEA.HI R3, R3, R6, RZ, 0x1 ;  /* 0x0000000603037211 */ /* 0x000fc400078f08ff */
[----:B------:R-:W-:Y:S01]  /*0ce0*/  LOP3.LUT R5, R5, 0xfffffc00, RZ, 0xc0, !PT ;  /* 0xfffffc0005057812 */ /* 0x000fe200078ec0ff */
[----:B------:R-:W-:Y:S01]  /*0cf0*/  IMAD.IADD R4, R193, 0x1, -R4 ;  /* 0x00000001c1047824 */ /* 0x000fe200078e0a04 */
[----:B------:R-:W-:Y:S01]  /*0d00*/  LOP3.LUT R3, R3, 0x1ffffffe, RZ, 0xc0, !PT ;  /* 0x1ffffffe03037812 */ /* 0x000fe200078ec0ff */
[----:B------:R-:W-:Y:S01]  /*0d10*/  IMAD R190, R190, 0x40, R9 ;  /* 0x00000040bebe7824 */ /* 0x000fe200078e0209 */
[----:B------:R-:W-:Y:S01]  /*0d20*/  LOP3.LUT R2, R0, 0x1ffffff8, RZ, 0xc0, !PT ;  /* 0x1ffffff800027812 */ /* 0x000fe200078ec0ff */
[----:B------:R-:W-:Y:S01]  /*0d30*/  IMAD R4, R4, 0x40, R5 ;  /* 0x0000004004047824 */ /* 0x000fe200078e0205 */
[----:B------:R-:W-:Y:S01]  /*0d40*/  SHF.R.S32.HI R22, RZ, 0x3, R0 ;  /* 0x00000003ff167819 */ /* 0x000fe20000011400 */
[----:B------:R-:W-:Y:S02]  /*0d50*/  IMAD.IADD R3, R6, 0x1, -R3 ;  /* 0x0000000106037824 */ /* 0x000fe400078e0a03 */
[----:B------:R-:W-:Y:S02]  /*0d60*/  IMAD.IADD R2, R193, 0x1, -R2 ;  /* 0x00000001c1027824 */ /* 0x000fe400078e0a02 */
[----:B------:R-:W-:-:S02]  /*0d70*/  IMAD R192, R3, 0x8, R4 ;  /* 0x0000000803c07824 */ /* 0x000fc400078e0204 */
[----:B------:R-:W-:-:S07]  /*0d80*/  IMAD.SHL.U32 R19, R2, 0x8, RZ ;  /* 0x0000000802137824 */ /* 0x000fce00078e00ff */
.L_x_1158:
[----:B------:R-:W-:Y:S01]  /*0d90*/  ULDC.64 UR8, c[0x0][0xa28] ;  /* 0x00028a0000087ab9 */ /* 0x000fe20000000a00 */
[----:B0-----:R-:W0:Y:S01]  /*0da0*/  LDC R18, c[0x0][0x288] ;  /* 0x0000a200ff127b82 */ /* 0x001e220000000800 */
[----:B------:R-:W-:Y:S01]  /*0db0*/  UISETP.NE.U32.AND UP0, UPT, UR8, URZ, UPT ;  /* 0x0000003f0800728c */ /* 0x000fe2000bf05070 */
[----:B----45:R-:W-:-:S03]  /*0dc0*/  IMAD.MOV.U32 R6, RZ, RZ, RZ ;  /* 0x000000ffff067224 */ /* 0x030fc600078e00ff */
[----:B------:R-:W-:-:S03]  /*0dd0*/  UISETP.NE.AND.EX UP0, UPT, UR9, URZ, UPT, UP0 ;  /* 0x0000003f0900728c */ /* 0x000fc6000bf05300 */
[----:B------:R-:W-:Y:S01]  /*0de0*/  ULDC.64 UR8, c[0x0][0xa18] ;  /* 0x0002860000087ab9 */ /* 0x000fe20000000a00 */
[----:B-12---:R-:W1:Y:S01]  /*0df0*/  LDC.64 R8, c[0x0][0x3f8] ;  /* 0x0000fe00ff087b82 */ /* 0x006e620000000a00 */
[----:B------:R-:W-:Y:S01]  /*0e00*/  UISETP.NE.U32.AND UP1, UPT, UR8, URZ, UPT ;  /* 0x0000003f0800728c */ /* 0x000fe2000bf25070 */
[----:B------:R-:W-:-:S03]  /*0e10*/  PLOP3.LUT P0, PT, PT, PT, UP0, 0x80, 0x0 ;  /* 0x000000000000781c */ /* 0x000fc60003f0f008 */
[----:B------:R-:W-:-:S03]  /*0e20*/  UISETP.NE.AND.EX UP1, UPT, UR9, URZ, UPT, UP1 ;  /* 0x0000003f0900728c */ /* 0x000fc6000bf25310 */
[----:B------:R-:W-:Y:S01]  /*0e30*/  @UP0 ULDC.64 UR8, c[0x0][0xa28] ;  /* 0x00028a0000080ab9 */ /* 0x000fe20000000a00 */
[----:B------:R-:W2:Y:S01]  /*0e40*/  LDC R0, c[0x0][0x404] ;  /* 0x00010100ff007b82 */ /* 0x000ea20000000800 */
[----:B------:R-:W-:Y:S01]  /*0e50*/  @UP0 UIMAD.WIDE UR8, UR5, 0x4, UR8 ;  /* 0x00000004050808a5 */ /* 0x000fe2000f8e0208 */
[----:B------:R-:W-:-:S05]  /*0e60*/  PLOP3.LUT P2, PT, PT, PT, UP1, 0x80, 0x0 ;  /* 0x000000000000781c */ /* 0x000fca0003f4f018 */
[----:B------:R-:W-:Y:S01]  /*0e70*/  @UP1 ULDC.64 UR10, c[0x0][0xa18] ;  /* 0x00028600000a1ab9 */ /* 0x000fe20000000a00 */
[----:B------:R-:W-:Y:S01]  /*0e80*/  IMAD.U32 R2, RZ, RZ, UR8 ;  /* 0x00000008ff027e24 */ /* 0x000fe2000f8e00ff */
[----:B---3--:R-:W3:Y:S01]  /*0e90*/  LDC R17, c[0x0][0x2e0] ;  /* 0x0000b800ff117b82 */ /* 0x008ee20000000800 */
[----:B------:R-:W-:Y:S01]  /*0ea0*/  IMAD.U32 R3, RZ, RZ, UR9 ;  /* 0x00000009ff037e24 */ /* 0x000fe2000f8e00ff */
[----:B------:R-:W-:-:S04]  /*0eb0*/  @UP1 UIMAD.WIDE UR8, UR5, 0x4, UR10 ;  /* 0x00000004050818a5 */ /* 0x000fc8000f8e020a */
[----:B------:R4:W5:Y:S02]  /*0ec0*/  @P0 LDG.E R6, desc[UR48][R2.64] ;  /* 0x0000003002060981 */ /* 0x000964000c1e1900 */
[----:B------:R-:W-:Y:S02]  /*0ed0*/  IMAD.U32 R4, RZ, RZ, UR8 ;  /* 0x00000008ff047e24 */ /* 0x000fe4000f8e00ff */
[----:B------:R-:W-:Y:S01]  /*0ee0*/  IMAD.U32 R5, RZ, RZ, UR9 ;  /* 0x00000009ff057e24 */ /* 0x000fe2000f8e00ff */
[----:B------:R-:W-:-:S04]  /*0ef0*/  ULDC.64 UR8, c[0x0][0xa20] ;  /* 0x0002880000087ab9 */ /* 0x000fc80000000a00 */
[----:B0-----:R4:W5:Y:S01]  /*0f00*/  @P2 LDG.E R18, desc[UR48][R4.64] ;  /* 0x0000003004122981 */ /* 0x001962000c1e1900 */
[----:B-1----:R-:W-:Y:S01]  /*0f10*/  ISETP.NE.U32.AND P0, PT, R8, RZ, PT ;  /* 0x000000ff0800720c */ /* 0x002fe20003f05070 */
[----:B------:R-:W-:Y:S01]  /*0f20*/  UMOV UR37, UR6 ;  /* 0x0000000600257c82 */ /* 0x000fe20008000000 */
[----:B------:R-:W-:Y:S02]  /*0f30*/  ISETP.NE.U32.AND P1, PT, RZ, UR8, PT ;  /* 0x00000008ff007c0c */ /* 0x000fe4000bf25070 */
[----:B------:R-:W-:Y:S02]  /*0f40*/  ISETP.NE.AND.EX P0, PT, R9, RZ, PT, P0 ;  /* 0x000000ff0900720c */ /* 0x000fe40003f05300 */
[----:B------:R-:W-:Y:S02]  /*0f50*/  ISETP.NE.AND.EX P1, PT, RZ, UR9, PT, P1 ;  /* 0x00000009ff007c0c */ /* 0x000fe4000bf25310 */
[----:B--2---:R-:W-:Y:S01]  /*0f60*/  SEL R0, R0, 0x1, P0 ;  /* 0x0000000100007807 */ /* 0x004fe20000000000 */
[----:B----4-:R-:W-:Y:S10]  /*0f70*/  @P2 BRA `(.L_x_1059) ;  /* 0x00000000002c2947 */ /* 0x010ff40003800000 */
[----:B------:R-:W-:Y:S02]  /*0f80*/  ULDC.64 UR6, c[0x0][0xa00] ;  /* 0x0002800000067ab9 */ /* 0x000fe40000000a00 */
[----:B------:R-:W-:-:S04]  /*0f90*/  ISETP.NE.U32.AND P0, PT, RZ, UR6, PT ;  /* 0x00000006ff007c0c */ /* 0x000fc8000bf05070 */
[----:B------:R-:W-:-:S13]  /*0fa0*/  ISETP.NE.AND.EX P0, PT, RZ, UR7, PT, P0 ;  /* 0x00000007ff007c0c */ /* 0x000fda000bf05300 */
[----:B------:R-:W-:Y:S05]  /*0fb0*/  @!P0 BRA `(.L_x_1059) ;  /* 0x00000000001c8947 */ /* 0x000fea0003800000 */
[----:B------:R-:W-:Y:S02]  /*0fc0*/  ULDC.64 UR6, c[0x0][0xa00] ;  /* 0x0002800000067ab9 */ /* 0x000fe40000000a00 */
[----:B------:R-:W-:-:S06]  /*0fd0*/  UIMAD.WIDE UR6, UR5, 0x4, UR6 ;  /* 0x00000004050678a5 */ /* 0x000fcc000f8e0206 */
[----:B------:R-:W-:Y:S02]  /*0fe0*/  IMAD.U32 R2, RZ, RZ, UR6 ;  /* 0x00000006ff027e24 */ /* 0x000fe4000f8e00ff */
[----:B------:R-:W-:-:S05]  /*0ff0*/  IMAD.U32 R3, RZ, RZ, UR7 ;  /* 0x00000007ff037e24 */ /* 0x000fca000f8e00ff */
[----:B-----5:R-:W2:Y:S04]  /*1000*/  LDG.E R18, desc[UR48][R2.64] ;  /* 0x0000003002127981 */ /* 0x020ea8000c1e1900 */
[----:B------:R-:W2:Y:S02]  /*1010*/  LDG.E R5, desc[UR48][R2.64+0x4] ;  /* 0x0000043002057981 */ /* 0x000ea4000c1e1900 */
[----:B--2---:R-:W-:-:S07]  /*1020*/  IMAD.IADD R18, R5, 0x1, -R18 ;  /* 0x0000000105127824 */ /* 0x004fce00078e0a12 */
.L_x_1059:
[----:B------:R-:W-:Y:S01]  /*1030*/  UMOV UR38, UR5 ;  /* 0x0000000500267c82 */ /* 0x000fe20008000000 */
[----:B---3--:R-:W-:Y:S02]  /*1040*/  IMAD R17, R0, R17, RZ ;  /* 0x0000001100117224 */ /* 0x008fe400078e02ff */
[----:B------:R-:W-:Y:S01]  /*1050*/  IMAD.MOV.U32 R188, RZ, RZ, R185 ;  /* 0x000000ffffbc7224 */ /* 0x000fe200078e00b9 */
[----:B------:R-:W-:Y:S06]  /*1060*/  @!P1 BRA `(.L_x_1060) ;  /* 0x0000000000189947 */ /* 0x000fec0003800000 */
[----:B------:R-:W-:Y:S02]  /*1070*/  ULDC.64 UR6, c[0x0][0xa20] ;  /* 0x0002880000067ab9 */ /* 0x000fe40000000a00 */
[----:B------:R-:W-:-:S06]  /*1080*/  UIMAD.WIDE UR4, UR5, 0x4, UR6 ;  /* 0x00000004050478a5 */ /* 0x000fcc000f8e0206 */
[----:B------:R-:W-:Y:S02]  /*1090*/  IMAD.U32 R2, RZ, RZ, UR4 ;  /* 0x00000004ff027e24 */ /* 0x000fe4000f8e00ff */
[----:B------:R-:W-:-:S05]  /*10a0*/  IMAD.U32 R3, RZ, RZ, UR5 ;  /* 0x00000005ff037e24 */ /* 0x000fca000f8e00ff */
[----:B------:R0:W5:Y:S01]  /*10b0*/  LDG.E R17, desc[UR48][R2.64] ;  /* 0x0000003002117981 */ /* 0x000162000c1e1900 */
[----:B------:R-:W-:Y:S05]  /*10c0*/  BRA `(.L_x_1061) ;  /* 0x00000000002c7947 */ /* 0x000fea0003800000 */
.L_x_1060:
        /* <DEDUP_REMOVED lines=8> */
[----:B------:R-:W2:Y:S04]  /*1150*/  LDG.E R17, desc[UR48][R2.64] ;  /* 0x0000003002117981 */ /* 0x000ea8000c1e1900 */
[----:B------:R-:W2:Y:S02]  /*1160*/  LDG.E R0, desc[UR48][R2.64+0x4] ;  /* 0x0000043002007981 */ /* 0x000ea4000c1e1900 */
[----:B--2---:R-:W-:-:S07]  /*1170*/  IMAD.IADD R17, R0, 0x1, -R17 ;  /* 0x0000000100117824 */ /* 0x004fce00078e0a11 */
.L_x_1061:
[----:B------:R-:W1:Y:S01]  /*1180*/  LDC.64 R8, c[0x0][0x9e0] ;  /* 0x00027800ff087b82 */ /* 0x000e620000000a00 */
[----:B-----5:R-:W-:Y:S01]  /*1190*/  IMAD.IADD R17, R17, 0x1, -R6 ;  /* 0x0000000111117824 */ /* 0x020fe200078e0a06 */
[----:B------:R-:W-:-:S04]  /*11a0*/  LEA R0, R185, 0x80, 0x7 ;  /* 0x00000080b9007811 */ /* 0x000fc800078e38ff */
[----:B0-----:R-:W-:Y:S02]  /*11b0*/  IADD3 R3, R17, R0, -R18 ;  /* 0x0000000011037210 */ /* 0x001fe40007ffe812 */
[----:B-1----:R-:W-:-:S03]  /*11c0*/  ISETP.GE.AND P1, PT, R9, 0x1, PT ;  /* 0x000000010900780c */ /* 0x002fc60003f26270 */
[----:B------:R-:W-:-:S10]  /*11d0*/  IMAD.IADD R0, R3, 0x1, R8 ;  /* 0x0000000103007824 */ /* 0x000fd400078e0208 */
[----:B------:R-:W-:Y:S05]  /*11e0*/  @!P1 BRA `(.L_x_1062) ;  /* 0x0000000000409947 */ /* 0x000fea0003800000 */
[C---:B------:R-:W-:Y:S01]  /*11f0*/  ISETP.GT.AND P0, PT, R3.reuse, RZ, PT ;  /* 0x000000ff0300720c */ /* 0x040fe20003f04270 */
[----:B------:R-:W-:-:S12]  /*1200*/  VIADD R2, R3, 0xffffffff ;  /* 0xffffffff03027836 */ /* 0x000fd80000000000 */
[----:B------:R-:W-:Y:S05]  /*1210*/  @P0 BRA `(.L_x_1063) ;  /* 0x00000000001c0947 */ /* 0x000fea0003800000 */
[----:B------:R-:W-:Y:S01]  /*1220*/  ISETP.NE.AND P0, PT, R9, 0x1, PT ;  /* 0x000000010900780c */ /* 0x000fe20003f05270 */
[----:B------:R-:W-:-:S12]  /*1230*/  IMAD.MOV R3, RZ, RZ, -R3 ;  /* 0x000000ffff037224 */ /* 0x000fd800078e0a03 */
[----:B------:R-:W0:Y:S02]  /*1240*/  @P0 LDC.64 R4, c[0x0][0x9e8] ;  /* 0x00027a00ff040b82 */ /* 0x000e240000000a00 */
[----:B0-----:R-:W-:-:S05]  /*1250*/  @P0 IMAD.HI.U32 R2, R3, R4, RZ ;  /* 0x0000000403020227 */ /* 0x001fca00078e00ff */
[----:B------:R-:W-:-:S04]  /*1260*/  @P0 SHF.R.U32.HI R3, RZ, R5, R2 ;  /* 0x00000005ff030219 */ /* 0x000fc80000011602 */
[----:B------:R-:W-:Y:S01]  /*1270*/  LOP3.LUT R2, RZ, R3, RZ, 0x33, !PT ;  /* 0x00000003ff027212 */ /* 0x000fe200078e33ff */
[----:B------:R-:W-:Y:S06]  /*1280*/  BRA `(.L_x_1064) ;  /* 0x0000000000107947 */ /* 0x000fec0003800000 */
.L_x_1063:
[----:B------:R-:W-:-:S13]  /*1290*/  ISETP.NE.AND P0, PT, R9, 0x1, PT ;  /* 0x000000010900780c */ /* 0x000fda0003f05270 */
[----:B------:R-:W0:Y:S02]  /*12a0*/  @P0 LDC.64 R4, c[0x0][0x9e8] ;  /* 0x00027a00ff040b82 */ /* 0x000e240000000a00 */
[----:B0-----:R-:W-:-:S05]  /*12b0*/  @P0 IMAD.HI.U32 R4, R2, R4, RZ ;  /* 0x0000000402040227 */ /* 0x001fca00078e00ff */
[----:B------:R-:W-:-:S07]  /*12c0*/  @P0 SHF.R.U32.HI R2, RZ, R5, R4 ;  /* 0x00000005ff020219 */ /* 0x000fce0000011604 */
.L_x_1064:
[----:B------:R-:W-:-:S05]  /*12d0*/  IMAD R3, R2, R9, R9 ;  /* 0x0000000902037224 */ /* 0x000fca00078e0209 */
[----:B------:R-:W-:-:S07]  /*12e0*/  VIMNMX R0, R0, R3, PT ;  /* 0x0000000300007248 */ /* 0x000fce0003fe0100 */
.L_x_1062:
[----:B------:R-:W-:Y:S01]  /*12f0*/  VIADD R2, R0, 0x7f ;  /* 0x0000007f00027836 */ /* 0x000fe20000000000 */
[----:B------:R-:W-:Y:S01]  /*1300*/  ULDC UR4, c[0x0][0x9dc] ;  /* 0x0002770000047ab9 */ /* 0x000fe20000000800 */
[----:B------:R-:W-:Y:S02]  /*1310*/  VIADD R0, R17, 0x7f ;  /* 0x0000007f11007836 */ /* 0x000fe40000000000 */
[----:B------:R-:W-:Y:S01]  /*1320*/  IMAD R4, R185, 0x80, -R18 ;  /* 0x00000080b9047824 */ /* 0x000fe200078e0a12 */
[----:B------:R-:W-:Y:S02]  /*1330*/  SHF.R.S32.HI R5, RZ, 0x1f, R2 ;  /* 0x0000001fff057819 */ /* 0x000fe40000011402 */
[----:B------:R-:W-:Y:S01]  /*1340*/  SHF.R.S32.HI R3, RZ, 0x1f, R0 ;  /* 0x0000001fff037819 */ /* 0x000fe20000011400 */
[----:B------:R-:W-:Y:S01]  /*1350*/  IMAD.IADD R4, R17, 0x1, R4 ;  /* 0x0000000111047824 */ /* 0x000fe200078e0204 */
[----:B------:R-:W-:Y:S02]  /*1360*/  LEA.HI R5, R5, R2, RZ, 0x7 ;  /* 0x0000000205057211 */ /* 0x000fe400078f38ff */
[----:B------:R-:W-:Y:S01]  /*1370*/  LEA.HI R3, R3, R0, RZ, 0x7 ;  /* 0x0000000003037211 */ /* 0x000fe200078f38ff */
[----:B------:R-:W-:Y:S01]  /*1380*/  VIADD R6, R4, -UR4 ;  /* 0x8000000404067c36 */ /* 0x000fe20008000000 */
[----:B------:R-:W-:-:S02]  /*1390*/  SHF.R.S32.HI R88, RZ, 0x7, R5 ;  /* 0x00000007ff587819 */ /* 0x000fc40000011405 */
[----:B------:R-:W-:Y:S02]  /*13a0*/  SHF.R.S32.HI R3, RZ, 0x7, R3 ;  /* 0x00000007ff037819 */ /* 0x000fe40000011403 */
[----:B------:R-:W-:Y:S02]  /*13b0*/  R2UR UR4, R6 ;  /* 0x00000000060472ca */ /* 0x000fe400000e0000 */
[----:B------:R-:W-:Y:S01]  /*13c0*/  VIMNMX R88, R3, R88, PT ;  /* 0x0000005803587248 */ /* 0x000fe20003fe0100 */
[----:B------:R-:W-:-:S12]  /*13d0*/  @!P1 BRA `(.L_x_1065) ;  /* 0x0000000000449947 */ /* 0x000fd80003800000 */
[----:B------:R-:W-:-:S13]  /*13e0*/  ISETP.GT.AND P0, PT, R4, -0x1, PT ;  /* 0xffffffff0400780c */ /* 0x000fda0003f04270 */
[----:B------:R-:W-:Y:S05]  /*13f0*/  @P0 BRA `(.L_x_1066) ;  /* 0x00000000001c0947 */ /* 0x000fea0003800000 */
[----:B------:R-:W-:Y:S02]  /*1400*/  ISETP.NE.AND P0, PT, R9, 0x1, PT ;  /* 0x000000010900780c */ /* 0x000fe40003f05270 */
[----:B------:R-:W-:-:S11]  /*1410*/  LOP3.LUT R3, RZ, R4, RZ, 0x33, !PT ;  /* 0x00000004ff037212 */ /* 0x000fd600078e33ff */
[----:B------:R-:W0:Y:S02]  /*1420*/  @P0 LDC.64 R6, c[0x0][0x9e8] ;  /* 0x00027a00ff060b82 */ /* 0x000e240000000a00 */
[----:B0-----:R-:W-:-:S05]  /*1430*/  @P0 IMAD.HI.U32 R0, R3, R6, RZ ;  /* 0x0000000603000227 */ /* 0x001fca00078e00ff */
[----:B------:R-:W-:-:S04]  /*1440*/  @P0 SHF.R.U32.HI R3, RZ, R7, R0 ;  /* 0x00000007ff030219 */ /* 0x000fc80000011600 */
[----:B------:R-:W-:Y:S01]  /*1450*/  LOP3.LUT R4, RZ, R3, RZ, 0x33, !PT ;  /* 0x00000003ff047212 */ /* 0x000fe200078e33ff */
[----:B------:R-:W-:Y:S06]  /*1460*/  BRA `(.L_x_1067) ;  /* 0x0000000000107947 */ /* 0x000fec0003800000 */
.L_x_1066:
[----:B------:R-:W-:-:S13]  /*1470*/  ISETP.NE.AND P0, PT, R9, 0x1, PT ;  /* 0x000000010900780c */ /* 0x000fda0003f05270 */
[----:B------:R-:W0:Y:S02]  /*1480*/  @P0 LDC.64 R2, c[0x0][0x9e8] ;  /* 0x00027a00ff020b82 */ /* 0x000e240000000a00 */
[----:B0-----:R-:W-:-:S05]  /*1490*/  @P0 IMAD.HI.U32 R0, R4, R2, RZ ;  /* 0x0000000204000227 */ /* 0x001fca00078e00ff */
[----:B------:R-:W-:-:S07]  /*14a0*/  @P0 SHF.R.U32.HI R4, RZ, R3, R0 ;  /* 0x00000003ff040219 */ /* 0x000fce0000011600 */
.L_x_1067:
[----:B------:R-:W-:-:S05]  /*14b0*/  IMAD R4, R4, R9, RZ ;  /* 0x0000000904047224 */ /* 0x000fca00078e02ff */
[----:B------:R-:W-:-:S13]  /*14c0*/  R2UR UR5, R4 ;  /* 0x00000000040572ca */ /* 0x000fda00000e0000 */
[----:B------:R-:W-:-:S04]  /*14d0*/  UISETP.LT.AND UP0, UPT, UR4, UR5, UPT ;  /* 0x000000050400728c */ /* 0x000fc8000bf01270 */
[----:B------:R-:W-:-:S12]  /*14e0*/  USEL UR4, UR4, UR5, !UP0 ;  /* 0x0000000504047287 */ /* 0x000fd8000c000000 */
.L_x_1065:
[----:B------:R-:W-:Y:S01]  /*14f0*/  USHF.R.S32.HI UR5, URZ, 0x1f, UR4 ;  /* 0x0000001f3f057899 */ /* 0x000fe20008011404 */
[----:B------:R-:W-:Y:S01]  /*1500*/  PLOP3.LUT P0, PT, PT, PT, PT, 0x80, 0x0 ;  /* 0x000000000000781c */ /* 0x000fe20003f0f070 */
[----:B------:R-:W-:Y:S01]  /*1510*/  IMAD.MOV.U32 R0, RZ, RZ, RZ ;  /* 0x000000ffff007224 */ /* 0x000fe200078e00ff */
[----:B------:R-:W-:Y:S01]  /*1520*/  CS2R R150, SRZ ;  /* 0x0000000000967805 */ /* 0x000fe2000001ff00 */
[----:B------:R-:W-:Y:S01]  /*1530*/  ULEA.HI UR5, UR5, UR4, URZ, 0x7 ;  /* 0x0000000405057291 */ /* 0x000fe2000f8f383f */
[----:B------:R-:W-:Y:S01]  /*1540*/  IMAD.MOV.U32 R2, RZ, RZ, RZ ;  /* 0x000000ffff027224 */ /* 0x000fe200078e00ff */
        /* <DEDUP_REMOVED lines=69> */
.L_x_1069:
[----:B------:R-:W-:Y:S01]  /*19a0*/  ULEA.HI UR4, UR44, UR44, URZ, 0x1 ;  /* 0x0000002c2c047291 */ /* 0x000fe2000f8f083f */
[----:B------:R-:W-:-:S03]  /*19b0*/  IMAD.U32 R2, RZ, RZ, UR45 ;  /* 0x0000002dff027e24 */ /* 0x000fc6000f8e00ff */
[----:B------:R-:W-:Y:S02]  /*19c0*/  ULOP3.LUT UR4, UR4, 0xfffffffe, URZ, 0xc0, !UPT ;  /* 0xfffffffe04047892 */ /* 0x000fe4000f8ec03f */
[----:B------:R-:W-:Y:S02]  /*19d0*/  ISETP.NE.AND P0, PT, R2, 0x3, PT ;  /* 0x000000030200780c */ /* 0x000fe40003f05270 */
[----:B------:R-:W-:-:S06]  /*19e0*/  UIADD3 UR4, UR44, -UR4, URZ ;  /* 0x800000042c047290 */ /* 0x000fcc000fffe03f */
[----:B------:R-:W-:-:S05]  /*19f0*/  IMAD.U32 R0, RZ, RZ, UR4 ;  /* 0x00000004ff007e24 */ /* 0x000fca000f8e00ff */
[----:B------:R-:W-:-:S04]  /*1a00*/  SHF.L.U32 R0, R0, 0x1f, RZ ;  /* 0x0000001f00007819 */ /* 0x000fc800000006ff */
[----:B------:R-:W0:Y:S02]  /*1a10*/  SYNCS.PHASECHK.TRANS64.TRYWAIT P1, [UR41+0x28800], R0 ;  /* 0x02880000ff0075a7 */ /* 0x000e240008020169 */
[----:B0-----:R-:W-:Y:S05]  /*1a20*/  @!P1 BRA `(.L_x_1070) ;  /* 0x0000014c00e89947 */ /* 0x001fea0003800000 */
.L_x_1253:
[----:B------:R-:W-:Y:S05]  /*1a30*/  @!P0 BRA `(.L_x_1071) ;  /* 0x0000000000048947 */ /* 0x000fea0003800000 */
[----:B------:R-:W-:Y:S01]  /*1a40*/  BPT.TRAP 0x1 ;  /* 0x000000040000795c */ /* 0x000fe20000300000 */
.L_x_1071:
[----:B------:R-:W-:Y:S02]  /*1a50*/  IMAD.U32 R7, RZ, RZ, UR42 ;  /* 0x0000002aff077e24 */ /* 0x000fe4000f8e00ff */
[----:B0-----:R-:W-:-:S03]  /*1a60*/  IMAD.U32 R0, RZ, RZ, UR43 ;  /* 0x0000002bff007e24 */ /* 0x001fc6000f8e00ff */
[----:B------:R-:W-:Y:S02]  /*1a70*/  LEA R7, R7, UR41, 0x3 ;  /* 0x0000002907077c11 */ /* 0x000fe4000f8e18ff */
[----:B------:R-:W-:-:S04]  /*1a80*/  SHF.L.U32 R0, R0, 0x1f, RZ ;  /* 0x0000001f00007819 */ /* 0x000fc800000006ff */
[----:B------:R0:W1:Y:S01]  /*1a90*/  SYNCS.PHASECHK.TRANS64.TRYWAIT P2, [R7+URZ+0x28830], R0 ;  /* 0x02883000070075a7 */ /* 0x000062000804017f */
[----:B------:R-:W-:Y:S05]  /*1aa0*/  @!P0 BRA `(.L_x_1072) ;  /* 0x0000000000048947 */ /* 0x000fea0003800000 */
[----:B------:R-:W-:Y:S01]  /*1ab0*/  BPT.TRAP 0x1 ;  /* 0x000000040000795c */ /* 0x000fe20000300000 */
.L_x_1072:
[----:B------:R-:W2:Y:S02]  /*1ac0*/  S2R R2, SR_TID.X ;  /* 0x0000000000027919 */ /* 0x000ea40000002100 */
[----:B--2---:R-:W-:Y:S01]  /*1ad0*/  LOP3.LUT P1, RZ, R2, 0x7f, RZ, 0xc0, !PT ;  /* 0x0000007f02ff7812 */ /* 0x004fe2000782c0ff */
[----:B-1----:R-:W-:-:S12]  /*1ae0*/  @P2 BRA `(.L_x_1073) ;  /* 0x0000000000082947 */ /* 0x002fd80003800000 */
[----:B------:R-:W1:Y:S02]  /*1af0*/  SYNCS.PHASECHK.TRANS64.TRYWAIT P2, [R7+URZ+0x28830], R0 ;  /* 0x02883000070075a7 */ /* 0x000e64000804017f */
[----:B-1----:R-:W-:Y:S05]  /*1b00*/  @!P2 BRA `(.L_x_1074) ;  /* 0x0000014c00c8a947 */ /* 0x002fea0003800000 */
.L_x_1073:
[----:B------:R-:W-:Y:S05]  /*1b10*/  WARPSYNC.ALL ;  /* 0x0000000000007948 */ /* 0x000fea0003800000 */
[----:B------:R-:W-:Y:S01]  /*1b20*/  UIADD3 UR4, UR41, 0x18400, URZ ;  /* 0x0001840029047890 */ /* 0x000fe2000fffe03f */
[----:B------:R-:W-:Y:S01]  /*1b30*/  WARPGROUP.ARRIVE ;  /* 0x00000000000079c5 */ /* 0x000fe20000000000 */
[----:B------:R-:W-:Y:S01]  /*1b40*/  ULOP3.LUT UR32, UR47, 0x10000, URZ, 0xfc, !UPT ;  /* 0x000100002f207892 */ /* 0x000fe2000f8efc3f */
[----:B------:R-:W-:Y:S01]  /*1b50*/  IMAD.MOV.U32 R5, RZ, RZ, -0x80 ;  /* 0xffffff80ff057424 */ /* 0x000fe200078e00ff */
[----:B------:R-:W-:Y:S01]  /*1b60*/  USHF.R.U32.HI UR4, URZ, 0x4, UR4 ;  /* 0x000000043f047899 */ /* 0x000fe20008011604 */
[----:B01----:R-:W-:Y:S01]  /*1b70*/  @!P1 VIADD R0, R7, 0x28840 ;  /* 0x0002884007009836 */ /* 0x003fe20000000000 */
[----:B------:R-:W-:Y:S01]  /*1b80*/  UMOV UR33, 0x40000040 ;  /* 0x4000004000217882 */ /* 0x000fe20000000000 */
[----:B------:R-:W-:Y:S01]  /*1b90*/  UMOV UR35, 0x40000040 ;  /* 0x4000004000237882 */ /* 0x000fe20000000000 */
[----:B------:R-:W-:Y:S01]  /*1ba0*/  ULOP3.LUT UR4, UR4, 0x3fff, URZ, 0xc0, !UPT ;  /* 0x00003fff04047892 */ /* 0x000fe2000f8ec03f */
[----:B------:R-:W-:Y:S01]  /*1bb0*/  IMAD R112, R88, R5, 0x80 ;  /* 0x0000008058707424 */ /* 0x000fe200078e0205 */
[----:B------:R-:W-:Y:S01]  /*1bc0*/  UMOV UR5, 0x40000040 ;  /* 0x4000004000057882 */ /* 0x000fe20000000000 */
[----:B------:R-:W-:Y:S01]  /*1bd0*/  UMOV UR7, 0x40000040 ;  /* 0x4000004000077882 */ /* 0x000fe20000000000 */
[----:B------:R-:W-:Y:S01]  /*1be0*/  ULOP3.LUT UR46, UR4, 0x10000, URZ, 0xfc, !UPT ;  /* 0x00010000042e7892 */ /* 0x000fe2000f8efc3f */
[----:B------:R-:W-:Y:S01]  /*1bf0*/  IMAD.IADD R5, R17, 0x1, R112 ;  /* 0x0000000111057824 */ /* 0x000fe200078e0270 */
[----:B------:R-:W-:Y:S01]  /*1c00*/  UIADD3 UR4, UR32, 0x2, URZ ;  /* 0x0000000220047890 */ /* 0x000fe2000fffe03f */
[----:B------:R-:W-:Y:S01]  /*1c10*/  @!P1 PRMT R0, RZ, 0x654, R0 ;  /* 0x00000654ff009816 */ /* 0x000fe20000000000 */
[----:B------:R-:W-:-:S02]  /*1c20*/  ULEA UR34, UR42, UR46, 0xb ;  /* 0x0000002e2a227291 */ /* 0x000fc4000f8e583f */
[----:B------:R-:W-:Y:S01]  /*1c30*/  UIADD3 UR8, UR32, 0x4, URZ ;  /* 0x0000000420087890 */ /* 0x000fe2000fffe03f */
[----:B------:R-:W-:Y:S01]  /*1c40*/  IADD3 R7, -R18, 0x1, R5 ;  /* 0x0000000112077810 */ /* 0x000fe20007ffe105 */
[----:B------:R-:W-:Y:S02]  /*1c50*/  UIADD3 UR6, UR34, 0x2, URZ ;  /* 0x0000000222067890 */ /* 0x000fe4000fffe03f */
[----:B------:R-:W-:Y:S01]  /*1c60*/  UIADD3 UR10, UR34, 0x4, URZ ;  /* 0x00000004220a7890 */ /* 0x000fe2000fffe03f */
[----:B------:R-:W-:Y:S02]  /*1c70*/  UMOV UR9, 0x40000040 ;  /* 0x4000004000097882 */ /* 0x000fe40000000000 */
[----:B------:R-:W-:Y:S01]  /*1c80*/  HGMMA.64x128x16.F32.BF16 R24, gdesc[UR32], RZ, !UPT, gsb0 ;  /* 0x01e00000201879f0 */ /* 0x000fe2000c0018ff */
[----:B------:R-:W-:Y:S01]  /*1c90*/  UMOV UR11, 0x40000040 ;  /* 0x40000040000b7882 */ /* 0x000fe20000000000 */
[----:B------:R-:W-:Y:S01]  /*1ca0*/  UIADD3 UR12, UR32, 0x6, URZ ;  /* 0x00000006200c7890 */ /* 0x000fe2000fffe03f */
[----:B------:R-:W-:Y:S01]  /*1cb0*/  IMAD R7, R16, -0x2, R7 ;  /* 0xfffffffe10077824 */ /* 0x000fe200078e0207 */
[----:B------:R-:W-:Y:S01]  /*1cc0*/  UIADD3 UR14, UR34, 0x6, URZ ;  /* 0x00000006220e7890 */ /* 0x000fe2000fffe03f */
[----:B------:R-:W-:Y:S01]  /*1cd0*/  UMOV UR13, 0x40000040 ;  /* 0x40000040000d7882 */ /* 0x000fe20000000000 */
[----:B------:R-:W-:Y:S01]  /*1ce0*/  UMOV UR15, 0x40000040 ;  /* 0x40000040000f7882 */ /* 0x000fe20000000000 */
[----:B------:R-:W-:-:S02]  /*1cf0*/  UIADD3 UR16, UR32, 0x400, URZ ;  /* 0x0000040020107890 */ /* 0x000fc4000fffe03f */
[----:B------:R-:W-:Y:S01]  /*1d00*/  UIADD3 UR18, UR34, 0x400, URZ ;  /* 0x0000040022127890 */ /* 0x000fe2000fffe03f */
[----:B------:R-:W-:Y:S01]  /*1d10*/  UMOV UR17, 0x40000040 ;  /* 0x4000004000117882 */ /* 0x000fe20000000000 */
[----:B------:R-:W-:Y:S01]  /*1d20*/  UMOV UR19, 0x40000040 ;  /* 0x4000004000137882 */ /* 0x000fe20000000000 */
[----:B------:R-:W-:Y:S02]  /*1d30*/  UIADD3 UR20, UR32, 0x402, URZ ;  /* 0x0000040220147890 */ /* 0x000fe4000fffe03f */
        /* <DEDUP_REMOVED lines=15> */
[----:B------:R-:W-:Y:S01]  /*1e30*/  UISETP.GE.AND UP0, UPT, UR7, 0x1, UPT ;  /* 0x000000010700788c */ /* 0x000fe2000bf06270 */
[----:B------:R-:W-:-:S05]  /*1e40*/  VIADD R114, R7, UR6 ;  /* 0x0000000607727c36 */ /* 0x000fca0008000000 */
[----:B------:R-:W-:Y:S01]  /*1e50*/  PLOP3.LUT P2, PT, PT, PT, UP0, 0x40, 0x0 ;  /* 0x000000000000781c */ /* 0x000fe20003f4e808 */
        /* <DEDUP_REMOVED lines=35> */
[----:B------:R0:W1:Y:S01]  /*2090*/  MUFU.TANH R6, R28 ;  /* 0x0000001c00067308 */ /* 0x0000620000002400 */
        /* <DEDUP_REMOVED lines=8> */
[----:B0-----:R-:W-:Y:S01]  /*2120*/  FMUL.FTZ R28, R39, UR10 ;  /* 0x0000000a271c7c20 */ /* 0x001fe20008410000 */
[----:B------:R-:W-:Y:S01]  /*2130*/  FMUL.FTZ R41, R41, UR10 ;  /* 0x0000000a29297c20 */ /* 0x000fe20008410000 */
[----:B------:R-:W-:Y:S01]  /*2140*/  FMUL.FTZ R45, R45, UR10 ;  /* 0x0000000a2d2d7c20 */ /* 0x000fe20008410000 */
[----:B------:R-:W-:Y:S01]  /*2150*/  FMUL.FTZ R49, R49, UR10 ;  /* 0x0000000a31317c20 */ /* 0x000fe20008410000 */
[----:B------:R-:W-:Y:S01]  /*2160*/  FMUL.FTZ R52, R52, UR10 ;  /* 0x0000000a34347c20 */ /* 0x000fe20008410000 */
[----:B------:R-:W-:Y:S01]  /*2170*/  FMUL.FTZ R53, R53, UR10 ;  /* 0x0000000a35357c20 */ /* 0x000fe20008410000 */
[----:B------:R-:W-:Y:S01]  /*2180*/  FMUL.FTZ R42, R54, UR10 ;  /* 0x0000000a362a7c20 */ /* 0x000fe20008410000 */
[----:B------:R0:W3:Y:S01]  /*2190*/  MUFU.TANH R11, R32 ;  /* 0x00000020000b7308 */ /* 0x0000e20000002400 */
        /* <DEDUP_REMOVED lines=8> */
[----:B0-----:R-:W-:Y:S01]  /*2220*/  FMUL.FTZ R32, R43, UR10 ;  /* 0x0000000a2b207c20 */ /* 0x001fe20008410000 */
        /* <DEDUP_REMOVED lines=13> */
[----:B----4-:R-:W-:Y:S01]  /*2300*/  FMUL.FTZ R33, R82, UR10 ;  /* 0x0000000a52217c20 */ /* 0x010fe20008410000 */
        /* <DEDUP_REMOVED lines=10> */
[----:B------:R-:W-:Y:S01]  /*23b0*/  FMUL.FTZ R77, R77, UR10 ;  /* 0x0000000a4d4d7c20 */ /* 0x000fe20008410000 */
[----:B------:R-:W-:Y:S01]  /*23c0*/  FMUL.FTZ R78, R78, UR10 ;  /* 0x0000000a4e4e7c20 */ /* 0x000fe20008410000 */
[----:B------:R-:W-:Y:S01]  /*23d0*/  FMUL.FTZ R80, R80, UR10 ;  /* 0x0000000a50507c20 */ /* 0x000fe20008410000 */
[----:B------:R-:W-:Y:S01]  /*23e0*/  FMUL.FTZ R84, R84, UR10 ;  /* 0x0000000a54547c20 */ /* 0x000fe20008410000 */
[----:B------:R4:W-:Y:S02]  /*23f0*/  @!P1 SYNCS.ARRIVE.TRANS64.RED.A1T0 RZ, [R0+URZ], RZ ;  /* 0x000000ff00ff99a7 */ /* 0x0009e4000810043f */
[----:B------:R5:W1:Y:S01]  /*2400*/  MUFU.TANH R106, R44 ;  /* 0x0000002c006a7308 */ /* 0x000a620000002400 */
[----:B0-----:R-:W-:Y:S01]  /*2410*/  FMUL.FTZ R40, R51, UR10 ;  /* 0x0000000a33287c20 */ /* 0x001fe20008410000 */
[----:B------:R-:W-:Y:S01]  /*2420*/  LEA R51, R88, 0xffffff80, 0x7 ;  /* 0xffffff8058337811 */ /* 0x000fe200078e38ff */
[----:B----4-:R-:W-:-:S05]  /*2430*/  IMAD R0, R185, 0x80, R190 ;  /* 0x00000080b9007824 */ /* 0x010fca00078e02be */
[----:B------:R0:W4:Y:S01]  /*2440*/  MUFU.TANH R102, R48 ;  /* 0x0000003000667308 */ /* 0x0001220000002400 */
[----:B-----5:R-:W-:Y:S01]  /*2450*/  FMUL.FTZ R44, R55, UR10 ;  /* 0x0000000a372c7c20 */ /* 0x020fe20008410000 */
[----:B------:R-:W-:-:S05]  /*2460*/  IMAD R55, R16, -0x2, R5 ;  /* 0xfffffffe10377824 */ /* 0x000fca00078e0205 */
[----:B------:R-:W-:Y:S01]  /*2470*/  VIADDMNMX R5, R0, R114, R55, PT ;  /* 0x0000007200057246 */ /* 0x000fe20003800137 */
[----:B------:R1:W1:Y:S01]  /*2480*/  MUFU.TANH R43, R70 ;  /* 0x00000046002b7308 */ /* 0x0002620000002400 */
[----:B0-----:R-:W-:Y:S01]  /*2490*/  FMUL.FTZ R48, R59, UR10 ;  /* 0x0000000a3b307c20 */ /* 0x001fe20008410000 */
[----:B------:R-:W-:-:S04]  /*24a0*/  VIADD R59, R7, UR47 ;  /* 0x0000002f073b7c36 */ /* 0x000fc80008000000 */
[----:B------:R-:W-:Y:S02]  /*24b0*/  IMAD.IADD R7, R59, 0x1, R0 ;  /* 0x000000013b077824 */ /* 0x000fe400078e0200 */
[----:B------:R-:W0:Y:S08]  /*24c0*/  MUFU.TANH R3, R3 ;  /* 0x0000000300037308 */ /* 0x000e300000002400 */
        /* <DEDUP_REMOVED lines=29> */
[----:B------:R0:W0:Y:S08]  /*26a0*/  MUFU.TANH R58, R63 ;  /* 0x0000003f003a7308 */ /* 0x0000300000002400 */
        /* <DEDUP_REMOVED lines=11> */
[----:B------:R0:W0:Y:S08]  /*2760*/  MUFU.TANH R27, R76 ;  /* 0x0000004c001b7308 */ /* 0x0000300000002400 */
[----:B------:R0:W0:Y:S08]  /*2770*/  MUFU.TANH R70, R77 ;  /* 0x0000004d00467308 */ /* 0x0000300000002400 */
[----:B------:R0:W0:Y:S08]  /*2780*/  MUFU.TANH R62, R78 ;  /* 0x0000004e003e7308 */ /* 0x0000300000002400 */
[----:B------:R-:W0:Y:S08]  /*2790*/  MUFU.TANH R29, R29 ;  /* 0x0000001d001d7308 */ /* 0x000e300000002400 */
[----:B------:R0:W0:Y:S08]  /*27a0*/  MUFU.TANH R39, R80 ;  /* 0x0000005000277308 */ /* 0x0000300000002400 */
[----:B------:R-:W0:Y:S08]  /*27b0*/  MUFU.TANH R81, R81 ;  /* 0x0000005100517308 */ /* 0x000e300000002400 */
[----:B------:R-:W0:Y:S08]  /*27c0*/  MUFU.TANH R33, R33 ;  /* 0x0000002100217308 */ /* 0x000e300000002400 */
[----:B------:R-:W0:Y:S08]  /*27d0*/  MUFU.TANH R31, R31 ;  /* 0x0000001f001f7308 */ /* 0x000e300000002400 */
[----:B------:R0:W0:Y:S08]  /*27e0*/  MUFU.TANH R47, R84 ;  /* 0x00000054002f7308 */ /* 0x0000300000002400 */
[----:B------:R-:W0:Y:S08]  /*27f0*/  MUFU.TANH R85, R85 ;  /* 0x0000005500557308 */ /* 0x000e300000002400 */
[----:B------:R-:W0:Y:S08]  /*2800*/  MUFU.TANH R35, R35 ;  /* 0x0000002300237308 */ /* 0x000e300000002400 */
[----:B------:R-:W0:Y:S01]  /*2810*/  MUFU.TANH R37, R37 ;  /* 0x0000002500257308 */ /* 0x000e220000002400 */
[----:B-1234-:R-:W-:Y:S05]  /*2820*/  @P2 BRA `(.L_x_1075) ;  /* 0x0000000000582947 */ /* 0x01efea0003800000 */
[----:B------:R-:W-:Y:S01]  /*2830*/  IADD3 R4, -R18, R17, R0 ;  /* 0x0000001112047210 */ /* 0x000fe20007ffe100 */
[----:B------:R-:W-:Y:S03]  /*2840*/  BSSY B0, `(.L_x_1076) ;  /* 0x0000010000007945 */ /* 0x000fe60003800000 */
[----:B------:R-:W-:-:S13]  /*2850*/  ISETP.GT.AND P2, PT, R4, -0x1, PT ;  /* 0xffffffff0400780c */ /* 0x000fda0003f44270 */
[----:B------:R-:W-:Y:S05]  /*2860*/  @P2 BRA `(.L_x_1077) ;  /* 0x0000000000202947 */ /* 0x000fea0003800000 */
[----:B------:R-:W-:Y:S01]  /*2870*/  UISETP.NE.AND UP1, UPT, UR7, 0x1, UPT ;  /* 0x000000010700788c */ /* 0x000fe2000bf25270 */
[----:B------:R-:W-:-:S05]  /*2880*/  LOP3.LUT R4, RZ, R4, RZ, 0x33, !PT ;  /* 0x00000004ff047212 */ /* 0x000fca00078e33ff */
[----:B------:R-:W-:-:S05]  /*2890*/  PLOP3.LUT P2, PT, PT, PT, UP1, 0x80, 0x0 ;  /* 0x000000000000781c */ /* 0x000fca0003f4f018 */
[----:B------:R-:W-:-:S08]  /*28a0*/  @UP1 ULDC.64 UR10, c[0x0][0x9e8] ;  /* 0x00027a00000a1ab9 */ /* 0x000fd00000000a00 */
[----:B------:R-:W-:-:S05]  /*28b0*/  @P2 IMAD.HI.U32 R9, R4, UR10, RZ ;  /* 0x0000000a04092c27 */ /* 0x000fca000f8e00ff */
[----:B------:R-:W-:-:S04]  /*28c0*/  @P2 SHF.R.U32.HI R4, RZ, UR11, R9 ;  /* 0x0000000bff042c19 */ /* 0x000fc80008011609 */
[----:B------:R-:W-:Y:S01]  /*28d0*/  LOP3.LUT R4, RZ, R4, RZ, 0x33, !PT ;  /* 0x00000004ff047212 */ /* 0x000fe200078e33ff */
[----:B------:R-:W-:Y:S06]  /*28e0*/  BRA `(.L_x_1078) ;  /* 0x0000000000147947 */ /* 0x000fec0003800000 */
.L_x_1077:
[----:B------:R-:W-:-:S06]  /*28f0*/  UISETP.NE.AND UP1, UPT, UR7, 0x1, UPT ;  /* 0x000000010700788c */ /* 0x000fcc000bf25270 */
[----:B------:R-:W-:-:S05]  /*2900*/  PLOP3.LUT P2, PT, PT, PT, UP1, 0x80, 0x0 ;  /* 0x000000000000781c */ /* 0x000fca0003f4f018 */
[----:B------:R-:W-:-:S08]  /*2910*/  @UP1 ULDC.64 UR10, c[0x0][0x9e8] ;  /* 0x00027a00000a1ab9 */ /* 0x000fd00000000a00 */
[----:B------:R-:W-:-:S05]  /*2920*/  @P2 IMAD.HI.U32 R9, R4, UR10, RZ ;  /* 0x0000000a04092c27 */ /* 0x000fca000f8e00ff */
[----:B------:R-:W-:-:S07]  /*2930*/  @P2 SHF.R.U32.HI R4, RZ, UR11, R9 ;  /* 0x0000000bff042c19 */ /* 0x000fce0008011609 */
.L_x_1078:
[----:B------:R-:W-:Y:S05]  /*2940*/  BSYNC B0 ;  /* 0x0000000000007941 */ /* 0x000fea0003800000 */
.L_x_1076:
[----:B------:R-:W-:-:S04]  /*2950*/  IMAD R9, R4, UR7, -R51 ;  /* 0x0000000704097c24 */ /* 0x000fc8000f8e0a33 */
[----:B------:R-:W-:-:S05]  /*2960*/  IMAD R4, R16, -0x2, R9 ;  /* 0xfffffffe10047824 */ /* 0x000fca00078e0209 */
[----:B------:R-:W-:Y:S02]  /*2970*/  VIMNMX R7, R7, R4, !PT ;  /* 0x0000000407077248 */ /* 0x000fe40007fe0100 */
[----:B------:R-:W-:-:S07]  /*2980*/  VIADDMNMX R5, R4, UR7, R5, PT ;  /* 0x0000000704057c46 */ /* 0x000fce000b800105 */
.L_x_1075:
[C---:B------:R-:W-:Y:S02]  /*2990*/  ISETP.GE.AND P2, PT, R112.reuse, 0x2, PT ;  /* 0x000000027000780c */ /* 0x040fe40003f46270 */
[C---:B------:R-:W-:Y:S02]  /*29a0*/  ISETP.GE.AND P5, PT, R112.reuse, 0xa, PT ;  /* 0x0000000a7000780c */ /* 0x040fe40003fa6270 */
[----:B------:R-:W-:Y:S02]  /*29b0*/  ISETP.GT.AND P3, PT, R7, 0x1, !P2 ;  /* 0x000000010700780c */ /* 0x000fe40005764270 */
[----:B------:R-:W-:Y:S02]  /*29c0*/  ISETP.GE.AND P4, PT, R112, 0x9, PT ;  /* 0x000000097000780c */ /* 0x000fe40003f86270 */
[----:B------:R-:W-:Y:S02]  /*29d0*/  ISETP.LT.OR P3, PT, R5, 0x2, P3 ;  /* 0x000000020500780c */ /* 0x000fe40001f61670 */
[----:B0-----:R-:W-:-:S02]  /*29e0*/  P2R R63, PR, RZ, 0x10 ;  /* 0x00000010ff3f7803 */ /* 0x001fc40000000000 */
[----:B------:R-:W-:Y:S02]  /*29f0*/  FSEL R116, R25, -INF , !P3 ;  /* 0xff80000019747808 */ /* 0x000fe40005800000 */
[----:B------:R-:W-:Y:S02]  /*2a00*/  ISETP.GT.AND P3, PT, R7, 0x9, !P5 ;  /* 0x000000090700780c */ /* 0x000fe40006f64270 */
[----:B------:R-:W-:Y:S02]  /*2a10*/  P2R R25, PR, RZ, 0x20 ;  /* 0x00000020ff197803 */ /* 0x000fe40000000000 */
[----:B------:R-:W-:Y:S02]  /*2a20*/  ISETP.LT.OR P3, PT, R5, 0xa, P3 ;  /* 0x0000000a0500780c */ /* 0x000fe40001f61670 */
[----:B------:R-:W-:Y:S02]  /*2a30*/  ISETP.GT.AND P4, PT, R7, 0x8, !P4 ;  /* 0x000000080700780c */ /* 0x000fe40006784270 */
[----:B------:R-:W-:-:S02]  /*2a40*/  ISETP.GE.AND P5, PT, R112, 0x11, PT ;  /* 0x000000117000780c */ /* 0x000fc40003fa6270 */
[----:B------:R-:W-:Y:S02]  /*2a50*/  FSEL R118, R8, -INF , !P3 ;  /* 0xff80000008767808 */ /* 0x000fe40005800000 */
[----:B------:R-:W-:Y:S02]  /*2a60*/  ISETP.LT.OR P4, PT, R5, 0x9, P4 ;  /* 0x000000090500780c */ /* 0x000fe40002781670 */
[----:B------:R-:W-:Y:S02]  /*2a70*/  ISETP.GT.AND P3, PT, R7, 0x10, !P5 ;  /* 0x000000100700780c */ /* 0x000fe40006f64270 */
[----:B------:R-:W-:Y:S02]  /*2a80*/  FSEL R182, R6, -INF , !P4 ;  /* 0xff80000006b67808 */ /* 0x000fe40006000000 */
        /* <DEDUP_REMOVED lines=26> */
[C---:B------:R-:W-:Y:S02]  /*2c30*/  ISETP.GE.AND P4, PT, R112.reuse, 0x29, PT ;  /* 0x000000297000780c */ /* 0x040fe40003f86270 */
        /* <DEDUP_REMOVED lines=89> */
[----:B------:R-:W-:Y:S02]  /*31d0*/  P2R R77, PR, RZ, 0x20 ;  /* 0x00000020ff4d7803 */ /* 0x000fe40000000000 */
[----:B------:R-:W-:Y:S02]  /*31e0*/  FSEL R70, R70, -INF , !P3 ;  /* 0xff80000046467808 */ /* 0x000fe40005800000 */
[----:B------:R-:W-:Y:S02]  /*31f0*/  ISETP.GE.AND P3, PT, R112, 0x71, PT ;  /* 0x000000717000780c */ /* 0x000fe40003f66270 */
[----:B------:R-:W-:Y:S02]  /*3200*/  IADD3 R27, R59, 0x8, R0 ;  /* 0x000000083b1b7810 */ /* 0x000fe40007ffe000 */
[----:B------:R-:W-:-:S04]  /*3210*/  ISETP.GT.AND P4, PT, R7, 0x70, !P3 ;  /* 0x000000700700780c */ /* 0x000fc80005f84270 */
[----:B------:R-:W-:-:S04]  /*3220*/  ISETP.LT.OR P4, PT, R5, 0x71, P4 ;  /* 0x000000710500780c */ /* 0x000fc80002781670 */
[----:B------:R-:W-:Y:S01]  /*3230*/  FSEL R68, R39, -INF , !P4 ;  /* 0xff80000027447808 */ /* 0x000fe20006000000 */
[----:B------:R-:W-:Y:S01]  /*3240*/  VIADD R39, R0, 0x8 ;  /* 0x0000000800277836 */ /* 0x000fe20000000000 */
[----:B------:R-:W-:-:S04]  /*3250*/  ISETP.GE.AND P4, PT, R112, 0x72, PT ;  /* 0x000000727000780c */ /* 0x000fc80003f86270 */
[----:B------:R-:W-:Y:S02]  /*3260*/  ISETP.GT.AND P5, PT, R7, 0x71, !P4 ;  /* 0x000000710700780c */ /* 0x000fe400067a4270 */
[----:B------:R-:W-:Y:S02]  /*3270*/  VIADDMNMX R39, R39, R114, R55, PT ;  /* 0x0000007227277246 */ /* 0x000fe40003800137 */
        /* <DEDUP_REMOVED lines=10> */
[----:B------:R-:W-:Y:S02]  /*3320*/  FSEL R180, R3, -INF , !P6 ;  /* 0xff80000003b47808 */ /* 0x000fe40007000000 */
[----:B------:R-:W-:-:S04]  /*3330*/  ISETP.GE.AND P6, PT, R112, 0x7a, PT ;  /* 0x0000007a7000780c */ /* 0x000fc80003fc6270 */
[----:B------:R-:W-:Y:S02]  /*3340*/  P2R R47, PR, RZ, 0x40 ;  /* 0x00000040ff2f7803 */ /* 0x000fe40000000000 */
[----:B------:R-:W-:-:S04]  /*3350*/  ISETP.GT.AND P6, PT, R7, 0x79, !P6 ;  /* 0x000000790700780c */ /* 0x000fc800077c4270 */
[----:B------:R-:W-:-:S04]  /*3360*/  ISETP.LT.OR P6, PT, R5, 0x7a, P6 ;  /* 0x0000007a0500780c */ /* 0x000fc800037c1670 */
[----:B------:R-:W-:Y:S02]  /*3370*/  FSEL R8, R85, -INF , !P6 ;  /* 0xff80000055087808 */ /* 0x000fe40007000000 */
[----:B------:R-:W-:-:S13]  /*3380*/  PLOP3.LUT P6, PT, PT, PT, UP0, 0x40, 0x0 ;  /* 0x000000000000781c */ /* 0x000fda0003fce808 */
[----:B------:R-:W-:Y:S05]  /*3390*/  @P6 BRA `(.L_x_1079) ;  /* 0x0000000000646947 */ /* 0x000fea0003800000 */
[----:B------:R-:W-:Y:S01]  /*33a0*/  IADD3 R3, R17, 0x8, R0 ;  /* 0x0000000811037810 */ /* 0x000fe20007ffe000 */
[----:B------:R-:W-:Y:S04]  /*33b0*/  BSSY B0, `(.L_x_1080) ;  /* 0x0000013000007945 */ /* 0x000fe80003800000 */
[----:B------:R-:W-:-:S05]  /*33c0*/  IMAD.IADD R3, R3, 0x1, -R18 ;  /* 0x0000000103037824 */ /* 0x000fca00078e0a12 */
[----:B------:R-:W-:-:S13]  /*33d0*/  ISETP.GT.AND P6, PT, R3, -0x1, PT ;  /* 0xffffffff0300780c */ /* 0x000fda0003fc4270 */
[----:B------:R-:W-:Y:S05]  /*33e0*/  @P6 BRA `(.L_x_1081) ;  /* 0x0000000000246947 */ /* 0x000fea0003800000 */
[----:B------:R-:W-:Y:S01]  /*33f0*/  UISETP.NE.AND UP1, UPT, UR7, 0x1, UPT ;  /* 0x000000010700788c */ /* 0x000fe2000bf25270 */
[----:B------:R-:W-:-:S05]  /*3400*/  LOP3.LUT R3, RZ, R3, RZ, 0x33, !PT ;  /* 0x00000003ff037212 */ /* 0x000fca00078e33ff */
[----:B------:R-:W-:-:S05]  /*3410*/  PLOP3.LUT P6, PT, PT, PT, UP1, 0x80, 0x0 ;  /* 0x000000000000781c */ /* 0x000fca0003fcf018 */
[----:B------:R-:W-:-:S08]  /*3420*/  @UP1 ULDC.64 UR10, c[0x0][0x9e8] ;  /* 0x00027a00000a1ab9 */ /* 0x000fd00000000a00 */
[----:B------:R-:W-:Y:S01]  /*3430*/  @P6 IMAD.HI.U32 R5, R3, UR10, RZ ;  /* 0x0000000a03056c27 */ /* 0x000fe2000f8e00ff */
[----:B------:R-:W-:-:S13]  /*3440*/  PLOP3.LUT P6, PT, PT, PT, UP1, 0x80, 0x0 ;  /* 0x000000000000781c */ /* 0x000fda0003fcf018 */
[----:B------:R-:W-:-:S04]  /*3450*/  @P6 SHF.R.U32.HI R3, RZ, UR11, R5 ;  /* 0x0000000bff036c19 */ /* 0x000fc80008011605 */
[----:B------:R-:W-:Y:S01]  /*3460*/  LOP3.LUT R3, RZ, R3, RZ, 0x33, !PT ;  /* 0x00000003ff037212 */ /* 0x000fe200078e33ff */
[----:B------:R-:W-:Y:S06]  /*3470*/  BRA `(.L_x_1082) ;  /* 0x0000000000187947 */ /* 0x000fec0003800000 */
.L_x_1081:
[----:B------:R-:W-:-:S06]  /*3480*/  UISETP.NE.AND UP1, UPT, UR7, 0x1, UPT ;  /* 0x000000010700788c */ /* 0x000fcc000bf25270 */
[----:B------:R-:W-:-:S05]  /*3490*/  PLOP3.LUT P6, PT, PT, PT, UP1, 0x80, 0x0 ;  /* 0x000000000000781c */ /* 0x000fca0003fcf018 */
[----:B------:R-:W-:-:S08]  /*34a0*/  @UP1 ULDC.64 UR10, c[0x0][0x9e8] ;  /* 0x00027a00000a1ab9 */ /* 0x000fd00000000a00 */
[----:B------:R-:W-:Y:S01]  /*34b0*/  @P6 IMAD.HI.U32 R5, R3, UR10, RZ ;  /* 0x0000000a03056c27 */ /* 0x000fe2000f8e00ff */
[----:B------:R-:W-:-:S13]  /*34c0*/  PLOP3.LUT P6, PT, PT, PT, UP1, 0x80, 0x0 ;  /* 0x000000000000781c */ /* 0x000fda0003fcf018 */
[----:B------:R-:W-:-:S07]  /*34d0*/  @P6 SHF.R.U32.HI R3, RZ, UR11, R5 ;  /* 0x0000000bff036c19 */ /* 0x000fce0008011605 */
.L_x_1082:
[----:B------:R-:W-:Y:S05]  /*34e0*/  BSYNC B0 ;  /* 0x0000000000007941 */ /* 0x000fea0003800000 */
.L_x_1080:
[----:B------:R-:W-:-:S04]  /*34f0*/  IMAD R3, R3, UR7, -R51 ;  /* 0x0000000703037c24 */ /* 0x000fc8000f8e0a33 */
[----:B------:R-:W-:-:S05]  /*3500*/  IMAD R52, R16, -0x2, R3 ;  /* 0xfffffffe10347824 */ /* 0x000fca00078e0203 */
[----:B------:R-:W-:Y:S02]  /*3510*/  VIMNMX R27, R27, R52, !PT ;  /* 0x000000341b1b7248 */ /* 0x000fe40007fe0100 */
[----:B------:R-:W-:-:S07]  /*3520*/  VIADDMNMX R39, R52, UR7, R39, PT ;  /* 0x0000000734277c46 */ /* 0x000fce000b800127 */
.L_x_1079:
[----:B------:R-:W-:Y:S01]  /*3530*/  ISETP.GT.AND P2, PT, R27, 0x1, !P2 ;  /* 0x000000011b00780c */ /* 0x000fe20005744270 */
[----:B------:R-:W-:Y:S01]  /*3540*/  ULDC UR10, c[0x0][0x988] ;  /* 0x00026200000a7ab9 */ /* 0x000fe20000000800 */
[----:B------:R-:W-:Y:S01]  /*3550*/  ISETP.NE.AND P6, PT, R77, RZ, PT ;  /* 0x000000ff4d00720c */ /* 0x000fe20003fc5270 */
[----:B------:R-:W-:Y:S01]  /*3560*/  IMAD.U32 R7, RZ, RZ, UR10 ;  /* 0x0000000aff077e24 */ /* 0x000fe2000f8e00ff */
        /* <DEDUP_REMOVED lines=18> */
[----:B------:R-:W-:Y:S02]  /*3690*/  FMNMX.FTZ R3, R110, R3, !PT ;  /* 0x000000036e037209 */ /* 0x000fe40007810000 */
[----:B------:R-:W-:Y:S02]  /*36a0*/  ISETP.LT.OR P2, PT, R39, 0x11, P2 ;  /* 0x000000112700780c */ /* 0x000fe40001741670 */
[----:B------:R-:W-:Y:S02]  /*36b0*/  ISETP.NE.AND P6, PT, R89, RZ, PT ;  /* 0x000000ff5900720c */ /* 0x000fe40003fc5270 */
        /* <DEDUP_REMOVED lines=55> */
[----:B------:R-:W-:Y:S01]  /*3a30*/  ISETP.GT.AND P3, PT, R27, 0x70, !P3 ;  /* 0x000000701b00780c */ /* 0x000fe20005f64270 */
[----:B------:R-:W0:Y:S01]  /*3a40*/  SHFL.BFLY PT, R112, R3, 0x2, 0x1f ;  /* 0x0c401f0003707f89 */ /* 0x000e2200000e0000 */
[----:B------:R-:W-:Y:S02]  /*3a50*/  FSEL R38, R38, -INF , !P2 ;  /* 0xff80000026267808 */ /* 0x000fe40005000000 */
[----:B------:R-:W-:Y:S02]  /*3a60*/  ISETP.NE.AND P2, PT, R87, RZ, PT ;  /* 0x000000ff5700720c */ /* 0x000fe40003f45270 */
[C---:B------:R-:W-:Y:S02]  /*3a70*/  ISETP.GT.AND P4, PT, R27.reuse, 0x71, !P4 ;  /* 0x000000711b00780c */ /* 0x040fe40006784270 */
[----:B------:R-:W-:Y:S02]  /*3a80*/  ISETP.GT.AND P2, PT, R27, 0x31, !P2 ;  /* 0x000000311b00780c */ /* 0x000fe40005744270 */
[----:B------:R-:W-:-:S02]  /*3a90*/  ISETP.LT.OR P3, PT, R39, 0x71, P3 ;  /* 0x000000712700780c */ /* 0x000fc40001f61670 */
[----:B------:R-:W-:Y:S02]  /*3aa0*/  ISETP.LT.OR P2, PT, R39, 0x32, P2 ;  /* 0x000000322700780c */ /* 0x000fe40001741670 */
[----:B------:R-:W-:Y:S02]  /*3ab0*/  ISETP.GT.AND P5, PT, R27, 0x78, !P5 ;  /* 0x000000781b00780c */ /* 0x000fe40006fa4270 */
[----:B------:R-:W-:Y:S02]  /*3ac0*/  FSEL R40, R40, -INF , !P2 ;  /* 0xff80000028287808 */ /* 0x000fe40005000000 */
[----:B------:R-:W-:Y:S02]  /*3ad0*/  ISETP.NE.AND P2, PT, R49, RZ, PT ;  /* 0x000000ff3100720c */ /* 0x000fe40003f45270 */
[----:B------:R-:W-:Y:S02]  /*3ae0*/  ISETP.LT.OR P4, PT, R39, 0x72, P4 ;  /* 0x000000722700780c */ /* 0x000fe40002781670 */
[----:B------:R-:W-:-:S02]  /*3af0*/  ISETP.GT.AND P2, PT, R27, 0x38, !P2 ;  /* 0x000000381b00780c */ /* 0x000fc40005744270 */
[C---:B------:R-:W-:Y:S02]  /*3b00*/  ISETP.LT.OR P5, PT, R39.reuse, 0x79, P5 ;  /* 0x000000792700780c */ /* 0x040fe40002fa1670 */
[----:B------:R-:W-:Y:S02]  /*3b10*/  ISETP.LT.OR P2, PT, R39, 0x39, P2 ;  /* 0x000000392700780c */ /* 0x000fe40001741670 */
[----:B0-----:R-:W-:Y:S02]  /*3b20*/  FMNMX.FTZ R112, R3, R112, !PT ;  /* 0x0000007003707209 */ /* 0x001fe40007810000 */
[----:B------:R-:W-:Y:S02]  /*3b30*/  FSEL R42, R42, -INF , !P2 ;  /* 0xff8000002a2a7808 */ /* 0x000fe40005000000 */
[----:B------:R-:W-:Y:S01]  /*3b40*/  ISETP.GT.AND P2, PT, R27, 0x39, !P6 ;  /* 0x000000391b00780c */ /* 0x000fe20007744270 */
[----:B------:R-:W0:Y:S01]  /*3b50*/  SHFL.BFLY PT, R5, R112, 0x1, 0x1f ;  /* 0x0c201f0070057f89 */ /* 0x000e2200000e0000 */
[----:B------:R-:W-:-:S02]  /*3b60*/  ISETP.NE.AND P6, PT, R73, RZ, PT ;  /* 0x000000ff4900720c */ /* 0x000fc40003fc5270 */
[----:B------:R-:W-:-:S04]  /*3b70*/  ISETP.LT.OR P2, PT, R39, 0x3a, P2 ;  /* 0x0000003a2700780c */ /* 0x000fc80001741670 */
[----:B------:R-:W-:Y:S02]  /*3b80*/  FSEL R44, R44, -INF , !P2 ;  /* 0xff8000002c2c7808 */ /* 0x000fe40005000000 */
[----:B------:R-:W-:-:S04]  /*3b90*/  ISETP.NE.AND P2, PT, R53, RZ, PT ;  /* 0x000000ff3500720c */ /* 0x000fc80003f45270 */
[----:B------:R-:W-:-:S04]  /*3ba0*/  ISETP.GT.AND P2, PT, R27, 0x40, !P2 ;  /* 0x000000401b00780c */ /* 0x000fc80005744270 */
[----:B------:R-:W-:-:S04]  /*3bb0*/  ISETP.LT.OR P2, PT, R39, 0x41, P2 ;  /* 0x000000412700780c */ /* 0x000fc80001741670 */
[----:B------:R-:W-:Y:S02]  /*3bc0*/  FSEL R46, R46, -INF , !P2 ;  /* 0xff8000002e2e7808 */ /* 0x000fe40005000000 */
[----:B------:R-:W-:Y:S02]  /*3bd0*/  ISETP.NE.AND P2, PT, R56, RZ, PT ;  /* 0x000000ff3800720c */ /* 0x000fe40003f45270 */
[----:B0-----:R-:W-:Y:S02]  /*3be0*/  FMNMX.FTZ R5, R112, R5, !PT ;  /* 0x0000000570057209 */ /* 0x001fe40007810000 */
        /* <DEDUP_REMOVED lines=36> */
[----:B------:R-:W-:Y:S01]  /*3e30*/  ISETP.NE.AND P6, PT, R9, RZ, PT ;  /* 0x000000ff0900720c */ /* 0x000fe20003fc5270 */
[----:B------:R-:W-:Y:S01]  /*3e40*/  FMUL.FTZ R9, R5, R7 ;  /* 0x0000000705097220 */ /* 0x000fe20000410000 */
        /* <DEDUP_REMOVED lines=9> */
[-CC-:B------:R-:W-:Y:S01]  /*3ee0*/  FFMA.FTZ R45, R96, R7.reuse, -R43.reuse ;  /* 0x00000007602d7223 */ /* 0x180fe2000001082b */
        /* <DEDUP_REMOVED lines=10> */
[--C-:B------:R-:W-:Y:S01]  /*3f90*/  FFMA.FTZ R182, R182, R7, -R43.reuse ;  /* 0x00000007b6b67223 */ /* 0x100fe2000001082b */
[----:B------:R-:W-:Y:S01]  /*3fa0*/  ISETP.LT.OR P2, PT, R39, 0x6a, P2 ;  /* 0x0000006a2700780c */ /* 0x000fe20001741670 */
[----:B------:R-:W-:Y:S01]  /*3fb0*/  MUFU.EX2 R180, R180 ;  /* 0x000000b400b47308 */ /* 0x000fe20000000800 */
[----:B------:R-:W-:Y:S01]  /*3fc0*/  FMNMX.FTZ R11, R14, R11, !PT ;  /* 0x0000000b0e0b7209 */ /* 0x000fe20007810000 */
[-CC-:B------:R-:W-:Y:S01]  /*3fd0*/  FFMA.FTZ R9, R118, R7.reuse, -R43.reuse ;  /* 0x0000000776097223 */ /* 0x180fe2000001082b */
[----:B------:R-:W-:Y:S01]  /*3fe0*/  FSEL R96, R29, -INF , !P2 ;  /* 0xff8000001d607808 */ /* 0x000fe20005000000 */
[--C-:B------:R-:W-:Y:S01]  /*3ff0*/  FFMA.FTZ R29, R92, R7, -R43.reuse ;  /* 0x000000075c1d7223 */ /* 0x100fe2000001082b */
[----:B------:R-:W-:Y:S01]  /*4000*/  FMNMX.FTZ R13, R20, R11, !PT ;  /* 0x0000000b140d7209 */ /* 0x000fe20007810000 */
[--C-:B------:R-:W-:Y:S01]  /*4010*/  FFMA.FTZ R176, R176, R7, -R43.reuse ;  /* 0x00000007b0b07223 */ /* 0x100fe2000001082b */
[----:B------:R-:W-:Y:S01]  /*4020*/  FSEL R94, R33, -INF , !P3 ;  /* 0xff800000215e7808 */ /* 0x000fe20005800000 */
[----:B------:R0:W-:Y:S01]  /*4030*/  MUFU.EX2 R11, R21 ;  /* 0x00000015000b7308 */ /* 0x0001e20000000800 */
[----:B------:R-:W-:Y:S01]  /*4040*/  FMNMX.FTZ R13, R24, R13, !PT ;  /* 0x0000000d180d7209 */ /* 0x000fe20007810000 */
[-CC-:B------:R-:W-:Y:S01]  /*4050*/  FFMA.FTZ R33, R86, R7.reuse, -R43.reuse ;  /* 0x0000000756217223 */ /* 0x180fe2000001082b */
[----:B------:R-:W-:Y:S01]  /*4060*/  ISETP.GT.AND P6, PT, R27, 0x79, !P6 ;  /* 0x000000791b00780c */ /* 0x000fe200077c4270 */
[--C-:B------:R-:W-:Y:S01]  /*4070*/  FFMA.FTZ R178, R178, R7, -R43.reuse ;  /* 0x00000007b2b27223 */ /* 0x100fe2000001082b */
[----:B------:R-:W-:Y:S01]  /*4080*/  FMNMX.FTZ R13, R26, R13, !PT ;  /* 0x0000000d1a0d7209 */ /* 0x000fe20007810000 */
[--C-:B------:R-:W-:Y:S01]  /*4090*/  FFMA.FTZ R8, R8, R7, -R43.reuse ;  /* 0x0000000708087223 */ /* 0x100fe2000001082b */
[----:B------:R-:W-:Y:S01]  /*40a0*/  FSEL R98, R31, -INF , !P4 ;  /* 0xff8000001f627808 */ /* 0x000fe20006000000 */
[----:B------:R-:W1:Y:S01]  /*40b0*/  MUFU.EX2 R3, R3 ;  /* 0x0000000300037308 */ /* 0x000e620000000800 */
[----:B------:R-:W-:Y:S01]  /*40c0*/  FMNMX.FTZ R13, R28, R13, !PT ;  /* 0x0000000d1c0d7209 */ /* 0x000fe20007810000 */
[-CC-:B------:R-:W-:Y:S01]  /*40d0*/  FFMA.FTZ R172, R110, R7.reuse, -R43.reuse ;  /* 0x000000076eac7223 */ /* 0x180fe2000001082b */
[----:B------:R-:W-:Y:S01]  /*40e0*/  ISETP.LT.OR P6, PT, R39, 0x7a, P6 ;  /* 0x0000007a2700780c */ /* 0x000fe200037c1670 */
[--C-:B------:R-:W-:Y:S01]  /*40f0*/  FFMA.FTZ R108, R108, R7, -R43.reuse ;  /* 0x000000076c6c7223 */ /* 0x100fe2000001082b */
[----:B------:R-:W-:Y:S01]  /*4100*/  FMNMX.FTZ R15, R30, R13, !PT ;  /* 0x0000000d1e0f7209 */ /* 0x000fe20007810000 */
[--C-:B------:R-:W-:Y:S01]  /*4110*/  FFMA.FTZ R174, R106, R7, -R43.reuse ;  /* 0x000000076aae7223 */ /* 0x100fe2000001082b */
[----:B------:R-:W-:Y:S01]  /*4120*/  FSEL R92, R35, -INF , !P5 ;  /* 0xff800000235c7808 */ /* 0x000fe20006800000 */
[----:B------:R2:W-:Y:S01]  /*4130*/  MUFU.EX2 R13, R25 ;  /* 0x00000019000d7308 */ /* 0x0005e20000000800 */
        /* <DEDUP_REMOVED lines=12> */
[----:B0-----:R-:W-:Y:S01]  /*4200*/  FMNMX.FTZ R21, R38, R15, !PT ;  /* 0x0000000f26157209 */ /* 0x001fe20007810000 */
[-CC-:B------:R-:W-:Y:S01]  /*4210*/  FFMA.FTZ R74, R74, R7.reuse, -R43.reuse ;  /* 0x000000074a4a7223 */ /* 0x180fe2000001082b */
[--C-:B------:R-:W-:Y:S01]  /*4220*/  FFMA.FTZ R72, R72, R7, -R43.reuse ;  /* 0x0000000748487223 */ /* 0x100fe2000001082b */
[----:B------:R-:W-:Y:S01]  /*4230*/  MUFU.EX2 R182, R182 ;  /* 0x000000b600b67308 */ /* 0x000fe20000000800 */
[----:B------:R-:W-:Y:S01]  /*4240*/  FMNMX.FTZ R21, R40, R21, !PT ;  /* 0x0000001528157209 */ /* 0x000fe20007810000 */
[-CC-:B------:R-:W-:Y:S01]  /*4250*/  FFMA.FTZ R70, R70, R7.reuse, -R43.reuse ;  /* 0x0000000746467223 */ /* 0x180fe2000001082b */
[-CC-:B------:R-:W-:Y:S01]  /*4260*/  FFMA.FTZ R68, R68, R7.reuse, -R43.reuse ;  /* 0x0000000744447223 */ /* 0x180fe2000001082b */
[----:B------:R-:W-:Y:S01]  /*4270*/  FFMA.FTZ R4, R4, R7, -R43 ;  /* 0x0000000704047223 */ /* 0x000fe2000001082b */
[----:B------:R-:W-:Y:S01]  /*4280*/  FMNMX.FTZ R21, R42, R21, !PT ;  /* 0x000000152a157209 */ /* 0x000fe20007810000 */
[----:B-1----:R-:W-:Y:S01]  /*4290*/  FADD.FTZ R47, R180, R3 ;  /* 0x00000003b42f7221 */ /* 0x002fe20000010000 */
[----:B------:R-:W-:Y:S01]  /*42a0*/  F2FP.BF16.F32.PACK_AB R180, R3, R180 ;  /* 0x000000b403b4723e */ /* 0x000fe200000010ff */
[----:B------:R0:W-:Y:S01]  /*42b0*/  MUFU.EX2 R27, R45 ;  /* 0x0000002d001b7308 */ /* 0x0001e20000000800 */
[----:B------:R-:W-:-:S04]  /*42c0*/  FMNMX.FTZ R21, R44, R21, !PT ;  /* 0x000000152c157209 */ /* 0x000fc80007810000 */
[----:B--2---:R-:W-:-:S03]  /*42d0*/  FMNMX.FTZ R25, R46, R21, !PT ;  /* 0x000000152e197209 */ /* 0x004fc60007810000 */
[----:B------:R-:W-:Y:S01]  /*42e0*/  MUFU.EX2 R9, R9 ;  /* 0x0000000900097308 */ /* 0x000fe20000000800 */
[----:B------:R-:W-:Y:S01]  /*42f0*/  FMNMX.FTZ R25, R48, R25, !PT ;  /* 0x0000001930197209 */ /* 0x000fe20007810000 */
[----:B0-----:R-:W-:-:S03]  /*4300*/  FFMA.FTZ R45, R6, R7, -R43 ;  /* 0x00000007062d7223 */ /* 0x001fc6000001082b */
[----:B------:R-:W-:-:S03]  /*4310*/  FMNMX.FTZ R25, R50, R25, !PT ;  /* 0x0000001932197209 */ /* 0x000fc60007810000 */
[----:B------:R-:W-:Y:S01]  /*4320*/  MUFU.EX2 R176, R176 ;  /* 0x000000b000b07308 */ /* 0x000fe20000000800 */
[----:B------:R-:W-:-:S04]  /*4330*/  FMNMX.FTZ R25, R58, R25, !PT ;  /* 0x000000193a197209 */ /* 0x000fc80007810000 */
[----:B------:R-:W-:-:S03]  /*4340*/  FMNMX.FTZ R41, R66, R25, !PT ;  /* 0x0000001942297209 */ /* 0x000fc60007810000 */
[----:B------:R0:W-:Y:S01]  /*4350*/  MUFU.EX2 R25, R100 ;  /* 0x0000006400197308 */ /* 0x0001e20000000800 */
[----:B------:R-:W-:-:S04]  /*4360*/  FMNMX.FTZ R41, R60, R41, !PT ;  /* 0x000000293c297209 */ /* 0x000fc80007810000 */
[----:B------:R-:W-:-:S03]  /*4370*/  FMNMX.FTZ R41, R56, R41, !PT ;  /* 0x0000002938297209 */ /* 0x000fc60007810000 */
[----:B------:R-:W-:Y:S01]  /*4380*/  MUFU.EX2 R178, R178 ;  /* 0x000000b200b27308 */ /* 0x000fe20000000800 */
[----:B------:R-:W-:Y:S02]  /*4390*/  FMNMX.FTZ R41, R64, R41, !PT ;  /* 0x0000002940297209 */ /* 0x000fe40007810000 */
[----:B0-----:R-:W-:Y:S02]  /*43a0*/  FSEL R100, R37, -INF , !P6 ;  /* 0xff80000025647808 */ /* 0x001fe40007000000 */
        /* <DEDUP_REMOVED lines=12> */
[----:B------:R-:W0:Y:S02]  /*4470*/  SHFL.BFLY PT, R86, R41, 0x2, 0x1f ;  /* 0x0c401f0029567f89 */ /* 0x000e2400000e0000 */
[----:B------:R-:W-:Y:S08]  /*4480*/  MUFU.EX2 R168, R168 ;  /* 0x000000a800a87308 */ /* 0x000ff00000000800 */
[----:B------:R-:W-:Y:S08]  /*4490*/  MUFU.EX2 R170, R170 ;  /* 0x000000aa00aa7308 */ /* 0x000ff00000000800 */
[----:B------:R-:W-:Y:S01]  /*44a0*/  MUFU.EX2 R164, R164 ;  /* 0x000000a400a47308 */ /* 0x000fe20000000800 */
[----:B0-----:R-:W-:-:S07]  /*44b0*/  FMNMX.FTZ R86, R41, R86, !PT ;  /* 0x0000005629567209 */ /* 0x001fce0007810000 */
[----:B------:R-:W-:Y:S01]  /*44c0*/  MUFU.EX2 R90, R90 ;  /* 0x0000005a005a7308 */ /* 0x000fe20000000800 */
[----:B------:R-:W0:Y:S07]  /*44d0*/  SHFL.BFLY PT, R29, R86, 0x1, 0x1f ;  /* 0x0c201f00561d7f89 */ /* 0x000e2e00000e0000 */
[----:B------:R-:W1:Y:S08]  /*44e0*/  MUFU.EX2 R33, R33 ;  /* 0x0000002100217308 */ /* 0x000e700000000800 */
[----:B------:R-:W-:Y:S08]  /*44f0*/  MUFU.EX2 R84, R84 ;  /* 0x0000005400547308 */ /* 0x000ff00000000800 */
[----:B------:R-:W-:Y:S01]  /*4500*/  MUFU.EX2 R35, R82 ;  /* 0x0000005200237308 */ /* 0x000fe20000000800 */
[----:B-1----:R-:W-:-:S02]  /*4510*/  F2FP.BF16.F32.PACK_AB R166, R33, R90 ;  /* 0x0000005a21a6723e */ /* 0x002fc400000010ff */
[----:B0-----:R-:W-:-:S04]  /*4520*/  FMNMX.FTZ R6, R86, R29, !PT ;  /* 0x0000001d56067209 */ /* 0x001fc80007810000 */
[C---:B------:R-:W-:Y:S01]  /*4530*/  FSETP.NEU.FTZ.AND P2, PT, R6.reuse, -INF , PT ;  /* 0xff8000000600780b */ /* 0x040fe20003f5d000 */
[-C--:B------:R-:W-:Y:S01]  /*4540*/  FMUL.FTZ R29, R6, R7.reuse ;  /* 0x00000007061d7220 */ /* 0x080fe20000410000 */
[----:B------:R-:W-:Y:S04]  /*4550*/  MUFU.EX2 R80, R80 ;  /* 0x0000005000507308 */ /* 0x000fe80000000800 */
[----:B------:R-:W-:Y:S02]  /*4560*/  FSEL R43, R29, RZ, P2 ;  /* 0x000000ff1d2b7208 */ /* 0x000fe40001000000 */
[----:B------:R-:W-:Y:S02]  /*4570*/  PLOP3.LUT P2, PT, PT, PT, UP0, 0x40, 0x0 ;  /* 0x000000000000781c */ /* 0x000fe40003f4e808 */
[----:B------:R0:W-:Y:S01]  /*4580*/  MUFU.EX2 R29, R8 ;  /* 0x00000008001d7308 */ /* 0x0001e20000000800 */
[-CC-:B------:R-:W-:Y:S01]  /*4590*/  FFMA.FTZ R2, R2, R7.reuse, -R43.reuse ;  /* 0x0000000702027223 */ /* 0x180fe2000001082b */
[-CC-:B------:R-:W-:Y:S01]  /*45a0*/  FFMA.FTZ R10, R10, R7.reuse, -R43.reuse ;  /* 0x000000070a0a7223 */ /* 0x180fe2000001082b */
[-CC-:B------:R-:W-:Y:S01]  /*45b0*/  FFMA.FTZ R12, R12, R7.reuse, -R43.reuse ;  /* 0x000000070c0c7223 */ /* 0x180fe2000001082b */
[-CC-:B------:R-:W-:Y:S01]  /*45c0*/  FFMA.FTZ R14, R14, R7.reuse, -R43.reuse ;  /* 0x000000070e0e7223 */ /* 0x180fe2000001082b */
[-CC-:B------:R-:W-:Y:S01]  /*45d0*/  FFMA.FTZ R20, R20, R7.reuse, -R43.reuse ;  /* 0x0000000714147223 */ /* 0x180fe2000001082b */
[-CC-:B------:R-:W-:Y:S01]  /*45e0*/  FFMA.FTZ R24, R24, R7.reuse, -R43.reuse ;  /* 0x0000000718187223 */ /* 0x180fe2000001082b */
[-C--:B------:R-:W-:Y:S01]  /*45f0*/  FFMA.FTZ R26, R26, R7.reuse, -R43 ;  /* 0x000000071a1a7223 */ /* 0x080fe2000001082b */
[----:B------:R-:W-:Y:S01]  /*4600*/  MUFU.EX2 R2, R2 ;  /* 0x0000000200027308 */ /* 0x000fe20000000800 */
[----:B0-----:R-:W-:Y:S01]  /*4610*/  FADD.FTZ R8, R182, R47 ;  /* 0x0000002fb6087221 */ /* 0x001fe20000010000 */
[-CC-:B------:R-:W-:Y:S01]  /*4620*/  FFMA.FTZ R28, R28, R7.reuse, -R43.reuse ;  /* 0x000000071c1c7223 */ /* 0x180fe2000001082b */
[-CC-:B------:R-:W-:Y:S01]  /*4630*/  FFMA.FTZ R30, R30, R7.reuse, -R43.reuse ;  /* 0x000000071e1e7223 */ /* 0x180fe2000001082b */
[-CC-:B------:R-:W-:Y:S01]  /*4640*/  FFMA.FTZ R32, R32, R7.reuse, -R43.reuse ;  /* 0x0000000720207223 */ /* 0x180fe2000001082b */
[----:B------:R-:W-:Y:S01]  /*4650*/  FADD.FTZ R47, R9, R8 ;  /* 0x00000008092f7221 */ /* 0x000fe20000010000 */
[-CC-:B------:R-:W-:Y:S01]  /*4660*/  FFMA.FTZ R34, R34, R7.reuse, -R43.reuse ;  /* 0x0000000722227223 */ /* 0x180fe2000001082b */
[-C--:B------:R-:W-:Y:S01]  /*4670*/  FFMA.FTZ R36, R36, R7.reuse, -R43 ;  /* 0x0000000724247223 */ /* 0x080fe2000001082b */
[----:B------:R-:W0:Y:S01]  /*4680*/  MUFU.EX2 R181, R10 ;  /* 0x0000000a00b57308 */ /* 0x000e220000000800 */
[----:B------:R-:W-:Y:S01]  /*4690*/  FADD.FTZ R8, R176, R47 ;  /* 0x0000002fb0087221 */ /* 0x000fe20000010000 */
[-CC-:B------:R-:W-:Y:S01]  /*46a0*/  FFMA.FTZ R38, R38, R7.reuse, -R43.reuse ;  /* 0x0000000726267223 */ /* 0x180fe2000001082b */
[-CC-:B------:R-:W-:Y:S01]  /*46b0*/  FFMA.FTZ R40, R40, R7.reuse, -R43.reuse ;  /* 0x0000000728287223 */ /* 0x180fe2000001082b */
[-CC-:B------:R-:W-:Y:S01]  /*46c0*/  FFMA.FTZ R42, R42, R7.reuse, -R43.reuse ;  /* 0x000000072a2a7223 */ /* 0x180fe2000001082b */
[----:B------:R-:W-:Y:S01]  /*46d0*/  FADD.FTZ R47, R11, R8 ;  /* 0x000000080b2f7221 */ /* 0x000fe20000010000 */
        /* <DEDUP_REMOVED lines=8> */
[-C--:B------:R-:W-:Y:S01]  /*4760*/  FFMA.FTZ R66, R66, R7.reuse, -R43 ;  /* 0x0000000742427223 */ /* 0x080fe2000001082b */
[----:B------:R-:W-:Y:S01]  /*4770*/  F2FP.BF16.F32.PACK_AB R182, R9, R182 ;  /* 0x000000b609b6723e */ /* 0x000fe200000010ff */
[----:B------:R-:W2:Y:S01]  /*4780*/  MUFU.EX2 R183, R14 ;  /* 0x0000000e00b77308 */ /* 0x000ea20000000800 */
[----:B------:R-:W-:Y:S01]  /*4790*/  FADD.FTZ R8, R172, R47 ;  /* 0x0000002fac087221 */ /* 0x000fe20000010000 */
[----:B0-----:R-:W-:Y:S01]  /*47a0*/  FADD.FTZ R47, R2, R181 ;  /* 0x000000b5022f7221 */ /* 0x001fe20000010000 */
[-CC-:B------:R-:W-:Y:S01]  /*47b0*/  FFMA.FTZ R60, R60, R7.reuse, -R43.reuse ;  /* 0x000000073c3c7223 */ /* 0x180fe2000001082b */
[-CC-:B------:R-:W-:Y:S01]  /*47c0*/  FFMA.FTZ R56, R56, R7.reuse, -R43.reuse ;  /* 0x0000000738387223 */ /* 0x180fe2000001082b */
[----:B------:R-:W-:Y:S01]  /*47d0*/  FADD.FTZ R49, R15, R8 ;  /* 0x000000080f317221 */ /* 0x000fe20000010000 */
[-CC-:B------:R-:W-:Y:S01]  /*47e0*/  FFMA.FTZ R64, R64, R7.reuse, -R43.reuse ;  /* 0x0000000740407223 */ /* 0x180fe2000001082b */
[-C--:B------:R-:W-:Y:S01]  /*47f0*/  FFMA.FTZ R54, R54, R7.reuse, -R43 ;  /* 0x0000000736367223 */ /* 0x080fe2000001082b */
[----:B------:R-:W0:Y:S01]  /*4800*/  MUFU.EX2 R20, R20 ;  /* 0x0000001400147308 */ /* 0x000e220000000800 */
[----:B-1----:R-:W-:Y:S01]  /*4810*/  FADD.FTZ R8, R12, R47 ;  /* 0x0000002f0c087221 */ /* 0x002fe20000010000 */
[----:B------:R-:W-:Y:S01]  /*4820*/  FADD.FTZ R10, R174, R49 ;  /* 0x00000031ae0a7221 */ /* 0x000fe20000010000 */
[-CC-:B------:R-:W-:Y:S01]  /*4830*/  FFMA.FTZ R52, R52, R7.reuse, -R43.reuse ;  /* 0x0000000734347223 */ /* 0x180fe2000001082b */
[-CC-:B------:R-:W-:Y:S01]  /*4840*/  FFMA.FTZ R62, R62, R7.reuse, -R43.reuse ;  /* 0x000000073e3e7223 */ /* 0x180fe2000001082b */
[-CC-:B------:R-:W-:Y:S01]  /*4850*/  FFMA.FTZ R96, R96, R7.reuse, -R43.reuse ;  /* 0x0000000760607223 */ /* 0x180fe2000001082b */
[----:B------:R-:W-:Y:S01]  /*4860*/  FADD.FTZ R49, R21, R10 ;  /* 0x0000000a15317221 */ /* 0x000fe20000010000 */
[-C--:B------:R-:W-:Y:S01]  /*4870*/  FFMA.FTZ R94, R94, R7.reuse, -R43 ;  /* 0x000000075e5e7223 */ /* 0x080fe2000001082b */
[----:B------:R-:W1:Y:S01]  /*4880*/  MUFU.EX2 R177, R24 ;  /* 0x0000001800b17308 */ /* 0x000e620000000800 */
[----:B--2---:R-:W-:Y:S01]  /*4890*/  FADD.FTZ R47, R183, R8 ;  /* 0x00000008b72f7221 */ /* 0x004fe20000010000 */
[----:B------:R-:W-:Y:S01]  /*48a0*/  FADD.FTZ R10, R168, R49 ;  /* 0x00000031a80a7221 */ /* 0x000fe20000010000 */
[-CC-:B------:R-:W-:Y:S01]  /*48b0*/  FFMA.FTZ R98, R98, R7.reuse, -R43.reuse ;  /* 0x0000000762627223 */ /* 0x180fe2000001082b */
[----:B------:R-:W-:Y:S01]  /*48c0*/  F2FP.BF16.F32.PACK_AB R181, R181, R2 ;  /* 0x00000002b5b5723e */ /* 0x000fe200000010ff */
[-C--:B------:R-:W-:Y:S01]  /*48d0*/  FFMA.FTZ R92, R92, R7.reuse, -R43 ;  /* 0x000000075c5c7223 */ /* 0x080fe2000001082b */
[----:B------:R-:W-:Y:S01]  /*48e0*/  FADD.FTZ R49, R25, R10 ;  /* 0x0000000a19317221 */ /* 0x000fe20000010000 */
[----:B------:R-:W-:Y:S01]  /*48f0*/  F2FP.BF16.F32.PACK_AB R176, R11, R176 ;  /* 0x000000b00bb0723e */ /* 0x000fe200000010ff */
[----:B------:R-:W2:Y:S01]  /*4900*/  MUFU.EX2 R26, R26 ;  /* 0x0000001a001a7308 */ /* 0x000ea20000000800 */
[----:B0-----:R-:W-:Y:S01]  /*4910*/  FADD.FTZ R8, R20, R47 ;  /* 0x0000002f14087221 */ /* 0x001fe20000010000 */
[----:B------:R-:W-:Y:S01]  /*4920*/  FADD.FTZ R10, R170, R49 ;  /* 0x00000031aa0a7221 */ /* 0x000fe20000010000 */
[----:B------:R-:W-:Y:S01]  /*4930*/  FFMA.FTZ R43, R100, R7, -R43 ;  /* 0x00000007642b7223 */ /* 0x000fe2000001082b */
[----:B------:R-:W-:-:S02]  /*4940*/  F2FP.BF16.F32.PACK_AB R178, R13, R178 ;  /* 0x000000b20db2723e */ /* 0x000fc400000010ff */
[----:B------:R-:W-:Y:S01]  /*4950*/  FADD.FTZ R49, R27, R10 ;  /* 0x0000000a1b317221 */ /* 0x000fe20000010000 */
[----:B------:R-:W-:Y:S01]  /*4960*/  F2FP.BF16.F32.PACK_AB R172, R15, R172 ;  /* 0x000000ac0fac723e */ /* 0x000fe200000010ff */
[----:B------:R-:W0:Y:S01]  /*4970*/  MUFU.EX2 R179, R28 ;  /* 0x0000001c00b37308 */ /* 0x000e220000000800 */
[----:B-1----:R-:W-:Y:S01]  /*4980*/  FADD.FTZ R47, R177, R8 ;  /* 0x00000008b12f7221 */ /* 0x002fe20000010000 */
[----:B------:R-:W-:Y:S01]  /*4990*/  FADD.FTZ R10, R164, R49 ;  /* 0x00000031a40a7221 */ /* 0x000fe20000010000 */
[----:B------:R-:W-:Y:S02]  /*49a0*/  F2FP.BF16.F32.PACK_AB R174, R21, R174 ;  /* 0x000000ae15ae723e */ /* 0x000fe400000010ff */
[----:B------:R-:W-:Y:S01]  /*49b0*/  F2FP.BF16.F32.PACK_AB R168, R25, R168 ;  /* 0x000000a819a8723e */ /* 0x000fe200000010ff */
[----:B------:R-:W-:Y:S01]  /*49c0*/  FADD.FTZ R49, R31, R10 ;  /* 0x0000000a1f317221 */ /* 0x000fe20000010000 */
[----:B------:R-:W-:Y:S01]  /*49d0*/  F2FP.BF16.F32.PACK_AB R170, R27, R170 ;  /* 0x000000aa1baa723e */ /* 0x000fe200000010ff */
[----:B------:R-:W1:Y:S01]  /*49e0*/  MUFU.EX2 R30, R30 ;  /* 0x0000001e001e7308 */ /* 0x000e620000000800 */
[----:B--2---:R-:W-:Y:S01]  /*49f0*/  FADD.FTZ R8, R26, R47 ;  /* 0x0000002f1a087221 */ /* 0x004fe20000010000 */
[----:B------:R-:W-:Y:S01]  /*4a00*/  FADD.FTZ R10, R90, R49 ;  /* 0x000000315a0a7221 */ /* 0x000fe20000010000 */
[----:B------:R-:W-:-:S02]  /*4a10*/  F2FP.BF16.F32.PACK_AB R164, R31, R164 ;  /* 0x000000a41fa4723e */ /* 0x000fc400000010ff */
[----:B------:R-:W-:Y:S01]  /*4a20*/  F2FP.BF16.F32.PACK_AB R160, R35, R84 ;  /* 0x0000005423a0723e */ /* 0x000fe200000010ff */
[----:B------:R-:W-:Y:S01]  /*4a30*/  FADD.FTZ R49, R33, R10 ;  /* 0x0000000a21317221 */ /* 0x000fe20000010000 */
[----:B------:R-:W-:Y:S01]  /*4a40*/  F2FP.BF16.F32.PACK_AB R183, R183, R12 ;  /* 0x0000000cb7b7723e */ /* 0x000fe200000010ff */
[----:B------:R-:W2:Y:S01]  /*4a50*/  MUFU.EX2 R173, R32 ;  /* 0x0000002000ad7308 */ /* 0x000ea20000000800 */
[----:B0-----:R-:W-:Y:S01]  /*4a60*/  FADD.FTZ R47, R179, R8 ;  /* 0x00000008b32f7221 */ /* 0x001fe20000010000 */
[----:B------:R-:W-:Y:S01]  /*4a70*/  FADD.FTZ R10, R84, R49 ;  /* 0x00000031540a7221 */ /* 0x000fe20000010000 */
[----:B------:R-:W-:Y:S02]  /*4a80*/  F2FP.BF16.F32.PACK_AB R177, R177, R20 ;  /* 0x00000014b1b1723e */ /* 0x000fe400000010ff */
[----:B------:R-:W-:Y:S01]  /*4a90*/  F2FP.BF16.F32.PACK_AB R179, R179, R26 ;  /* 0x0000001ab3b3723e */ /* 0x000fe200000010ff */
[----:B------:R-:W-:Y:S02]  /*4aa0*/  FADD.FTZ R49, R35, R10 ;  /* 0x0000000a23317221 */ /* 0x000fe40000010000 */
[----:B------:R-:W0:Y:S01]  /*4ab0*/  MUFU.EX2 R34, R34 ;  /* 0x0000002200227308 */ /* 0x000e220000000800 */
[----:B-1----:R-:W-:Y:S01]  /*4ac0*/  FADD.FTZ R8, R30, R47 ;  /* 0x0000002f1e087221 */ /* 0x002fe20000010000 */
[----:B------:R-:W-:-:S06]  /*4ad0*/  FADD.FTZ R10, R80, R49 ;  /* 0x00000031500a7221 */ /* 0x000fcc0000010000 */
[----:B------:R-:W1:Y:S01]  /*4ae0*/  MUFU.EX2 R175, R36 ;  /* 0x0000002400af7308 */ /* 0x000e620000000800 */
[C---:B--2---:R-:W-:Y:S01]  /*4af0*/  FADD.FTZ R47, R173.reuse, R8 ;  /* 0x00000008ad2f7221 */ /* 0x044fe20000010000 */
[----:B------:R-:W-:-:S06]  /*4b00*/  F2FP.BF16.F32.PACK_AB R173, R173, R30 ;  /* 0x0000001eadad723e */ /* 0x000fcc00000010ff */
[----:B------:R-:W2:Y:S01]  /*4b10*/  MUFU.EX2 R38, R38 ;  /* 0x0000002600267308 */ /* 0x000ea20000000800 */
[----:B0-----:R-:W-:-:S07]  /*4b20*/  FADD.FTZ R8, R34, R47 ;  /* 0x0000002f22087221 */ /* 0x001fce0000010000 */
[----:B------:R-:W0:Y:S01]  /*4b30*/  MUFU.EX2 R169, R40 ;  /* 0x0000002800a97308 */ /* 0x000e220000000800 */
[C---:B-1----:R-:W-:Y:S01]  /*4b40*/  FADD.FTZ R47, R175.reuse, R8 ;  /* 0x00000008af2f7221 */ /* 0x042fe20000010000 */
[----:B------:R-:W-:-:S06]  /*4b50*/  F2FP.BF16.F32.PACK_AB R175, R175, R34 ;  /* 0x00000022afaf723e */ /* 0x000fcc00000010ff */
[----:B------:R-:W1:Y:S01]  /*4b60*/  MUFU.EX2 R42, R42 ;  /* 0x0000002a002a7308 */ /* 0x000e620000000800 */
[----:B--2---:R-:W-:-:S07]  /*4b70*/  FADD.FTZ R8, R38, R47 ;  /* 0x0000002f26087221 */ /* 0x004fce0000010000 */
[----:B------:R-:W2:Y:S01]  /*4b80*/  MUFU.EX2 R171, R44 ;  /* 0x0000002c00ab7308 */ /* 0x000ea20000000800 */
[C---:B0-----:R-:W-:Y:S01]  /*4b90*/  FADD.FTZ R47, R169.reuse, R8 ;  /* 0x00000008a92f7221 */ /* 0x041fe20000010000 */
[----:B------:R-:W-:-:S06]  /*4ba0*/  F2FP.BF16.F32.PACK_AB R169, R169, R38 ;  /* 0x00000026a9a9723e */ /* 0x000fcc00000010ff */
        /* <DEDUP_REMOVED lines=27> */
[----:B------:R-:W-:-:S06]  /*4d60*/  F2FP.BF16.F32.PACK_AB R158, R41, R72 ;  /* 0x00000048299e723e */ /* 0x000fcc00000010ff */
        /* <DEDUP_REMOVED lines=13> */
[----:B--2---:R-:W-:Y:S01]  /*4e40*/  FADD.FTZ R10, R4, R9 ;  /* 0x00000009040a7221 */ /* 0x004fe20000010000 */
[C---:B------:R-:W-:Y:S01]  /*4e50*/  F2FP.BF16.F32.PACK_AB R154, R29.reuse, R4 ;  /* 0x000000041d9a723e */ /* 0x040fe200000010ff */
[----:B------:R-:W-:Y:S02]  /*4e60*/  VIADD R4, R88, 0xfffffffe ;  /* 0xfffffffe58047836 */ /* 0x000fe40000000000 */
[----:B------:R-:W-:-:S03]  /*4e70*/  FADD.FTZ R3, R29, R10 ;  /* 0x0000000a1d037221 */ /* 0x000fc60000010000 */
[----:B------:R-:W2:Y:S01]  /*4e80*/  MUFU.EX2 R157, R52 ;  /* 0x00000034009d7308 */ /* 0x000ea20000000800 */
[C---:B0-----:R-:W-:Y:S01]  /*4e90*/  FADD.FTZ R9, R163.reuse, R8 ;  /* 0x00000008a3097221 */ /* 0x041fe20000010000 */
[----:B------:R-:W-:-:S06]  /*4ea0*/  F2FP.BF16.F32.PACK_AB R163, R163, R56 ;  /* 0x00000038a3a3723e */ /* 0x000fcc00000010ff */
[----:B------:R-:W0:Y:S01]  /*4eb0*/  MUFU.EX2 R62, R62 ;  /* 0x0000003e003e7308 */ /* 0x000e220000000800 */
[----:B-1----:R-:W-:Y:S01]  /*4ec0*/  FADD.FTZ R2, R54, R9 ;  /* 0x0000000936027221 */ /* 0x002fe20000010000 */
[----:B------:R-:W-:-:S04]  /*4ed0*/  IMAD.IADD R9, R17, 0x1, -R18 ;  /* 0x0000000111097824 */ /* 0x000fc800078e0a12 */
[----:B------:R-:W-:Y:S02]  /*4ee0*/  IMAD R8, R185, 0x80, R9 ;  /* 0x00000080b9087824 */ /* 0x000fe400078e0209 */
[----:B------:R-:W1:Y:S01]  /*4ef0*/  MUFU.EX2 R159, R96 ;  /* 0x00000060009f7308 */ /* 0x000e620000000800 */
[C---:B--2---:R-:W-:Y:S01]  /*4f00*/  FADD.FTZ R11, R157.reuse, R2 ;  /* 0x000000029d0b7221 */ /* 0x044fe20000010000 */
[----:B------:R-:W-:Y:S02]  /*4f10*/  F2FP.BF16.F32.PACK_AB R157, R157, R54 ;  /* 0x000000369d9d723e */ /* 0x000fe400000010ff */
[----:B------:R-:W-:-:S04]  /*4f20*/  R2UR UR10, R8 ;  /* 0x00000000080a72ca */ /* 0x000fc800000e0000 */
[----:B------:R-:W2:Y:S01]  /*4f30*/  MUFU.EX2 R94, R94 ;  /* 0x0000005e005e7308 */ /* 0x000ea20000000800 */
[----:B0-----:R-:W-:-:S07]  /*4f40*/  FADD.FTZ R2, R62, R11 ;  /* 0x0000000b3e027221 */ /* 0x001fce0000010000 */
[----:B------:R-:W0:Y:S01]  /*4f50*/  MUFU.EX2 R153, R98 ;  /* 0x0000006200997308 */ /* 0x000e220000000800 */
[C---:B-1----:R-:W-:Y:S01]  /*4f60*/  FADD.FTZ R11, R159.reuse, R2 ;  /* 0x000000029f0b7221 */ /* 0x042fe20000010000 */
[----:B------:R-:W-:Y:S01]  /*4f70*/  UIADD3 UR6, UR10, UR6, URZ ;  /* 0x000000060a067290 */ /* 0x000fe2000fffe03f */
[----:B------:R-:W-:-:S05]  /*4f80*/  F2FP.BF16.F32.PACK_AB R159, R159, R62 ;  /* 0x0000003e9f9f723e */ /* 0x000fca00000010ff */
[----:B------:R-:W1:Y:S01]  /*4f90*/  MUFU.EX2 R92, R92 ;  /* 0x0000005c005c7308 */ /* 0x000e620000000800 */
[----:B--2---:R-:W-:-:S07]  /*4fa0*/  FADD.FTZ R2, R94, R11 ;  /* 0x0000000b5e027221 */ /* 0x004fce0000010000 */
[----:B------:R-:W2:Y:S01]  /*4fb0*/  MUFU.EX2 R43, R43 ;  /* 0x0000002b002b7308 */ /* 0x000ea20000000800 */
[C---:B0-----:R-:W-:Y:S01]  /*4fc0*/  FADD.FTZ R11, R153.reuse, R2 ;  /* 0x00000002990b7221 */ /* 0x041fe20000010000 */
[----:B------:R-:W-:-:S03]  /*4fd0*/  F2FP.BF16.F32.PACK_AB R153, R153, R94 ;  /* 0x0000005e9999723e */ /* 0x000fc600000010ff */
[----:B-1----:R-:W-:-:S04]  /*4fe0*/  FADD.FTZ R2, R92, R11 ;  /* 0x0000000b5c027221 */ /* 0x002fc80000010000 */
[C---:B--2---:R-:W-:Y:S01]  /*4ff0*/  FADD.FTZ R2, R43.reuse, R2 ;  /* 0x000000022b027221 */ /* 0x044fe20000010000 */
[----:B------:R-:W-:Y:S01]  /*5000*/  F2FP.BF16.F32.PACK_AB R155, R43, R92 ;  /* 0x0000005c2b9b723e */ /* 0x000fe200000010ff */
[----:B------:R-:W-:Y:S06]  /*5010*/  @P2 BRA `(.L_x_1083) ;  /* 0x0000000000482947 */ /* 0x000fec0003800000 */
[C---:B------:R-:W-:Y:S01]  /*5020*/  ISETP.GT.AND P2, PT, R8.reuse, RZ, PT ;  /* 0x000000ff0800720c */ /* 0x040fe20003f44270 */
[----:B------:R-:W-:-:S05]  /*5030*/  VIADD R10, R8, 0xffffffff ;  /* 0xffffffff080a7836 */ /* 0x000fca0000000000 */
[----:B------:R-:W-:-:S07]  /*5040*/  R2UR UR14, R10 ;  /* 0x000000000a0e72ca */ /* 0x000fce00000e0000 */
[----:B------:R-:W-:Y:S08]  /*5050*/  @P2 BRA `(.L_x_1084) ;  /* 0x00000000001c2947 */ /* 0x000ff00003800000 */
[----:B------:R-:W-:Y:S02]  /*5060*/  UISETP.NE.AND UP1, UPT, UR7, 0x1, UPT ;  /* 0x000000010700788c */ /* 0x000fe4000bf25270 */
[----:B------:R-:W-:-:S09]  /*5070*/  UIADD3 UR14, -UR10, URZ, URZ ;  /* 0x0000003f0a0e7290 */ /* 0x000fd2000fffe13f */
[----:B------:R-:W-:Y:S02]  /*5080*/  @UP1 ULDC.64 UR18, c[0x0][0x9e8] ;  /* 0x00027a0000121ab9 */ /* 0x000fe40000000a00 */
[----:B------:R-:W-:-:S04]  /*5090*/  UIMAD.WIDE.U32 UR10, UR14, UR18, URZ ;  /* 0x000000120e0a72a5 */ /* 0x000fc8000f8e003f */
[----:B------:R-:W-:-:S04]  /*50a0*/  @UP1 USHF.R.U32.HI UR14, URZ, UR19, UR11 ;  /* 0x000000133f0e1299 */ /* 0x000fc8000801160b */
[----:B------:R-:W-:Y:S01]  /*50b0*/  ULOP3.LUT UR14, URZ, UR14, URZ, 0x33, !UPT ;  /* 0x0000000e3f0e7292 */ /* 0x000fe2000f8e333f */
[----:B------:R-:W-:Y:S11]  /*50c0*/  BRA `(.L_x_1085) ;  /* 0x0000000000107947 */ /* 0x000ff60003800000 */
.L_x_1084:
[----:B------:R-:W-:-:S11]  /*50d0*/  UISETP.NE.AND UP1, UPT, UR7, 0x1, UPT ;  /* 0x000000010700788c */ /* 0x000fd6000bf25270 */
[----:B------:R-:W-:Y:S02]  /*50e0*/  @UP1 ULDC.64 UR18, c[0x0][0x9e8] ;  /* 0x00027a0000121ab9 */ /* 0x000fe40000000a00 */
[----:B------:R-:W-:-:S04]  /*50f0*/  UIMAD.WIDE.U32 UR10, UR14, UR18, URZ ;  /* 0x000000120e0a72a5 */ /* 0x000fc8000f8e003f */
[----:B------:R-:W-:-:S12]  /*5100*/  @UP1 USHF.R.U32.HI UR14, URZ, UR19, UR11 ;  /* 0x000000133f0e1299 */ /* 0x000fd8000801160b */
.L_x_1085:
[----:B------:R-:W-:-:S04]  /*5110*/  UIMAD UR7, UR14, UR7, UR7 ;  /* 0x000000070e0772a4 */ /* 0x000fc8000f8e0207 */
[----:B------:R-:W-:-:S04]  /*5120*/  UISETP.LT.AND UP1, UPT, UR6, UR7, UPT ;  /* 0x000000070600728c */ /* 0x000fc8000bf21270 */
[----:B------:R-:W-:-:S12]  /*5130*/  USEL UR6, UR6, UR7, UP1 ;  /* 0x0000000706067287 */ /* 0x000fd80008800000 */
.L_x_1083:
[----:B------:R-:W-:Y:S01]  /*5140*/  USHF.R.S32.HI UR7, URZ, 0x1f, UR6 ;  /* 0x0000001f3f077899 */ /* 0x000fe20008011406 */
[----:B------:R-:W-:Y:S02]  /*5150*/  CS2R R150, SRZ ;  /* 0x0000000000967805 */ /* 0x000fe4000001ff00 */
[----:B------:R-:W-:Y:S02]  /*5160*/  CS2R R148, SRZ ;  /* 0x0000000000947805 */ /* 0x000fe4000001ff00 */
        /* <DEDUP_REMOVED lines=9> */
[----:B------:R-:W-:Y:S01]  /*5200*/  UISETP.LT.AND UP1, UPT, UR39, UR7, UPT ;  /* 0x000000072700728c */ /* 0x000fe2000bf21270 */
[----:B------:R-:W-:Y:S02]  /*5210*/  CS2R R132, SRZ ;  /* 0x0000000000847805 */ /* 0x000fe4000001ff00 */
[----:B------:R-:W-:Y:S02]  /*5220*/  CS2R R130, SRZ ;  /* 0x0000000000827805 */ /* 0x000fe4000001ff00 */
[----:B------:R-:W-:Y:S01]  /*5230*/  CS2R R128, SRZ ;  /* 0x0000000000807805 */ /* 0x000fe2000001ff00 */
[----:B------:R-:W-:Y:S01]  /*5240*/  USEL UR55, UR39, UR7, !UP1 ;  /* 0x0000000727377287 */ /* 0x000fe2000c800000 */
[----:B------:R-:W-:-:S02]  /*5250*/  CS2R R126, SRZ ;  /* 0x00000000007e7805 */ /* 0x000fc4000001ff00 */
[----:B------:R-:W-:Y:S02]  /*5260*/  CS2R R124, SRZ ;  /* 0x00000000007c7805 */ /* 0x000fe4000001ff00 */
[----:B------:R-:W-:Y:S02]  /*5270*/  CS2R R122, SRZ ;  /* 0x00000000007a7805 */ /* 0x000fe4000001ff00 */
[----:B------:R-:W-:Y:S02]  /*5280*/  CS2R R120, SRZ ;  /* 0x0000000000787805 */ /* 0x000fe4000001ff00 */
[----:B------:R-:W-:Y:S02]  /*5290*/  CS2R R118, SRZ ;  /* 0x0000000000767805 */ /* 0x000fe4000001ff00 */
[----:B------:R-:W-:Y:S02]  /*52a0*/  ISETP.GE.AND P2, PT, R4, UR55, PT ;  /* 0x0000003704007c0c */ /* 0x000fe4000bf46270 */
        /* <DEDUP_REMOVED lines=15> */
[----:B------:R-:W-:Y:S06]  /*53a0*/  @!P2 BRA `(.L_x_1086) ;  /* 0x000000380028a947 */ /* 0x000fec0003800000 */
[----:B------:R-:W-:Y:S01]  /*53b0*/  IMAD.IADD R15, R0, 0x1, R9 ;  /* 0x00000001000f7824 */ /* 0x000fe200078e0209 */
[----:B------:R-:W-:Y:S01]  /*53c0*/  ULDC UR50, c[0x0][0x9e4] ;  /* 0x0002790000327ab9 */ /* 0x000fe20000000800 */
[----:B------:R-:W-:Y:S01]  /*53d0*/  IMAD.MOV.U32 R151, RZ, RZ, RZ ;  /* 0x000000ffff977224 */ /* 0x000fe200078e00ff */
[----:B------:R-:W-:Y:S01]  /*53e0*/  ULDC UR52, c[0x0][0x9d8] ;  /* 0x0002760000347ab9 */ /* 0x000fe20000000800 */
[----:B------:R-:W-:Y:S01]  /*53f0*/  VIADD R13, R15, 0x8 ;  /* 0x000000080f0d7836 */ /* 0x000fe20000000000 */
[----:B------:R-:W-:-:S04]  /*5400*/  ULDC UR51, c[0x0][0x9e0] ;  /* 0x0002780000337ab9 */ /* 0x000fc80000000800 */
[----:B------:R-:W-:-:S07]  /*5410*/  LOP3.LUT R11, RZ, R13, RZ, 0x33, !PT ;  /* 0x0000000dff0b7212 */ /* 0x000fce00078e33ff */
.L_x_1103:
        /* <DEDUP_REMOVED lines=9> */
.L_x_1088:
[----:B------:R-:W-:Y:S01]  /*54b0*/  ULEA UR6, UR54, UR41, 0x3 ;  /* 0x0000002936067291 */ /* 0x000fe2000f8e183f */
[----:B------:R-:W-:-:S05]  /*54c0*/  IMAD.U32 R7, RZ, RZ, UR53 ;  /* 0x00000035ff077e24 */ /* 0x000fca000f8e00ff */
[----:B------:R-:W-:-:S04]  /*54d0*/  SHF.L.U32 R7, R7, 0x1f, RZ ;  /* 0x0000001f07077819 */ /* 0x000fc800000006ff */
[----:B------:R0:W1:Y:S01]  /*54e0*/  SYNCS.PHASECHK.TRANS64.TRYWAIT P2, [UR6+0x28830], R7 ;  /* 0x02883007ff0075a7 */ /* 0x0000620008040146 */
[----:B------:R-:W-:Y:S05]  /*54f0*/  @!P0 BRA `(.L_x_1089) ;  /* 0x0000000000048947 */ /* 0x000fea0003800000 */
[----:B------:R-:W-:Y:S01]  /*5500*/  BPT.TRAP 0x1 ;  /* 0x000000040000795c */ /* 0x000fe20000300000 */
.L_x_1089:
[----:B-1----:R-:W-:Y:S05]  /*5510*/  @P2 BRA `(.L_x_1087) ;  /* 0x0000000000082947 */ /* 0x002fea0003800000 */
[----:B------:R-:W1:Y:S02]  /*5520*/  SYNCS.PHASECHK.TRANS64.TRYWAIT P2, [UR6+0x28830], R7 ;  /* 0x02883007ff0075a7 */ /* 0x000e640008040146 */
[----:B-1----:R-:W-:Y:S05]  /*5530*/  @!P2 BRA `(.L_x_1090) ;  /* 0x000001140050a947 */ /* 0x002fea0003800000 */
.L_x_1087:
[----:B-1----:R-:W1:Y:S01]  /*5540*/  S2R R8, SR_TID.X ;  /* 0x0000000000087919 */ /* 0x002e620000002100 */
[----:B------:R-:W-:Y:S01]  /*5550*/  ULEA UR34, UR54, UR46, 0xb ;  /* 0x0000002e36227291 */ /* 0x000fe2000f8e583f */
[----:B------:R-:W-:Y:S01]  /*5560*/  UMOV UR35, 0x40000040 ;  /* 0x4000004000237882 */ /* 0x000fe20000000000 */
[----:B------:R-:W-:Y:S02]  /*5570*/  UMOV UR7, 0x40000040 ;  /* 0x4000004000077882 */ /* 0x000fe40000000000 */
[----:B------:R-:W-:Y:S02]  /*5580*/  UIADD3 UR6, UR34, 0x2, URZ ;  /* 0x0000000222067890 */ /* 0x000fe4000fffe03f */
        /* <DEDUP_REMOVED lines=12> */
[----:B-1----:R-:W-:-:S05]  /*5650*/  SHF.R.U32.HI R8, RZ, 0x7, R8 ;  /* 0x00000007ff087819 */ /* 0x002fca0000011608 */
[----:B0-----:R-:W-:-:S05]  /*5660*/  VIADD R7, R8, 0x8 ;  /* 0x0000000808077836 */ /* 0x001fca0000000000 */
[----:B------:R0:W-:Y:S06]  /*5670*/  BAR.SYNC.DEFER_BLOCKING R7, 0x100 ;  /* 0x000400070000751d */ /* 0x0001ec0000010000 */
        /* <DEDUP_REMOVED lines=24> */
[----:B0-----:R-:W-:Y:S05]  /*5800*/  @P3 BRA `(.L_x_1091) ;  /* 0x00000000002c3947 */ /* 0x001fea0003800000 */
[----:B------:R-:W-:Y:S05]  /*5810*/  @!P0 BRA `(.L_x_1092) ;  /* 0x0000000000048947 */ /* 0x000fea0003800000 */
[----:B------:R-:W-:Y:S01]  /*5820*/  BPT.TRAP 0x1 ;  /* 0x000000040000795c */ /* 0x000fe20000300000 */
.L_x_1092:
[----:B------:R-:W-:Y:S01]  /*5830*/  ULEA UR6, UR42, UR41, 0x3 ;  /* 0x000000292a067291 */ /* 0x000fe2000f8e183f */
[----:B------:R-:W-:-:S05]  /*5840*/  IMAD.U32 R7, RZ, RZ, UR43 ;  /* 0x0000002bff077e24 */ /* 0x000fca000f8e00ff */
[----:B------:R-:W-:-:S04]  /*5850*/  SHF.L.U32 R7, R7, 0x1f, RZ ;  /* 0x0000001f07077819 */ /* 0x000fc800000006ff */
[----:B------:R0:W1:Y:S01]  /*5860*/  SYNCS.PHASECHK.TRANS64.TRYWAIT P2, [UR6+0x28850], R7 ;  /* 0x02885007ff0075a7 */ /* 0x0000620008040146 */
[----:B------:R-:W-:Y:S05]  /*5870*/  @!P0 BRA `(.L_x_1093) ;  /* 0x0000000000048947 */ /* 0x000fea0003800000 */
[----:B------:R-:W-:Y:S01]  /*5880*/  BPT.TRAP 0x1 ;  /* 0x000000040000795c */ /* 0x000fe20000300000 */
.L_x_1093:
[----:B-1----:R-:W-:Y:S05]  /*5890*/  @P2 BRA `(.L_x_1091) ;  /* 0x0000000000082947 */ /* 0x002fea0003800000 */
[----:B------:R-:W1:Y:S02]  /*58a0*/  SYNCS.PHASECHK.TRANS64.TRYWAIT P2, [UR6+0x28850], R7 ;  /* 0x02885007ff0075a7 */ /* 0x000e640008040146 */
[----:B-1----:R-:W-:Y:S05]  /*58b0*/  @!P2 BRA `(.L_x_1094) ;  /* 0x000001100088a947 */ /* 0x002fea0003800000 */
.L_x_1091:
[----:B------:R-:W-:Y:S01]  /*58c0*/  UIADD3 UR6, UR41, 0x400, URZ ;  /* 0x0000040029067890 */ /* 0x000fe2000fffe03f */
[----:B------:R-:W-:Y:S01]  /*58d0*/  WARPGROUP.ARRIVE ;  /* 0x00000000000079c5 */ /* 0x000fe20000000000 */
[----:B------:R-:W-:-:S05]  /*58e0*/  UMOV UR7, 0x40000040 ;  /* 0x4000004000077882 */ /* 0x000fca0000000000 */
[----:B------:R-:W2:Y:S01]  /*58f0*/  S2R R184, SR_TID.X ;  /* 0x0000000000b87919 */ /* 0x000ea20000002100 */
[----:B------:R-:W-:Y:S01]  /*5900*/  USHF.R.U32.HI UR6, URZ, 0x4, UR6 ;  /* 0x000000043f067899 */ /* 0x000fe20008011606 */
[----:B------:R-:W-:Y:S01]  /*5910*/  FMUL.FTZ R20, R34, UR52 ;  /* 0x0000003422147c20 */ /* 0x000fe20008410000 */
[----:B------:R-:W-:Y:S01]  /*5920*/  FMUL.FTZ R34, R36, UR52 ;  /* 0x0000003424227c20 */ /* 0x000fe20008410000 */
[----:B------:R-:W-:Y:S01]  /*5930*/  FMUL.FTZ R36, R58, UR52 ;  /* 0x000000343a247c20 */ /* 0x000fe20008410000 */
[----:B------:R-:W-:Y:S01]  /*5940*/  ULOP3.LUT UR6, UR6, 0x3fff, URZ, 0xc0, !UPT ;  /* 0x00003fff06067892 */ /* 0x000fe2000f8ec03f */
[----:B------:R-:W-:Y:S01]  /*5950*/  FMUL.FTZ R14, R31, UR52 ;  /* 0x000000341f0e7c20 */ /* 0x000fe20008410000 */
[----:B01----:R-:W-:Y:S01]  /*5960*/  FMUL.FTZ R7, R24, UR52 ;  /* 0x0000003418077c20 */ /* 0x003fe20008410000 */
[----:B------:R-:W-:Y:S01]  /*5970*/  FMUL.FTZ R31, R54, UR52 ;  /* 0x00000034361f7c20 */ /* 0x000fe20008410000 */
[----:B------:R-:W-:Y:S01]  /*5980*/  ULOP3.LUT UR6, UR6, 0x4000000, URZ, 0xfc, !UPT ;  /* 0x0400000006067892 */ /* 0x000fe2000f8efc3f */
[----:B------:R-:W-:Y:S01]  /*5990*/  FMUL.FTZ R8, R26, UR52 ;  /* 0x000000341a087c20 */ /* 0x000fe20008410000 */
[----:B------:R-:W-:Y:S01]  /*59a0*/  FMUL.FTZ R10, R27, UR52 ;  /* 0x000000341b0a7c20 */ /* 0x000fe20008410000 */
        /* <DEDUP_REMOVED lines=20> */
[----:B--2---:R-:W-:Y:S01]  /*5af0*/  SHF.R.U32.HI R184, RZ, 0x7, R184 ;  /* 0x00000007ffb87819 */ /* 0x004fe200000116b8 */
        /* <DEDUP_REMOVED lines=12> */
[----:B------:R-:W-:Y:S01]  /*5bc0*/  PLOP3.LUT P2, PT, PT, PT, UP0, 0x40, 0x0 ;  /* 0x000000000000781c */ /* 0x000fe20003f4e808 */
[----:B------:R-:W0:Y:S08]  /*5bd0*/  MUFU.TANH R7, R7 ;  /* 0x0000000700077308 */ /* 0x000e300000002400 */
[----:B------:R-:W1:Y:S08]  /*5be0*/  MUFU.TANH R8, R8 ;  /* 0x0000000800087308 */ /* 0x000e700000002400 */
[----:B------:R-:W2:Y:S08]  /*5bf0*/  MUFU.TANH R10, R10 ;  /* 0x0000000a000a7308 */ /* 0x000eb00000002400 */
[----:B------:R-:W3:Y:S08]  /*5c00*/  MUFU.TANH R12, R12 ;  /* 0x0000000c000c7308 */ /* 0x000ef00000002400 */
[----:B------:R-:W4:Y:S08]  /*5c10*/  MUFU.TANH R14, R14 ;  /* 0x0000000e000e7308 */ /* 0x000f300000002400 */
        /* <DEDUP_REMOVED lines=9> */
[----:B------:R-:W0:Y:S01]  /*5cb0*/  MUFU.TANH R53, R53 ;  /* 0x0000003500357308 */ /* 0x000e220000002400 */
[----:B------:R-:W-:-:S02]  /*5cc0*/  WARPGROUP.DEPBAR.LE gsb0, 0x0 ;  /* 0x00008000000079c5 */ /* 0x000fc40000010000 */
[----:B------:R-:W-:-:S05]  /*5cd0*/  WARPGROUP.ARRIVE ;  /* 0x00000000000079c5 */ /* 0x000fca0000000000 */
[----:B------:R-:W0:Y:S01]  /*5ce0*/  MUFU.TANH R31, R31 ;  /* 0x0000001f001f7308 */ /* 0x000e220000002400 */
[----:B------:R-:W-:Y:S01]  /*5cf0*/  HGMMA.64x128x16.F32.BF16 R88, R176, gdesc[UR4].tnspB, R88, gsb0 ;  /* 0x41e00004b0587df0 */ /* 0x000fe20008001858 */
[----:B------:R-:W-:Y:S01]  /*5d00*/  UIADD3 UR6, UR10, 0x100, URZ ;  /* 0x000001000a067890 */ /* 0x000fe2000fffe03f */
[----:B------:R-:W-:-:S05]  /*5d10*/  UMOV UR7, 0x40000040 ;  /* 0x4000004000077882 */ /* 0x000fca0000000000 */
        /* <DEDUP_REMOVED lines=30> */
[----:B------:R-:W-:-:S02]  /*5f00*/  FMUL.FTZ R170, R49, UR52 ;  /* 0x0000003431aa7c20 */ /* 0x000fc40008410000 */
[----:B------:R-:W-:Y:S01]  /*5f10*/  HGMMA.64x128x16.F32.BF16 R88, R164, gdesc[UR4].tnspB, R88, gsb0 ;  /* 0x41e00004a4587df0 */ /* 0x000fe20008001858 */
[----:B------:R-:W-:Y:S01]  /*5f20*/  UIADD3 UR6, UR10, 0x280, URZ ;  /* 0x000002800a067890 */ /* 0x000fe2000fffe03f */
[----:B------:R-:W-:Y:S01]  /*5f30*/  FMUL.FTZ R57, R61, UR52 ;  /* 0x000000343d397c20 */ /* 0x000fe20008410000 */
[----:B------:R-:W-:Y:S01]  /*5f40*/  UMOV UR7, 0x40000040 ;  /* 0x4000004000077882 */ /* 0x000fe20000000000 */
[----:B------:R-:W-:Y:S01]  /*5f50*/  FMUL.FTZ R61, R65, UR52 ;  /* 0x00000034413d7c20 */ /* 0x000fe20008410000 */
[----:B------:R-:W-:Y:S01]  /*5f60*/  FMUL.FTZ R49, R78, UR52 ;  /* 0x000000344e317c20 */ /* 0x000fe20008410000 */
[----:B------:R-:W-:Y:S01]  /*5f70*/  FMUL.FTZ R48, R82, UR52 ;  /* 0x0000003452307c20 */ /* 0x000fe20008410000 */
        /* <DEDUP_REMOVED lines=10> */
[----:B------:R-:W-:Y:S01]  /*6020*/  WARPGROUP.ARRIVE ;  /* 0x00000000000079c5 */ /* 0x000fe20000000000 */
[----:B------:R-:W-:Y:S01]  /*6030*/  FMUL.FTZ R166, R29, UR52 ;  /* 0x000000341da67c20 */ /* 0x000fe20008410000 */
[----:B------:R-:W-:Y:S01]  /*6040*/  FMUL.FTZ R29, R51, UR52 ;  /* 0x00000034331d7c20 */ /* 0x000fe20008410000 */
[----:B------:R-:W-:Y:S02]  /*6050*/  IMAD.U32 R51, RZ, RZ, UR54 ;  /* 0x00000036ff337e24 */ /* 0x000fe4000f8e00ff */
[----:B------:R-:W-:Y:S01]  /*6060*/  FMUL.FTZ R164, R25, UR52 ;  /* 0x0000003419a47c20 */ /* 0x000fe20008410000 */
[----:B------:R-:W-:Y:S01]  /*6070*/  FMUL.FTZ R165, R28, UR52 ;  /* 0x000000341ca57c20 */ /* 0x000fe20008410000 */
[----:B------:R-:W-:Y:S01]  /*6080*/  HGMMA.64x128x16.F32.BF16 R88, R160, gdesc[UR4].tnspB, R88, gsb0 ;  /* 0x41e00004a0587df0 */ /* 0x000fe20008001858 */
[----:B------:R-:W-:Y:S01]  /*6090*/  UIADD3 UR6, UR10, 0x300, URZ ;  /* 0x000003000a067890 */ /* 0x000fe2000fffe03f */
[----:B------:R-:W-:Y:S01]  /*60a0*/  @!P1 LEA R51, R51, UR41, 0x3 ;  /* 0x0000002933339c11 */ /* 0x000fe2000f8e18ff */
[----:B------:R-:W-:Y:S01]  /*60b0*/  UMOV UR7, 0x40000040 ;  /* 0x4000004000077882 */ /* 0x000fe20000000000 */
[----:B------:R-:W-:Y:S01]  /*60c0*/  FMUL.FTZ R167, R32, UR52 ;  /* 0x0000003420a77c20 */ /* 0x000fe20008410000 */
[----:B------:R-:W-:Y:S01]  /*60d0*/  FMUL.FTZ R25, R38, UR52 ;  /* 0x0000003426197c20 */ /* 0x000fe20008410000 */
[----:B------:R-:W-:Y:S01]  /*60e0*/  FMUL.FTZ R28, R42, UR52 ;  /* 0x000000342a1c7c20 */ /* 0x000fe20008410000 */
[----:B------:R-:W-:-:S02]  /*60f0*/  @!P1 VIADD R51, R51, 0x28840 ;  /* 0x0002884033339836 */ /* 0x000fc40000000000 */
[----:B------:R-:W-:Y:S01]  /*6100*/  FMUL.FTZ R32, R46, UR52 ;  /* 0x000000342e207c20 */ /* 0x000fe20008410000 */
[----:B------:R-:W-:Y:S01]  /*6110*/  FMUL.FTZ R38, R63, UR52 ;  /* 0x000000343f267c20 */ /* 0x000fe20008410000 */
[----:B------:R-:W-:Y:S01]  /*6120*/  FMUL.FTZ R63, R69, UR52 ;  /* 0x00000034453f7c20 */ /* 0x000fe20008410000 */
[----:B------:R-:W-:Y:S01]  /*6130*/  FMUL.FTZ R42, R71, UR52 ;  /* 0x00000034472a7c20 */ /* 0x000fe20008410000 */
[----:B------:R-:W-:Y:S01]  /*6140*/  @!P1 PRMT R51, RZ, 0x654, R51 ;  /* 0x00000654ff339816 */ /* 0x000fe20000000033 */
        /* <DEDUP_REMOVED lines=14> */
[----:B------:R0:W0:Y:S01]  /*6230*/  MUFU.TANH R79, R84 ;  /* 0x00000054004f7308 */ /* 0x0000220000002400 */
        /* <DEDUP_REMOVED lines=22> */
[----:B------:R0:W0:Y:S01]  /*63a0*/  MUFU.TANH R75, R80 ;  /* 0x00000050004b7308 */ /* 0x0000220000002400 */
[----:B------:R-:W-:-:S02]  /*63b0*/  WARPGROUP.DEPBAR.LE gsb0, 0x0 ;  /* 0x00008000000079c5 */ /* 0x000fc40000010000 */
[----:B------:R-:W-:Y:S01]  /*63c0*/  WARPGROUP.ARRIVE ;  /* 0x00000000000079c5 */ /* 0x000fe20000000000 */
[----:B------:R-:W-:-:S05]  /*63d0*/  IMAD.SHL.U32 R158, R4, 0x80, RZ ;  /* 0x00000080049e7824 */ /* 0x000fca00078e00ff */
[----:B------:R-:W-:Y:S01]  /*63e0*/  HGMMA.64x128x16.F32.BF16 R88, R152, gdesc[UR4].tnspB, R88, gsb0 ;  /* 0x41e0000498587df0 */ /* 0x000fe20008001858 */
[----:B------:R-:W-:-:S05]  /*63f0*/  IADD3 R59, R17, 0x1, -R158 ;  /* 0x00000001113b7810 */ /* 0x000fca0007ffe89e */
[----:B------:R-:W-:-:S04]  /*6400*/  IMAD.IADD R59, R59, 0x1, -R18 ;  /* 0x000000013b3b7824 */ /* 0x000fc800078e0a12 */
[----:B------:R-:W-:-:S04]  /*6410*/  IMAD R59, R16, -0x2, R59 ;  /* 0xfffffffe103b7824 */ /* 0x000fc800078e023b */
[----:B------:R-:W-:-:S04]  /*6420*/  VIADD R83, R59, UR51 ;  /* 0x000000333b537c36 */ /* 0x000fc80008000000 */
[----:B------:R-:W-:Y:S01]  /*6430*/  IMAD.IADD R65, R0, 0x1, R83 ;  /* 0x0000000100417824 */ /* 0x000fe200078e0253 */
[----:B------:R-:W-:Y:S02]  /*6440*/  WARPGROUP.DEPBAR.LE gsb0, 0x0 ;  /* 0x00008000000079c5 */ /* 0x000fe40000010000 */
[----:B------:R0:W-:Y:S06]  /*6450*/  BAR.ARV R58, 0x100 ;  /* 0x0004003a0000751d */ /* 0x0001ec0000002000 */
[----:B------:R5:W-:Y:S02]  /*6460*/  @!P1 SYNCS.ARRIVE.TRANS64.RED.A1T0 RZ, [R51+URZ], RZ ;  /* 0x000000ff33ff99a7 */ /* 0x000be4000810043f */
[----:B-----5:R-:W-:Y:S01]  /*6470*/  FMUL.FTZ R51, R87, UR52 ;  /* 0x0000003457337c20 */ /* 0x020fe20008410000 */
[----:B------:R-:W-:-:S04]  /*6480*/  VIADD R87, R59, UR47 ;  /* 0x0000002f3b577c36 */ /* 0x000fc80008000000 */
[----:B------:R-:W-:Y:S01]  /*6490*/  IMAD.IADD R67, R0, 0x1, R87 ;  /* 0x0000000100437824 */ /* 0x000fe200078e0257 */
[----:B------:R-:W0:Y:S01]  /*64a0*/  MUFU.TANH R51, R51 ;  /* 0x0000003300337308 */ /* 0x000e220000002400 */
[----:B-1234-:R-:W-:Y:S05]  /*64b0*/  @P2 BRA `(.L_x_1095) ;  /* 0x00000000005c2947 */ /* 0x01efea0003800000 */
[----:B------:R-:W-:Y:S01]  /*64c0*/  ISETP.GT.AND P2, PT, R15, -0x1, PT ;  /* 0xffffffff0f00780c */ /* 0x000fe20003f44270 */
[----:B------:R-:W-:-:S12]  /*64d0*/  BSSY B0, `(.L_x_1096) ;  /* 0x0000011000007945 */ /* 0x000fd80003800000 */
[----:B------:R-:W-:Y:S05]  /*64e0*/  @P2 BRA `(.L_x_1097) ;  /* 0x0000000000242947 */ /* 0x000fea0003800000 */
[----:B------:R-:W-:Y:S02]  /*64f0*/  IMAD.U32 R153, RZ, RZ, UR50 ;  /* 0x00000032ff997e24 */ /* 0x000fe4000f8e00ff */
[----:B------:R-:W-:-:S03]  /*6500*/  IMAD.IADD R69, R0, 0x1, R9 ;  /* 0x0000000100457824 */ /* 0x000fc600078e0209 */
[----:B------:R-:W-:Y:S02]  /*6510*/  ISETP.NE.AND P2, PT, R153, 0x1, PT ;  /* 0x000000019900780c */ /* 0x000fe40003f45270 */
[----:B------:R-:W-:-:S11]  /*6520*/  LOP3.LUT R69, RZ, R69, RZ, 0x33, !PT ;  /* 0x00000045ff457212 */ /* 0x000fd600078e33ff */
[----:B0-----:R-:W0:Y:S02]  /*6530*/  @P2 LDC.64 R58, c[0x0][0x9e8] ;  /* 0x00027a00ff3a2b82 */ /* 0x001e240000000a00 */
[----:B0-----:R-:W-:-:S05]  /*6540*/  @P2 IMAD.HI.U32 R58, R69, R58, RZ ;  /* 0x0000003a453a2227 */ /* 0x001fca00078e00ff */
[----:B------:R-:W-:-:S04]  /*6550*/  @P2 SHF.R.U32.HI R69, RZ, R59, R58 ;  /* 0x0000003bff452219 */ /* 0x000fc8000001163a */
[----:B------:R-:W-:Y:S01]  /*6560*/  LOP3.LUT R58, RZ, R69, RZ, 0x33, !PT ;  /* 0x00000045ff3a7212 */ /* 0x000fe200078e33ff */
[----:B------:R-:W-:Y:S06]  /*6570*/  BRA `(.L_x_1098) ;  /* 0x0000000000187947 */ /* 0x000fec0003800000 */
.L_x_1097:
[----:B------:R-:W-:-:S05]  /*6580*/  IMAD.U32 R153, RZ, RZ, UR50 ;  /* 0x00000032ff997e24 */ /* 0x000fca000f8e00ff */
[----:B------:R-:W-:-:S13]  /*6590*/  ISETP.NE.AND P2, PT, R153, 0x1, PT ;  /* 0x000000019900780c */ /* 0x000fda0003f45270 */
[----:B0-----:R-:W0:Y:S02]  /*65a0*/  @P2 LDC.64 R58, c[0x0][0x9e8] ;  /* 0x00027a00ff3a2b82 */ /* 0x001e240000000a00 */
[----:B0-----:R-:W-:-:S04]  /*65b0*/  @P2 IMAD.HI.U32 R64, R15, R58, RZ ;  /* 0x0000003a0f402227 */ /* 0x001fc800078e00ff */
[----:B------:R-:W-:Y:S01]  /*65c0*/  IMAD.MOV.U32 R58, RZ, RZ, R15 ;  /* 0x000000ffff3a7224 */ /* 0x000fe200078e000f */
[----:B------:R-:W-:-:S07]  /*65d0*/  @P2 SHF.R.U32.HI R58, RZ, R59, R64 ;  /* 0x0000003bff3a2219 */ /* 0x000fce0000011640 */
.L_x_1098:
[----:B------:R-:W-:Y:S05]  /*65e0*/  BSYNC B0 ;  /* 0x0000000000007941 */ /* 0x000fea0003800000 */
.L_x_1096:
[----:B------:R-:W-:-:S04]  /*65f0*/  IMAD R59, R58, R153, -R158 ;  /* 0x000000993a3b7224 */ /* 0x000fc800078e0a9e */
[----:B------:R-:W-:-:S05]  /*6600*/  IMAD R58, R16, -0x2, R59 ;  /* 0xfffffffe103a7824 */ /* 0x000fca00078e023b */
[----:B------:R-:W-:Y:S02]  /*6610*/  VIADDMNMX R65, R58, R153, R65, PT ;  /* 0x000000993a417246 */ /* 0x000fe40003800141 */
[----:B------:R-:W-:-:S07]  /*6620*/  VIMNMX R67, R67, R58, !PT ;  /* 0x0000003a43437248 */ /* 0x000fce0007fe0100 */
.L_x_1095:
[----:B------:R-:W-:-:S04]  /*6630*/  ISETP.GT.AND P2, PT, R4, -0x1, PT ;  /* 0xffffffff0400780c */ /* 0x000fc80003f44270 */
[C---:B------:R-:W-:Y:S02]  /*6640*/  ISETP.GT.AND P5, PT, R67.reuse, RZ, P2 ;  /* 0x000000ff4300720c */ /* 0x040fe400017a4270 */
[----:B------:R-:W-:Y:S02]  /*6650*/  ISETP.GT.AND P4, PT, R67, 0x1, P2 ;  /* 0x000000014300780c */ /* 0x000fe40001784270 */
[----:B------:R-:W-:Y:S02]  /*6660*/  ISETP.LT.OR P5, PT, R65, 0x1, P5 ;  /* 0x000000014100780c */ /* 0x000fe40002fa1670 */
[----:B------:R-:W-:Y:S02]  /*6670*/  ISETP.GT.AND P6, PT, R67, 0x8, P2 ;  /* 0x000000084300780c */ /* 0x000fe400017c4270 */
[----:B0-----:R-:W-:Y:S02]  /*6680*/  FSEL R156, R7, -INF , !P5 ;  /* 0xff800000079c7808 */ /* 0x001fe40006800000 */
[----:B------:R-:W-:-:S02]  /*6690*/  ISETP.GT.AND P5, PT, R67, 0x10, P2 ;  /* 0x000000104300780c */ /* 0x000fc400017a4270 */
[----:B------:R-:W-:Y:S02]  /*66a0*/  ISETP.GT.AND P3, PT, R67, 0x9, P2 ;  /* 0x000000094300780c */ /* 0x000fe40001764270 */
[C---:B------:R-:W-:Y:S02]  /*66b0*/  ISETP.LT.OR P5, PT, R65.reuse, 0x11, P5 ;  /* 0x000000114100780c */ /* 0x040fe40002fa1670 */
[----:B------:R-:W-:Y:S02]  /*66c0*/  ISETP.LT.OR P4, PT, R65, 0x2, P4 ;  /* 0x000000024100780c */ /* 0x000fe40002781670 */
[----:B------:R-:W-:Y:S02]  /*66d0*/  FSEL R176, R167, -INF , !P5 ;  /* 0xff800000a7b07808 */ /* 0x000fe40006800000 */
[----:B------:R-:W-:Y:S02]  /*66e0*/  ISETP.GT.AND P5, PT, R67, 0x20, P2 ;  /* 0x000000204300780c */ /* 0x000fe400017a4270 */
[----:B------:R-:W-:-:S02]  /*66f0*/  ISETP.LT.OR P6, PT, R65, 0x9, P6 ;  /* 0x000000094100780c */ /* 0x000fc400037c1670 */
[C---:B------:R-:W-:Y:S02]  /*6700*/  ISETP.LT.OR P3, PT, R65.reuse, 0xa, P3 ;  /* 0x0000000a4100780c */ /* 0x040fe40001f61670 */
[----:B------:R-:W-:Y:S02]  /*6710*/  ISETP.LT.OR P5, PT, R65, 0x21, P5 ;  /* 0x000000214100780c */ /* 0x000fe40002fa1670 */
[----:B------:R-:W-:Y:S02]  /*6720*/  FSEL R182, R164, -INF , !P4 ;  /* 0xff800000a4b67808 */ /* 0x000fe40006000000 */
[----:B------:R-:W-:Y:S02]  /*6730*/  ISETP.GT.AND P4, PT, R67, 0x11, P2 ;  /* 0x000000114300780c */ /* 0x000fe40001784270 */
[----:B------:R-:W-:Y:S02]  /*6740*/  FSEL R164, R165, -INF , !P6 ;  /* 0xff800000a5a47808 */ /* 0x000fe40007000000 */
[----:B------:R-:W-:-:S02]  /*6750*/  FSEL R178, R166, -INF , !P3 ;  /* 0xff800000a6b27808 */ /* 0x000fc40005800000 */
[C---:B------:R-:W-:Y:S02]  /*6760*/  ISETP.GT.AND P6, PT, R67.reuse, 0x18, P2 ;  /* 0x000000184300780c */ /* 0x040fe400017c4270 */
[C---:B------:R-:W-:Y:S02]  /*6770*/  ISETP.GT.AND P3, PT, R67.reuse, 0x19, P2 ;  /* 0x000000194300780c */ /* 0x040fe40001764270 */
[----:B------:R-:W-:Y:S02]  /*6780*/  FSEL R166, R160, -INF , !P5 ;  /* 0xff800000a0a67808 */ /* 0x000fe40006800000 */
[----:B------:R-:W-:Y:S02]  /*6790*/  ISETP.GT.AND P5, PT, R67, 0x30, P2 ;  /* 0x000000304300780c */ /* 0x000fe400017a4270 */
[C---:B------:R-:W-:Y:S02]  /*67a0*/  ISETP.LT.OR P4, PT, R65.reuse, 0x12, P4 ;  /* 0x000000124100780c */ /* 0x040fe40002781670 */
[----:B------:R-:W-:-:S02]  /*67b0*/  ISETP.LT.OR P6, PT, R65, 0x19, P6 ;  /* 0x000000194100780c */ /* 0x000fc400037c1670 */
[C---:B------:R-:W-:Y:S02]  /*67c0*/  ISETP.LT.OR P3, PT, R65.reuse, 0x1a, P3 ;  /* 0x0000001a4100780c */ /* 0x040fe40001f61670 */
[----:B------:R-:W-:Y:S02]  /*67d0*/  ISETP.LT.OR P5, PT, R65, 0x31, P5 ;  /* 0x000000314100780c */ /* 0x000fe40002fa1670 */
[----:B------:R-:W-:Y:S02]  /*67e0*/  FSEL R174, R168, -INF , !P4 ;  /* 0xff800000a8ae7808 */ /* 0x000fe40006000000 */
[----:B------:R-:W-:Y:S02]  /*67f0*/  FSEL R172, R34, -INF , !P6 ;  /* 0xff80000022ac7808 */ /* 0x000fe40007000000 */
[----:B------:R-:W-:Y:S02]  /*6800*/  FSEL R168, R35, -INF , !P3 ;  /* 0xff80000023a87808 */ /* 0x000fe40005800000 */
[----:B------:R-:W-:-:S02]  /*6810*/  ISETP.GT.AND P4, PT, R67, 0x21, P2 ;  /* 0x000000214300780c */ /* 0x000fc40001784270 */
[C---:B------:R-:W-:Y:S02]  /*6820*/  ISETP.GT.AND P6, PT, R67.reuse, 0x28, P2 ;  /* 0x000000284300780c */ /* 0x040fe400017c4270 */
[----:B------:R-:W-:Y:S02]  /*6830*/  ISETP.GT.AND P3, PT, R67, 0x29, P2 ;  /* 0x000000294300780c */ /* 0x000fe40001764270 */
        /* <DEDUP_REMOVED lines=49> */
[----:B------:R-:W-:Y:S02]  /*6b50*/  PLOP3.LUT P5, PT, PT, PT, UP0, 0x40, 0x0 ;  /* 0x000000000000781c */ /* 0x000fe40003fae808 */
        /* <DEDUP_REMOVED lines=12> */
[--C-:B------:R-:W-:Y:S02]  /*6c20*/  IADD3 R53, R83, 0x8, R0.reuse ;  /* 0x0000000853357810 */ /* 0x100fe40007ffe000 */
[----:B------:R-:W-:-:S02]  /*6c30*/  IADD3 R55, R87, 0x8, R0 ;  /* 0x0000000857377810 */ /* 0x000fc40007ffe000 */
[----:B------:R-:W-:Y:S02]  /*6c40*/  FSEL R56, R81, -INF , !P4 ;  /* 0xff80000051387808 */ /* 0x000fe40006000000 */
[----:B------:R-:W-:Y:S02]  /*6c50*/  FSEL R54, R79, -INF , !P6 ;  /* 0xff8000004f367808 */ /* 0x000fe40007000000 */
[----:B------:R-:W-:Y:S01]  /*6c60*/  FSEL R52, R85, -INF , !P3 ;  /* 0xff80000055347808 */ /* 0x000fe20005800000 */
[----:B------:R-:W-:Y:S06]  /*6c70*/  @P5 BRA `(.L_x_1099) ;  /* 0x0000000000585947 */ /* 0x000fec0003800000 */
[----:B------:R-:W-:Y:S01]  /*6c80*/  ISETP.GT.AND P3, PT, R13, -0x1, PT ;  /* 0xffffffff0d00780c */ /* 0x000fe20003f64270 */
[----:B------:R-:W-:-:S12]  /*6c90*/  BSSY B0, `(.L_x_1100) ;  /* 0x0000010000007945 */ /* 0x000fd80003800000 */
[----:B------:R-:W-:Y:S05]  /*6ca0*/  @P3 BRA `(.L_x_1101) ;  /* 0x0000000000203947 */ /* 0x000fea0003800000 */
[----:B------:R-:W-:Y:S02]  /*6cb0*/  IMAD.U32 R57, RZ, RZ, UR50 ;  /* 0x00000032ff397e24 */ /* 0x000fe4000f8e00ff */
[----:B------:R-:W-:-:S03]  /*6cc0*/  IMAD.MOV.U32 R7, RZ, RZ, R11 ;  /* 0x000000ffff077224 */ /* 0x000fc600078e000b */
[----:B------:R-:W-:-:S13]  /*6cd0*/  ISETP.NE.AND P3, PT, R57, 0x1, PT ;  /* 0x000000013900780c */ /* 0x000fda0003f65270 */
[----:B------:R-:W0:Y:S02]  /*6ce0*/  @P3 LDC.64 R34, c[0x0][0x9e8] ;  /* 0x00027a00ff223b82 */ /* 0x000e240000000a00 */
[----:B0-----:R-:W-:-:S05]  /*6cf0*/  @P3 IMAD.HI.U32 R34, R11, R34, RZ ;  /* 0x000000220b223227 */ /* 0x001fca00078e00ff */
[----:B------:R-:W-:-:S04]  /*6d00*/  @P3 SHF.R.U32.HI R7, RZ, R35, R34 ;  /* 0x00000023ff073219 */ /* 0x000fc80000011622 */
[----:B------:R-:W-:Y:S01]  /*6d10*/  LOP3.LUT R7, RZ, R7, RZ, 0x33, !PT ;  /* 0x00000007ff077212 */ /* 0x000fe200078e33ff */
[----:B------:R-:W-:Y:S06]  /*6d20*/  BRA `(.L_x_1102) ;  /* 0x0000000000187947 */ /* 0x000fec0003800000 */
.L_x_1101:
[----:B------:R-:W-:Y:S02]  /*6d30*/  IMAD.U32 R57, RZ, RZ, UR50 ;  /* 0x00000032ff397e24 */ /* 0x000fe4000f8e00ff */
[----:B------:R-:W-:-:S03]  /*6d40*/  IMAD.MOV.U32 R7, RZ, RZ, R13 ;  /* 0x000000ffff077224 */ /* 0x000fc600078e000d */
[----:B------:R-:W-:-:S13]  /*6d50*/  ISETP.NE.AND P3, PT, R57, 0x1, PT ;  /* 0x000000013900780c */ /* 0x000fda0003f65270 */
[----:B------:R-:W0:Y:S02]  /*6d60*/  @P3 LDC.64 R34, c[0x0][0x9e8] ;  /* 0x00027a00ff223b82 */ /* 0x000e240000000a00 */
[----:B0-----:R-:W-:-:S05]  /*6d70*/  @P3 IMAD.HI.U32 R34, R13, R34, RZ ;  /* 0x000000220d223227 */ /* 0x001fca00078e00ff */
[----:B------:R-:W-:-:S07]  /*6d80*/  @P3 SHF.R.U32.HI R7, RZ, R35, R34 ;  /* 0x00000023ff073219 */ /* 0x000fce0000011622 */
.L_x_1102:
[----:B------:R-:W-:Y:S05]  /*6d90*/  BSYNC B0 ;  /* 0x0000000000007941 */ /* 0x000fea0003800000 */
.L_x_1100:
[----:B------:R-:W-:-:S04]  /*6da0*/  IMAD R7, R7, R57, -R158 ;  /* 0x0000003907077224 */ /* 0x000fc800078e0a9e */
[----:B------:R-:W-:-:S05]  /*6db0*/  IMAD R34, R16, -0x2, R7 ;  /* 0xfffffffe10227824 */ /* 0x000fca00078e0207 */
[----:B------:R-:W-:Y:S02]  /*6dc0*/  VIADDMNMX R53, R34, R57, R53, PT ;  /* 0x0000003922357246 */ /* 0x000fe40003800135 */
[----:B------:R-:W-:-:S07]  /*6dd0*/  VIMNMX R55, R55, R34, !PT ;  /* 0x0000002237377248 */ /* 0x000fce0007fe0100 */
.L_x_1099:
        /* <DEDUP_REMOVED lines=10> */
[C---:B------:R-:W-:Y:S02]  /*6e80*/  ISETP.GT.AND P6, PT, R55.reuse, 0x8, P2 ;  /* 0x000000083700780c */ /* 0x040fe400017c4270 */
        /* <DEDUP_REMOVED lines=25> */
[----:B------:R-:W-:-:S02]  /*7020*/  ISETP.GT.AND P4, PT, R55, RZ, P2 ;  /* 0x000000ff3700720c */ /* 0x000fc40001784270 */
[----:B------:R-:W-:Y:S02]  /*7030*/  FMNMX.FTZ R7, R78, R7, !PT ;  /* 0x000000074e077209 */ /* 0x000fe40007810000 */
[----:B------:R-:W-:Y:S02]  /*7040*/  ISETP.LT.OR P4, PT, R53, 0x1, P4 ;  /* 0x000000013500780c */ /* 0x000fe40002781670 */
[----:B------:R-:W-:Y:S02]  /*7050*/  FMNMX.FTZ R7, R72, R7, !PT ;  /* 0x0000000748077209 */ /* 0x000fe40007810000 */
[----:B------:R-:W-:Y:S02]  /*7060*/  ISETP.GT.AND P5, PT, R55, 0x10, P2 ;  /* 0x000000103700780c */ /* 0x000fe400017a4270 */
[----:B------:R-:W-:Y:S02]  /*7070*/  FMNMX.FTZ R7, R68, R7, !PT ;  /* 0x0000000744077209 */ /* 0x000fe40007810000 */
[----:B------:R-:W-:-:S02]  /*7080*/  ISETP.LT.OR P5, PT, R53, 0x11, P5 ;  /* 0x000000113500780c */ /* 0x000fc40002fa1670 */
[----:B------:R-:W-:Y:S02]  /*7090*/  FMNMX.FTZ R7, R76, R7, !PT ;  /* 0x000000074c077209 */ /* 0x000fe40007810000 */
[----:B------:R-:W-:Y:S02]  /*70a0*/  FSEL R20, R20, -INF , !P5 ;  /* 0xff80000014147808 */ /* 0x000fe40006800000 */
        /* <DEDUP_REMOVED lines=19> */
[----:B------:R-:W0:Y:S01]  /*71e0*/  LDC R7, c[0x0][0x988] ;  /* 0x00026200ff077b82 */ /* 0x000e220000000800 */
[----:B------:R-:W-:Y:S02]  /*71f0*/  ISETP.GT.AND P5, PT, R55, 0x39, P2 ;  /* 0x000000393700780c */ /* 0x000fe400017a4270 */
[----:B------:R-:W1:Y:S02]  /*7200*/  SHFL.BFLY PT, R34, R35, 0x2, 0x1f ;  /* 0x0c401f0023227f89 */ /* 0x000e6400000e0000 */
[----:B------:R-:W-:-:S04]  /*7210*/  ISETP.LT.OR P5, PT, R53, 0x3a, P5 ;  /* 0x0000003a3500780c */ /* 0x000fc80002fa1670 */
[----:B------:R-:W-:Y:S02]  /*7220*/  FSEL R184, R33, -INF , !P5 ;  /* 0xff80000021b87808 */ /* 0x000fe40006800000 */
[----:B------:R-:W-:-:S04]  /*7230*/  ISETP.GT.AND P5, PT, R55, 0x48, P2 ;  /* 0x000000483700780c */ /* 0x000fc800017a4270 */
[----:B------:R-:W-:Y:S02]  /*7240*/  ISETP.LT.OR P5, PT, R53, 0x49, P5 ;  /* 0x000000493500780c */ /* 0x000fe40002fa1670 */
[----:B-1----:R-:W-:-:S05]  /*7250*/  FMNMX.FTZ R57, R35, R34, !PT ;  /* 0x0000002223397209 */ /* 0x002fca0007810000 */
[----:B------:R-:W1:Y:S02]  /*7260*/  SHFL.BFLY PT, R34, R57, 0x1, 0x1f ;  /* 0x0c201f0039227f89 */ /* 0x000e6400000e0000 */
[----:B-1----:R-:W-:Y:S02]  /*7270*/  FMNMX.FTZ R34, R57, R34, !PT ;  /* 0x0000002239227209 */ /* 0x002fe40007810000 */
[----:B------:R-:W-:Y:S02]  /*7280*/  FSEL R57, R8, -INF , !P4 ;  /* 0xff80000008397808 */ /* 0x000fe40006000000 */
[C---:B------:R-:W-:Y:S01]  /*7290*/  FSETP.NEU.FTZ.AND P6, PT, R34.reuse, -INF , PT ;  /* 0xff8000002200780b */ /* 0x040fe20003fdd000 */
[----:B0-----:R-:W-:-:S05]  /*72a0*/  FMUL.FTZ R35, R34, R7 ;  /* 0x0000000722237220 */ /* 0x001fca0000410000 */
[----:B------:R-:W-:-:S05]  /*72b0*/  FSEL R35, R35, RZ, P6 ;  /* 0x000000ff23237208 */ /* 0x000fca0003000000 */
[-CC-:B------:R-:W-:Y:S01]  /*72c0*/  FFMA.FTZ R180, R156, R7.reuse, -R35.reuse ;  /* 0x000000079cb47223 */ /* 0x180fe20000010823 */
[----:B------:R-:W-:Y:S01]  /*72d0*/  FSEL R156, R25, -INF , !P3 ;  /* 0xff800000199c7808 */ /* 0x000fe20005800000 */
[-CC-:B------:R-:W-:Y:S01]  /*72e0*/  FFMA.FTZ R21, R182, R7.reuse, -R35.reuse ;  /* 0x00000007b6157223 */ /* 0x180fe20000010823 */
[----:B------:R-:W-:Y:S01]  /*72f0*/  ISETP.GT.AND P3, PT, R55, 0x21, P2 ;  /* 0x000000213700780c */ /* 0x000fe20001764270 */
[-CC-:B------:R-:W-:Y:S01]  /*7300*/  FFMA.FTZ R182, R164, R7.reuse, -R35.reuse ;  /* 0x00000007a4b67223 */ /* 0x180fe20000010823 */
[-CC-:B------:R-:W-:Y:S01]  /*7310*/  FFMA.FTZ R61, R174, R7.reuse, -R35.reuse ;  /* 0x00000007ae3d7223 */ /* 0x180fe20000010823 */
[-CC-:B------:R-:W-:Y:S01]  /*7320*/  FFMA.FTZ R25, R178, R7.reuse, -R35.reuse ;  /* 0x00000007b2197223 */ /* 0x180fe20000010823 */
[----:B------:R-:W-:Y:S01]  /*7330*/  ISETP.LT.OR P3, PT, R53, 0x22, P3 ;  /* 0x000000223500780c */ /* 0x000fe20001f61670 */
[-CC-:B------:R-:W-:Y:S01]  /*7340*/  FFMA.FTZ R178, R172, R7.reuse, -R35.reuse ;  /* 0x00000007acb27223 */ /* 0x180fe20000010823 */
[-CC-:B------:R-:W-:Y:S01]  /*7350*/  FFMA.FTZ R172, R166, R7.reuse, -R35.reuse ;  /* 0x00000007a6ac7223 */ /* 0x180fe20000010823 */
[-CC-:B------:R-:W-:Y:S01]  /*7360*/  FFMA.FTZ R33, R162, R7.reuse, -R35.reuse ;  /* 0x00000007a2217223 */ /* 0x180fe20000010823 */
        /* <DEDUP_REMOVED lines=11> */
[-CC-:B------:R-:W-:Y:S01]  /*7420*/  FFMA.FTZ R56, R56, R7.reuse, -R35.reuse ;  /* 0x0000000738387223 */ /* 0x180fe20000010823 */
[----:B------:R-:W-:Y:S01]  /*7430*/  ISETP.GT.AND P3, PT, R55, 0x31, P2 ;  /* 0x000000313700780c */ /* 0x000fe20001764270 */
[----:B------:R-:W-:Y:S01]  /*7440*/  FFMA.FTZ R52, R52, R7, -R35 ;  /* 0x0000000734347223 */ /* 0x000fe20000010823 */
[----:B------:R-:W-:-:S02]  /*7450*/  FMNMX.FTZ R59, R14, R27, !PT ;  /* 0x0000001b0e3b7209 */ /* 0x000fc40007810000 */
[----:B------:R-:W-:Y:S01]  /*7460*/  FSEL R26, R26, -INF , !P4 ;  /* 0xff8000001a1a7808 */ /* 0x000fe20006000000 */
[----:B------:R-:W-:Y:S01]  /*7470*/  MUFU.EX2 R182, R182 ;  /* 0x000000b600b67308 */ /* 0x000fe20000000800 */
[----:B------:R-:W-:Y:S02]  /*7480*/  FMNMX.FTZ R59, R20, R59, !PT ;  /* 0x0000003b143b7209 */ /* 0x000fe40007810000 */
[----:B------:R-:W-:Y:S02]  /*7490*/  ISETP.GT.AND P4, PT, R55, 0x38, P2 ;  /* 0x000000383700780c */ /* 0x000fe40001784270 */
[----:B------:R-:W-:Y:S02]  /*74a0*/  FMNMX.FTZ R59, R158, R59, !PT ;  /* 0x0000003b9e3b7209 */ /* 0x000fe40007810000 */
[----:B------:R-:W-:Y:S01]  /*74b0*/  ISETP.LT.OR P3, PT, R53, 0x32, P3 ;  /* 0x000000323500780c */ /* 0x000fe20001f61670 */
[----:B------:R-:W-:Y:S01]  /*74c0*/  MUFU.EX2 R25, R25 ;  /* 0x0000001900197308 */ /* 0x000fe20000000800 */
[----:B------:R-:W-:-:S02]  /*74d0*/  FMNMX.FTZ R59, R156, R59, !PT ;  /* 0x0000003b9c3b7209 */ /* 0x000fc40007810000 */
[----:B------:R-:W-:Y:S01]  /*74e0*/  FSEL R8, R29, -INF , !P3 ;  /* 0xff8000001d087808 */ /* 0x000fe20005800000 */
[----:B------:R-:W-:Y:S01]  /*74f0*/  FFMA.FTZ R29, R168, R7, -R35 ;  /* 0x00000007a81d7223 */ /* 0x000fe20000010823 */
[----:B------:R-:W-:Y:S02]  /*7500*/  FMNMX.FTZ R59, R24, R59, !PT ;  /* 0x0000003b183b7209 */ /* 0x000fe40007810000 */
[----:B------:R-:W-:Y:S01]  /*7510*/  ISETP.LT.OR P4, PT, R53, 0x39, P4 ;  /* 0x000000393500780c */ /* 0x000fe20002781670 */
[----:B------:R-:W-:Y:S01]  /*7520*/  MUFU.EX2 R176, R176 ;  /* 0x000000b000b07308 */ /* 0x000fe20000000800 */
[----:B------:R-:W-:Y:S02]  /*7530*/  FMNMX.FTZ R59, R28, R59, !PT ;  /* 0x0000003b1c3b7209 */ /* 0x000fe40007810000 */
[----:B------:R-:W-:Y:S02]  /*7540*/  ISETP.GT.AND P3, PT, R55, 0x40, P2 ;  /* 0x000000403700780c */ /* 0x000fe40001764270 */
[----:B------:R-:W-:-:S02]  /*7550*/  FMNMX.FTZ R59, R164, R59, !PT ;  /* 0x0000003ba43b7209 */ /* 0x000fc40007810000 */
[----:B------:R-:W-:Y:S01]  /*7560*/  FSEL R174, R31, -INF , !P4 ;  /* 0xff8000001fae7808 */ /* 0x000fe20006000000 */
[----:B------:R-:W-:Y:S01]  /*7570*/  FFMA.FTZ R31, R160, R7, -R35 ;  /* 0x00000007a01f7223 */ /* 0x000fe20000010823 */
[----:B------:R-:W-:Y:S01]  /*7580*/  FMNMX.FTZ R59, R32, R59, !PT ;  /* 0x0000003b203b7209 */ /* 0x000fe20007810000 */
[----:B------:R-:W-:Y:S01]  /*7590*/  MUFU.EX2 R27, R61 ;  /* 0x0000003d001b7308 */ /* 0x000fe20000000800 */
[----:B------:R-:W-:Y:S02]  /*75a0*/  ISETP.GT.AND P4, PT, R55, 0x41, P2 ;  /* 0x000000413700780c */ /* 0x000fe40001784270 */
[----:B------:R-:W-:Y:S02]  /*75b0*/  FMNMX.FTZ R59, R26, R59, !PT ;  /* 0x0000003b1a3b7209 */ /* 0x000fe40007810000 */
[C---:B------:R-:W-:Y:S02]  /*75c0*/  ISETP.LT.OR P3, PT, R53.reuse, 0x41, P3 ;  /* 0x000000413500780c */ /* 0x040fe40001f61670 */
[----:B------:R-:W-:Y:S01]  /*75d0*/  FMNMX.FTZ R59, R30, R59, !PT ;  /* 0x0000003b1e3b7209 */ /* 0x000fe20007810000 */
[----:B------:R-:W-:Y:S01]  /*75e0*/  MUFU.EX2 R178, R178 ;  /* 0x000000b200b27308 */ /* 0x000fe20000000800 */
[----:B------:R-:W-:-:S02]  /*75f0*/  ISETP.LT.OR P4, PT, R53, 0x42, P4 ;  /* 0x000000423500780c */ /* 0x000fc40002781670 */
[----:B------:R-:W-:Y:S02]  /*7600*/  FMNMX.FTZ R59, R8, R59, !PT ;  /* 0x0000003b083b7209 */ /* 0x000fe40007810000 */
[----:B------:R-:W-:Y:S02]  /*7610*/  FSEL R36, R36, -INF , !P3 ;  /* 0xff80000024247808 */ /* 0x000fe40005800000 */
[----:B------:R-:W-:Y:S01]  /*7620*/  FMNMX.FTZ R59, R174, R59, !PT ;  /* 0x0000003bae3b7209 */ /* 0x000fe20007810000 */
[----:B------:R-:W-:Y:S01]  /*7630*/  MUFU.EX2 R29, R29 ;  /* 0x0000001d001d7308 */ /* 0x000fe20000000800 */
[----:B------:R-:W-:Y:S02]  /*7640*/  ISETP.GT.AND P3, PT, R55, 0x49, P2 ;  /* 0x000000493700780c */ /* 0x000fe40001764270 */
[----:B------:R-:W-:Y:S02]  /*7650*/  FMNMX.FTZ R59, R184, R59, !PT ;  /* 0x0000003bb83b7209 */ /* 0x000fe40007810000 */
[----:B------:R-:W-:Y:S01]  /*7660*/  FSEL R166, R37, -INF , !P4 ;  /* 0xff80000025a67808 */ /* 0x000fe20006000000 */
[----:B------:R-:W-:Y:S01]  /*7670*/  FFMA.FTZ R37, R152, R7, -R35 ;  /* 0x0000000798257223 */ /* 0x000fe20000010823 */
[----:B------:R-:W-:Y:S01]  /*7680*/  FMNMX.FTZ R59, R36, R59, !PT ;  /* 0x0000003b243b7209 */ /* 0x000fe20007810000 */
[----:B------:R-:W-:Y:S01]  /*7690*/  MUFU.EX2 R172, R172 ;  /* 0x000000ac00ac7308 */ /* 0x000fe20000000800 */
[----:B------:R-:W-:-:S02]  /*76a0*/  ISETP.GT.AND P4, PT, R55, 0x50, P2 ;  /* 0x000000503700780c */ /* 0x000fc40001784270 */
[----:B------:R-:W-:Y:S02]  /*76b0*/  ISETP.LT.OR P3, PT, R53, 0x4a, P3 ;  /* 0x0000004a3500780c */ /* 0x000fe40001f61670 */
[----:B------:R-:W-:Y:S01]  /*76c0*/  FSEL R160, R39, -INF , !P5 ;  /* 0xff80000027a07808 */ /* 0x000fe20006800000 */
[--C-:B------:R-:W-:Y:S01]  /*76d0*/  FFMA.FTZ R39, R84, R7, -R35.reuse ;  /* 0x0000000754277223 */ /* 0x100fe20000010823 */
[----:B------:R-:W-:Y:S01]  /*76e0*/  FMNMX.FTZ R59, R166, R59, !PT ;  /* 0x0000003ba63b7209 */ /* 0x000fe20007810000 */
[----:B------:R-:W-:Y:S01]  /*76f0*/  MUFU.EX2 R31, R31 ;  /* 0x0000001f001f7308 */ /* 0x000fe20000000800 */
[----:B------:R-:W-:Y:S02]  /*7700*/  ISETP.GT.AND P5, PT, R55, 0x51, P2 ;  /* 0x000000513700780c */ /* 0x000fe400017a4270 */
[----:B------:R-:W-:Y:S01]  /*7710*/  FSEL R168, R38, -INF , !P3 ;  /* 0xff80000026a87808 */ /* 0x000fe20005800000 */
[----:B------:R-:W-:Y:S01]  /*7720*/  FFMA.FTZ R38, R154, R7, -R35 ;  /* 0x000000079a267223 */ /* 0x000fe20000010823 */
[----:B------:R-:W-:-:S02]  /*7730*/  ISETP.LT.OR P4, PT, R53, 0x51, P4 ;  /* 0x000000513500780c */ /* 0x000fc40002781670 */
[----:B------:R-:W-:Y:S01]  /*7740*/  FMNMX.FTZ R59, R160, R59, !PT ;  /* 0x0000003ba03b7209 */ /* 0x000fe20007810000 */
[----:B------:R-:W-:Y:S01]  /*7750*/  MUFU.EX2 R33, R33 ;  /* 0x0000002100217308 */ /* 0x000fe20000000800 */
[----:B------:R-:W-:Y:S02]  /*7760*/  ISETP.GT.AND P3, PT, R55, 0x58, P2 ;  /* 0x000000583700780c */ /* 0x000fe40001764270 */
[----:B------:R-:W-:Y:S02]  /*7770*/  ISETP.LT.OR P5, PT, R53, 0x52, P5 ;  /* 0x000000523500780c */ /* 0x000fe40002fa1670 */
[----:B------:R-:W-:Y:S02]  /*7780*/  FSEL R40, R40, -INF , !P4 ;  /* 0xff80000028287808 */ /* 0x000fe40006000000 */
[----:B------:R-:W-:Y:S01]  /*7790*/  FMNMX.FTZ R59, R168, R59, !PT ;  /* 0x0000003ba83b7209 */ /* 0x000fe20007810000 */
[----:B------:R-:W-:Y:S01]  /*77a0*/  MUFU.EX2 R38, R38 ;  /* 0x0000002600267308 */ /* 0x000fe20000000800 */
[----:B------:R-:W-:-:S02]  /*77b0*/  ISETP.GT.AND P4, PT, R55, 0x59, P2 ;  /* 0x000000593700780c */ /* 0x000fc40001784270 */
[----:B------:R-:W-:Y:S01]  /*77c0*/  FSEL R154, R41, -INF , !P5 ;  /* 0xff800000299a7808 */ /* 0x000fe20006800000 */
[--C-:B------:R-:W-:Y:S01]  /*77d0*/  FFMA.FTZ R41, R82, R7, -R35.reuse ;  /* 0x0000000752297223 */ /* 0x100fe20000010823 */
[----:B------:R-:W-:Y:S02]  /*77e0*/  ISETP.LT.OR P3, PT, R53, 0x59, P3 ;  /* 0x000000593500780c */ /* 0x000fe40001f61670 */
[----:B------:R-:W-:Y:S01]  /*77f0*/  FMNMX.FTZ R59, R40, R59, !PT ;  /* 0x0000003b283b7209 */ /* 0x000fe20007810000 */
[----:B------:R-:W-:Y:S01]  /*7800*/  MUFU.EX2 R37, R37 ;  /* 0x0000002500257308 */ /* 0x000fe20000000800 */
[----:B------:R-:W-:Y:S02]  /*7810*/  ISETP.GT.AND P5, PT, R55, 0x60, P2 ;  /* 0x000000603700780c */ /* 0x000fe400017a4270 */
[----:B------:R-:W-:Y:S02]  /*7820*/  ISETP.LT.OR P4, PT, R53, 0x5a, P4 ;  /* 0x0000005a3500780c */ /* 0x000fe40002781670 */
[----:B------:R-:W-:Y:S01]  /*7830*/  FSEL R152, R43, -INF , !P3 ;  /* 0xff8000002b987808 */ /* 0x000fe20005800000 */
[----:B------:R-:W-:Y:S01]  /*7840*/  FFMA.FTZ R43, R78, R7, -R35 ;  /* 0x000000074e2b7223 */ /* 0x000fe20000010823 */
[----:B------:R-:W-:Y:S01]  /*7850*/  FMNMX.FTZ R59, R154, R59, !PT ;  /* 0x0000003b9a3b7209 */ /* 0x000fe20007810000 */
[----:B------:R-:W-:Y:S01]  /*7860*/  MUFU.EX2 R39, R39 ;  /* 0x0000002700277308 */ /* 0x000fe20000000800 */
[----:B------:R-:W-:-:S02]  /*7870*/  ISETP.GT.AND P3, PT, R55, 0x61, P2 ;  /* 0x000000613700780c */ /* 0x000fc40001764270 */
[----:B------:R-:W-:Y:S01]  /*7880*/  FSEL R162, R42, -INF , !P4 ;  /* 0xff8000002aa27808 */ /* 0x000fe20006000000 */
[-CC-:B------:R-:W-:Y:S01]  /*7890*/  FFMA.FTZ R42, R170, R7.reuse, -R35.reuse ;  /* 0x00000007aa2a7223 */ /* 0x180fe20000010823 */
[----:B------:R-:W-:Y:S01]  /*78a0*/  ISETP.LT.OR P5, PT, R53, 0x61, P5 ;  /* 0x000000613500780c */ /* 0x000fe20002fa1670 */
[----:B------:R-:W-:Y:S01]  /*78b0*/  FFMA.FTZ R170, R86, R7, -R35 ;  /* 0x0000000756aa7223 */ /* 0x000fe20000010823 */
[----:B------:R-:W-:Y:S01]  /*78c0*/  FMNMX.FTZ R59, R152, R59, !PT ;  /* 0x0000003b983b7209 */ /* 0x000fe20007810000 */
[----:B------:R-:W-:Y:S01]  /*78d0*/  MUFU.EX2 R41, R41 ;  /* 0x0000002900297308 */ /* 0x000fe20000000800 */
[----:B------:R-:W-:Y:S02]  /*78e0*/  ISETP.GT.AND P4, PT, R55, 0x68, P2 ;  /* 0x000000683700780c */ /* 0x000fe40001784270 */
[----:B------:R-:W-:Y:S02]  /*78f0*/  ISETP.LT.OR P3, PT, R53, 0x62, P3 ;  /* 0x000000623500780c */ /* 0x000fe40001f61670 */
[----:B------:R-:W-:-:S02]  /*7900*/  FSEL R44, R44, -INF , !P5 ;  /* 0xff8000002c2c7808 */ /* 0x000fc40006800000 */
[----:B------:R-:W-:Y:S01]  /*7910*/  FMNMX.FTZ R59, R162, R59, !PT ;  /* 0x0000003ba23b7209 */ /* 0x000fe20007810000 */
[----:B------:R-:W-:Y:S01]  /*7920*/  MUFU.EX2 R42, R42 ;  /* 0x0000002a002a7308 */ /* 0x000fe20000000800 */
[----:B------:R-:W-:Y:S02]  /*7930*/  ISETP.GT.AND P5, PT, R55, 0x69, P2 ;  /* 0x000000693700780c */ /* 0x000fe400017a4270 */
[----:B------:R-:W-:Y:S01]  /*7940*/  FSEL R86, R45, -INF , !P3 ;  /* 0xff8000002d567808 */ /* 0x000fe20005800000 */
[-CC-:B------:R-:W-:Y:S01]  /*7950*/  FFMA.FTZ R45, R68, R7.reuse, -R35.reuse ;  /* 0x00000007442d7223 */ /* 0x180fe20000010823 */
[----:B------:R-:W-:Y:S01]  /*7960*/  ISETP.LT.OR P4, PT, R53, 0x69, P4 ;  /* 0x000000693500780c */ /* 0x000fe20002781670 */
[----:B------:R-:W-:Y:S01]  /*7970*/  FFMA.FTZ R68, R76, R7, -R35 ;  /* 0x000000074c447223 */ /* 0x000fe20000010823 */
[----:B------:R-:W-:Y:S01]  /*7980*/  FMNMX.FTZ R59, R44, R59, !PT ;  /* 0x0000003b2c3b7209 */ /* 0x000fe20007810000 */
[----:B------:R-:W-:Y:S01]  /*7990*/  MUFU.EX2 R170, R170 ;  /* 0x000000aa00aa7308 */ /* 0x000fe20000000800 */
[----:B------:R-:W-:-:S02]  /*79a0*/  ISETP.GT.AND P3, PT, R55, 0x70, P2 ;  /* 0x000000703700780c */ /* 0x000fc40001764270 */
[----:B------:R-:W-:Y:S02]  /*79b0*/  ISETP.LT.OR P5, PT, R53, 0x6a, P5 ;  /* 0x0000006a3500780c */ /* 0x000fe40002fa1670 */
[----:B------:R-:W-:Y:S01]  /*79c0*/  FSEL R84, R49, -INF , !P4 ;  /* 0xff80000031547808 */ /* 0x000fe20006000000 */
[----:B------:R-:W-:Y:S01]  /*79d0*/  FFMA.FTZ R49, R66, R7, -R35 ;  /* 0x0000000742317223 */ /* 0x000fe20000010823 */
[----:B------:R-:W-:Y:S01]  /*79e0*/  FMNMX.FTZ R59, R86, R59, !PT ;  /* 0x0000003b563b7209 */ /* 0x000fe20007810000 */
[----:B------:R-:W-:Y:S01]  /*79f0*/  MUFU.EX2 R43, R43 ;  /* 0x0000002b002b7308 */ /* 0x000fe20000000800 */
[----:B------:R-:W-:Y:S02]  /*7a00*/  ISETP.GT.AND P4, PT, R55, 0x71, P2 ;  /* 0x000000713700780c */ /* 0x000fe40001784270 */
[----:B------:R-:W-:Y:S02]  /*7a10*/  FSEL R46, R46, -INF , !P5 ;  /* 0xff8000002e2e7808 */ /* 0x000fe40006800000 */
[----:B------:R-:W-:-:S02]  /*7a20*/  ISETP.LT.OR P3, PT, R53, 0x71, P3 ;  /* 0x000000713500780c */ /* 0x000fc40001f61670 */
        /* <DEDUP_REMOVED lines=13> */
[-CC-:B------:R-:W-:Y:S01]  /*7b00*/  FFMA.FTZ R70, R74, R7.reuse, -R35.reuse ;  /* 0x000000074a467223 */ /* 0x180fe20000010823 */
[----:B------:R-:W-:Y:S01]  /*7b10*/  ISETP.LT.OR P2, PT, R53, 0x7a, P2 ;  /* 0x0000007a3500780c */ /* 0x000fe20001741670 */
[-CC-:B------:R-:W-:Y:S01]  /*7b20*/  FFMA.FTZ R53, R62, R7.reuse, -R35.reuse ;  /* 0x000000073e357223 */ /* 0x180fe20000010823 */
[----:B------:R-:W-:Y:S01]  /*7b30*/  FSEL R186, R50, -INF , !P5 ;  /* 0xff80000032ba7808 */ /* 0x000fe20006800000 */
[--C-:B------:R-:W-:Y:S01]  /*7b40*/  FFMA.FTZ R50, R72, R7, -R35.reuse ;  /* 0x0000000748327223 */ /* 0x100fe20000010823 */
[----:B------:R-:W-:Y:S01]  /*7b50*/  FMNMX.FTZ R59, R80, R59, !PT ;  /* 0x0000003b503b7209 */ /* 0x000fe20007810000 */
[----:B------:R-:W-:Y:S01]  /*7b60*/  MUFU.EX2 R48, R48 ;  /* 0x0000003000307308 */ /* 0x000fe20000000800 */
[----:B------:R-:W-:Y:S01]  /*7b70*/  FSEL R78, R51, -INF , !P2 ;  /* 0xff800000334e7808 */ /* 0x000fe20005000000 */
[----:B------:R-:W-:Y:S01]  /*7b80*/  FFMA.FTZ R51, R60, R7, -R35 ;  /* 0x000000073c337223 */ /* 0x000fe20000010823 */
[----:B------:R-:W-:-:S02]  /*7b90*/  FMNMX.FTZ R59, R186, R59, !PT ;  /* 0x0000003bba3b7209 */ /* 0x000fc40007810000 */
[----:B------:R-:W-:Y:S02]  /*7ba0*/  FSEL R60, R34, RZ, P6 ;  /* 0x000000ff223c7208 */ /* 0x000fe40003000000 */
[----:B------:R-:W-:Y:S01]  /*7bb0*/  FMNMX.FTZ R59, R78, R59, !PT ;  /* 0x0000003b4e3b7209 */ /* 0x000fe20007810000 */
[----:B------:R-:W-:Y:S02]  /*7bc0*/  MUFU.EX2 R50, R50 ;  /* 0x0000003200327308 */ /* 0x000fe40000000800 */
[----:B------:R-:W-:Y:S02]  /*7bd0*/  FADD.FTZ R60, -R60, R5 ;  /* 0x000000053c3c7221 */ /* 0x000fe40000010100 */
[----:B------:R-:W0:Y:S02]  /*7be0*/  SHFL.BFLY PT, R72, R59, 0x2, 0x1f ;  /* 0x0c401f003b487f89 */ /* 0x000e2400000e0000 */
[-C--:B------:R-:W-:Y:S02]  /*7bf0*/  FMUL.FTZ R5, R60, R7.reuse ;  /* 0x000000073c057220 */ /* 0x080fe40000410000 */
[----:B------:R-:W-:Y:S08]  /*7c00*/  MUFU.EX2 R47, R47 ;  /* 0x0000002f002f7308 */ /* 0x000ff00000000800 */
[----:B------:R-:W1:Y:S08]  /*7c10*/  MUFU.EX2 R5, R5 ;  /* 0x0000000500057308 */ /* 0x000e700000000800 */
[----:B------:R-:W-:Y:S01]  /*7c20*/  MUFU.EX2 R70, R70 ;  /* 0x0000004600467308 */ /* 0x000fe20000000800 */
[----:B0-----:R-:W-:Y:S01]  /*7c30*/  FMNMX.FTZ R72, R59, R72, !PT ;  /* 0x000000483b487209 */ /* 0x001fe20007810000 */
[----:B------:R-:W-:-:S06]  /*7c40*/  FFMA.FTZ R59, R54, R7, -R35 ;  /* 0x00000007363b7223 */ /* 0x000fcc0000010823 */
[----:B------:R-:W-:Y:S01]  /*7c50*/  MUFU.EX2 R49, R49 ;  /* 0x0000003100317308 */ /* 0x000fe20000000800 */
[----:B------:R-:W0:Y:S01]  /*7c60*/  SHFL.BFLY PT, R55, R72, 0x1, 0x1f ;  /* 0x0c201f0048377f89 */ /* 0x000e2200000e0000 */
[-C--:B-1----:R-:W-:Y:S01]  /*7c70*/  FMUL.FTZ R88, R88, R5.reuse ;  /* 0x0000000558587220 */ /* 0x082fe20000410000 */
        /* <DEDUP_REMOVED lines=20> */
[----:B------:R-:W-:Y:S01]  /*7dc0*/  FMUL.FTZ R125, R125, R5 ;  /* 0x000000057d7d7220 */ /* 0x000fe20000410000 */
[----:B------:R-:W-:Y:S01]  /*7dd0*/  MUFU.EX2 R58, R58 ;  /* 0x0000003a003a7308 */ /* 0x000fe20000000800 */
[----:B0-----:R-:W-:Y:S01]  /*7de0*/  FMNMX.FTZ R54, R72, R55, !PT ;  /* 0x0000003748367209 */ /* 0x001fe20007810000 */
[-C--:B------:R-:W-:Y:S01]  /*7df0*/  FMUL.FTZ R128, R128, R5.reuse ;  /* 0x0000000580807220 */ /* 0x080fe20000410000 */
[-C--:B------:R-:W-:Y:S01]  /*7e00*/  FMUL.FTZ R129, R129, R5.reuse ;  /* 0x0000000581817220 */ /* 0x080fe20000410000 */
[----:B------:R-:W-:Y:S01]  /*7e10*/  FMUL.FTZ R132, R132, R5 ;  /* 0x0000000584847220 */ /* 0x000fe20000410000 */
[C---:B------:R-:W-:Y:S01]  /*7e20*/  FSETP.NEU.FTZ.AND P2, PT, R54.reuse, -INF , PT ;  /* 0xff8000003600780b */ /* 0x040fe20003f5d000 */
[----:B------:R-:W-:Y:S01]  /*7e30*/  FMUL.FTZ R35, R54, R7 ;  /* 0x0000000736237220 */ /* 0x000fe20000410000 */
[-C--:B------:R-:W-:Y:S01]  /*7e40*/  FMUL.FTZ R133, R133, R5.reuse ;  /* 0x0000000585857220 */ /* 0x080fe20000410000 */
[----:B------:R-:W-:Y:S01]  /*7e50*/  MUFU.EX2 R53, R53 ;  /* 0x0000003500357308 */ /* 0x000fe20000000800 */
[-C--:B------:R-:W-:Y:S01]  /*7e60*/  FMUL.FTZ R136, R136, R5.reuse ;  /* 0x0000000588887220 */ /* 0x080fe20000410000 */
[-C--:B------:R-:W-:Y:S01]  /*7e70*/  FMUL.FTZ R137, R137, R5.reuse ;  /* 0x0000000589897220 */ /* 0x080fe20000410000 */
[----:B------:R-:W-:Y:S01]  /*7e80*/  FSEL R35, R35, RZ, P2 ;  /* 0x000000ff23237208 */ /* 0x000fe20001000000 */
[-C--:B------:R-:W-:Y:S01]  /*7e90*/  FMUL.FTZ R140, R140, R5.reuse ;  /* 0x000000058c8c7220 */ /* 0x080fe20000410000 */
[-C--:B------:R-:W-:Y:S01]  /*7ea0*/  FMUL.FTZ R141, R141, R5.reuse ;  /* 0x000000058d8d7220 */ /* 0x080fe20000410000 */
[-C--:B------:R-:W-:Y:S01]  /*7eb0*/  FMUL.FTZ R144, R144, R5.reuse ;  /* 0x0000000590907220 */ /* 0x080fe20000410000 */
[----:B------:R-:W-:Y:S01]  /*7ec0*/  FMUL.FTZ R145, R145, R5 ;  /* 0x0000000591917220 */ /* 0x000fe20000410000 */
[--C-:B------:R-:W-:Y:S01]  /*7ed0*/  FFMA.FTZ R173, R28, R7, -R35.reuse ;  /* 0x000000071cad7223 */ /* 0x100fe20000010823 */
[----:B------:R-:W-:Y:S01]  /*7ee0*/  FFMA.FTZ R28, R5, R3, R180 ;  /* 0x00000003051c7223 */ /* 0x000fe200000100b4 */
[----:B------:R-:W-:Y:S01]  /*7ef0*/  FFMA.FTZ R175, R32, R7, -R35 ;  /* 0x0000000720af7223 */ /* 0x000fe20000010823 */
[----:B------:R-:W-:-:S02]  /*7f00*/  IMAD.U32 R32, RZ, RZ, UR42 ;  /* 0x0000002aff207e24 */ /* 0x000fc4000f8e00ff */
[-CC-:B------:R-:W-:Y:S01]  /*7f10*/  FFMA.FTZ R181, R57, R7.reuse, -R35.reuse ;  /* 0x0000000739b57223 */ /* 0x180fe20000010823 */
[----:B------:R-:W-:Y:S01]  /*7f20*/  FADD.FTZ R3, R21, R28 ;  /* 0x0000001c15037221 */ /* 0x000fe20000010000 */
[-CC-:B------:R-:W-:Y:S01]  /*7f30*/  FFMA.FTZ R169, R30, R7.reuse, -R35.reuse ;  /* 0x000000071ea97223 */ /* 0x180fe20000010823 */
[-C--:B------:R-:W-:Y:S01]  /*7f40*/  FFMA.FTZ R10, R10, R7.reuse, -R35 ;  /* 0x000000070a0a7223 */ /* 0x080fe20000010823 */
[----:B------:R-:W-:Y:S01]  /*7f50*/  @!P1 LEA R32, R32, UR41, 0x3 ;  /* 0x0000002920209c11 */ /* 0x000fe2000f8e18ff */
[----:B------:R-:W-:Y:S01]  /*7f60*/  FADD.FTZ R28, R182, R3 ;  /* 0x00000003b61c7221 */ /* 0x000fe20000010000 */
[----:B------:R-:W-:Y:S01]  /*7f70*/  MUFU.EX2 R181, R181 ;  /* 0x000000b500b57308 */ /* 0x000fe20000000800 */
[-CC-:B------:R-:W-:Y:S01]  /*7f80*/  FFMA.FTZ R183, R12, R7.reuse, -R35.reuse ;  /* 0x000000070cb77223 */ /* 0x180fe20000010823 */
[----:B------:R-:W-:Y:S01]  /*7f90*/  FFMA.FTZ R12, R14, R7, -R35 ;  /* 0x000000070e0c7223 */ /* 0x000fe20000010823 */
[----:B------:R-:W-:Y:S01]  /*7fa0*/  FADD.FTZ R3, R25, R28 ;  /* 0x0000001c19037221 */ /* 0x000fe20000010000 */
[----:B------:R-:W-:-:S02]  /*7fb0*/  @!P1 VIADD R32, R32, 0x28860 ;  /* 0x0002886020209836 */ /* 0x000fc40000000000 */
[-CC-:B------:R-:W-:Y:S01]  /*7fc0*/  FFMA.FTZ R177, R20, R7.reuse, -R35.reuse ;  /* 0x0000000714b17223 */ /* 0x180fe20000010823 */
[-C--:B------:R-:W-:Y:S01]  /*7fd0*/  FFMA.FTZ R14, R158, R7.reuse, -R35 ;  /* 0x000000079e0e7223 */ /* 0x080fe20000010823 */
[----:B------:R-:W-:Y:S01]  /*7fe0*/  FADD.FTZ R28, R176, R3 ;  /* 0x00000003b01c7221 */ /* 0x000fe20000010000 */
[----:B------:R-:W-:Y:S01]  /*7ff0*/  MUFU.EX2 R10, R10 ;  /* 0x0000000a000a7308 */ /* 0x000fe20000000800 */
[----:B------:R-:W-:Y:S01]  /*8000*/  @!P1 PRMT R32, RZ, 0x654, R32 ;  /* 0x00000654ff209816 */ /* 0x000fe20000000020 */
[-CC-:B------:R-:W-:Y:S01]  /*8010*/  FFMA.FTZ R165, R36, R7.reuse, -R35.reuse ;  /* 0x0000000724a57223 */ /* 0x180fe20000010823 */
[----:B------:R-:W-:Y:S01]  /*8020*/  FADD.FTZ R3, R27, R28 ;  /* 0x0000001c1b037221 */ /* 0x000fe20000010000 */
[-CC-:B------:R-:W-:Y:S01]  /*8030*/  FFMA.FTZ R179, R156, R7.reuse, -R35.reuse ;  /* 0x000000079cb37223 */ /* 0x180fe20000010823 */
[----:B------:R0:W-:Y:S01]  /*8040*/  @!P1 SYNCS.ARRIVE.TRANS64.RED.A1T0 RZ, [R32+URZ], RZ ;  /* 0x000000ff20ff99a7 */ /* 0x0001e2000810043f */
[-C--:B------:R-:W-:Y:S01]  /*8050*/  FFMA.FTZ R20, R24, R7.reuse, -R35 ;  /* 0x0000000718147223 */ /* 0x080fe20000010823 */
[----:B------:R-:W-:Y:S01]  /*8060*/  FADD.FTZ R28, R178, R3 ;  /* 0x00000003b21c7221 */ /* 0x000fe20000010000 */
[----:B------:R-:W-:Y:S01]  /*8070*/  MUFU.EX2 R183, R183 ;  /* 0x000000b700b77308 */ /* 0x000fe20000000800 */
[-CC-:B------:R-:W-:Y:S01]  /*8080*/  FFMA.FTZ R24, R164, R7.reuse, -R35.reuse ;  /* 0x00000007a4187223 */ /* 0x180fe20000010823 */
[----:B------:R-:W-:Y:S01]  /*8090*/  F2FP.BF16.F32.PACK_AB R180, R21, R180 ;  /* 0x000000b415b4723e */ /* 0x000fe200000010ff */
[----:B------:R-:W-:Y:S01]  /*80a0*/  FADD.FTZ R3, R29, R28 ;  /* 0x0000001c1d037221 */ /* 0x000fe20000010000 */
[-CC-:B------:R-:W-:Y:S01]  /*80b0*/  FFMA.FTZ R26, R26, R7.reuse, -R35.reuse ;  /* 0x000000071a1a7223 */ /* 0x180fe20000010823 */
[-CC-:B------:R-:W-:Y:S01]  /*80c0*/  FFMA.FTZ R8, R8, R7.reuse, -R35.reuse ;  /* 0x0000000708087223 */ /* 0x180fe20000010823 */
        /* <DEDUP_REMOVED lines=8> */
[-CC-:B------:R-:W-:Y:S01]  /*8150*/  FFMA.FTZ R40, R40, R7.reuse, -R35.reuse ;  /* 0x0000000728287223 */ /* 0x180fe20000010823 */
[----:B------:R-:W-:Y:S01]  /*8160*/  FADD.FTZ R57, R33, R28 ;  /* 0x0000001c21397221 */ /* 0x000fe20000010000 */
[-C--:B------:R-:W-:Y:S01]  /*8170*/  FFMA.FTZ R28, R184, R7.reuse, -R35 ;  /* 0x00000007b81c7223 */ /* 0x080fe20000010823 */
[-C--:B------:R-:W-:Y:S01]  /*8180*/  FMUL.FTZ R6, R6, R7.reuse ;  /* 0x0000000706067220 */ /* 0x080fe20000410000 */
[----:B------:R-:W-:Y:S01]  /*8190*/  MUFU.EX2 R177, R177 ;  /* 0x000000b100b17308 */ /* 0x000fe20000000800 */
[----:B------:R-:W-:Y:S01]  /*81a0*/  FADD.FTZ R30, R38, R57 ;  /* 0x00000039261e7221 */ /* 0x000fe20000010000 */
[-CC-:B------:R-:W-:Y:S01]  /*81b0*/  FFMA.FTZ R154, R154, R7.reuse, -R35.reuse ;  /* 0x000000079a9a7223 */ /* 0x180fe20000010823 */
[----:B------:R-:W-:Y:S01]  /*81c0*/  F2FP.BF16.F32.PACK_AB R182, R25, R182 ;  /* 0x000000b619b6723e */ /* 0x000fe200000010ff */
        /* <DEDUP_REMOVED lines=13> */
[----:B------:R-:W-:Y:S01]  /*82a0*/  FADD.FTZ R32, R39, R32 ;  /* 0x0000002027207221 */ /* 0x000fe20000010000 */
[-CC-:B------:R-:W-:Y:S01]  /*82b0*/  FFMA.FTZ R186, R186, R7.reuse, -R35.reuse ;  /* 0x00000007baba7223 */ /* 0x180fe20000010823 */
[----:B------:R-:W-:Y:S01]  /*82c0*/  ISETP.GT.AND P2, PT, R4, UR55, PT ;  /* 0x0000003704007c0c */ /* 0x000fe2000bf44270 */
[----:B------:R-:W-:Y:S01]  /*82d0*/  UMOV UR42, UR54 ;  /* 0x00000036002a7c82 */ /* 0x000fe20008000000 */
[----:B------:R-:W-:Y:S01]  /*82e0*/  FADD.FTZ R3, R41, R32 ;  /* 0x0000002029037221 */ /* 0x000fe20000010000 */
[-CC-:B------:R-:W-:Y:S01]  /*82f0*/  FFMA.FTZ R32, R162, R7.reuse, -R35.reuse ;  /* 0x00000007a2207223 */ /* 0x180fe20000010823 */
[----:B------:R-:W-:Y:S01]  /*8300*/  FFMA.FTZ R35, R78, R7, -R35 ;  /* 0x000000074e237223 */ /* 0x000fe20000010823 */
[----:B------:R-:W2:Y:S01]  /*8310*/  MUFU.EX2 R179, R179 ;  /* 0x000000b300b37308 */ /* 0x000ea20000000800 */
[----:B------:R-:W-:Y:S01]  /*8320*/  FADD.FTZ R36, R48, R3 ;  /* 0x0000000330247221 */ /* 0x000fe20000010000 */
[----:B-1----:R-:W-:Y:S01]  /*8330*/  FFMA.FTZ R3, R6, R2, R181 ;  /* 0x0000000206037223 */ /* 0x002fe200000100b5 */
[-C--:B------:R-:W-:Y:S01]  /*8340*/  FMUL.FTZ R148, R148, R5.reuse ;  /* 0x0000000594947220 */ /* 0x080fe20000410000 */
[----:B------:R-:W-:Y:S01]  /*8350*/  FMUL.FTZ R149, R149, R5 ;  /* 0x0000000595957220 */ /* 0x000fe20000410000 */
        /* <DEDUP_REMOVED lines=11> */
[----:B------:R-:W3:Y:S01]  /*8410*/  MUFU.EX2 R173, R173 ;  /* 0x000000ad00ad7308 */ /* 0x000ee20000000800 */
[----:B------:R-:W-:Y:S01]  /*8420*/  FADD.FTZ R36, R68, R57 ;  /* 0x0000003944247221 */ /* 0x000fe20000010000 */
[----:B------:R-:W-:Y:S01]  /*8430*/  FADD.FTZ R3, R177, R2 ;  /* 0x00000002b1037221 */ /* 0x000fe20000010000 */
[-C--:B------:R-:W-:Y:S01]  /*8440*/  FMUL.FTZ R98, R98, R6.reuse ;  /* 0x0000000662627220 */ /* 0x080fe20000410000 */
[-C--:B------:R-:W-:Y:S01]  /*8450*/  FMUL.FTZ R99, R99, R6.reuse ;  /* 0x0000000663637220 */ /* 0x080fe20000410000 */
[----:B------:R-:W-:Y:S01]  /*8460*/  FADD.FTZ R21, R47, R36 ;  /* 0x000000242f157221 */ /* 0x000fe20000010000 */
[----:B0-----:R-:W-:Y:S01]  /*8470*/  FADD.FTZ R2, R14, R3 ;  /* 0x000000030e027221 */ /* 0x001fe20000010000 */
[-C--:B------:R-:W-:Y:S01]  /*8480*/  FMUL.FTZ R102, R102, R6.reuse ;  /* 0x0000000666667220 */ /* 0x080fe20000410000 */
[----:B------:R-:W0:Y:S01]  /*8490*/  MUFU.EX2 R24, R24 ;  /* 0x0000001800187308 */ /* 0x000e220000000800 */
[----:B------:R-:W-:Y:S01]  /*84a0*/  FADD.FTZ R36, R70, R21 ;  /* 0x0000001546247221 */ /* 0x000fe20000010000 */
[----:B--2---:R-:W-:Y:S01]  /*84b0*/  FADD.FTZ R3, R179, R2 ;  /* 0x00000002b3037221 */ /* 0x004fe20000010000 */
[-C--:B------:R-:W-:Y:S01]  /*84c0*/  FMUL.FTZ R103, R103, R6.reuse ;  /* 0x0000000667677220 */ /* 0x080fe20000410000 */
[-C--:B------:R-:W-:Y:S01]  /*84d0*/  FMUL.FTZ R106, R106, R6.reuse ;  /* 0x000000066a6a7220 */ /* 0x080fe20000410000 */
[----:B------:R-:W-:Y:S01]  /*84e0*/  FADD.FTZ R21, R49, R36 ;  /* 0x0000002431157221 */ /* 0x000fe20000010000 */
[----:B-1----:R-:W-:Y:S01]  /*84f0*/  FADD.FTZ R2, R20, R3 ;  /* 0x0000000314027221 */ /* 0x002fe20000010000 */
[-C--:B------:R-:W-:Y:S01]  /*8500*/  FMUL.FTZ R107, R107, R6.reuse ;  /* 0x000000066b6b7220 */ /* 0x080fe20000410000 */
[----:B------:R-:W1:Y:S01]  /*8510*/  MUFU.EX2 R175, R175 ;  /* 0x000000af00af7308 */ /* 0x000e620000000800 */
[----:B------:R-:W-:Y:S01]  /*8520*/  FADD.FTZ R36, R64, R21 ;  /* 0x0000001540247221 */ /* 0x000fe20000010000 */
[----:B---3--:R-:W-:Y:S01]  /*8530*/  FADD.FTZ R3, R173, R2 ;  /* 0x00000002ad037221 */ /* 0x008fe20000010000 */
[-C--:B------:R-:W-:Y:S01]  /*8540*/  FMUL.FTZ R110, R110, R6.reuse ;  /* 0x000000066e6e7220 */ /* 0x080fe20000410000 */
[-C--:B------:R-:W-:Y:S01]  /*8550*/  FMUL.FTZ R111, R111, R6.reuse ;  /* 0x000000066f6f7220 */ /* 0x080fe20000410000 */
[----:B------:R-:W-:Y:S01]  /*8560*/  FADD.FTZ R21, R51, R36 ;  /* 0x0000002433157221 */ /* 0x000fe20000010000 */
[-C--:B------:R-:W-:Y:S01]  /*8570*/  FMUL.FTZ R114, R114, R6.reuse ;  /* 0x0000000672727220 */ /* 0x080fe20000410000 */
[-C--:B------:R-:W-:Y:S01]  /*8580*/  FMUL.FTZ R115, R115, R6.reuse ;  /* 0x0000000673737220 */ /* 0x080fe20000410000 */
[----:B------:R-:W2:Y:S01]  /*8590*/  MUFU.EX2 R26, R26 ;  /* 0x0000001a001a7308 */ /* 0x000ea20000000800 */
[----:B0-----:R-:W-:Y:S01]  /*85a0*/  FADD.FTZ R2, R24, R3 ;  /* 0x0000000318027221 */ /* 0x001fe20000010000 */
[----:B------:R-:W-:Y:S01]  /*85b0*/  FADD.FTZ R36, R58, R21 ;  /* 0x000000153a247221 */ /* 0x000fe20000010000 */
[-C--:B------:R-:W-:Y:S01]  /*85c0*/  FMUL.FTZ R118, R118, R6.reuse ;  /* 0x0000000676767220 */ /* 0x080fe20000410000 */
[-C--:B------:R-:W-:Y:S01]  /*85d0*/  FMUL.FTZ R119, R119, R6.reuse ;  /* 0x0000000677777220 */ /* 0x080fe20000410000 */
[-C--:B------:R-:W-:Y:S01]  /*85e0*/  FMUL.FTZ R122, R122, R6.reuse ;  /* 0x000000067a7a7220 */ /* 0x080fe20000410000 */
[----:B------:R-:W-:Y:S01]  /*85f0*/  FADD.FTZ R21, R53, R36 ;  /* 0x0000002435157221 */ /* 0x000fe20000010000 */
[-C--:B------:R-:W-:Y:S01]  /*8600*/  FMUL.FTZ R123, R123, R6.reuse ;  /* 0x000000067b7b7220 */ /* 0x080fe20000410000 */
[----:B------:R-:W0:Y:S01]  /*8610*/  MUFU.EX2 R56, R56 ;  /* 0x0000003800387308 */ /* 0x000e220000000800 */
        /* <DEDUP_REMOVED lines=16> */
[----:B0-----:R-:W-:Y:S01]  /*8720*/  FADD.FTZ R36, R56, R21 ;  /* 0x0000001538247221 */ /* 0x001fe20000010000 */
[-C--:B------:R-:W-:Y:S01]  /*8730*/  FMUL.FTZ R150, R150, R6.reuse ;  /* 0x0000000696967220 */ /* 0x080fe20000410000 */
[----:B------:R-:W-:Y:S01]  /*8740*/  FMUL.FTZ R151, R151, R6 ;  /* 0x0000000697977220 */ /* 0x000fe20000410000 */
[----:B------:R-:W-:Y:S01]  /*8750*/  F2FP.BF16.F32.PACK_AB R176, R27, R176 ;  /* 0x000000b01bb0723e */ /* 0x000fe200000010ff */
[----:B------:R-:W-:Y:S01]  /*8760*/  VIADD R4, R4, 0xffffffff ;  /* 0xffffffff04047836 */ /* 0x000fe20000000000 */
[----:B------:R-:W-:Y:S01]  /*8770*/  F2FP.BF16.F32.PACK_AB R178, R29, R178 ;  /* 0x000000b21db2723e */ /* 0x000fe200000010ff */
[----:B------:R-:W-:Y:S01]  /*8780*/  IMAD.MOV.U32 R5, RZ, RZ, R34 ;  /* 0x000000ffff057224 */ /* 0x000fe200078e0022 */
[----:B------:R-:W0:Y:S01]  /*8790*/  MUFU.EX2 R171, R171 ;  /* 0x000000ab00ab7308 */ /* 0x000e220000000800 */
[----:B-1----:R-:W-:Y:S01]  /*87a0*/  FADD.FTZ R21, R169, R2 ;  /* 0x00000002a9157221 */ /* 0x002fe20000010000 */
[----:B------:R-:W-:Y:S01]  /*87b0*/  F2FP.BF16.F32.PACK_AB R172, R31, R172 ;  /* 0x000000ac1fac723e */ /* 0x000fe200000010ff */
[----:B------:R-:W-:Y:S01]  /*87c0*/  IMAD.MOV.U32 R6, RZ, RZ, R54 ;  /* 0x000000ffff067224 */ /* 0x000fe200078e0036 */
[----:B------:R-:W-:-:S02]  /*87d0*/  F2FP.BF16.F32.PACK_AB R174, R38, R33 ;  /* 0x0000002126ae723e */ /* 0x000fc400000010ff */
[----:B------:R-:W-:Y:S02]  /*87e0*/  F2FP.BF16.F32.PACK_AB R170, R39, R170 ;  /* 0x000000aa27aa723e */ /* 0x000fe400000010ff */
[----:B------:R-:W1:Y:S01]  /*87f0*/  MUFU.EX2 R28, R28 ;  /* 0x0000001c001c7308 */ /* 0x000e620000000800 */
[----:B--2---:R-:W-:Y:S01]  /*8800*/  FADD.FTZ R2, R8, R21 ;  /* 0x0000001508027221 */ /* 0x004fe20000010000 */
[----:B------:R-:W-:Y:S02]  /*8810*/  F2FP.BF16.F32.PACK_AB R164, R48, R41 ;  /* 0x0000002930a4723e */ /* 0x000fe400000010ff */
[----:B------:R-:W-:Y:S02]  /*8820*/  F2FP.BF16.F32.PACK_AB R166, R50, R43 ;  /* 0x0000002b32a6723e */ /* 0x000fe400000010ff */
[----:B------:R-:W-:Y:S02]  /*8830*/  F2FP.BF16.F32.PACK_AB R160, R68, R45 ;  /* 0x0000002d44a0723e */ /* 0x000fe400000010ff */
[----:B------:R-:W2:Y:S01]  /*8840*/  MUFU.EX2 R165, R165 ;  /* 0x000000a500a57308 */ /* 0x000ea20000000800 */
[----:B0-----:R-:W-:Y:S01]  /*8850*/  FADD.FTZ R21, R171, R2 ;  /* 0x00000002ab157221 */ /* 0x001fe20000010000 */
[----:B------:R-:W-:-:S02]  /*8860*/  F2FP.BF16.F32.PACK_AB R162, R70, R47 ;  /* 0x0000002f46a2723e */ /* 0x000fc400000010ff */
[----:B------:R-:W-:Y:S02]  /*8870*/  F2FP.BF16.F32.PACK_AB R156, R64, R49 ;  /* 0x00000031409c723e */ /* 0x000fe400000010ff */
[----:B------:R-:W-:Y:S02]  /*8880*/  F2FP.BF16.F32.PACK_AB R158, R58, R51 ;  /* 0x000000333a9e723e */ /* 0x000fe400000010ff */
[----:B------:R-:W0:Y:S01]  /*8890*/  MUFU.EX2 R30, R30 ;  /* 0x0000001e001e7308 */ /* 0x000e220000000800 */
[----:B-1----:R-:W-:Y:S01]  /*88a0*/  FADD.FTZ R2, R28, R21 ;  /* 0x000000151c027221 */ /* 0x002fe20000010000 */
[----:B------:R-:W-:Y:S02]  /*88b0*/  F2FP.BF16.F32.PACK_AB R181, R10, R181 ;  /* 0x000000b50ab5723e */ /* 0x000fe400000010ff */
[----:B------:R-:W-:Y:S02]  /*88c0*/  F2FP.BF16.F32.PACK_AB R183, R12, R183 ;  /* 0x000000b70cb7723e */ /* 0x000fe400000010ff */
[----:B------:R-:W-:-:S02]  /*88d0*/  F2FP.BF16.F32.PACK_AB R177, R14, R177 ;  /* 0x000000b10eb1723e */ /* 0x000fc400000010ff */
[----:B------:R-:W1:Y:S01]  /*88e0*/  MUFU.EX2 R167, R167 ;  /* 0x000000a700a77308 */ /* 0x000e620000000800 */
[----:B--2---:R-:W-:Y:S01]  /*88f0*/  FADD.FTZ R21, R165, R2 ;  /* 0x00000002a5157221 */ /* 0x004fe20000010000 */
[----:B------:R-:W-:Y:S02]  /*8900*/  F2FP.BF16.F32.PACK_AB R179, R20, R179 ;  /* 0x000000b314b3723e */ /* 0x000fe400000010ff */
[----:B------:R-:W-:Y:S02]  /*8910*/  F2FP.BF16.F32.PACK_AB R173, R24, R173 ;  /* 0x000000ad18ad723e */ /* 0x000fe400000010ff */
[----:B------:R-:W-:Y:S02]  /*8920*/  F2FP.BF16.F32.PACK_AB R175, R26, R175 ;  /* 0x000000af1aaf723e */ /* 0x000fe400000010ff */
[----:B------:R2:W3:Y:S01]  /*8930*/  MUFU.EX2 R57, R168 ;  /* 0x000000a800397308 */ /* 0x0004e20000000800 */
[----:B0-----:R-:W-:Y:S01]  /*8940*/  FADD.FTZ R2, R30, R21 ;  /* 0x000000151e027221 */ /* 0x001fe20000010000 */
[----:B------:R-:W-:-:S02]  /*8950*/  F2FP.BF16.F32.PACK_AB R169, R8, R169 ;  /* 0x000000a908a9723e */ /* 0x000fc400000010ff */
[----:B------:R-:W-:Y:S02]  /*8960*/  F2FP.BF16.F32.PACK_AB R171, R28, R171 ;  /* 0x000000ab1cab723e */ /* 0x000fe400000010ff */
[----:B------:R-:W-:Y:S02]  /*8970*/  F2FP.BF16.F32.PACK_AB R165, R30, R165 ;  /* 0x000000a51ea5723e */ /* 0x000fe400000010ff */
[----:B------:R-:W0:Y:S01]  /*8980*/  MUFU.EX2 R161, R40 ;  /* 0x0000002800a17308 */ /* 0x000e220000000800 */
[----:B-1----:R-:W-:Y:S01]  /*8990*/  FADD.FTZ R2, R167, R2 ;  /* 0x00000002a7027221 */ /* 0x002fe20000010000 */
[----:B--2---:R-:W-:-:S06]  /*89a0*/  F2FP.BF16.F32.PACK_AB R168, R42, R37 ;  /* 0x000000252aa8723e */ /* 0x004fcc00000010ff */
[----:B------:R-:W1:Y:S01]  /*89b0*/  MUFU.EX2 R25, R154 ;  /* 0x0000009a00197308 */ /* 0x000e620000000800 */
[C---:B---3--:R-:W-:Y:S01]  /*89c0*/  FADD.FTZ R2, R57.reuse, R2 ;  /* 0x0000000239027221 */ /* 0x048fe20000010000 */
[----:B------:R-:W-:-:S06]  /*89d0*/  F2FP.BF16.F32.PACK_AB R167, R57, R167 ;  /* 0x000000a739a7723e */ /* 0x000fcc00000010ff */
[----:B------:R2:W3:Y:S01]  /*89e0*/  MUFU.EX2 R163, R152 ;  /* 0x0000009800a37308 */ /* 0x0004e20000000800 */
[----:B0-----:R-:W-:-:S07]  /*89f0*/  FADD.FTZ R2, R161, R2 ;  /* 0x00000002a1027221 */ /* 0x001fce0000010000 */
[----:B------:R-:W0:Y:S01]  /*8a00*/  MUFU.EX2 R32, R32 ;  /* 0x0000002000207308 */ /* 0x000e220000000800 */
[C---:B-1----:R-:W-:Y:S01]  /*8a10*/  FADD.FTZ R2, R25.reuse, R2 ;  /* 0x0000000219027221 */ /* 0x042fe20000010000 */
[----:B--2---:R-:W-:Y:S02]  /*8a20*/  F2FP.BF16.F32.PACK_AB R152, R56, R53 ;  /* 0x000000353898723e */ /* 0x004fe400000010ff */
[----:B------:R-:W-:-:S04]  /*8a30*/  F2FP.BF16.F32.PACK_AB R161, R25, R161 ;  /* 0x000000a119a1723e */ /* 0x000fc800000010ff */
[----:B------:R-:W1:Y:S01]  /*8a40*/  MUFU.EX2 R157, R44 ;  /* 0x0000002c009d7308 */ /* 0x000e620000000800 */
[----:B---3--:R-:W-:-:S07]  /*8a50*/  FADD.FTZ R2, R163, R2 ;  /* 0x00000002a3027221 */ /* 0x008fce0000010000 */
        /* <DEDUP_REMOVED lines=21> */
[----:B--2---:R-:W-:Y:S01]  /*8bb0*/  FADD.FTZ R2, R155, R2 ;  /* 0x000000029b027221 */ /* 0x004fe20000010000 */
[C---:B0-----:R-:W-:Y:S01]  /*8bc0*/  FADD.FTZ R3, R52.reuse, R3 ;  /* 0x0000000334037221 */ /* 0x041fe20000010000 */
[----:B------:R-:W-:Y:S02]  /*8bd0*/  F2FP.BF16.F32.PACK_AB R154, R52, R55 ;  /* 0x00000037349a723e */ /* 0x000fe400000010ff */
[C---:B-1----:R-:W-:Y:S01]  /*8be0*/  FADD.FTZ R2, R35.reuse, R2 ;  /* 0x0000000223027221 */ /* 0x042fe20000010000 */
[----:B------:R-:W-:Y:S01]  /*8bf0*/  F2FP.BF16.F32.PACK_AB R155, R35, R155 ;  /* 0x0000009b239b723e */ /* 0x000fe200000010ff */
[----:B------:R-:W-:Y:S06]  /*8c00*/  @P2 BRA `(.L_x_1103) ;  /* 0xffffffc800042947 */ /* 0x000fec000383ffff */
[----:B------:R-:W-:Y:S01]  /*8c10*/  IMAD.MOV.U32 R6, RZ, RZ, R54 ;  /* 0x000000ffff067224 */ /* 0x000fe200078e0036 */
[----:B------:R-:W-:Y:S01]  /*8c20*/  UMOV UR42, UR54 ;  /* 0x00000036002a7c82 */ /* 0x000fe20008000000 */
[----:B------:R-:W-:Y:S01]  /*8c30*/  IMAD.MOV.U32 R5, RZ, RZ, R34 ;  /* 0x000000ffff057224 */ /* 0x000fe200078e0022 */
[----:B------:R-:W-:-:S06]  /*8c40*/  UMOV UR43, UR53 ;  /* 0x00000035002b7c82 */ /* 0x000fcc0008000000 */
.L_x_1086:
[----:B------:R-:W-:Y:S01]  /*8c50*/  IADD3 R8, R17, 0x80, -R18 ;  /* 0x0000008011087810 */ /* 0x000fe20007ffe812 */
[----:B------:R-:W-:Y:S01]  /*8c60*/  ULDC UR14, c[0x0][0x9e4] ;  /* 0x00027900000e7ab9 */ /* 0x000fe20000000800 */
[----:B------:R-:W-:Y:S01]  /*8c70*/  ULDC UR11, c[0x0][0x9dc] ;  /* 0x00027700000b7ab9 */ /* 0x000fe20000000800 */
[----:B------:R-:W-:Y:S02]  /*8c80*/  UISETP.GE.AND UP0, UPT, UR14, 0x1, UPT ;  /* 0x000000010e00788c */ /* 0x000fe4000bf06270 */
[----:B------:R-:W-:-:S04]  /*8c90*/  IMAD R8, R185, 0x80, R8 ;  /* 0x00000080b9087824 */ /* 0x000fc800078e0208 */
[----:B------:R-:W-:Y:S02]  /*8ca0*/  PLOP3.LUT P6, PT, PT, PT, UP0, 0x80, 0x0 ;  /* 0x000000000000781c */ /* 0x000fe40003fcf008 */
[----:B------:R-:W-:-:S13]  /*8cb0*/  R2UR UR10, R8 ;  /* 0x00000000080a72ca */ /* 0x000fda00000e0000 */
[----:B------:R-:W-:Y:S01]  /*8cc0*/  UIADD3 UR11, UR10, -UR11, URZ ;  /* 0x8000000b0a0b7290 */ /* 0x000fe2000fffe03f */
        /* <DEDUP_REMOVED lines=11> */
.L_x_1105:
[----:B------:R-:W-:-:S11]  /*8d80*/  UISETP.NE.AND UP0, UPT, UR14, 0x1, UPT ;  /* 0x000000010e00788c */ /* 0x000fd6000bf05270 */
[----:B------:R-:W-:Y:S02]  /*8d90*/  @UP0 ULDC.64 UR18, c[0x0][0x9e8] ;  /* 0x00027a0000120ab9 */ /* 0x000fe40000000a00 */
[----:B------:R-:W-:-:S04]  /*8da0*/  UIMAD.WIDE.U32 UR6, UR10, UR18, URZ ;  /* 0x000000120a0672a5 */ /* 0x000fc8000f8e003f */
[----:B------:R-:W-:-:S12]  /*8db0*/  @UP0 USHF.R.U32.HI UR10, URZ, UR19, UR7 ;  /* 0x000000133f0a0299 */ /* 0x000fd80008011607 */
.L_x_1106:
[----:B------:R-:W-:-:S04]  /*8dc0*/  UIMAD UR10, UR10, UR14, URZ ;  /* 0x0000000e0a0a72a4 */ /* 0x000fc8000f8e023f */
[----:B------:R-:W-:-:S04]  /*8dd0*/  UISETP.LT.AND UP0, UPT, UR11, UR10, UPT ;  /* 0x0000000a0b00728c */ /* 0x000fc8000bf01270 */
[----:B------:R-:W-:-:S12]  /*8de0*/  USEL UR11, UR11, UR10, !UP0 ;  /* 0x0000000a0b0b7287 */ /* 0x000fd8000c000000 */
.L_x_1104:
        /* <DEDUP_REMOVED lines=13> */
.L_x_1116:
        /* <DEDUP_REMOVED lines=9> */
.L_x_1109:
[----:B------:R-:W-:Y:S01]  /*8f50*/  ULEA UR6, UR42, UR41, 0x3 ;  /* 0x000000292a067291 */ /* 0x000fe2000f8e183f */
[----:B------:R-:W-:-:S05]  /*8f60*/  IMAD.U32 R5, RZ, RZ, UR43 ;  /* 0x0000002bff057e24 */ /* 0x000fca000f8e00ff */
[----:B------:R-:W-:-:S04]  /*8f70*/  SHF.L.U32 R5, R5, 0x1f, RZ ;  /* 0x0000001f05057819 */ /* 0x000fc800000006ff */
[----:B------:R0:W1:Y:S01]  /*8f80*/  SYNCS.PHASECHK.TRANS64.TRYWAIT P2, [UR6+0x28830], R5 ;  /* 0x02883005ff0075a7 */ /* 0x0000620008040146 */
[----:B------:R-:W-:Y:S05]  /*8f90*/  @!P0 BRA `(.L_x_1110) ;  /* 0x0000000000048947 */ /* 0x000fea0003800000 */
[----:B------:R-:W-:Y:S01]  /*8fa0*/  BPT.TRAP 0x1 ;  /* 0x000000040000795c */ /* 0x000fe20000300000 */
.L_x_1110:
[----:B-1----:R-:W-:Y:S05]  /*8fb0*/  @P2 BRA `(.L_x_1108) ;  /* 0x0000000000082947 */ /* 0x002fea0003800000 */
[----:B------:R-:W1:Y:S02]  /*8fc0*/  SYNCS.PHASECHK.TRANS64.TRYWAIT P2, [UR6+0x28830], R5 ;  /* 0x02883005ff0075a7 */ /* 0x000e640008040146 */
[----:B-1----:R-:W-:Y:S05]  /*8fd0*/  @!P2 BRA `(.L_x_1111) ;  /* 0x000000d800d8a947 */ /* 0x002fea0003800000 */
.L_x_1108:
        /* <DEDUP_REMOVED lines=47> */
.L_x_1113:
[----:B------:R-:W-:Y:S01]  /*92d0*/  ULEA UR6, UR52, UR41, 0x3 ;  /* 0x0000002934067291 */ /* 0x000fe2000f8e183f */
[----:B------:R-:W-:-:S05]  /*92e0*/  IMAD.U32 R5, RZ, RZ, UR53 ;  /* 0x00000035ff057e24 */ /* 0x000fca000f8e00ff */
[----:B------:R-:W-:-:S04]  /*92f0*/  SHF.L.U32 R5, R5, 0x1f, RZ ;  /* 0x0000001f05057819 */ /* 0x000fc800000006ff */
[----:B------:R0:W1:Y:S01]  /*9300*/  SYNCS.PHASECHK.TRANS64.TRYWAIT P2, [UR6+0x28850], R5 ;  /* 0x02885005ff0075a7 */ /* 0x0000620008040146 */
[----:B------:R-:W-:Y:S05]  /*9310*/  @!P0 BRA `(.L_x_1114) ;  /* 0x0000000000048947 */ /* 0x000fea0003800000 */
[----:B------:R-:W-:Y:S01]  /*9320*/  BPT.TRAP 0x1 ;  /* 0x000000040000795c */ /* 0x000fe20000300000 */
.L_x_1114:
[----:B-1----:R-:W-:Y:S05]  /*9330*/  @P2 BRA `(.L_x_1112) ;  /* 0x0000000000082947 */ /* 0x002fea0003800000 */
[----:B------:R-:W1:Y:S02]  /*9340*/  SYNCS.PHASECHK.TRANS64.TRYWAIT P2, [UR6+0x28850], R5 ;  /* 0x02885005ff0075a7 */ /* 0x000e640008040146 */
[----:B-1----:R-:W-:Y:S05]  /*9350*/  @!P2 BRA `(.L_x_1115) ;  /* 0x000000d80010a947 */ /* 0x002fea0003800000 */
.L_x_1112:
[----:B------:R-:W-:Y:S01]  /*9360*/  UIADD3 UR6, UR41, 0x400, URZ ;  /* 0x0000040029067890 */ /* 0x000fe2000fffe03f */
[----:B------:R-:W-:Y:S01]  /*9370*/  WARPGROUP.ARRIVE ;  /* 0x00000000000079c5 */ /* 0x000fe20000000000 */
[----:B------:R-:W-:Y:S01]  /*9380*/  UMOV UR7, 0x40000040 ;  /* 0x4000004000077882 */ /* 0x000fe20000000000 */
[----:B-1----:R-:W-:Y:S01]  /*9390*/  FMUL.FTZ R6, R24, UR50 ;  /* 0x0000003218067c20 */ /* 0x002fe20008410000 */
[----:B------:R-:W-:Y:S01]  /*93a0*/  USHF.R.U32.HI UR6, URZ, 0x4, UR6 ;  /* 0x000000043f067899 */ /* 0x000fe20008011606 */
[----:B------:R-:W-:Y:S01]  /*93b0*/  FMUL.FTZ R10, R25, UR50 ;  /* 0x00000032190a7c20 */ /* 0x000fe20008410000 */
[----:B------:R-:W-:Y:S01]  /*93c0*/  FMUL.FTZ R20, R28, UR50 ;  /* 0x000000321c147c20 */ /* 0x000fe20008410000 */
[----:B------:R-:W-:Y:S01]  /*93d0*/  FMUL.FTZ R12, R26, UR50 ;  /* 0x000000321a0c7c20 */ /* 0x000fe20008410000 */
[----:B------:R-:W-:Y:S01]  /*93e0*/  ULOP3.LUT UR6, UR6, 0x3fff, URZ, 0xc0, !UPT ;  /* 0x00003fff06067892 */ /* 0x000fe2000f8ec03f */
[----:B------:R-:W0:Y:S01]  /*93f0*/  MUFU.TANH R6, R6 ;  /* 0x0000000600067308 */ /* 0x000e220000002400 */
[----:B------:R-:W-:Y:S01]  /*9400*/  FMUL.FTZ R26, R29, UR50 ;  /* 0x000000321d1a7c20 */ /* 0x000fe20008410000 */
[----:B------:R-:W-:Y:S01]  /*9410*/  FMUL.FTZ R24, R30, UR50 ;  /* 0x000000321e187c20 */ /* 0x000fe20008410000 */
[----:B------:R-:W-:Y:S01]  /*9420*/  ULOP3.LUT UR6, UR6, 0x4000000, URZ, 0xfc, !UPT ;  /* 0x0400000006067892 */ /* 0x000fe2000f8efc3f */
[----:B------:R-:W-:Y:S01]  /*9430*/  FMUL.FTZ R30, R32, UR50 ;  /* 0x00000032201e7c20 */ /* 0x000fe20008410000 */
[----:B------:R-:W-:Y:S01]  /*9440*/  FMUL.FTZ R184, R37, UR50 ;  /* 0x0000003225b87c20 */ /* 0x000fe20008410000 */
[----:B------:R-:W-:Y:S01]  /*9450*/  FMUL.FTZ R186, R40, UR50 ;  /* 0x0000003228ba7c20 */ /* 0x000fe20008410000 */
[----:B------:R-:W-:Y:S01]  /*9460*/  ULEA UR10, UR52, UR6, 0xb ;  /* 0x00000006340a7291 */ /* 0x000fe2000f8e583f */
[----:B------:R-:W1:Y:S01]  /*9470*/  MUFU.TANH R10, R10 ;  /* 0x0000000a000a7308 */ /* 0x000e620000002400 */
        /* <DEDUP_REMOVED lines=16> */
[----:B-1----:R-:W-:Y:S01]  /*9580*/  FMNMX.FTZ R5, R10, R5, !PT ;  /* 0x000000050a057209 */ /* 0x002fe20007810000 */
        /* <DEDUP_REMOVED lines=17> */
[----:B0-----:R-:W-:Y:S01]  /*96a0*/  FMNMX.FTZ R5, R26, R5, !PT ;  /* 0x000000051a057209 */ /* 0x001fe20007810000 */
        /* <DEDUP_REMOVED lines=19> */
[----:B------:R-:W0:Y:S01]  /*97e0*/  LDC R7, c[0x0][0x988] ;  /* 0x00026200ff077b82 */ /* 0x000e220000000800 */
[----:B------:R-:W-:Y:S01]  /*97f0*/  FMUL.FTZ R86, R86, UR50 ;  /* 0x0000003256567c20 */ /* 0x000fe20008410000 */
[----:B------:R-:W1:Y:S01]  /*9800*/  S2R R185, SR_TID.X ;  /* 0x0000000000b97919 */ /* 0x000e620000002100 */
[----:B------:R-:W-:Y:S01]  /*9810*/  MUFU.TANH R196, R196 ;  /* 0x000000c400c47308 */ /* 0x000fe20000002400 */
[C---:B------:R-:W-:Y:S01]  /*9820*/  ISETP.GT.AND P2, PT, R4.reuse, UR51, PT ;  /* 0x0000003304007c0c */ /* 0x040fe2000bf44270 */
[----:B------:R-:W-:Y:S01]  /*9830*/  UMOV UR53, UR43 ;  /* 0x0000002b00357c82 */ /* 0x000fe20008000000 */
[----:B------:R-:W-:-:S05]  /*9840*/  VIADD R4, R4, 0xffffffff ;  /* 0xffffffff04047836 */ /* 0x000fca0000000000 */
[----:B------:R-:W-:Y:S08]  /*9850*/  MUFU.TANH R198, R198 ;  /* 0x000000c600c67308 */ /* 0x000ff00000002400 */
[----:B------:R-:W-:Y:S08]  /*9860*/  MUFU.TANH R200, R200 ;  /* 0x000000c800c87308 */ /* 0x000ff00000002400 */
[----:B------:R-:W-:Y:S01]  /*9870*/  MUFU.TANH R202, R202 ;  /* 0x000000ca00ca7308 */ /* 0x000fe20000002400 */
[----:B-1----:R-:W-:-:S07]  /*9880*/  SHF.R.U32.HI R185, RZ, 0x7, R185 ;  /* 0x00000007ffb97819 */ /* 0x002fce00000116b9 */
[----:B------:R-:W-:Y:S08]  /*9890*/  MUFU.TANH R204, R204 ;  /* 0x000000cc00cc7308 */ /* 0x000ff00000002400 */
[----:B------:R-:W-:Y:S08]  /*98a0*/  MUFU.TANH R206, R206 ;  /* 0x000000ce00ce7308 */ /* 0x000ff00000002400 */
[----:B------:R-:W1:Y:S08]  /*98b0*/  MUFU.TANH R12, R12 ;  /* 0x0000000c000c7308 */ /* 0x000e700000002400 */
[----:B------:R-:W-:Y:S08]  /*98c0*/  MUFU.TANH R208, R208 ;  /* 0x000000d000d07308 */ /* 0x000ff00000002400 */
[----:B------:R-:W2:Y:S01]  /*98d0*/  MUFU.TANH R14, R14 ;  /* 0x0000000e000e7308 */ /* 0x000ea20000002400 */
[----:B-1----:R-:W-:-:S07]  /*98e0*/  FMNMX.FTZ R15, R12, R9, !PT ;  /* 0x000000090c0f7209 */ /* 0x002fce0007810000 */
[----:B------:R-:W-:Y:S08]  /*98f0*/  MUFU.TANH R210, R210 ;  /* 0x000000d200d27308 */ /* 0x000ff00000002400 */
[----:B------:R-:W1:Y:S01]  /*9900*/  MUFU.TANH R24, R24 ;  /* 0x0000001800187308 */ /* 0x000e620000002400 */
[----:B--2---:R-:W-:-:S07]  /*9910*/  FMNMX.FTZ R21, R14, R15, !PT ;  /* 0x0000000f0e157209 */ /* 0x004fce0007810000 */
[----:B------:R-:W2:Y:S01]  /*9920*/  MUFU.TANH R28, R28 ;  /* 0x0000001c001c7308 */ /* 0x000ea20000002400 */
[----:B------:R-:W-:Y:S02]  /*9930*/  WARPGROUP.DEPBAR.LE gsb0, 0x0 ;  /* 0x00008000000079c5 */ /* 0x000fe40000010000 */
[----:B------:R-:W-:Y:S01]  /*9940*/  WARPGROUP.ARRIVE ;  /* 0x00000000000079c5 */ /* 0x000fe20000000000 */
[----:B------:R-:W-:Y:S01]  /*9950*/  FMUL.FTZ R180, R33, UR50 ;  /* 0x0000003221b47c20 */ /* 0x000fe20008410000 */
[----:B------:R-:W-:-:S03]  /*9960*/  FMUL.FTZ R182, R36, UR50 ;  /* 0x0000003224b67c20 */ /* 0x000fc60008410000 */
[----:B------:R-:W3:Y:S01]  /*9970*/  MUFU.TANH R32, R32 ;  /* 0x0000002000207308 */ /* 0x000ee20000002400 */
[----:B------:R-:W-:Y:S01]  /*9980*/  FMUL.FTZ R36, R38, UR50 ;  /* 0x0000003226247c20 */ /* 0x000fe20008410000 */
[----:B------:R-:W-:Y:S01]  /*9990*/  FMUL.FTZ R38, R39, UR50 ;  /* 0x0000003227267c20 */ /* 0x000fe20008410000 */
[----:B------:R-:W-:Y:S01]  /*99a0*/  HGMMA.64x128x16.F32.BF16 R88, R176, gdesc[UR4].tnspB, R88, gsb0 ;  /* 0x41e00004b0587df0 */ /* 0x000fe20008001858 */
[----:B------:R-:W-:Y:S01]  /*99b0*/  UIADD3 UR6, UR10, 0x100, URZ ;  /* 0x000001000a067890 */ /* 0x000fe2000fffe03f */
[----:B-1----:R-:W-:Y:S01]  /*99c0*/  FMNMX.FTZ R21, R24, R21, !PT ;  /* 0x0000001518157209 */ /* 0x002fe20007810000 */
[----:B------:R-:W-:Y:S02]  /*99d0*/  UMOV UR7, 0x40000040 ;  /* 0x4000004000077882 */ /* 0x000fe40000000000 */
[----:B------:R-:W1:Y:S01]  /*99e0*/  MUFU.TANH R180, R180 ;  /* 0x000000b400b47308 */ /* 0x000e620000002400 */
[----:B--2---:R-:W-:-:S07]  /*99f0*/  FMNMX.FTZ R21, R28, R21, !PT ;  /* 0x000000151c157209 */ /* 0x004fce0007810000 */
[----:B------:R-:W2:Y:S01]  /*9a00*/  MUFU.TANH R182, R182 ;  /* 0x000000b600b67308 */ /* 0x000ea20000002400 */
[----:B---3--:R-:W-:-:S07]  /*9a10*/  FMNMX.FTZ R21, R32, R21, !PT ;  /* 0x0000001520157209 */ /* 0x008fce0007810000 */
[----:B------:R-:W-:Y:S01]  /*9a20*/  MUFU.TANH R212, R212 ;  /* 0x000000d400d47308 */ /* 0x000fe20000002400 */
[----:B-1----:R-:W-:-:S07]  /*9a30*/  FMNMX.FTZ R5, R180, R5, !PT ;  /* 0x00000005b4057209 */ /* 0x002fce0007810000 */
[----:B------:R-:W1:Y:S01]  /*9a40*/  MUFU.TANH R34, R34 ;  /* 0x0000002200227308 */ /* 0x000e620000002400 */
[----:B--2---:R-:W-:-:S04]  /*9a50*/  FMNMX.FTZ R5, R182, R5, !PT ;  /* 0x00000005b6057209 */ /* 0x004fc80007810000 */
[----:B------:R-:W-:-:S03]  /*9a60*/  FMNMX.FTZ R5, R184, R5, !PT ;  /* 0x00000005b8057209 */ /* 0x000fc60007810000 */
[----:B------:R-:W-:Y:S01]  /*9a70*/  MUFU.TANH R214, R214 ;  /* 0x000000d600d67308 */ /* 0x000fe20000002400 */
[----:B------:R-:W-:-:S04]  /*9a80*/  FMNMX.FTZ R5, R186, R5, !PT ;  /* 0x00000005ba057209 */ /* 0x000fc80007810000 */
[----:B------:R-:W-:-:S03]  /*9a90*/  FMNMX.FTZ R5, R194, R5, !PT ;  /* 0x00000005c2057209 */ /* 0x000fc60007810000 */
[----:B------:R-:W2:Y:S01]  /*9aa0*/  MUFU.TANH R36, R36 ;  /* 0x0000002400247308 */ /* 0x000ea20000002400 */
[----:B------:R-:W-:Y:S02]  /*9ab0*/  FMNMX.FTZ R5, R196, R5, !PT ;  /* 0x00000005c4057209 */ /* 0x000fe40007810000 */
[----:B-1----:R-:W-:-:S05]  /*9ac0*/  FMNMX.FTZ R25, R34, R21, !PT ;  /* 0x0000001522197209 */ /* 0x002fca0007810000 */
[----:B------:R-:W-:Y:S08]  /*9ad0*/  MUFU.TANH R216, R216 ;  /* 0x000000d800d87308 */ /* 0x000ff00000002400 */
[----:B------:R-:W1:Y:S01]  /*9ae0*/  MUFU.TANH R38, R38 ;  /* 0x0000002600267308 */ /* 0x000e620000002400 */
[----:B--2---:R-:W-:-:S07]  /*9af0*/  FMNMX.FTZ R25, R36, R25, !PT ;  /* 0x0000001924197209 */ /* 0x004fce0007810000 */
[----:B------:R-:W-:Y:S08]  /*9b00*/  MUFU.TANH R218, R218 ;  /* 0x000000da00da7308 */ /* 0x000ff00000002400 */
[----:B------:R-:W2:Y:S01]  /*9b10*/  MUFU.TANH R40, R40 ;  /* 0x0000002800287308 */ /* 0x000ea20000002400 */
[----:B-1----:R-:W-:-:S07]  /*9b20*/  FMNMX.FTZ R25, R38, R25, !PT ;  /* 0x0000001926197209 */ /* 0x002fce0007810000 */
        /* <DEDUP_REMOVED lines=20> */
[----:B-1----:R-:W-:Y:S01]  /*9c70*/  FMNMX.FTZ R27, R46, R27, !PT ;  /* 0x0000001b2e1b7209 */ /* 0x002fe20007810000 */
[----:B------:R-:W-:-:S04]  /*9c80*/  UMOV UR7, 0x40000040 ;  /* 0x4000004000077882 */ /* 0x000fc80000000000 */
[----:B------:R-:W1:Y:S08]  /*9c90*/  MUFU.TANH R176, R176 ;  /* 0x000000b000b07308 */ /* 0x000e700000002400 */
[----:B------:R-:W2:Y:S08]  /*9ca0*/  MUFU.TANH R178, R178 ;  /* 0x000000b200b27308 */ /* 0x000eb00000002400 */
[----:B------:R-:W3:Y:S01]  /*9cb0*/  MUFU.TANH R48, R48 ;  /* 0x0000003000307308 */ /* 0x000ee20000002400 */
[----:B-1----:R-:W-:-:S07]  /*9cc0*/  FMNMX.FTZ R5, R176, R5, !PT ;  /* 0x00000005b0057209 */ /* 0x002fce0007810000 */
[----:B------:R-:W1:Y:S01]  /*9cd0*/  MUFU.TANH R50, R50 ;  /* 0x0000003200327308 */ /* 0x000e620000002400 */
[----:B--2---:R-:W-:-:S04]  /*9ce0*/  FMNMX.FTZ R5, R178, R5, !PT ;  /* 0x00000005b2057209 */ /* 0x004fc80007810000 */
[----:B------:R-:W-:-:S03]  /*9cf0*/  FMNMX.FTZ R5, R198, R5, !PT ;  /* 0x00000005c6057209 */ /* 0x000fc60007810000 */
[----:B------:R-:W2:Y:S01]  /*9d00*/  MUFU.TANH R52, R52 ;  /* 0x0000003400347308 */ /* 0x000ea20000002400 */
[----:B------:R-:W-:Y:S02]  /*9d10*/  FMNMX.FTZ R5, R200, R5, !PT ;  /* 0x00000005c8057209 */ /* 0x000fe40007810000 */
[----:B---3--:R-:W-:Y:S02]  /*9d20*/  FMNMX.FTZ R27, R48, R27, !PT ;  /* 0x0000001b301b7209 */ /* 0x008fe40007810000 */
[----:B------:R-:W-:-:S03]  /*9d30*/  FMNMX.FTZ R5, R202, R5, !PT ;  /* 0x00000005ca057209 */ /* 0x000fc60007810000 */
[----:B------:R-:W3:Y:S01]  /*9d40*/  MUFU.TANH R54, R54 ;  /* 0x0000003600367308 */ /* 0x000ee20000002400 */
[----:B------:R-:W-:Y:S02]  /*9d50*/  FMNMX.FTZ R5, R204, R5, !PT ;  /* 0x00000005cc057209 */ /* 0x000fe40007810000 */
[----:B-1----:R-:W-:Y:S02]  /*9d60*/  FMNMX.FTZ R29, R50, R27, !PT ;  /* 0x0000001b321d7209 */ /* 0x002fe40007810000 */
[----:B------:R-:W-:-:S03]  /*9d70*/  FMNMX.FTZ R5, R206, R5, !PT ;  /* 0x00000005ce057209 */ /* 0x000fc60007810000 */
[----:B------:R-:W1:Y:S01]  /*9d80*/  MUFU.TANH R56, R56 ;  /* 0x0000003800387308 */ /* 0x000e620000002400 */
[----:B------:R-:W-:Y:S02]  /*9d90*/  FMNMX.FTZ R5, R208, R5, !PT ;  /* 0x00000005d0057209 */ /* 0x000fe40007810000 */
[----:B--2---:R-:W-:Y:S02]  /*9da0*/  FMNMX.FTZ R29, R52, R29, !PT ;  /* 0x0000001d341d7209 */ /* 0x004fe40007810000 */
[----:B------:R-:W-:-:S03]  /*9db0*/  FMNMX.FTZ R5, R210, R5, !PT ;  /* 0x00000005d2057209 */ /* 0x000fc60007810000 */
[----:B------:R-:W2:Y:S01]  /*9dc0*/  MUFU.TANH R58, R58 ;  /* 0x0000003a003a7308 */ /* 0x000ea20000002400 */
[----:B---3--:R-:W-:-:S07]  /*9dd0*/  FMNMX.FTZ R29, R54, R29, !PT ;  /* 0x0000001d361d7209 */ /* 0x008fce0007810000 */
[----:B------:R-:W3:Y:S01]  /*9de0*/  MUFU.TANH R60, R60 ;  /* 0x0000003c003c7308 */ /* 0x000ee20000002400 */
[----:B-1----:R-:W-:-:S07]  /*9df0*/  FMNMX.FTZ R29, R56, R29, !PT ;  /* 0x0000001d381d7209 */ /* 0x002fce0007810000 */
[----:B------:R-:W1:Y:S01]  /*9e00*/  MUFU.TANH R62, R62 ;  /* 0x0000003e003e7308 */ /* 0x000e620000002400 */
[----:B--2---:R-:W-:-:S07]  /*9e10*/  FMNMX.FTZ R33, R58, R29, !PT ;  /* 0x0000001d3a217209 */ /* 0x004fce0007810000 */
[----:B------:R-:W-:Y:S01]  /*9e20*/  MUFU.TANH R68, R68 ;  /* 0x0000004400447308 */ /* 0x000fe20000002400 */
[----:B---3--:R-:W-:-:S07]  /*9e30*/  FMNMX.FTZ R33, R60, R33, !PT ;  /* 0x000000213c217209 */ /* 0x008fce0007810000 */
[----:B------:R-:W-:Y:S01]  /*9e40*/  MUFU.TANH R70, R70 ;  /* 0x0000004600467308 */ /* 0x000fe20000002400 */
[----:B-1----:R-:W-:-:S07]  /*9e50*/  FMNMX.FTZ R33, R62, R33, !PT ;  /* 0x000000213e217209 */ /* 0x002fce0007810000 */
        /* <DEDUP_REMOVED lines=13> */
[----:B------:R-:W1:Y:S01]  /*9f30*/  MUFU.TANH R172, R172 ;  /* 0x000000ac00ac7308 */ /* 0x000e620000002400 */
[----:B------:R-:W-:-:S07]  /*9f40*/  UMOV UR7, 0x40000040 ;  /* 0x4000004000077882 */ /* 0x000fce0000000000 */
[----:B------:R-:W2:Y:S08]  /*9f50*/  MUFU.TANH R174, R174 ;  /* 0x000000ae00ae7308 */ /* 0x000eb00000002400 */
[----:B------:R-:W3:Y:S01]  /*9f60*/  MUFU.TANH R64, R64 ;  /* 0x0000004000407308 */ /* 0x000ee20000002400 */
[----:B-1----:R-:W-:-:S07]  /*9f70*/  FMNMX.FTZ R5, R172, R5, !PT ;  /* 0x00000005ac057209 */ /* 0x002fce0007810000 */
[----:B------:R-:W1:Y:S01]  /*9f80*/  MUFU.TANH R66, R66 ;  /* 0x0000004200427308 */ /* 0x000e620000002400 */
[----:B--2---:R-:W-:-:S04]  /*9f90*/  FMNMX.FTZ R5, R174, R5, !PT ;  /* 0x00000005ae057209 */ /* 0x004fc80007810000 */
[----:B------:R-:W-:-:S04]  /*9fa0*/  FMNMX.FTZ R5, R212, R5, !PT ;  /* 0x00000005d4057209 */ /* 0x000fc80007810000 */
[----:B------:R-:W-:Y:S02]  /*9fb0*/  FMNMX.FTZ R5, R214, R5, !PT ;  /* 0x00000005d6057209 */ /* 0x000fe40007810000 */
[----:B---3--:R-:W-:Y:S02]  /*9fc0*/  FMNMX.FTZ R33, R64, R33, !PT ;  /* 0x0000002140217209 */ /* 0x008fe40007810000 */
[----:B------:R-:W-:-:S04]  /*9fd0*/  FMNMX.FTZ R5, R216, R5, !PT ;  /* 0x00000005d8057209 */ /* 0x000fc80007810000 */
[----:B------:R-:W-:Y:S02]  /*9fe0*/  FMNMX.FTZ R5, R218, R5, !PT ;  /* 0x00000005da057209 */ /* 0x000fe40007810000 */
[----:B-1----:R-:W-:Y:S02]  /*9ff0*/  FMNMX.FTZ R35, R66, R33, !PT ;  /* 0x0000002142237209 */ /* 0x002fe40007810000 */
        /* <DEDUP_REMOVED lines=8> */
[----:B------:R-:W-:Y:S02]  /*a080*/  FMNMX.FTZ R5, R226, R5, !PT ;  /* 0x00000005e2057209 */ /* 0x000fe40007810000 */
[----:B------:R-:W-:-:S02]  /*a090*/  FMNMX.FTZ R37, R78, R37, !PT ;  /* 0x000000254e257209 */ /* 0x000fc40007810000 */
[----:B------:R-:W-:-:S05]  /*a0a0*/  FMNMX.FTZ R5, R224, R5, !PT ;  /* 0x00000005e0057209 */ /* 0x000fca0007810000 */
[----:B------:R-:W1:Y:S02]  /*a0b0*/  SHFL.BFLY PT, R84, R5, 0x2, 0x1f ;  /* 0x0c401f0005547f89 */ /* 0x000e6400000e0000 */
[----:B-1----:R-:W-:Y:S01]  /*a0c0*/  FMNMX.FTZ R11, R5, R84, !PT ;  /* 0x00000054050b7209 */ /* 0x002fe20007810000 */
[----:B------:R-:W-:-:S04]  /*a0d0*/  FMUL.FTZ R84, R79, UR50 ;  /* 0x000000324f547c20 */ /* 0x000fc80008410000 */
[----:B------:R-:W1:Y:S02]  /*a0e0*/  SHFL.BFLY PT, R228, R11, 0x1, 0x1f ;  /* 0x0c201f000be47f89 */ /* 0x000e6400000e0000 */
[----:B------:R-:W2:Y:S02]  /*a0f0*/  MUFU.TANH R84, R84 ;  /* 0x0000005400547308 */ /* 0x000ea40000002400 */
[----:B--2---:R-:W-:-:S04]  /*a100*/  FMNMX.FTZ R37, R84, R37, !PT ;  /* 0x0000002554257209 */ /* 0x004fc80007810000 */
[----:B------:R-:W-:Y:S02]  /*a110*/  FMNMX.FTZ R37, R82, R37, !PT ;  /* 0x0000002552257209 */ /* 0x000fe40007810000 */
[----:B-1----:R-:W-:-:S05]  /*a120*/  FMNMX.FTZ R5, R11, R228, !PT ;  /* 0x000000e40b057209 */ /* 0x002fca0007810000 */
[C---:B0-----:R-:W-:Y:S01]  /*a130*/  FMUL.FTZ R31, R5.reuse, R7 ;  /* 0x00000007051f7220 */ /* 0x041fe20000410000 */
[----:B------:R-:W-:-:S03]  /*a140*/  FADD.FTZ R8, -R5, R8 ;  /* 0x0000000805087221 */ /* 0x000fc60000010100 */
[-CC-:B------:R-:W-:Y:S01]  /*a150*/  FFMA.FTZ R11, R6, R7.reuse, -R31.reuse ;  /* 0x00000007060b7223 */ /* 0x180fe2000001081f */
[-CC-:B------:R-:W-:Y:S01]  /*a160*/  FFMA.FTZ R30, R30, R7.reuse, -R31.reuse ;  /* 0x000000071e1e7223 */ /* 0x180fe2000001081f */
[-CC-:B------:R-:W-:Y:S01]  /*a170*/  FFMA.FTZ R184, R184, R7.reuse, -R31.reuse ;  /* 0x00000007b8b87223 */ /* 0x180fe2000001081f */
[-CC-:B------:R-:W-:Y:S01]  /*a180*/  FFMA.FTZ R186, R186, R7.reuse, -R31.reuse ;  /* 0x00000007baba7223 */ /* 0x180fe2000001081f */
[-CC-:B------:R-:W-:Y:S01]  /*a190*/  FFMA.FTZ R196, R196, R7.reuse, -R31.reuse ;  /* 0x00000007c4c47223 */ /* 0x180fe2000001081f */
[-CC-:B------:R-:W-:Y:S01]  /*a1a0*/  FFMA.FTZ R200, R200, R7.reuse, -R31.reuse ;  /* 0x00000007c8c87223 */ /* 0x180fe2000001081f */
[----:B------:R-:W-:Y:S01]  /*a1b0*/  MUFU.EX2 R15, R30 ;  /* 0x0000001e000f7308 */ /* 0x000fe20000000800 */
[----:B------:R-:W-:Y:S02]  /*a1c0*/  WARPGROUP.DEPBAR.LE gsb0, 0x0 ;  /* 0x00008000000079c5 */ /* 0x000fe40000010000 */
[----:B------:R-:W-:Y:S01]  /*a1d0*/  WARPGROUP.ARRIVE ;  /* 0x00000000000079c5 */ /* 0x000fe20000000000 */
[----:B------:R-:W-:Y:S01]  /*a1e0*/  FMUL.FTZ R168, R83, UR50 ;  /* 0x0000003253a87c20 */ /* 0x000fe20008410000 */
[----:B------:R-:W-:Y:S01]  /*a1f0*/  FMUL.FTZ R170, R87, UR50 ;  /* 0x0000003257aa7c20 */ /* 0x000fe20008410000 */
[-CC-:B------:R-:W-:Y:S01]  /*a200*/  FFMA.FTZ R13, R20, R7.reuse, -R31.reuse ;  /* 0x00000007140d7223 */ /* 0x180fe2000001081f */
[-CC-:B------:R-:W-:Y:S01]  /*a210*/  FFMA.FTZ R20, R26, R7.reuse, -R31.reuse ;  /* 0x000000071a147223 */ /* 0x180fe2000001081f */
[----:B------:R0:W-:Y:S01]  /*a220*/  MUFU.EX2 R30, R184 ;  /* 0x000000b8001e7308 */ /* 0x0001e20000000800 */
[----:B------:R-:W-:Y:S01]  /*a230*/  HGMMA.64x128x16.F32.BF16 R88, R164, gdesc[UR4].tnspB, R88, gsb0 ;  /* 0x41e00004a4587df0 */ /* 0x000fe20008001858 */
[----:B------:R-:W-:Y:S01]  /*a240*/  UIADD3 UR6, UR10, 0x280, URZ ;  /* 0x000002800a067890 */ /* 0x000fe2000fffe03f */
[-CC-:B------:R-:W-:Y:S01]  /*a250*/  FFMA.FTZ R47, R80, R7.reuse, -R31.reuse ;  /* 0x00000007502f7223 */ /* 0x180fe2000001081f */
[----:B------:R-:W-:Y:S01]  /*a260*/  UMOV UR7, 0x40000040 ;  /* 0x4000004000077882 */ /* 0x000fe20000000000 */
[-CC-:B------:R-:W-:Y:S01]  /*a270*/  FFMA.FTZ R10, R10, R7.reuse, -R31.reuse ;  /* 0x000000070a0a7223 */ /* 0x180fe2000001081f */
[-CC-:B------:R-:W-:Y:S01]  /*a280*/  FFMA.FTZ R26, R180, R7.reuse, -R31.reuse ;  /* 0x00000007b41a7223 */ /* 0x180fe2000001081f */
[-CC-:B------:R-:W-:Y:S01]  /*a290*/  FFMA.FTZ R182, R182, R7.reuse, -R31.reuse ;  /* 0x00000007b6b67223 */ /* 0x180fe2000001081f */
[----:B------:R-:W1:Y:S01]  /*a2a0*/  MUFU.TANH R168, R168 ;  /* 0x000000a800a87308 */ /* 0x000e620000002400 */
[-CC-:B0-----:R-:W-:Y:S01]  /*a2b0*/  FFMA.FTZ R184, R198, R7.reuse, -R31.reuse ;  /* 0x00000007c6b87223 */ /* 0x181fe2000001081f */
[-CC-:B------:R-:W-:Y:S01]  /*a2c0*/  FFMA.FTZ R178, R178, R7.reuse, -R31.reuse ;  /* 0x00000007b2b27223 */ /* 0x180fe2000001081f */
[-CC-:B------:R-:W-:Y:S01]  /*a2d0*/  FFMA.FTZ R204, R204, R7.reuse, -R31.reuse ;  /* 0x00000007cccc7223 */ /* 0x180fe2000001081f */
[-CC-:B------:R-:W-:Y:S01]  /*a2e0*/  FFMA.FTZ R208, R208, R7.reuse, -R31.reuse ;  /* 0x00000007d0d07223 */ /* 0x180fe2000001081f */
[-CC-:B------:R-:W-:Y:S01]  /*a2f0*/  FFMA.FTZ R41, R212, R7.reuse, -R31.reuse ;  /* 0x00000007d4297223 */ /* 0x180fe2000001081f */
[-CC-:B------:R-:W-:Y:S01]  /*a300*/  FFMA.FTZ R43, R216, R7.reuse, -R31.reuse ;  /* 0x00000007d82b7223 */ /* 0x180fe2000001081f */
[-CC-:B------:R-:W-:Y:S01]  /*a310*/  FFMA.FTZ R198, R218, R7.reuse, -R31.reuse ;  /* 0x00000007dac67223 */ /* 0x180fe2000001081f */
[----:B------:R-:W0:Y:S01]  /*a320*/  MUFU.TANH R170, R170 ;  /* 0x000000aa00aa7308 */ /* 0x000e220000002400 */
[-CC-:B------:R-:W-:Y:S01]  /*a330*/  FFMA.FTZ R80, R222, R7.reuse, -R31.reuse ;  /* 0x00000007de507223 */ /* 0x180fe2000001081f */
[-C--:B------:R-:W-:Y:S01]  /*a340*/  FFMA.FTZ R226, R226, R7.reuse, -R31 ;  /* 0x00000007e2e27223 */ /* 0x080fe2000001081f */
[----:B------:R-:W-:-:S05]  /*a350*/  FMUL.FTZ R8, R8, R7 ;  /* 0x0000000708087220 */ /* 0x000fca0000410000 */
[----:B------:R2:W-:Y:S01]  /*a360*/  MUFU.EX2 R25, R186 ;  /* 0x000000ba00197308 */ /* 0x0005e20000000800 */
[----:B-1----:R-:W-:-:S04]  /*a370*/  FMNMX.FTZ R39, R168, R37, !PT ;  /* 0x00000025a8277209 */ /* 0x002fc80007810000 */
[----:B------:R-:W-:-:S03]  /*a380*/  FMNMX.FTZ R39, R86, R39, !PT ;  /* 0x0000002756277209 */ /* 0x000fc60007810000 */
[----:B------:R1:W-:Y:S01]  /*a390*/  MUFU.EX2 R27, R196 ;  /* 0x000000c4001b7308 */ /* 0x0003e20000000800 */
[----:B0-----:R-:W-:Y:S01]  /*a3a0*/  FMNMX.FTZ R6, R170, R39, !PT ;  /* 0x00000027aa067209 */ /* 0x001fe20007810000 */
[-CC-:B--2---:R-:W-:Y:S01]  /*a3b0*/  FFMA.FTZ R186, R210, R7.reuse, -R31.reuse ;  /* 0x00000007d2ba7223 */ /* 0x184fe2000001081f */
[----:B------:R-:W-:-:S03]  /*a3c0*/  FFMA.FTZ R39, R172, R7, -R31 ;  /* 0x00000007ac277223 */ /* 0x000fc6000001081f */
[----:B------:R-:W0:Y:S02]  /*a3d0*/  SHFL.BFLY PT, R45, R6, 0x2, 0x1f ;  /* 0x0c401f00062d7f89 */ /* 0x000e2400000e0000 */
[----:B------:R2:W-:Y:S01]  /*a3e0*/  MUFU.EX2 R33, R200 ;  /* 0x000000c800217308 */ /* 0x0005e20000000800 */
[----:B-1----:R-:W-:-:S07]  /*a3f0*/  FFMA.FTZ R196, R214, R7, -R31 ;  /* 0x00000007d6c47223 */ /* 0x002fce000001081f */
[----:B------:R-:W-:Y:S01]  /*a400*/  MUFU.EX2 R8, R8 ;  /* 0x0000000800087308 */ /* 0x000fe20000000800 */
[----:B--2---:R-:W-:-:S07]  /*a410*/  FFMA.FTZ R200, R224, R7, -R31 ;  /* 0x00000007e0c87223 */ /* 0x004fce000001081f */
[----:B------:R-:W1:Y:S01]  /*a420*/  MUFU.EX2 R11, R11 ;  /* 0x0000000b000b7308 */ /* 0x000e620000000800 */
[----:B0-----:R-:W-:Y:S01]  /*a430*/  FMNMX.FTZ R49, R6, R45, !PT ;  /* 0x0000002d06317209 */ /* 0x001fe20007810000 */
[-CC-:B------:R-:W-:Y:S01]  /*a440*/  FFMA.FTZ R45, R76, R7.reuse, -R31.reuse ;  /* 0x000000074c2d7223 */ /* 0x180fe2000001081f */
[----:B------:R-:W-:-:S05]  /*a450*/  FFMA.FTZ R76, R220, R7, -R31 ;  /* 0x00000007dc4c7223 */ /* 0x000fca000001081f */
[----:B------:R-:W0:Y:S01]  /*a460*/  MUFU.EX2 R10, R10 ;  /* 0x0000000a000a7308 */ /* 0x000e220000000800 */
[----:B------:R-:W2:Y:S07]  /*a470*/  SHFL.BFLY PT, R6, R49, 0x1, 0x1f ;  /* 0x0c201f0031067f89 */ /* 0x000eae00000e0000 */
[----:B------:R-:W-:Y:S01]  /*a480*/  MUFU.EX2 R13, R13 ;  /* 0x0000000d000d7308 */ /* 0x000fe20000000800 */
[----:B-1----:R-:W-:-:S07]  /*a490*/  FFMA.FTZ R3, R8, R3, R11 ;  /* 0x0000000308037223 */ /* 0x002fce000001000b */
[----:B------:R-:W1:Y:S01]  /*a4a0*/  MUFU.EX2 R20, R20 ;  /* 0x0000001400147308 */ /* 0x000e620000000800 */
[----:B0-----:R-:W-:-:S07]  /*a4b0*/  F2FP.BF16.F32.PACK_AB R180, R10, R11 ;  /* 0x0000000b0ab4723e */ /* 0x001fce00000010ff */
[----:B------:R-:W-:Y:S01]  /*a4c0*/  MUFU.EX2 R26, R26 ;  /* 0x0000001a001a7308 */ /* 0x000fe20000000800 */
[----:B--2---:R-:W-:-:S07]  /*a4d0*/  FMNMX.FTZ R6, R49, R6, !PT ;  /* 0x0000000631067209 */ /* 0x004fce0007810000 */
[----:B------:R1:W0:Y:S08]  /*a4e0*/  MUFU.EX2 R21, R182 ;  /* 0x000000b600157308 */ /* 0x0002300000000800 */
[----:B------:R0:W-:Y:S01]  /*a4f0*/  MUFU.EX2 R29, R178 ;  /* 0x000000b2001d7308 */ /* 0x0001e20000000800 */
[----:B-1----:R-:W-:-:S07]  /*a500*/  F2FP.BF16.F32.PACK_AB R182, R20, R13 ;  /* 0x0000000d14b6723e */ /* 0x002fce00000010ff */
[----:B------:R-:W-:Y:S01]  /*a510*/  MUFU.EX2 R184, R184 ;  /* 0x000000b800b87308 */ /* 0x000fe20000000800 */
[----:B0-----:R-:W-:-:S07]  /*a520*/  F2FP.BF16.F32.PACK_AB R178, R30, R21 ;  /* 0x000000151eb2723e */ /* 0x001fce00000010ff */
[----:B------:R-:W-:Y:S08]  /*a530*/  MUFU.EX2 R35, R204 ;  /* 0x000000cc00237308 */ /* 0x000ff00000000800 */
[----:B------:R-:W-:Y:S08]  /*a540*/  MUFU.EX2 R37, R208 ;  /* 0x000000d000257308 */ /* 0x000ff00000000800 */
[----:B------:R-:W-:Y:S01]  /*a550*/  MUFU.EX2 R186, R186 ;  /* 0x000000ba00ba7308 */ /* 0x000fe20000000800 */
[----:B------:R-:W-:-:S02]  /*a560*/  WARPGROUP.DEPBAR.LE gsb0, 0x0 ;  /* 0x00008000000079c5 */ /* 0x000fc40000010000 */
[----:B------:R-:W-:Y:S01]  /*a570*/  WARPGROUP.ARRIVE ;  /* 0x00000000000079c5 */ /* 0x000fe20000000000 */
[-CC-:B------:R-:W-:Y:S01]  /*a580*/  FFMA.FTZ R164, R194, R7.reuse, -R31.reuse ;  /* 0x00000007c2a47223 */ /* 0x180fe2000001081f */
[-CC-:B------:R-:W-:Y:S01]  /*a590*/  FFMA.FTZ R166, R176, R7.reuse, -R31.reuse ;  /* 0x00000007b0a67223 */ /* 0x180fe2000001081f */
[----:B------:R-:W-:Y:S02]  /*a5a0*/  FFMA.FTZ R194, R174, R7, -R31 ;  /* 0x00000007aec27223 */ /* 0x000fe4000001081f */
[----:B------:R-:W-:Y:S01]  /*a5b0*/  MUFU.EX2 R39, R39 ;  /* 0x0000002700277308 */ /* 0x000fe20000000800 */
[----:B------:R-:W-:Y:S01]  /*a5c0*/  F2FP.BF16.F32.PACK_AB R176, R26, R15 ;  /* 0x0000000f1ab0723e */ /* 0x000fe200000010ff */
[----:B------:R-:W-:Y:S01]  /*a5d0*/  HGMMA.64x128x16.F32.BF16 R88, R160, gdesc[UR4].tnspB, R88, gsb0 ;  /* 0x41e00004a0587df0 */ /* 0x000fe20008001858 */
[----:B------:R-:W-:Y:S01]  /*a5e0*/  UIADD3 UR6, UR10, 0x300, URZ ;  /* 0x000003000a067890 */ /* 0x000fe2000fffe03f */
[----:B------:R-:W-:-:S04]  /*a5f0*/  UMOV UR7, 0x40000040 ;  /* 0x4000004000077882 */ /* 0x000fc80000000000 */
[----:B------:R-:W0:Y:S08]  /*a600*/  MUFU.EX2 R164, R164 ;  /* 0x000000a400a47308 */ /* 0x000e300000000800 */
[----:B------:R-:W1:Y:S08]  /*a610*/  MUFU.EX2 R166, R166 ;  /* 0x000000a600a67308 */ /* 0x000e700000000800 */
[----:B------:R-:W-:Y:S01]  /*a620*/  MUFU.EX2 R194, R194 ;  /* 0x000000c200c27308 */ /* 0x000fe20000000800 */
[----:B0-----:R-:W-:-:S07]  /*a630*/  F2FP.BF16.F32.PACK_AB R172, R164, R25 ;  /* 0x00000019a4ac723e */ /* 0x001fce00000010ff */
[----:B------:R-:W-:Y:S01]  /*a640*/  MUFU.EX2 R41, R41 ;  /* 0x0000002900297308 */ /* 0x000fe20000000800 */
[----:B-1----:R-:W-:-:S07]  /*a650*/  F2FP.BF16.F32.PACK_AB R174, R166, R27 ;  /* 0x0000001ba6ae723e */ /* 0x002fce00000010ff */
[----:B------:R-:W-:Y:S08]  /*a660*/  MUFU.EX2 R196, R196 ;  /* 0x000000c400c47308 */ /* 0x000ff00000000800 */
[----:B------:R-:W-:Y:S08]  /*a670*/  MUFU.EX2 R43, R43 ;  /* 0x0000002b002b7308 */ /* 0x000ff00000000800 */
[----:B------:R-:W-:Y:S08]  /*a680*/  MUFU.EX2 R198, R198 ;  /* 0x000000c600c67308 */ /* 0x000ff00000000800 */
[----:B------:R-:W-:Y:S08]  /*a690*/  MUFU.EX2 R45, R45 ;  /* 0x0000002d002d7308 */ /* 0x000ff00000000800 */
[----:B------:R-:W0:Y:S08]  /*a6a0*/  MUFU.EX2 R76, R76 ;  /* 0x0000004c004c7308 */ /* 0x000e300000000800 */
[----:B------:R-:W-:Y:S08]  /*a6b0*/  MUFU.EX2 R47, R47 ;  /* 0x0000002f002f7308 */ /* 0x000ff00000000800 */
[----:B------:R-:W-:Y:S08]  /*a6c0*/  MUFU.EX2 R80, R80 ;  /* 0x0000005000507308 */ /* 0x000ff00000000800 */
[----:B------:R-:W-:Y:S08]  /*a6d0*/  MUFU.EX2 R49, R226 ;  /* 0x000000e200317308 */ /* 0x000ff00000000800 */
[----:B------:R-:W-:Y:S01]  /*a6e0*/  MUFU.EX2 R200, R200 ;  /* 0x000000c800c87308 */ /* 0x000fe20000000800 */
[----:B------:R-:W-:-:S02]  /*a6f0*/  WARPGROUP.DEPBAR.LE gsb0, 0x0 ;  /* 0x00008000000079c5 */ /* 0x000fc40000010000 */
[----:B------:R-:W-:Y:S01]  /*a700*/  WARPGROUP.ARRIVE ;  /* 0x00000000000079c5 */ /* 0x000fe20000000000 */
[-CC-:B------:R-:W-:Y:S01]  /*a710*/  FFMA.FTZ R160, R202, R7.reuse, -R31.reuse ;  /* 0x00000007caa07223 */ /* 0x180fe2000001081f */
[-C--:B------:R-:W-:Y:S01]  /*a720*/  FFMA.FTZ R162, R206, R7.reuse, -R31 ;  /* 0x00000007cea27223 */ /* 0x080fe2000001081f */
[----:B------:R-:W-:-:S03]  /*a730*/  FMUL.FTZ R31, R6, R7 ;  /* 0x00000007061f7220 */ /* 0x000fc60000410000 */
[----:B------:R-:W-:Y:S01]  /*a740*/  HGMMA.64x128x16.F32.BF16 R88, R156, gdesc[UR4].tnspB, R88, gsb0 ;  /* 0x41e000049c587df0 */ /* 0x000fe20008001858 */
[----:B------:R-:W-:Y:S01]  /*a750*/  UIADD3 UR6, UR10, 0x380, URZ ;  /* 0x000003800a067890 */ /* 0x000fe2000fffe03f */
[-CC-:B------:R-:W-:Y:S01]  /*a760*/  FFMA.FTZ R12, R12, R7.reuse, -R31.reuse ;  /* 0x000000070c0c7223 */ /* 0x180fe2000001081f */
[----:B------:R-:W-:Y:S01]  /*a770*/  UMOV UR7, 0x40000040 ;  /* 0x4000004000077882 */ /* 0x000fe20000000000 */
[-CC-:B------:R-:W-:Y:S01]  /*a780*/  FFMA.FTZ R181, R14, R7.reuse, -R31.reuse ;  /* 0x000000070eb57223 */ /* 0x180fe2000001081f */
[-CC-:B------:R-:W-:Y:S01]  /*a790*/  FFMA.FTZ R179, R36, R7.reuse, -R31.reuse ;  /* 0x0000000724b37223 */ /* 0x180fe2000001081f */
[-CC-:B------:R-:W-:Y:S01]  /*a7a0*/  FFMA.FTZ R36, R38, R7.reuse, -R31.reuse ;  /* 0x0000000726247223 */ /* 0x180fe2000001081f */
[----:B------:R-:W-:Y:S01]  /*a7b0*/  IMAD.U32 R38, RZ, RZ, UR42 ;  /* 0x0000002aff267e24 */ /* 0x000fe2000f8e00ff */
[----:B------:R-:W-:Y:S01]  /*a7c0*/  MUFU.EX2 R12, R12 ;  /* 0x0000000c000c7308 */ /* 0x000fe20000000800 */
[-CC-:B------:R-:W-:Y:S01]  /*a7d0*/  FFMA.FTZ R183, R24, R7.reuse, -R31.reuse ;  /* 0x0000000718b77223 */ /* 0x180fe2000001081f */
[-CC-:B------:R-:W-:Y:S01]  /*a7e0*/  FFMA.FTZ R177, R32, R7.reuse, -R31.reuse ;  /* 0x0000000720b17223 */ /* 0x180fe2000001081f */
[-CC-:B------:R-:W-:Y:S01]  /*a7f0*/  FFMA.FTZ R32, R42, R7.reuse, -R31.reuse ;  /* 0x000000072a207223 */ /* 0x180fe2000001081f */
[----:B------:R-:W-:Y:S01]  /*a800*/  @!P1 LEA R38, R38, UR41, 0x3 ;  /* 0x0000002926269c11 */ /* 0x000fe2000f8e18ff */
[-CC-:B------:R-:W-:Y:S01]  /*a810*/  FFMA.FTZ R34, R34, R7.reuse, -R31.reuse ;  /* 0x0000000722227223 */ /* 0x180fe2000001081f */
[----:B------:R-:W-:Y:S01]  /*a820*/  IADD3 R42, -R185, 0xb, RZ ;  /* 0x0000000bb92a7810 */ /* 0x000fe20007ffe1ff */
[----:B------:R-:W-:Y:S01]  /*a830*/  FFMA.FTZ R173, R40, R7, -R31 ;  /* 0x0000000728ad7223 */ /* 0x000fe2000001081f */
[----:B------:R-:W-:Y:S01]  /*a840*/  MUFU.EX2 R181, R181 ;  /* 0x000000b500b57308 */ /* 0x000fe20000000800 */
[----:B------:R-:W-:-:S02]  /*a850*/  @!P1 VIADD R38, R38, 0x28840 ;  /* 0x0002884026269836 */ /* 0x000fc40000000000 */
[-CC-:B------:R-:W-:Y:S01]  /*a860*/  FFMA.FTZ R175, R44, R7.reuse, -R31.reuse ;  /* 0x000000072caf7223 */ /* 0x180fe2000001081f */
[-CC-:B------:R-:W-:Y:S01]  /*a870*/  FFMA.FTZ R24, R46, R7.reuse, -R31.reuse ;  /* 0x000000072e187223 */ /* 0x180fe2000001081f */
[----:B------:R-:W-:Y:S02]  /*a880*/  IMAD.U32 R44, RZ, RZ, UR52 ;  /* 0x00000034ff2c7e24 */ /* 0x000fe4000f8e00ff */
[-CC-:B------:R-:W-:Y:S01]  /*a890*/  FFMA.FTZ R169, R48, R7.reuse, -R31.reuse ;  /* 0x0000000730a97223 */ /* 0x180fe2000001081f */
[----:B------:R-:W-:Y:S01]  /*a8a0*/  @!P1 PRMT R40, RZ, 0x654, R38 ;  /* 0x00000654ff289816 */ /* 0x000fe20000000026 */
[-CC-:B------:R-:W-:Y:S01]  /*a8b0*/  FFMA.FTZ R171, R52, R7.reuse, -R31.reuse ;  /* 0x0000000734ab7223 */ /* 0x180fe2000001081f */
[----:B------:R-:W-:Y:S01]  /*a8c0*/  MUFU.EX2 R183, R183 ;  /* 0x000000b700b77308 */ /* 0x000fe20000000800 */
[----:B------:R-:W-:Y:S01]  /*a8d0*/  @!P1 LEA R44, R44, UR41, 0x3 ;  /* 0x000000292c2c9c11 */ /* 0x000fe2000f8e18ff */
        /* <DEDUP_REMOVED lines=17> */
[----:B------:R-:W-:-:S05]  /*a9f0*/  UMOV UR52, UR42 ;  /* 0x0000002a00347c82 */ /* 0x000fca0008000000 */
        /* <DEDUP_REMOVED lines=14> */
[----:B------:R-:W-:-:S04]  /*aae0*/  FADD.FTZ R156, -R6, R9 ;  /* 0x00000009069c7221 */ /* 0x000fc80000010100 */
[----:B------:R-:W-:Y:S01]  /*aaf0*/  MUFU.EX2 R38, R38 ;  /* 0x0000002600267308 */ /* 0x000fe20000000800 */
[----:B0-----:R-:W-:Y:S01]  /*ab00*/  F2FP.BF16.F32.PACK_AB R158, R76, R45 ;  /* 0x0000002d4c9e723e */ /* 0x001fe200000010ff */
[-C--:B------:R-:W-:Y:S01]  /*ab10*/  FMUL.FTZ R9, R156, R7.reuse ;  /* 0x000000079c097220 */ /* 0x080fe20000410000 */
[----:B------:R-:W-:Y:S01]  /*ab20*/  HGMMA.64x128x16.F32.BF16 R88, R152, gdesc[UR4].tnspB, R88, gsb0 ;  /* 0x41e0000498587df0 */ /* 0x000fe20008001858 */
[-CC-:B------:R-:W-:Y:S01]  /*ab30*/  FFMA.FTZ R156, R28, R7.reuse, -R31.reuse ;  /* 0x000000071c9c7223 */ /* 0x180fe2000001081f */
[----:B------:R-:W-:-:S03]  /*ab40*/  FFMA.FTZ R28, R50, R7, -R31 ;  /* 0x00000007321c7223 */ /* 0x000fc6000001081f */
[----:B------:R-:W-:Y:S08]  /*ab50*/  MUFU.EX2 R167, R167 ;  /* 0x000000a700a77308 */ /* 0x000ff00000000800 */
[----:B------:R-:W0:Y:S08]  /*ab60*/  MUFU.EX2 R9, R9 ;  /* 0x0000000900097308 */ /* 0x000e300000000800 */
[----:B------:R-:W1:Y:S08]  /*ab70*/  MUFU.EX2 R156, R156 ;  /* 0x0000009c009c7308 */ /* 0x000e700000000800 */
[----:B------:R-:W2:Y:S01]  /*ab80*/  MUFU.EX2 R28, R28 ;  /* 0x0000001c001c7308 */ /* 0x000ea20000000800 */
[----:B0-----:R-:W-:-:S04]  /*ab90*/  FFMA.FTZ R2, R9, R2, R12 ;  /* 0x0000000209027223 */ /* 0x001fc8000001000c */
[C---:B------:R-:W-:Y:S01]  /*aba0*/  FADD.FTZ R2, R181.reuse, R2 ;  /* 0x00000002b5027221 */ /* 0x040fe20000010000 */
[----:B------:R-:W-:Y:S02]  /*abb0*/  F2FP.BF16.F32.PACK_AB R181, R181, R12 ;  /* 0x0000000cb5b5723e */ /* 0x000fe400000010ff */
[----:B------:R-:W0:Y:S01]  /*abc0*/  MUFU.EX2 R62, R62 ;  /* 0x0000003e003e7308 */ /* 0x000e220000000800 */
[----:B------:R-:W-:Y:S01]  /*abd0*/  FADD.FTZ R51, R183, R2 ;  /* 0x00000002b7337221 */ /* 0x000fe20000010000 */
[----:B-1----:R-:W-:-:S06]  /*abe0*/  F2FP.BF16.F32.PACK_AB R183, R156, R183 ;  /* 0x000000b79cb7723e */ /* 0x002fcc00000010ff */
[----:B------:R-:W1:Y:S08]  /*abf0*/  MUFU.EX2 R161, R64 ;  /* 0x0000004000a17308 */ /* 0x000e700000000800 */
[----:B------:R-:W3:Y:S08]  /*ac00*/  MUFU.EX2 R66, R66 ;  /* 0x0000004200427308 */ /* 0x000ef00000000800 */
[----:B------:R-:W4:Y:S08]  /*ac10*/  MUFU.EX2 R163, R68 ;  /* 0x0000004400a37308 */ /* 0x000f300000000800 */
        /* <DEDUP_REMOVED lines=9> */
[----:B--2---:R-:W-:Y:S02]  /*acb0*/  @!P1 VIADD R42, R44, 0x28860 ;  /* 0x000288602c2a9836 */ /* 0x004fe40000000000 */
[-C--:B------:R-:W-:Y:S01]  /*acc0*/  FMUL.FTZ R88, R88, R8.reuse ;  /* 0x0000000858587220 */ /* 0x080fe20000410000 */
[-C--:B------:R-:W-:Y:S01]  /*acd0*/  FMUL.FTZ R89, R89, R8.reuse ;  /* 0x0000000859597220 */ /* 0x080fe20000410000 */
[-C--:B------:R-:W-:Y:S01]  /*ace0*/  FMUL.FTZ R92, R92, R8.reuse ;  /* 0x000000085c5c7220 */ /* 0x080fe20000410000 */
[-C--:B------:R-:W-:Y:S01]  /*acf0*/  FMUL.FTZ R93, R93, R8.reuse ;  /* 0x000000085d5d7220 */ /* 0x080fe20000410000 */
[----:B------:R-:W-:Y:S01]  /*ad00*/  @!P1 PRMT R42, RZ, 0x654, R42 ;  /* 0x00000654ff2a9816 */ /* 0x000fe2000000002a */
[----:B0-----:R-:W-:Y:S01]  /*ad10*/  FADD.FTZ R40, R10, R3 ;  /* 0x000000030a287221 */ /* 0x001fe20000010000 */
[----:B------:R-:W-:Y:S01]  /*ad20*/  MUFU.EX2 R155, R86 ;  /* 0x00000056009b7308 */ /* 0x000fe20000000800 */
[-C--:B------:R-:W-:Y:S01]  /*ad30*/  FMUL.FTZ R96, R96, R8.reuse ;  /* 0x0000000860607220 */ /* 0x080fe20000410000 */
[----:B------:R0:W-:Y:S01]  /*ad40*/  @!P1 SYNCS.ARRIVE.TRANS64.RED.A1T0 RZ, [R42+URZ], RZ ;  /* 0x000000ff2aff99a7 */ /* 0x0001e2000810043f */
        /* <DEDUP_REMOVED lines=30> */
[----:B------:R-:W-:Y:S01]  /*af30*/  F2FP.BF16.F32.PACK_AB R164, R162, R35 ;  /* 0x00000023a2a4723e */ /* 0x000fe200000010ff */
[-C--:B------:R-:W-:Y:S01]  /*af40*/  FMUL.FTZ R125, R125, R8.reuse ;  /* 0x000000087d7d7220 */ /* 0x080fe20000410000 */
[----:B------:R-:W-:Y:S01]  /*af50*/  FADD.FTZ R3, R27, R2 ;  /* 0x000000021b037221 */ /* 0x000fe20000010000 */
[----:B0-----:R-:W-:Y:S01]  /*af60*/  FADD.FTZ R42, R24, R51 ;  /* 0x00000033182a7221 */ /* 0x001fe20000010000 */
[-CC-:B------:R-:W-:Y:S01]  /*af70*/  FFMA.FTZ R2, R168, R7.reuse, -R31.reuse ;  /* 0x00000007a8027223 */ /* 0x180fe2000001081f */
[----:B------:R-:W-:Y:S01]  /*af80*/  FFMA.FTZ R31, R170, R7, -R31 ;  /* 0x00000007aa1f7223 */ /* 0x000fe2000001081f */
[----:B------:R-:W-:Y:S01]  /*af90*/  FADD.FTZ R40, R166, R3 ;  /* 0x00000003a6287221 */ /* 0x000fe20000010000 */
[----:B------:R-:W-:Y:S01]  /*afa0*/  FADD.FTZ R11, R169, R42 ;  /* 0x0000002aa90b7221 */ /* 0x000fe20000010000 */
[----:B------:R-:W-:Y:S01]  /*afb0*/  F2FP.BF16.F32.PACK_AB R170, R160, R33 ;  /* 0x00000021a0aa723e */ /* 0x000fe200000010ff */
[-C--:B------:R-:W-:Y:S01]  /*afc0*/  FMUL.FTZ R128, R128, R8.reuse ;  /* 0x0000000880807220 */ /* 0x080fe20000410000 */
[----:B------:R-:W-:Y:S01]  /*afd0*/  FADD.FTZ R3, R29, R40 ;  /* 0x000000281d037221 */ /* 0x000fe20000010000 */
[----:B------:R-:W-:Y:S01]  /*afe0*/  FADD.FTZ R20, R28, R11 ;  /* 0x0000000b1c147221 */ /* 0x000fe20000010000 */
[----:B------:R-:W-:Y:S01]  /*aff0*/  MUFU.EX2 R31, R31 ;  /* 0x0000001f001f7308 */ /* 0x000fe20000000800 */
        /* <DEDUP_REMOVED lines=16> */
[----:B------:R0:W2:Y:S01]  /*b100*/  MUFU.EX2 R11, R2 ;  /* 0x00000002000b7308 */ /* 0x0000a20000000800 */
[----:B------:R-:W-:Y:S01]  /*b110*/  FADD.FTZ R10, R162, R3 ;  /* 0x00000003a20a7221 */ /* 0x000fe20000010000 */
[----:B------:R-:W-:Y:S01]  /*b120*/  FADD.FTZ R12, R167, R12 ;  /* 0x0000000ca70c7221 */ /* 0x000fe20000010000 */
[-C--:B------:R-:W-:Y:S01]  /*b130*/  FMUL.FTZ R145, R145, R8.reuse ;  /* 0x0000000891917220 */ /* 0x080fe20000410000 */
[-C--:B------:R-:W-:Y:S01]  /*b140*/  FMUL.FTZ R148, R148, R8.reuse ;  /* 0x0000000894947220 */ /* 0x080fe20000410000 */
[----:B------:R-:W-:Y:S01]  /*b150*/  FADD.FTZ R3, R37, R10 ;  /* 0x0000000a25037221 */ /* 0x000fe20000010000 */
[----:B------:R-:W-:Y:S01]  /*b160*/  FADD.FTZ R12, R62, R12 ;  /* 0x0000000c3e0c7221 */ /* 0x000fe20000010000 */
[----:B------:R-:W-:Y:S01]  /*b170*/  FMUL.FTZ R149, R149, R8 ;  /* 0x0000000895957220 */ /* 0x000fe20000410000 */
[-C--:B------:R-:W-:Y:S01]  /*b180*/  FMUL.FTZ R90, R90, R9.reuse ;  /* 0x000000095a5a7220 */ /* 0x080fe20000410000 */
[----:B------:R-:W-:Y:S01]  /*b190*/  FADD.FTZ R10, R186, R3 ;  /* 0x00000003ba0a7221 */ /* 0x000fe20000010000 */
[----:B-1----:R-:W-:Y:S01]  /*b1a0*/  FADD.FTZ R12, R161, R12 ;  /* 0x0000000ca10c7221 */ /* 0x002fe20000010000 */
[-C--:B------:R-:W-:Y:S01]  /*b1b0*/  FMUL.FTZ R91, R91, R9.reuse ;  /* 0x000000095b5b7220 */ /* 0x080fe20000410000 */
[-C--:B------:R-:W-:Y:S01]  /*b1c0*/  FMUL.FTZ R94, R94, R9.reuse ;  /* 0x000000095e5e7220 */ /* 0x080fe20000410000 */
[----:B------:R-:W-:Y:S01]  /*b1d0*/  FADD.FTZ R3, R39, R10 ;  /* 0x0000000a27037221 */ /* 0x000fe20000010000 */
[----:B---3--:R-:W-:Y:S01]  /*b1e0*/  FADD.FTZ R12, R66, R12 ;  /* 0x0000000c420c7221 */ /* 0x008fe20000010000 */
[-C--:B------:R-:W-:Y:S01]  /*b1f0*/  FMUL.FTZ R95, R95, R9.reuse ;  /* 0x000000095f5f7220 */ /* 0x080fe20000410000 */
[-C--:B------:R-:W-:Y:S01]  /*b200*/  FMUL.FTZ R98, R98, R9.reuse ;  /* 0x0000000962627220 */ /* 0x080fe20000410000 */
[----:B------:R-:W-:Y:S01]  /*b210*/  FADD.FTZ R10, R194, R3 ;  /* 0x00000003c20a7221 */ /* 0x000fe20000010000 */
[----:B----4-:R-:W-:Y:S01]  /*b220*/  FADD.FTZ R12, R163, R12 ;  /* 0x0000000ca30c7221 */ /* 0x010fe20000010000 */
[-C--:B------:R-:W-:Y:S01]  /*b230*/  FMUL.FTZ R99, R99, R9.reuse ;  /* 0x0000000963637220 */ /* 0x080fe20000410000 */
[-C--:B------:R-:W-:Y:S01]  /*b240*/  FMUL.FTZ R102, R102, R9.reuse ;  /* 0x0000000966667220 */ /* 0x080fe20000410000 */
[----:B------:R-:W-:Y:S01]  /*b250*/  FADD.FTZ R3, R41, R10 ;  /* 0x0000000a29037221 */ /* 0x000fe20000010000 */
[----:B-----5:R-:W-:Y:S01]  /*b260*/  FADD.FTZ R12, R70, R12 ;  /* 0x0000000c460c7221 */ /* 0x020fe20000010000 */
        /* <DEDUP_REMOVED lines=18> */
[----:B0-----:R-:W-:Y:S01]  /*b390*/  FADD.FTZ R2, R76, R3 ;  /* 0x000000034c027221 */ /* 0x001fe20000010000 */
[----:B------:R-:W-:Y:S01]  /*b3a0*/  FADD.FTZ R12, R153, R12 ;  /* 0x0000000c990c7221 */ /* 0x000fe20000010000 */
[-C--:B------:R-:W-:Y:S01]  /*b3b0*/  FMUL.FTZ R123, R123, R9.reuse ;  /* 0x000000097b7b7220 */ /* 0x080fe20000410000 */
[-C--:B------:R-:W-:Y:S01]  /*b3c0*/  FMUL.FTZ R126, R126, R9.reuse ;  /* 0x000000097e7e7220 */ /* 0x080fe20000410000 */
[----:B------:R-:W-:Y:S01]  /*b3d0*/  FADD.FTZ R3, R47, R2 ;  /* 0x000000022f037221 */ /* 0x000fe20000010000 */
[----:B--2---:R-:W-:Y:S01]  /*b3e0*/  FADD.FTZ R12, R11, R12 ;  /* 0x0000000c0b0c7221 */ /* 0x004fe20000010000 */
[-C--:B------:R-:W-:Y:S01]  /*b3f0*/  FMUL.FTZ R127, R127, R9.reuse ;  /* 0x000000097f7f7220 */ /* 0x080fe20000410000 */
[-C--:B------:R-:W-:Y:S01]  /*b400*/  FMUL.FTZ R130, R130, R9.reuse ;  /* 0x0000000982827220 */ /* 0x080fe20000410000 */
[----:B------:R-:W-:Y:S01]  /*b410*/  FADD.FTZ R2, R80, R3 ;  /* 0x0000000350027221 */ /* 0x000fe20000010000 */
[----:B------:R-:W-:Y:S01]  /*b420*/  FADD.FTZ R12, R155, R12 ;  /* 0x0000000c9b0c7221 */ /* 0x000fe20000010000 */
[-C--:B------:R-:W-:Y:S01]  /*b430*/  FMUL.FTZ R131, R131, R9.reuse ;  /* 0x0000000983837220 */ /* 0x080fe20000410000 */
[-C--:B------:R-:W-:Y:S01]  /*b440*/  FMUL.FTZ R134, R134, R9.reuse ;  /* 0x0000000986867220 */ /* 0x080fe20000410000 */
[----:B------:R-:W-:Y:S01]  /*b450*/  FADD.FTZ R3, R49, R2 ;  /* 0x0000000231037221 */ /* 0x000fe20000010000 */
        /* <DEDUP_REMOVED lines=10> */
[----:B------:R-:W-:Y:S01]  /*b500*/  FADD.FTZ R3, R200, R3 ;  /* 0x00000003c8037221 */ /* 0x000fe20000010000 */
[----:B------:R-:W-:Y:S01]  /*b510*/  F2FP.BF16.F32.PACK_AB R179, R36, R179 ;  /* 0x000000b324b3723e */ /* 0x000fe200000010ff */
[----:B------:R-:W-:Y:S01]  /*b520*/  FADD.FTZ R2, R31, R12 ;  /* 0x0000000c1f027221 */ /* 0x000fe20000010000 */
        /* <DEDUP_REMOVED lines=20> */
[----:B------:R-:W-:Y:S01]  /*b670*/  F2FP.BF16.F32.PACK_AB R155, R31, R155 ;  /* 0x0000009b1f9b723e */ /* 0x000fe200000010ff */
[----:B------:R-:W-:Y:S06]  /*b680*/  @P2 BRA `(.L_x_1116) ;  /* 0xffffffd8000c2947 */ /* 0x000fec000383ffff */
.L_x_1107:
[----:B------:R-:W-:-:S13]  /*b690*/  ISETP.GE.AND P2, PT, R4, UR39, PT ;  /* 0x0000002704007c0c */ /* 0x000fda000bf46270 */
[----:B------:R-:W-:Y:S05]  /*b6a0*/  @!P2 BRA `(.L_x_1117) ;  /* 0x000000380020a947 */ /* 0x000fea0003800000 */
[----:B------:R-:W-:Y:S01]  /*b6b0*/  IMAD.IADD R11, R17, 0x1, -R18 ;  /* 0x00000001110b7824 */ /* 0x000fe200078e0a12 */
[----:B------:R-:W-:Y:S01]  /*b6c0*/  UMOV UR54, UR43 ;  /* 0x0000002b00367c82 */ /* 0x000fe20008000000 */
[----:B------:R-:W-:Y:S01]  /*b6d0*/  IMAD.MOV.U32 R10, RZ, RZ, R6 ;  /* 0x000000ffff0a7224 */ /* 0x000fe200078e0006 */
[----:B------:R-:W-:Y:S01]  /*b6e0*/  UMOV UR53, UR42 ;  /* 0x0000002a00357c82 */ /* 0x000fe20008000000 */
[----:B------:R-:W-:Y:S01]  /*b6f0*/  IMAD.MOV.U32 R8, RZ, RZ, R5 ;  /* 0x000000ffff087224 */ /* 0x000fe200078e0005 */
[----:B------:R-:W-:Y:S01]  /*b700*/  IADD3 R13, R11, 0x8, R0 ;  /* 0x000000080b0d7810 */ /* 0x000fe20007ffe000 */
[----:B------:R-:W-:Y:S01]  /*b710*/  IMAD.IADD R11, R0, 0x1, R11 ;  /* 0x00000001000b7824 */ /* 0x000fe200078e020b */
[----:B------:R-:W-:Y:S01]  /*b720*/  ULDC UR50, c[0x0][0x9e4] ;  /* 0x0002790000327ab9 */ /* 0x000fe20000000800 */
[----:B------:R-:W-:Y:S01]  /*b730*/  ULDC UR52, c[0x0][0x9d8] ;  /* 0x0002760000347ab9 */ /* 0x000fe20000000800 */
[----:B------:R-:W-:Y:S01]  /*b740*/  LOP3.LUT R9, RZ, R13, RZ, 0x33, !PT ;  /* 0x0000000dff097212 */ /* 0x000fe200078e33ff */
[----:B------:R-:W-:-:S06]  /*b750*/  ULDC UR51, c[0x0][0x9e0] ;  /* 0x0002780000337ab9 */ /* 0x000fcc0000000800 */
.L_x_1134:
        /* <DEDUP_REMOVED lines=9> */
.L_x_1119:
[----:B------:R-:W-:Y:S01]  /*b7f0*/  ULEA UR6, UR42, UR41, 0x3 ;  /* 0x000000292a067291 */ /* 0x000fe2000f8e183f */
[----:B------:R-:W-:-:S05]  /*b800*/  IMAD.U32 R5, RZ, RZ, UR43 ;  /* 0x0000002bff057e24 */ /* 0x000fca000f8e00ff */
[----:B------:R-:W-:-:S04]  /*b810*/  SHF.L.U32 R5, R5, 0x1f, RZ ;  /* 0x0000001f05057819 */ /* 0x000fc800000006ff */
[----:B------:R0:W1:Y:S01]  /*b820*/  SYNCS.PHASECHK.TRANS64.TRYWAIT P2, [UR6+0x28830], R5 ;  /* 0x02883005ff0075a7 */ /* 0x0000620008040146 */
[----:B------:R-:W-:Y:S05]  /*b830*/  @!P0 BRA `(.L_x_1120) ;  /* 0x0000000000048947 */ /* 0x000fea0003800000 */
[----:B------:R-:W-:Y:S01]  /*b840*/  BPT.TRAP 0x1 ;  /* 0x000000040000795c */ /* 0x000fe20000300000 */
.L_x_1120:
[----:B-1----:R-:W-:Y:S05]  /*b850*/  @P2 BRA `(.L_x_1118) ;  /* 0x0000000000082947 */ /* 0x002fea0003800000 */
[----:B------:R-:W1:Y:S02]  /*b860*/  SYNCS.PHASECHK.TRANS64.TRYWAIT P2, [UR6+0x28830], R5 ;  /* 0x02883005ff0075a7 */ /* 0x000e640008040146 */
[----:B-1----:R-:W-:Y:S05]  /*b870*/  @!P2 BRA `(.L_x_1121) ;  /* 0x000000b000e0a947 */ /* 0x002fea0003800000 */
.L_x_1118:
        /* <DEDUP_REMOVED lines=47> */
.L_x_1123:
[----:B------:R-:W-:Y:S01]  /*bb70*/  ULEA UR6, UR53, UR41, 0x3 ;  /* 0x0000002935067291 */ /* 0x000fe2000f8e183f */
[----:B------:R-:W-:-:S05]  /*bb80*/  IMAD.U32 R5, RZ, RZ, UR54 ;  /* 0x00000036ff057e24 */ /* 0x000fca000f8e00ff */
[----:B------:R-:W-:-:S04]  /*bb90*/  SHF.L.U32 R5, R5, 0x1f, RZ ;  /* 0x0000001f05057819 */ /* 0x000fc800000006ff */
[----:B------:R0:W1:Y:S01]  /*bba0*/  SYNCS.PHASECHK.TRANS64.TRYWAIT P2, [UR6+0x28850], R5 ;  /* 0x02885005ff0075a7 */ /* 0x0000620008040146 */
[----:B------:R-:W-:Y:S05]  /*bbb0*/  @!P0 BRA `(.L_x_1124) ;  /* 0x0000000000048947 */ /* 0x000fea0003800000 */
[----:B------:R-:W-:Y:S01]  /*bbc0*/  BPT.TRAP 0x1 ;  /* 0x000000040000795c */ /* 0x000fe20000300000 */
.L_x_1124:
[----:B-1----:R-:W-:Y:S05]  /*bbd0*/  @P2 BRA `(.L_x_1122) ;  /* 0x0000000000082947 */ /* 0x002fea0003800000 */
[----:B------:R-:W1:Y:S02]  /*bbe0*/  SYNCS.PHASECHK.TRANS64.TRYWAIT P2, [UR6+0x28850], R5 ;  /* 0x02885005ff0075a7 */ /* 0x000e640008040146 */
[----:B-1----:R-:W-:Y:S05]  /*bbf0*/  @!P2 BRA `(.L_x_1125) ;  /* 0x000000b00018a947 */ /* 0x002fea0003800000 */
.L_x_1122:
        /* <DEDUP_REMOVED lines=10> */
[----:B------:R-:W-:Y:S01]  /*bca0*/  FMUL.FTZ R56, R57, UR52 ;  /* 0x0000003439387c20 */ /* 0x000fe20008410000 */
[----:B------:R-:W-:Y:S01]  /*bcb0*/  FMUL.FTZ R12, R27, UR52 ;  /* 0x000000341b0c7c20 */ /* 0x000fe20008410000 */
[----:B------:R-:W-:Y:S01]  /*bcc0*/  ULOP3.LUT UR6, UR6, 0x4000000, URZ, 0xfc, !UPT ;  /* 0x0400000006067892 */ /* 0x000fe2000f8efc3f */
[----:B------:R-:W-:Y:S01]  /*bcd0*/  FMUL.FTZ R15, R30, UR52 ;  /* 0x000000341e0f7c20 */ /* 0x000fe20008410000 */
[----:B------:R-:W-:Y:S01]  /*bce0*/  FMUL.FTZ R14, R31, UR52 ;  /* 0x000000341f0e7c20 */ /* 0x000fe20008410000 */
[----:B------:R-:W-:Y:S01]  /*bcf0*/  FMUL.FTZ R25, R51, UR52 ;  /* 0x0000003433197c20 */ /* 0x000fe20008410000 */
[----:B------:R-:W-:Y:S01]  /*bd00*/  ULEA UR10, UR53, UR6, 0xb ;  /* 0x00000006350a7291 */ /* 0x000fe2000f8e583f */
[----:B------:R-:W-:Y:S01]  /*bd10*/  FMUL.FTZ R57, R60, UR52 ;  /* 0x000000343c397c20 */ /* 0x000fe20008410000 */
[----:B01----:R-:W-:Y:S01]  /*bd20*/  FMUL.FTZ R5, R24, UR52 ;  /* 0x0000003418057c20 */ /* 0x003fe20008410000 */
        /* <DEDUP_REMOVED lines=92> */
[----:B------:R-:W-:Y:S01]  /*c2f0*/  WARPGROUP.ARRIVE ;  /* 0x00000000000079c5 */ /* 0x000fe20000000000 */
[----:B------:R-:W-:Y:S01]  /*c300*/  FMUL.FTZ R168, R48, UR52 ;  /* 0x0000003430a87c20 */ /* 0x000fe20008410000 */
[----:B------:R-:W-:-:S05]  /*c310*/  FMUL.FTZ R48, R83, UR52 ;  /* 0x0000003453307c20 */ /* 0x000fca0008410000 */
[----:B------:R-:W-:Y:S01]  /*c320*/  HGMMA.64x128x16.F32.BF16 R88, R164, gdesc[UR4].tnspB, R88, gsb0 ;  /* 0x41e00004a4587df0 */ /* 0x000fe20008001858 */
[----:B------:R-:W-:Y:S01]  /*c330*/  UIADD3 UR6, UR10, 0x280, URZ ;  /* 0x000002800a067890 */ /* 0x000fe2000fffe03f */
[----:B------:R-:W0:Y:S01]  /*c340*/  MUFU.TANH R168, R168 ;  /* 0x000000a800a87308 */ /* 0x000e220000002400 */
[----:B------:R-:W-:-:S07]  /*c350*/  UMOV UR7, 0x40000040 ;  /* 0x4000004000077882 */ /* 0x000fce0000000000 */
[----:B------:R-:W0:Y:S01]  /*c360*/  MUFU.TANH R48, R48 ;  /* 0x0000003000307308 */ /* 0x000e220000002400 */
[----:B------:R-:W-:Y:S02]  /*c370*/  WARPGROUP.DEPBAR.LE gsb0, 0x0 ;  /* 0x00008000000079c5 */ /* 0x000fe40000010000 */
        /* <DEDUP_REMOVED lines=11> */
[----:B------:R-:W-:Y:S01]  /*c430*/  IADD3 R58, -R184, 0xb, RZ ;  /* 0x0000000bb83a7810 */ /* 0x000fe20007ffe1ff */
[----:B------:R-:W-:Y:S01]  /*c440*/  FMUL.FTZ R166, R44, UR52 ;  /* 0x000000342ca67c20 */ /* 0x000fe20008410000 */
[----:B------:R-:W-:-:S02]  /*c450*/  @!P1 VIADD R54, R54, 0x28840 ;  /* 0x0002884036369836 */ /* 0x000fc40000000000 */
[----:B------:R-:W-:Y:S01]  /*c460*/  FMUL.FTZ R167, R45, UR52 ;  /* 0x000000342da77c20 */ /* 0x000fe20008410000 */
[----:B------:R-:W-:Y:S01]  /*c470*/  FMUL.FTZ R44, R75, UR52 ;  /* 0x000000344b2c7c20 */ /* 0x000fe20008410000 */
[----:B------:R-:W-:Y:S01]  /*c480*/  FMUL.FTZ R45, R79, UR52 ;  /* 0x000000344f2d7c20 */ /* 0x000fe20008410000 */
[----:B------:R-:W0:Y:S01]  /*c490*/  MUFU.TANH R164, R164 ;  /* 0x000000a400a47308 */ /* 0x000e220000002400 */
[----:B------:R-:W-:-:S07]  /*c4a0*/  @!P1 PRMT R54, RZ, 0x654, R54 ;  /* 0x00000654ff369816 */ /* 0x000fce0000000036 */
        /* <DEDUP_REMOVED lines=51> */
[----:B-1234-:R-:W-:Y:S05]  /*c7e0*/  @!P6 BRA `(.L_x_1126) ;  /* 0x00000000005ce947 */ /* 0x01efea0003800000 */
[----:B------:R-:W-:Y:S01]  /*c7f0*/  ISETP.GT.AND P2, PT, R11, -0x1, PT ;  /* 0xffffffff0b00780c */ /* 0x000fe20003f44270 */
[----:B------:R-:W-:-:S12]  /*c800*/  BSSY B0, `(.L_x_1127) ;  /* 0x0000011000007945 */ /* 0x000fd80003800000 */
[----:B------:R-:W-:Y:S05]  /*c810*/  @P2 BRA `(.L_x_1128) ;  /* 0x0000000000242947 */ /* 0x000fea0003800000 */
[----:B------:R-:W-:Y:S01]  /*c820*/  IMAD.U32 R153, RZ, RZ, UR50 ;  /* 0x00000032ff997e24 */ /* 0x000fe2000f8e00ff */
[----:B------:R-:W-:-:S04]  /*c830*/  IADD3 R66, R0, R17, -R18 ;  /* 0x0000001100427210 */ /* 0x000fc80007ffe812 */
[----:B------:R-:W-:Y:S02]  /*c840*/  ISETP.NE.AND P2, PT, R153, 0x1, PT ;  /* 0x000000019900780c */ /* 0x000fe40003f45270 */
[----:B------:R-:W-:-:S11]  /*c850*/  LOP3.LUT R69, RZ, R66, RZ, 0x33, !PT ;  /* 0x00000042ff457212 */ /* 0x000fd600078e33ff */
[----:B0-----:R-:W0:Y:S02]  /*c860*/  @P2 LDC.64 R58, c[0x0][0x9e8] ;  /* 0x00027a00ff3a2b82 */ /* 0x001e240000000a00 */
[----:B0-----:R-:W-:-:S05]  /*c870*/  @P2 IMAD.HI.U32 R58, R69, R58, RZ ;  /* 0x0000003a453a2227 */ /* 0x001fca00078e00ff */
[----:B------:R-:W-:-:S04]  /*c880*/  @P2 SHF.R.U32.HI R69, RZ, R59, R58 ;  /* 0x0000003bff452219 */ /* 0x000fc8000001163a */
[----:B------:R-:W-:Y:S01]  /*c890*/  LOP3.LUT R58, RZ, R69, RZ, 0x33, !PT ;  /* 0x00000045ff3a7212 */ /* 0x000fe200078e33ff */
[----:B------:R-:W-:Y:S06]  /*c8a0*/  BRA `(.L_x_1129) ;  /* 0x0000000000187947 */ /* 0x000fec0003800000 */
.L_x_1128:
[----:B------:R-:W-:-:S05]  /*c8b0*/  IMAD.U32 R153, RZ, RZ, UR50 ;  /* 0x00000032ff997e24 */ /* 0x000fca000f8e00ff */
[----:B------:R-:W-:-:S13]  /*c8c0*/  ISETP.NE.AND P2, PT, R153, 0x1, PT ;  /* 0x000000019900780c */ /* 0x000fda0003f45270 */
[----:B0-----:R-:W0:Y:S02]  /*c8d0*/  @P2 LDC.64 R58, c[0x0][0x9e8] ;  /* 0x00027a00ff3a2b82 */ /* 0x001e240000000a00 */
[----:B0-----:R-:W-:-:S04]  /*c8e0*/  @P2 IMAD.HI.U32 R66, R11, R58, RZ ;  /* 0x0000003a0b422227 */ /* 0x001fc800078e00ff */
[----:B------:R-:W-:Y:S01]  /*c8f0*/  IMAD.MOV.U32 R58, RZ, RZ, R11 ;  /* 0x000000ffff3a7224 */ /* 0x000fe200078e000b */
[----:B------:R-:W-:-:S07]  /*c900*/  @P2 SHF.R.U32.HI R58, RZ, R59, R66 ;  /* 0x0000003bff3a2219 */ /* 0x000fce0000011642 */
.L_x_1129:
[----:B------:R-:W-:Y:S05]  /*c910*/  BSYNC B0 ;  /* 0x0000000000007941 */ /* 0x000fea0003800000 */
.L_x_1127:
[----:B------:R-:W-:-:S04]  /*c920*/  IMAD R59, R58, R153, -R158 ;  /* 0x000000993a3b7224 */ /* 0x000fc800078e0a9e */
[----:B------:R-:W-:-:S05]  /*c930*/  IMAD R58, R16, -0x2, R59 ;  /* 0xfffffffe103a7824 */ /* 0x000fca00078e023b */
[----:B------:R-:W-:Y:S02]  /*c940*/  VIADDMNMX R65, R58, R153, R65, PT ;  /* 0x000000993a417246 */ /* 0x000fe40003800141 */
[----:B------:R-:W-:-:S07]  /*c950*/  VIMNMX R67, R67, R58, !PT ;  /* 0x0000003a43437248 */ /* 0x000fce0007fe0100 */
.L_x_1126:
[----:B------:R-:W-:-:S04]  /*c960*/  ISETP.GT.AND P2, PT, R4, -0x1, PT ;  /* 0xffffffff0400780c */ /* 0x000fc80003f44270 */
[C---:B------:R-:W-:Y:S02]  /*c970*/  ISETP.GT.AND P4, PT, R67.reuse, RZ, P2 ;  /* 0x000000ff4300720c */ /* 0x040fe40001784270 */
[----:B------:R-:W-:Y:S02]  /*c980*/  ISETP.GT.AND P5, PT, R67, 0x1, P2 ;  /* 0x000000014300780c */ /* 0x000fe400017a4270 */
[C---:B------:R-:W-:Y:S02]  /*c990*/  ISETP.LT.OR P4, PT, R65.reuse, 0x1, P4 ;  /* 0x000000014100780c */ /* 0x040fe40002781670 */
[----:B------:R-:W-:Y:S02]  /*c9a0*/  ISETP.LT.OR P5, PT, R65, 0x2, P5 ;  /* 0x000000024100780c */ /* 0x000fe40002fa1670 */
[----:B0-----:R-:W-:Y:S02]  /*c9b0*/  FSEL R180, R5, -INF , !P4 ;  /* 0xff80000005b47808 */ /* 0x001fe40006000000 */
        /* <DEDUP_REMOVED lines=88> */
[--C-:B------:R-:W-:Y:S02]  /*cf40*/  IADD3 R49, R83, 0x8, R0.reuse ;  /* 0x0000000853317810 */ /* 0x100fe40007ffe000 */
[----:B------:R-:W-:Y:S02]  /*cf50*/  IADD3 R51, R87, 0x8, R0 ;  /* 0x0000000857337810 */ /* 0x000fe40007ffe000 */
[----:B------:R-:W-:-:S02]  /*cf60*/  FSEL R60, R81, -INF , !P3 ;  /* 0xff800000513c7808 */ /* 0x000fc40005800000 */
[----:B------:R-:W-:Y:S02]  /*cf70*/  FSEL R56, R79, -INF , !P4 ;  /* 0xff8000004f387808 */ /* 0x000fe40006000000 */
[----:B------:R-:W-:Y:S01]  /*cf80*/  FSEL R52, R85, -INF , !P5 ;  /* 0xff80000055347808 */ /* 0x000fe20006800000 */
[----:B------:R-:W-:Y:S06]  /*cf90*/  @!P6 BRA `(.L_x_1130) ;  /* 0x000000000058e947 */ /* 0x000fec0003800000 */
        /* <DEDUP_REMOVED lines=11> */
.L_x_1132:
[----:B------:R-:W-:Y:S02]  /*d050*/  IMAD.U32 R7, RZ, RZ, UR50 ;  /* 0x00000032ff077e24 */ /* 0x000fe4000f8e00ff */
[----:B------:R-:W-:-:S03]  /*d060*/  IMAD.MOV.U32 R5, RZ, RZ, R13 ;  /* 0x000000ffff057224 */ /* 0x000fc600078e000d */
[----:B------:R-:W-:-:S13]  /*d070*/  ISETP.NE.AND P3, PT, R7, 0x1, PT ;  /* 0x000000010700780c */ /* 0x000fda0003f65270 */
[----:B------:R-:W0:Y:S02]  /*d080*/  @P3 LDC.64 R30, c[0x0][0x9e8] ;  /* 0x00027a00ff1e3b82 */ /* 0x000e240000000a00 */
[----:B0-----:R-:W-:-:S05]  /*d090*/  @P3 IMAD.HI.U32 R30, R13, R30, RZ ;  /* 0x0000001e0d1e3227 */ /* 0x001fca00078e00ff */
[----:B------:R-:W-:-:S07]  /*d0a0*/  @P3 SHF.R.U32.HI R5, RZ, R31, R30 ;  /* 0x0000001fff053219 */ /* 0x000fce000001161e */
.L_x_1133:
[----:B------:R-:W-:Y:S05]  /*d0b0*/  BSYNC B0 ;  /* 0x0000000000007941 */ /* 0x000fea0003800000 */
.L_x_1131:
[----:B------:R-:W-:-:S04]  /*d0c0*/  IMAD R5, R5, R7, -R158 ;  /* 0x0000000705057224 */ /* 0x000fc800078e0a9e */
[----:B------:R-:W-:-:S05]  /*d0d0*/  IMAD R30, R16, -0x2, R5 ;  /* 0xfffffffe101e7824 */ /* 0x000fca00078e0205 */
[----:B------:R-:W-:Y:S02]  /*d0e0*/  VIADDMNMX R49, R30, R7, R49, PT ;  /* 0x000000071e317246 */ /* 0x000fe40003800131 */
[----:B------:R-:W-:-:S07]  /*d0f0*/  VIMNMX R51, R51, R30, !PT ;  /* 0x0000001e33337248 */ /* 0x000fce0007fe0100 */
.L_x_1130:
[----:B------:R-:W-:Y:S01]  /*d100*/  FMNMX.FTZ R5, R180, R8, !PT ;  /* 0x00000008b4057209 */ /* 0x000fe20007810000 */
[----:B------:R-:W0:Y:S01]  /*d110*/  LDC R7, c[0x0][0x988] ;  /* 0x00026200ff077b82 */ /* 0x000e220000000800 */
        /* <DEDUP_REMOVED lines=53> */
[----:B------:R-:W1:Y:S02]  /*d470*/  SHFL.BFLY PT, R5, R30, 0x2, 0x1f ;  /* 0x0c401f001e057f89 */ /* 0x000e6400000e0000 */
[----:B-1----:R-:W-:Y:S02]  /*d480*/  FMNMX.FTZ R31, R30, R5, !PT ;  /* 0x000000051e1f7209 */ /* 0x002fe40007810000 */
[----:B------:R-:W-:Y:S02]  /*d490*/  FSEL R30, R15, -INF , !P4 ;  /* 0xff8000000f1e7808 */ /* 0x000fe40006000000 */
[----:B------:R-:W-:Y:S01]  /*d4a0*/  ISETP.GT.AND P4, PT, R51, 0x11, P2 ;  /* 0x000000113300780c */ /* 0x000fe20001784270 */
[----:B------:R-:W1:Y:S03]  /*d4b0*/  SHFL.BFLY PT, R158, R31, 0x1, 0x1f ;  /* 0x0c201f001f9e7f89 */ /* 0x000e6600000e0000 */
[----:B------:R-:W-:-:S04]  /*d4c0*/  ISETP.LT.OR P4, PT, R49, 0x12, P4 ;  /* 0x000000123100780c */ /* 0x000fc80002781670 */
[----:B------:R-:W-:Y:S02]  /*d4d0*/  FSEL R20, R20, -INF , !P4 ;  /* 0xff80000014147808 */ /* 0x000fe40006000000 */
[----:B------:R-:W-:-:S04]  /*d4e0*/  ISETP.GT.AND P4, PT, R51, 0x19, P2 ;  /* 0x000000193300780c */ /* 0x000fc80001784270 */
[----:B------:R-:W-:-:S04]  /*d4f0*/  ISETP.LT.OR P4, PT, R49, 0x1a, P4 ;  /* 0x0000001a3100780c */ /* 0x000fc80002781670 */
[----:B------:R-:W-:Y:S02]  /*d500*/  FSEL R162, R27, -INF , !P4 ;  /* 0xff8000001ba27808 */ /* 0x000fe40006000000 */
[----:B------:R-:W-:-:S04]  /*d510*/  ISETP.GT.AND P4, PT, R51, 0x21, P2 ;  /* 0x000000213300780c */ /* 0x000fc80001784270 */
[----:B------:R-:W-:Y:S02]  /*d520*/  ISETP.LT.OR P4, PT, R49, 0x22, P4 ;  /* 0x000000223100780c */ /* 0x000fe40002781670 */
[----:B-1----:R-:W-:Y:S02]  /*d530*/  FMNMX.FTZ R5, R31, R158, !PT ;  /* 0x0000009e1f057209 */ /* 0x002fe40007810000 */
[----:B------:R-:W-:Y:S02]  /*d540*/  FSEL R26, R26, -INF , !P4 ;  /* 0xff8000001a1a7808 */ /* 0x000fe40006000000 */
[----:B------:R-:W-:Y:S01]  /*d550*/  ISETP.GT.AND P4, PT, R51, RZ, P2 ;  /* 0x000000ff3300720c */ /* 0x000fe20001784270 */
[----:B0-----:R-:W-:Y:S01]  /*d560*/  FMUL.FTZ R31, R5, R7 ;  /* 0x00000007051f7220 */ /* 0x001fe20000410000 */
[----:B------:R-:W-:Y:S02]  /*d570*/  FSEL R158, R12, -INF , !P5 ;  /* 0xff8000000c9e7808 */ /* 0x000fe40006800000 */
[----:B------:R-:W-:-:S02]  /*d580*/  ISETP.LT.OR P4, PT, R49, 0x1, P4 ;  /* 0x000000013100780c */ /* 0x000fc40002781670 */
[----:B------:R-:W-:Y:S02]  /*d590*/  ISETP.GT.AND P5, PT, R51, 0x10, P2 ;  /* 0x000000103300780c */ /* 0x000fe400017a4270 */
[----:B------:R-:W-:Y:S02]  /*d5a0*/  FSEL R33, R6, -INF , !P4 ;  /* 0xff80000006217808 */ /* 0x000fe40006000000 */
[----:B------:R-:W-:Y:S02]  /*d5b0*/  ISETP.LT.OR P5, PT, R49, 0x11, P5 ;  /* 0x000000113100780c */ /* 0x000fe40002fa1670 */
[----:B------:R-:W-:Y:S02]  /*d5c0*/  FMNMX.FTZ R27, R33, R10, !PT ;  /* 0x0000000a211b7209 */ /* 0x000fe40007810000 */
[----:B------:R-:W-:Y:S02]  /*d5d0*/  ISETP.GT.AND P4, PT, R51, 0x30, P2 ;  /* 0x000000303300780c */ /* 0x000fe40001784270 */
[----:B------:R-:W-:-:S02]  /*d5e0*/  FMNMX.FTZ R27, R158, R27, !PT ;  /* 0x0000001b9e1b7209 */ /* 0x000fc40007810000 */
[----:B------:R-:W-:Y:S02]  /*d5f0*/  FSEL R12, R21, -INF , !P5 ;  /* 0xff800000150c7808 */ /* 0x000fe40006800000 */
[----:B------:R-:W-:Y:S02]  /*d600*/  FMNMX.FTZ R27, R30, R27, !PT ;  /* 0x0000001b1e1b7209 */ /* 0x000fe40007810000 */
[----:B------:R-:W-:Y:S02]  /*d610*/  ISETP.LT.OR P4, PT, R49, 0x31, P4 ;  /* 0x000000313100780c */ /* 0x000fe40002781670 */
[----:B------:R-:W-:Y:S02]  /*d620*/  FMNMX.FTZ R27, R14, R27, !PT ;  /* 0x0000001b0e1b7209 */ /* 0x000fe40007810000 */
[----:B------:R-:W-:Y:S02]  /*d630*/  FSETP.NEU.FTZ.AND P5, PT, R5, -INF , PT ;  /* 0xff8000000500780b */ /* 0x000fe40003fbd000 */
[----:B------:R-:W-:-:S02]  /*d640*/  FMNMX.FTZ R27, R12, R27, !PT ;  /* 0x0000001b0c1b7209 */ /* 0x000fc40007810000 */
[----:B------:R-:W-:Y:S02]  /*d650*/  FSEL R32, R32, -INF , !P4 ;  /* 0xff80000020207808 */ /* 0x000fe40006000000 */
[----:B------:R-:W-:Y:S02]  /*d660*/  ISETP.GT.AND P4, PT, R51, 0x38, P2 ;  /* 0x000000383300780c */ /* 0x000fe40001784270 */
[----:B------:R-:W-:Y:S02]  /*d670*/  FMNMX.FTZ R27, R20, R27, !PT ;  /* 0x0000001b141b7209 */ /* 0x000fe40007810000 */
[----:B------:R-:W-:Y:S02]  /*d680*/  FSEL R31, R31, RZ, P5 ;  /* 0x000000ff1f1f7208 */ /* 0x000fe40002800000 */
[----:B------:R-:W-:Y:S02]  /*d690*/  ISETP.LT.OR P4, PT, R49, 0x39, P4 ;  /* 0x000000393100780c */ /* 0x000fe40002781670 */
[----:B------:R-:W-:Y:S01]  /*d6a0*/  FMNMX.FTZ R27, R28, R27, !PT ;  /* 0x0000001b1c1b7209 */ /* 0x000fe20007810000 */
[-CC-:B------:R-:W-:Y:S01]  /*d6b0*/  FFMA.FTZ R21, R184, R7.reuse, -R31.reuse ;  /* 0x00000007b8157223 */ /* 0x180fe2000001081f */
[----:B------:R-:W-:Y:S01]  /*d6c0*/  FSEL R184, R29, -INF , !P4 ;  /* 0xff8000001db87808 */ /* 0x000fe20006000000 */
[--C-:B------:R-:W-:Y:S01]  /*d6d0*/  FFMA.FTZ R6, R174, R7, -R31.reuse ;  /* 0x00000007ae067223 */ /* 0x100fe2000001081f */
[----:B------:R-:W-:Y:S01]  /*d6e0*/  FMNMX.FTZ R29, R162, R27, !PT ;  /* 0x0000001ba21d7209 */ /* 0x000fe20007810000 */
[-CC-:B------:R-:W-:Y:S01]  /*d6f0*/  FFMA.FTZ R15, R186, R7.reuse, -R31.reuse ;  /* 0x00000007ba0f7223 */ /* 0x180fe2000001081f */
[----:B------:R-:W-:Y:S01]  /*d700*/  FSEL R174, R25, -INF , !P3 ;  /* 0xff80000019ae7808 */ /* 0x000fe20005800000 */
[--C-:B------:R-:W-:Y:S01]  /*d710*/  FFMA.FTZ R166, R166, R7, -R31.reuse ;  /* 0x00000007a6a67223 */ /* 0x100fe2000001081f */
[----:B------:R-:W-:Y:S01]  /*d720*/  FMNMX.FTZ R29, R164, R29, !PT ;  /* 0x0000001da41d7209 */ /* 0x000fe20007810000 */
[----:B------:R0:W-:Y:S01]  /*d730*/  MUFU.EX2 R25, R6 ;  /* 0x0000000600197308 */ /* 0x0001e20000000800 */
[----:B------:R-:W-:Y:S01]  /*d740*/  ISETP.GT.AND P3, PT, R51, 0x39, P2 ;  /* 0x000000393300780c */ /* 0x000fe20001764270 */
[--C-:B------:R-:W-:Y:S01]  /*d750*/  FFMA.FTZ R84, R84, R7, -R31.reuse ;  /* 0x0000000754547223 */ /* 0x100fe2000001081f */
[----:B------:R-:W-:Y:S01]  /*d760*/  FMNMX.FTZ R29, R26, R29, !PT ;  /* 0x0000001d1a1d7209 */ /* 0x000fe20007810000 */
[-CC-:B------:R-:W-:Y:S01]  /*d770*/  FFMA.FTZ R59, R56, R7.reuse, -R31.reuse ;  /* 0x00000007383b7223 */ /* 0x180fe2000001081f */
[----:B------:R-:W-:Y:S01]  /*d780*/  ISETP.LT.OR P3, PT, R49, 0x3a, P3 ;  /* 0x0000003a3100780c */ /* 0x000fe20001f61670 */
[--C-:B------:R-:W-:Y:S01]  /*d790*/  FFMA.FTZ R180, R180, R7, -R31.reuse ;  /* 0x00000007b4b47223 */ /* 0x100fe2000001081f */
[----:B------:R-:W-:Y:S01]  /*d7a0*/  FMNMX.FTZ R29, R34, R29, !PT ;  /* 0x0000001d221d7209 */ /* 0x000fe20007810000 */
[-CC-:B------:R-:W-:Y:S01]  /*d7b0*/  FFMA.FTZ R182, R182, R7.reuse, -R31.reuse ;  /* 0x00000007b6b67223 */ /* 0x180fe2000001081f */
[----:B------:R-:W-:Y:S01]  /*d7c0*/  FSEL R186, R35, -INF , !P3 ;  /* 0xff80000023ba7808 */ /* 0x000fe20005800000 */
[-CC-:B0-----:R-:W-:Y:S01]  /*d7d0*/  FFMA.FTZ R6, R172, R7.reuse, -R31.reuse ;  /* 0x00000007ac067223 */ /* 0x181fe2000001081f */
[C---:B------:R-:W-:Y:S01]  /*d7e0*/  ISETP.GT.AND P3, PT, R51.reuse, 0x41, P2 ;  /* 0x000000413300780c */ /* 0x040fe20001764270 */
[--C-:B------:R-:W-:Y:S01]  /*d7f0*/  FFMA.FTZ R172, R170, R7, -R31.reuse ;  /* 0x00000007aaac7223 */ /* 0x100fe2000001081f */
[----:B------:R-:W-:Y:S01]  /*d800*/  FMNMX.FTZ R35, R24, R29, !PT ;  /* 0x0000001d18237209 */ /* 0x000fe20007810000 */
[----:B------:R0:W-:Y:S01]  /*d810*/  MUFU.EX2 R27, R6 ;  /* 0x00000006001b7308 */ /* 0x0001e20000000800 */
[----:B------:R-:W-:Y:S01]  /*d820*/  ISETP.GT.AND P4, PT, R51, 0x40, P2 ;  /* 0x000000403300780c */ /* 0x000fe20001784270 */
[-CC-:B------:R-:W-:Y:S01]  /*d830*/  FFMA.FTZ R176, R176, R7.reuse, -R31.reuse ;  /* 0x00000007b0b07223 */ /* 0x180fe2000001081f */
[C---:B------:R-:W-:Y:S01]  /*d840*/  ISETP.LT.OR P3, PT, R49.reuse, 0x42, P3 ;  /* 0x000000423100780c */ /* 0x040fe20001f61670 */
[--C-:B------:R-:W-:Y:S01]  /*d850*/  FFMA.FTZ R178, R178, R7, -R31.reuse ;  /* 0x00000007b2b27223 */ /* 0x100fe2000001081f */
[----:B------:R-:W-:Y:S01]  /*d860*/  FMNMX.FTZ R35, R32, R35, !PT ;  /* 0x0000002320237209 */ /* 0x000fe20007810000 */
[-CC-:B------:R-:W-:Y:S01]  /*d870*/  FFMA.FTZ R168, R168, R7.reuse, -R31.reuse ;  /* 0x00000007a8a87223 */ /* 0x180fe2000001081f */
[----:B------:R-:W-:Y:S01]  /*d880*/  ISETP.LT.OR P4, PT, R49, 0x41, P4 ;  /* 0x000000413100780c */ /* 0x000fe20002781670 */
[-CC-:B------:R-:W-:Y:S01]  /*d890*/  FFMA.FTZ R66, R66, R7.reuse, -R31.reuse ;  /* 0x0000000742427223 */ /* 0x180fe2000001081f */
[----:B------:R-:W-:Y:S01]  /*d8a0*/  FSEL R170, R37, -INF , !P3 ;  /* 0xff80000025aa7808 */ /* 0x000fe20005800000 */
[--C-:B0-----:R-:W-:Y:S01]  /*d8b0*/  FFMA.FTZ R6, R160, R7, -R31.reuse ;  /* 0x00000007a0067223 */ /* 0x101fe2000001081f */
[----:B------:R-:W-:Y:S01]  /*d8c0*/  FMNMX.FTZ R37, R174, R35, !PT ;  /* 0x00000023ae257209 */ /* 0x000fe20007810000 */
[----:B------:R-:W-:Y:S01]  /*d8d0*/  FFMA.FTZ R62, R62, R7, -R31 ;  /* 0x000000073e3e7223 */ /* 0x000fe2000001081f */
[----:B------:R-:W-:Y:S01]  /*d8e0*/  FSEL R38, R38, -INF , !P4 ;  /* 0xff80000026267808 */ /* 0x000fe20006000000 */
[----:B------:R-:W-:Y:S01]  /*d8f0*/  MUFU.EX2 R35, R166 ;  /* 0x000000a600237308 */ /* 0x000fe20000000800 */
[----:B------:R-:W-:-:S02]  /*d900*/  ISETP.GT.AND P4, PT, R51, 0x48, P2 ;  /* 0x000000483300780c */ /* 0x000fc40001784270 */
[----:B------:R-:W-:Y:S02]  /*d910*/  FMNMX.FTZ R37, R184, R37, !PT ;  /* 0x00000025b8257209 */ /* 0x000fe40007810000 */
[----:B------:R-:W-:Y:S02]  /*d920*/  ISETP.GT.AND P3, PT, R51, 0x49, P2 ;  /* 0x000000493300780c */ /* 0x000fe40001764270 */
[C---:B------:R-:W-:Y:S01]  /*d930*/  ISETP.LT.OR P4, PT, R49.reuse, 0x49, P4 ;  /* 0x000000493100780c */ /* 0x040fe20002781670 */
[----:B------:R0:W-:Y:S01]  /*d940*/  MUFU.EX2 R29, R6 ;  /* 0x00000006001d7308 */ /* 0x0001e20000000800 */
[----:B------:R-:W-:Y:S02]  /*d950*/  FMNMX.FTZ R37, R186, R37, !PT ;  /* 0x00000025ba257209 */ /* 0x000fe40007810000 */
[----:B------:R-:W-:Y:S02]  /*d960*/  ISETP.LT.OR P3, PT, R49, 0x4a, P3 ;  /* 0x0000004a3100780c */ /* 0x000fe40001f61670 */
[----:B------:R-:W-:-:S02]  /*d970*/  FSEL R194, R39, -INF , !P4 ;  /* 0xff80000027c27808 */ /* 0x000fc40006000000 */
[C---:B------:R-:W-:Y:S01]  /*d980*/  ISETP.GT.AND P4, PT, R51.reuse, 0x50, P2 ;  /* 0x000000503300780c */ /* 0x040fe20001784270 */
[----:B------:R-:W-:Y:S01]  /*d990*/  MUFU.EX2 R180, R180 ;  /* 0x000000b400b47308 */ /* 0x000fe20000000800 */
[----:B------:R-:W-:Y:S01]  /*d9a0*/  FMNMX.FTZ R37, R38, R37, !PT ;  /* 0x0000002526257209 */ /* 0x000fe20007810000 */
[-CC-:B0-----:R-:W-:Y:S01]  /*d9b0*/  FFMA.FTZ R6, R154, R7.reuse, -R31.reuse ;  /* 0x000000079a067223 */ /* 0x181fe2000001081f */
[----:B------:R-:W-:Y:S01]  /*d9c0*/  FSEL R160, R36, -INF , !P3 ;  /* 0xff80000024a07808 */ /* 0x000fe20005800000 */
[----:B------:R-:W-:Y:S01]  /*d9d0*/  FFMA.FTZ R36, R156, R7, -R31 ;  /* 0x000000079c247223 */ /* 0x000fe2000001081f */
[----:B------:R-:W-:Y:S02]  /*d9e0*/  ISETP.GT.AND P3, PT, R51, 0x51, P2 ;  /* 0x000000513300780c */ /* 0x000fe40001764270 */
[----:B------:R-:W-:Y:S01]  /*d9f0*/  ISETP.LT.OR P4, PT, R49, 0x51, P4 ;  /* 0x000000513100780c */ /* 0x000fe20002781670 */
[----:B------:R-:W-:Y:S01]  /*da00*/  MUFU.EX2 R15, R15 ;  /* 0x0000000f000f7308 */ /* 0x000fe20000000800 */
[----:B------:R-:W-:-:S02]  /*da10*/  FMNMX.FTZ R37, R170, R37, !PT ;  /* 0x00000025aa257209 */ /* 0x000fc40007810000 */
[----:B------:R-:W-:Y:S02]  /*da20*/  ISETP.LT.OR P3, PT, R49, 0x52, P3 ;  /* 0x000000523100780c */ /* 0x000fe40001f61670 */
[----:B------:R-:W-:Y:S02]  /*da30*/  FSEL R42, R42, -INF , !P4 ;  /* 0xff8000002a2a7808 */ /* 0x000fe40006000000 */
[C---:B------:R-:W-:Y:S01]  /*da40*/  ISETP.GT.AND P4, PT, R51.reuse, 0x58, P2 ;  /* 0x000000583300780c */ /* 0x040fe20001784270 */
[----:B------:R-:W-:Y:S01]  /*da50*/  MUFU.EX2 R182, R182 ;  /* 0x000000b600b67308 */ /* 0x000fe20000000800 */
[----:B------:R-:W-:Y:S02]  /*da60*/  FMNMX.FTZ R37, R194, R37, !PT ;  /* 0x00000025c2257209 */ /* 0x000fe40007810000 */
[----:B------:R-:W-:Y:S02]  /*da70*/  FSEL R40, R40, -INF , !P3 ;  /* 0xff80000028287808 */ /* 0x000fe40005800000 */
[----:B------:R-:W-:-:S02]  /*da80*/  ISETP.GT.AND P3, PT, R51, 0x59, P2 ;  /* 0x000000593300780c */ /* 0x000fc40001764270 */
[C---:B------:R-:W-:Y:S01]  /*da90*/  ISETP.LT.OR P4, PT, R49.reuse, 0x59, P4 ;  /* 0x000000593100780c */ /* 0x040fe20002781670 */
[----:B------:R-:W-:Y:S01]  /*daa0*/  MUFU.EX2 R21, R21 ;  /* 0x0000001500157308 */ /* 0x000fe20000000800 */
[----:B------:R-:W-:Y:S02]  /*dab0*/  FMNMX.FTZ R39, R160, R37, !PT ;  /* 0x00000025a0277209 */ /* 0x000fe40007810000 */
[----:B------:R-:W-:Y:S02]  /*dac0*/  ISETP.LT.OR P3, PT, R49, 0x5a, P3 ;  /* 0x0000005a3100780c */ /* 0x000fe40001f61670 */
[----:B------:R-:W-:Y:S01]  /*dad0*/  FSEL R156, R43, -INF , !P4 ;  /* 0xff8000002b9c7808 */ /* 0x000fe20006000000 */
[----:B------:R-:W-:Y:S01]  /*dae0*/  FFMA.FTZ R43, R152, R7, -R31 ;  /* 0x00000007982b7223 */ /* 0x000fe2000001081f */
[----:B------:R-:W-:Y:S01]  /*daf0*/  FMNMX.FTZ R39, R42, R39, !PT ;  /* 0x000000272a277209 */ /* 0x000fe20007810000 */
[----:B------:R-:W-:Y:S01]  /*db00*/  MUFU.EX2 R37, R6 ;  /* 0x0000000600257308 */ /* 0x000fe20000000800 */
[----:B------:R-:W-:-:S02]  /*db10*/  ISETP.GT.AND P4, PT, R51, 0x60, P2 ;  /* 0x000000603300780c */ /* 0x000fc40001784270 */
[----:B------:R-:W-:Y:S02]  /*db20*/  FSEL R166, R41, -INF , !P3 ;  /* 0xff80000029a67808 */ /* 0x000fe40005800000 */
[----:B------:R-:W-:Y:S02]  /*db30*/  FMNMX.FTZ R41, R40, R39, !PT ;  /* 0x0000002728297209 */ /* 0x000fe40007810000 */
[----:B------:R-:W-:Y:S01]  /*db40*/  ISETP.LT.OR P4, PT, R49, 0x61, P4 ;  /* 0x000000613100780c */ /* 0x000fe20002781670 */
[----:B------:R0:W-:Y:S01]  /*db50*/  MUFU.EX2 R39, R43 ;  /* 0x0000002b00277308 */ /* 0x0001e20000000800 */
[----:B------:R-:W-:Y:S02]  /*db60*/  ISETP.GT.AND P3, PT, R51, 0x61, P2 ;  /* 0x000000613300780c */ /* 0x000fe40001764270 */
[----:B------:R-:W-:Y:S02]  /*db70*/  FMNMX.FTZ R41, R156, R41, !PT ;  /* 0x000000299c297209 */ /* 0x000fe40007810000 */
[----:B------:R-:W-:-:S02]  /*db80*/  FSEL R46, R46, -INF , !P4 ;  /* 0xff8000002e2e7808 */ /* 0x000fc40006000000 */
[----:B------:R-:W-:Y:S01]  /*db90*/  ISETP.GT.AND P4, PT, R51, 0x68, P2 ;  /* 0x000000683300780c */ /* 0x000fe20001784270 */
[----:B------:R-:W-:Y:S01]  /*dba0*/  MUFU.EX2 R176, R176 ;  /* 0x000000b000b07308 */ /* 0x000fe20000000800 */
[C---:B------:R-:W-:Y:S02]  /*dbb0*/  ISETP.LT.OR P3, PT, R49.reuse, 0x62, P3 ;  /* 0x000000623100780c */ /* 0x040fe40001f61670 */
[----:B------:R-:W-:Y:S02]  /*dbc0*/  FMNMX.FTZ R41, R166, R41, !PT ;  /* 0x00000029a6297209 */ /* 0x000fe40007810000 */
[----:B------:R-:W-:Y:S02]  /*dbd0*/  ISETP.LT.OR P4, PT, R49, 0x69, P4 ;  /* 0x000000693100780c */ /* 0x000fe40002781670 */
[----:B------:R-:W-:Y:S01]  /*dbe0*/  FSEL R152, R44, -INF , !P3 ;  /* 0xff8000002c987808 */ /* 0x000fe20005800000 */
[----:B------:R-:W-:Y:S01]  /*dbf0*/  FFMA.FTZ R44, R86, R7, -R31 ;  /* 0x00000007562c7223 */ /* 0x000fe2000001081f */
[----:B------:R-:W-:Y:S01]  /*dc00*/  ISETP.GT.AND P3, PT, R51, 0x69, P2 ;  /* 0x000000693300780c */ /* 0x000fe20001764270 */
[----:B------:R-:W-:Y:S01]  /*dc10*/  MUFU.EX2 R178, R178 ;  /* 0x000000b200b27308 */ /* 0x000fe20000000800 */
[----:B------:R-:W-:-:S02]  /*dc20*/  FMNMX.FTZ R41, R46, R41, !PT ;  /* 0x000000292e297209 */ /* 0x000fc40007810000 */
[----:B------:R-:W-:Y:S01]  /*dc30*/  FSEL R154, R47, -INF , !P4 ;  /* 0xff8000002f9a7808 */ /* 0x000fe20006000000 */
[----:B------:R-:W-:Y:S01]  /*dc40*/  FFMA.FTZ R47, R82, R7, -R31 ;  /* 0x00000007522f7223 */ /* 0x000fe2000001081f */
[----:B------:R-:W-:Y:S02]  /*dc50*/  ISETP.GT.AND P4, PT, R51, 0x70, P2 ;  /* 0x000000703300780c */ /* 0x000fe40001784270 */
[C---:B------:R-:W-:Y:S01]  /*dc60*/  ISETP.LT.OR P3, PT, R49.reuse, 0x6a, P3 ;  /* 0x0000006a3100780c */ /* 0x040fe20001f61670 */
[----:B------:R-:W-:Y:S01]  /*dc70*/  MUFU.EX2 R172, R172 ;  /* 0x000000ac00ac7308 */ /* 0x000fe20000000800 */
[----:B0-----:R-:W-:Y:S02]  /*dc80*/  FMNMX.FTZ R43, R152, R41, !PT ;  /* 0x00000029982b7209 */ /* 0x001fe40007810000 */
[----:B------:R-:W-:Y:S02]  /*dc90*/  ISETP.LT.OR P4, PT, R49, 0x71, P4 ;  /* 0x000000713100780c */ /* 0x000fe40002781670 */
[----:B------:R-:W-:-:S02]  /*dca0*/  FSEL R86, R45, -INF , !P3 ;  /* 0xff8000002d567808 */ /* 0x000fc40005800000 */
[C---:B------:R-:W-:Y:S01]  /*dcb0*/  ISETP.GT.AND P3, PT, R51.reuse, 0x71, P2 ;  /* 0x000000713300780c */ /* 0x040fe20001764270 */
[----:B------:R0:W-:Y:S01]  /*dcc0*/  MUFU.EX2 R41, R84 ;  /* 0x0000005400297308 */ /* 0x0001e20000000800 */
[----:B------:R-:W-:Y:S02]  /*dcd0*/  FMNMX.FTZ R43, R154, R43, !PT ;  /* 0x0000002b9a2b7209 */ /* 0x000fe40007810000 */
[----:B------:R-:W-:Y:S02]  /*dce0*/  FSEL R50, R50, -INF , !P4 ;  /* 0xff80000032327808 */ /* 0x000fe40006000000 */
[----:B------:R-:W-:Y:S02]  /*dcf0*/  ISETP.GT.AND P4, PT, R51, 0x78, P2 ;  /* 0x000000783300780c */ /* 0x000fe40001784270 */
[----:B------:R-:W-:Y:S01]  /*dd00*/  ISETP.LT.OR P3, PT, R49, 0x72, P3 ;  /* 0x000000723100780c */ /* 0x000fe20001f61670 */
[----:B------:R-:W-:Y:S01]  /*dd10*/  MUFU.EX2 R36, R36 ;  /* 0x0000002400247308 */ /* 0x000fe20000000800 */
[----:B------:R-:W-:-:S02]  /*dd20*/  FMNMX.FTZ R43, R86, R43, !PT ;  /* 0x0000002b562b7209 */ /* 0x000fc40007810000 */
[----:B------:R-:W-:Y:S02]  /*dd30*/  ISETP.GT.AND P2, PT, R51, 0x79, P2 ;  /* 0x000000793300780c */ /* 0x000fe40001744270 */
[C---:B------:R-:W-:Y:S02]  /*dd40*/  ISETP.LT.OR P4, PT, R49.reuse, 0x79, P4 ;  /* 0x000000793100780c */ /* 0x040fe40002781670 */
[----:B------:R-:W-:Y:S01]  /*dd50*/  FSEL R82, R48, -INF , !P3 ;  /* 0xff80000030527808 */ /* 0x000fe20005800000 */
[----:B------:R-:W-:Y:S01]  /*dd60*/  MUFU.EX2 R168, R168 ;  /* 0x000000a800a87308 */ /* 0x000fe20000000800 */
[----:B------:R-:W-:Y:S02]  /*dd70*/  FMNMX.FTZ R43, R50, R43, !PT ;  /* 0x0000002b322b7209 */ /* 0x000fe40007810000 */
[----:B------:R-:W-:Y:S01]  /*dd80*/  ISETP.LT.OR P2, PT, R49, 0x7a, P2 ;  /* 0x0000007a3100780c */ /* 0x000fe20001741670 */
[-CC-:B------:R-:W-:Y:S01]  /*dd90*/  FFMA.FTZ R49, R80, R7.reuse, -R31.reuse ;  /* 0x0000000750317223 */ /* 0x180fe2000001081f */
[----:B0-----:R-:W-:Y:S01]  /*dda0*/  FSEL R84, R53, -INF , !P4 ;  /* 0xff80000035547808 */ /* 0x001fe20006000000 */
[--C-:B------:R-:W-:Y:S01]  /*ddb0*/  FFMA.FTZ R53, R58, R7, -R31.reuse ;  /* 0x000000073a357223 */ /* 0x100fe2000001081f */
[----:B------:R-:W-:Y:S01]  /*ddc0*/  FMNMX.FTZ R45, R82, R43, !PT ;  /* 0x0000002b522d7209 */ /* 0x000fe20007810000 */
[----:B------:R0:W-:Y:S01]  /*ddd0*/  MUFU.EX2 R48, R47 ;  /* 0x0000002f00307308 */ /* 0x0001e20000000800 */
[----:B------:R-:W-:Y:S01]  /*dde0*/  FSEL R80, R54, -INF , !P2 ;  /* 0xff80000036507808 */ /* 0x000fe20005000000 */
[--C-:B------:R-:W-:Y:S01]  /*ddf0*/  FFMA.FTZ R54, R74, R7, -R31.reuse ;  /* 0x000000074a367223 */ /* 0x100fe2000001081f */
[----:B------:R-:W-:Y:S01]  /*de00*/  FMNMX.FTZ R45, R84, R45, !PT ;  /* 0x0000002d542d7209 */ /* 0x000fe20007810000 */
[----:B------:R-:W-:Y:S01]  /*de10*/  FFMA.FTZ R58, R60, R7, -R31 ;  /* 0x000000073c3a7223 */ /* 0x000fe2000001081f */
[----:B------:R-:W-:-:S02]  /*de20*/  FSEL R57, R5, RZ, P5 ;  /* 0x000000ff05397208 */ /* 0x000fc40002800000 */
[----:B------:R-:W-:Y:S01]  /*de30*/  FMNMX.FTZ R6, R80, R45, !PT ;  /* 0x0000002d50067209 */ /* 0x000fe20007810000 */
[----:B------:R1:W-:Y:S01]  /*de40*/  MUFU.EX2 R43, R49 ;  /* 0x00000031002b7308 */ /* 0x0003e20000000800 */
[-CC-:B------:R-:W-:Y:S01]  /*de50*/  FFMA.FTZ R45, R70, R7.reuse, -R31.reuse ;  /* 0x00000007462d7223 */ /* 0x180fe2000001081f */
[----:B------:R-:W-:Y:S01]  /*de60*/  FADD.FTZ R56, -R57, R8 ;  /* 0x0000000839387221 */ /* 0x000fe20000010100 */
[-CC-:B0-----:R-:W-:Y:S01]  /*de70*/  FFMA.FTZ R47, R72, R7.reuse, -R31.reuse ;  /* 0x00000007482f7223 */ /* 0x181fe2000001081f */
[----:B------:R-:W0:Y:S01]  /*de80*/  SHFL.BFLY PT, R51, R6, 0x2, 0x1f ;  /* 0x0c401f0006337f89 */ /* 0x000e2200000e0000 */
[-CC-:B------:R-:W-:Y:S01]  /*de90*/  FFMA.FTZ R70, R78, R7.reuse, -R31.reuse ;  /* 0x000000074e467223 */ /* 0x180fe2000001081f */
[-CC-:B------:R-:W-:Y:S01]  /*dea0*/  FFMA.FTZ R72, R76, R7.reuse, -R31.reuse ;  /* 0x000000074c487223 */ /* 0x180fe2000001081f */
[-CC-:B------:R-:W-:Y:S01]  /*deb0*/  FFMA.FTZ R8, R52, R7.reuse, -R31.reuse ;  /* 0x0000000734087223 */ /* 0x180fe2000001081f */
[----:B------:R-:W-:Y:S01]  /*dec0*/  MUFU.EX2 R44, R44 ;  /* 0x0000002c002c7308 */ /* 0x000fe20000000800 */
[----:B-1----:R-:W-:-:S07]  /*ded0*/  FFMA.FTZ R49, R68, R7, -R31 ;  /* 0x0000000744317223 */ /* 0x002fce000001081f */
[----:B------:R-:W-:Y:S08]  /*dee0*/  MUFU.EX2 R54, R54 ;  /* 0x0000003600367308 */ /* 0x000ff00000000800 */
[----:B------:R-:W-:Y:S01]  /*def0*/  MUFU.EX2 R45, R45 ;  /* 0x0000002d002d7308 */ /* 0x000fe20000000800 */
[----:B0-----:R-:W-:Y:S01]  /*df00*/  FMNMX.FTZ R55, R6, R51, !PT ;  /* 0x0000003306377209 */ /* 0x001fe20007810000 */
[-C--:B------:R-:W-:Y:S01]  /*df10*/  FFMA.FTZ R51, R64, R7.reuse, -R31 ;  /* 0x0000000740337223 */ /* 0x080fe2000001081f */
[----:B------:R-:W-:-:S05]  /*df20*/  FMUL.FTZ R31, R56, R7 ;  /* 0x00000007381f7220 */ /* 0x000fca0000410000 */
[----:B------:R-:W-:Y:S01]  /*df30*/  MUFU.EX2 R70, R70 ;  /* 0x0000004600467308 */ /* 0x000fe20000000800 */
[----:B------:R-:W0:Y:S07]  /*df40*/  SHFL.BFLY PT, R6, R55, 0x1, 0x1f ;  /* 0x0c201f0037067f89 */ /* 0x000e2e00000e0000 */
[----:B------:R-:W1:Y:S08]  /*df50*/  MUFU.EX2 R31, R31 ;  /* 0x0000001f001f7308 */ /* 0x000e700000000800 */
[----:B------:R-:W-:Y:S08]  /*df60*/  MUFU.EX2 R47, R47 ;  /* 0x0000002f002f7308 */ /* 0x000ff00000000800 */
[----:B------:R-:W-:Y:S01]  /*df70*/  MUFU.EX2 R72, R72 ;  /* 0x0000004800487308 */ /* 0x000fe20000000800 */
[----:B0-----:R-:W-:Y:S01]  /*df80*/  FMNMX.FTZ R6, R55, R6, !PT ;  /* 0x0000000637067209 */ /* 0x001fe20007810000 */
[-C--:B-1----:R-:W-:Y:S01]  /*df90*/  FMUL.FTZ R88, R88, R31.reuse ;  /* 0x0000001f58587220 */ /* 0x082fe20000410000 */
[-C--:B------:R-:W-:Y:S01]  /*dfa0*/  FMUL.FTZ R89, R89, R31.reuse ;  /* 0x0000001f59597220 */ /* 0x080fe20000410000 */
[----:B------:R-:W-:Y:S01]  /*dfb0*/  FMUL.FTZ R92, R92, R31 ;  /* 0x0000001f5c5c7220 */ /* 0x000fe20000410000 */
[C---:B------:R-:W-:Y:S01]  /*dfc0*/  FSETP.NEU.FTZ.AND P2, PT, R6.reuse, -INF , PT ;  /* 0xff8000000600780b */ /* 0x040fe20003f5d000 */
[----:B------:R-:W-:Y:S01]  /*dfd0*/  FMUL.FTZ R52, R6, R7 ;  /* 0x0000000706347220 */ /* 0x000fe20000410000 */
[-C--:B------:R-:W-:Y:S01]  /*dfe0*/  FMUL.FTZ R93, R93, R31.reuse ;  /* 0x0000001f5d5d7220 */ /* 0x080fe20000410000 */
[----:B------:R0:W-:Y:S01]  /*dff0*/  MUFU.EX2 R55, R59 ;  /* 0x0000003b00377308 */ /* 0x0001e20000000800 */
        /* <DEDUP_REMOVED lines=9> */
[-CC-:B------:R-:W-:Y:S01]  /*e090*/  FFMA.FTZ R183, R30, R7.reuse, -R57.reuse ;  /* 0x000000071eb77223 */ /* 0x180fe20000010839 */
[-CC-:B------:R-:W-:Y:S01]  /*e0a0*/  FFMA.FTZ R181, R33, R7.reuse, -R57.reuse ;  /* 0x0000000721b57223 */ /* 0x180fe20000010839 */
[----:B------:R-:W-:Y:S01]  /*e0b0*/  FFMA.FTZ R175, R34, R7, -R57 ;  /* 0x0000000722af7223 */ /* 0x000fe20000010839 */
[----:B------:R-:W-:Y:S01]  /*e0c0*/  FADD.FTZ R3, R15, R28 ;  /* 0x0000001c0f037221 */ /* 0x000fe20000010000 */
[----:B------:R-:W-:-:S02]  /*e0d0*/  IMAD.U32 R34, RZ, RZ, UR53 ;  /* 0x00000035ff227e24 */ /* 0x000fc4000f8e00ff */
[-CC-:B------:R-:W-:Y:S01]  /*e0e0*/  FFMA.FTZ R169, R32, R7.reuse, -R57.reuse ;  /* 0x0000000720a97223 */ /* 0x180fe20000010839 */
[-C--:B------:R-:W-:Y:S01]  /*e0f0*/  FFMA.FTZ R52, R158, R7.reuse, -R57 ;  /* 0x000000079e347223 */ /* 0x080fe20000010839 */
[----:B------:R-:W-:Y:S01]  /*e100*/  FADD.FTZ R28, R182, R3 ;  /* 0x00000003b61c7221 */ /* 0x000fe20000010000 */
[----:B------:R-:W-:Y:S01]  /*e110*/  MUFU.EX2 R181, R181 ;  /* 0x000000b500b57308 */ /* 0x000fe20000000800 */
[----:B------:R-:W-:Y:S01]  /*e120*/  @!P1 LEA R34, R34, UR41, 0x3 ;  /* 0x0000002922229c11 */ /* 0x000fe2000f8e18ff */
[-CC-:B------:R-:W-:Y:S01]  /*e130*/  FFMA.FTZ R14, R14, R7.reuse, -R57.reuse ;  /* 0x000000070e0e7223 */ /* 0x180fe20000010839 */
[----:B------:R-:W-:Y:S01]  /*e140*/  FADD.FTZ R3, R21, R28 ;  /* 0x0000001c15037221 */ /* 0x000fe20000010000 */
[-CC-:B------:R-:W-:Y:S01]  /*e150*/  FFMA.FTZ R177, R12, R7.reuse, -R57.reuse ;  /* 0x000000070cb17223 */ /* 0x180fe20000010839 */
[-C--:B------:R-:W-:Y:S01]  /*e160*/  FFMA.FTZ R12, R20, R7.reuse, -R57 ;  /* 0x00000007140c7223 */ /* 0x080fe20000010839 */
[----:B------:R-:W-:Y:S02]  /*e170*/  @!P1 VIADD R34, R34, 0x28860 ;  /* 0x0002886022229836 */ /* 0x000fe40000000000 */
[----:B------:R-:W-:Y:S01]  /*e180*/  FADD.FTZ R28, R176, R3 ;  /* 0x00000003b01c7221 */ /* 0x000fe20000010000 */
[----:B------:R-:W-:Y:S01]  /*e190*/  MUFU.EX2 R52, R52 ;  /* 0x0000003400347308 */ /* 0x000fe20000000800 */
[-CC-:B------:R-:W-:Y:S01]  /*e1a0*/  FFMA.FTZ R20, R162, R7.reuse, -R57.reuse ;  /* 0x00000007a2147223 */ /* 0x180fe20000010839 */
[-CC-:B------:R-:W-:Y:S01]  /*e1b0*/  FFMA.FTZ R173, R164, R7.reuse, -R57.reuse ;  /* 0x00000007a4ad7223 */ /* 0x180fe20000010839 */
[----:B------:R-:W-:Y:S01]  /*e1c0*/  FADD.FTZ R3, R25, R28 ;  /* 0x0000001c19037221 */ /* 0x000fe20000010000 */
[----:B------:R-:W-:Y:S01]  /*e1d0*/  @!P1 PRMT R34, RZ, 0x654, R34 ;  /* 0x00000654ff229816 */ /* 0x000fe20000000022 */
[-C--:B------:R-:W-:Y:S01]  /*e1e0*/  FFMA.FTZ R26, R26, R7.reuse, -R57 ;  /* 0x000000071a1a7223 */ /* 0x080fe20000010839 */
[----:B------:R-:W-:Y:S01]  /*e1f0*/  F2FP.BF16.F32.PACK_AB R180, R15, R180 ;  /* 0x000000b40fb4723e */ /* 0x000fe200000010ff */
[----:B------:R-:W-:Y:S01]  /*e200*/  FADD.FTZ R30, R178, R3 ;  /* 0x00000003b21e7221 */ /* 0x000fe20000010000 */
[----:B------:R1:W-:Y:S01]  /*e210*/  @!P1 SYNCS.ARRIVE.TRANS64.RED.A1T0 RZ, [R34+URZ], RZ ;  /* 0x000000ff22ff99a7 */ /* 0x0003e2000810043f */
[----:B------:R-:W-:Y:S01]  /*e220*/  MUFU.EX2 R183, R183 ;  /* 0x000000b700b77308 */ /* 0x000fe20000000800 */
[-CC-:B------:R-:W-:Y:S01]  /*e230*/  FFMA.FTZ R24, R24, R7.reuse, -R57.reuse ;  /* 0x0000000718187223 */ /* 0x180fe20000010839 */
        /* <DEDUP_REMOVED lines=18> */
[-CC-:B------:R-:W-:Y:S01]  /*e360*/  FFMA.FTZ R46, R46, R7.reuse, -R57.reuse ;  /* 0x000000072e2e7223 */ /* 0x180fe20000010839 */
[-C--:B------:R-:W-:Y:S01]  /*e370*/  FFMA.FTZ R38, R154, R7.reuse, -R57 ;  /* 0x000000079a267223 */ /* 0x080fe20000010839 */
[----:B------:R-:W-:Y:S01]  /*e380*/  FADD.FTZ R32, R168, R33 ;  /* 0x00000021a8207221 */ /* 0x000fe20000010000 */
[-CC-:B------:R-:W-:Y:S01]  /*e390*/  FFMA.FTZ R33, R166, R7.reuse, -R57.reuse ;  /* 0x00000007a6217223 */ /* 0x180fe20000010839 */
[-CC-:B------:R-:W-:Y:S01]  /*e3a0*/  FFMA.FTZ R86, R86, R7.reuse, -R57.reuse ;  /* 0x0000000756567223 */ /* 0x180fe20000010839 */
[----:B------:R-:W2:Y:S01]  /*e3b0*/  MUFU.EX2 R10, R10 ;  /* 0x0000000a000a7308 */ /* 0x000ea20000000800 */
[----:B------:R-:W-:Y:S01]  /*e3c0*/  FADD.FTZ R32, R37, R32 ;  /* 0x0000002025207221 */ /* 0x000fe20000010000 */
[-CC-:B------:R-:W-:Y:S01]  /*e3d0*/  FFMA.FTZ R50, R50, R7.reuse, -R57.reuse ;  /* 0x0000000732327223 */ /* 0x180fe20000010839 */
[-CC-:B------:R-:W-:Y:S01]  /*e3e0*/  FFMA.FTZ R82, R82, R7.reuse, -R57.reuse ;  /* 0x0000000752527223 */ /* 0x180fe20000010839 */
[----:B------:R-:W-:Y:S01]  /*e3f0*/  F2FP.BF16.F32.PACK_AB R182, R21, R182 ;  /* 0x000000b615b6723e */ /* 0x000fe200000010ff */
[----:B------:R-:W-:Y:S01]  /*e400*/  FADD.FTZ R3, R39, R32 ;  /* 0x0000002027037221 */ /* 0x000fe20000010000 */
[----:B------:R-:W-:Y:S01]  /*e410*/  FFMA.FTZ R32, R170, R7, -R57 ;  /* 0x00000007aa207223 */ /* 0x000fe20000010839 */
[C---:B------:R-:W-:Y:S01]  /*e420*/  F2FP.BF16.F32.PACK_AB R170, R44.reuse, R39 ;  /* 0x000000272caa723e */ /* 0x040fe200000010ff */
[----:B------:R-:W3:Y:S01]  /*e430*/  MUFU.EX2 R12, R12 ;  /* 0x0000000c000c7308 */ /* 0x000ee20000000800 */
[----:B-1----:R-:W-:Y:S01]  /*e440*/  FADD.FTZ R34, R44, R3 ;  /* 0x000000032c227221 */ /* 0x002fe20000010000 */
[-CC-:B------:R-:W-:Y:S01]  /*e450*/  FFMA.FTZ R3, R156, R7.reuse, -R57.reuse ;  /* 0x000000079c037223 */ /* 0x180fe20000010839 */
[--C-:B------:R-:W-:Y:S01]  /*e460*/  FFMA.FTZ R84, R84, R7, -R57.reuse ;  /* 0x0000000754547223 */ /* 0x100fe20000010839 */
[----:B------:R-:W-:Y:S01]  /*e470*/  F2FP.BF16.F32.PACK_AB R174, R36, R35 ;  /* 0x0000002324ae723e */ /* 0x000fe200000010ff */
[----:B0-----:R-:W-:Y:S01]  /*e480*/  FADD.FTZ R59, R41, R34 ;  /* 0x00000022293b7221 */ /* 0x001fe20000010000 */
[-CC-:B------:R-:W-:Y:S01]  /*e490*/  FFMA.FTZ R34, R152, R7.reuse, -R57.reuse ;  /* 0x0000000798227223 */ /* 0x180fe20000010839 */
[----:B------:R-:W-:Y:S01]  /*e4a0*/  FFMA.FTZ R57, R80, R7, -R57 ;  /* 0x0000000750397223 */ /* 0x000fe20000010839 */
[----:B------:R-:W0:Y:S01]  /*e4b0*/  MUFU.EX2 R179, R179 ;  /* 0x000000b300b37308 */ /* 0x000e220000000800 */
[----:B------:R-:W-:Y:S01]  /*e4c0*/  FADD.FTZ R56, R48, R59 ;  /* 0x0000003b30387221 */ /* 0x000fe20000010000 */
[----:B--2---:R-:W-:Y:S01]  /*e4d0*/  FFMA.FTZ R59, R10, R2, R181 ;  /* 0x000000020a3b7223 */ /* 0x004fe200000100b5 */
[----:B------:R-:W-:Y:S01]  /*e4e0*/  ISETP.GT.AND P2, PT, R4, UR39, PT ;  /* 0x0000002704007c0c */ /* 0x000fe2000bf44270 */
[----:B------:R-:W-:Y:S01]  /*e4f0*/  UMOV UR53, UR42 ;  /* 0x0000002a00357c82 */ /* 0x000fe20008000000 */
        /* <DEDUP_REMOVED lines=11> */
[----:B------:R-:W2:Y:S01]  /*e5b0*/  MUFU.EX2 R173, R173 ;  /* 0x000000ad00ad7308 */ /* 0x000ea20000000800 */
[----:B------:R-:W-:Y:S01]  /*e5c0*/  FADD.FTZ R56, R70, R61 ;  /* 0x0000003d46387221 */ /* 0x000fe20000010000 */
[----:B------:R-:W-:Y:S01]  /*e5d0*/  FADD.FTZ R15, R177, R2 ;  /* 0x00000002b10f7221 */ /* 0x000fe20000010000 */
[-C--:B------:R-:W-:Y:S01]  /*e5e0*/  FMUL.FTZ R98, R98, R10.reuse ;  /* 0x0000000a62627220 */ /* 0x080fe20000410000 */
[-C--:B------:R-:W-:Y:S01]  /*e5f0*/  FMUL.FTZ R99, R99, R10.reuse ;  /* 0x0000000a63637220 */ /* 0x080fe20000410000 */
[----:B------:R-:W-:Y:S01]  /*e600*/  FADD.FTZ R59, R47, R56 ;  /* 0x000000382f3b7221 */ /* 0x000fe20000010000 */
[----:B---3--:R-:W-:Y:S01]  /*e610*/  FADD.FTZ R2, R12, R15 ;  /* 0x0000000f0c027221 */ /* 0x008fe20000010000 */
[-C--:B------:R-:W-:Y:S01]  /*e620*/  FMUL.FTZ R102, R102, R10.reuse ;  /* 0x0000000a66667220 */ /* 0x080fe20000410000 */
[----:B------:R-:W3:Y:S01]  /*e630*/  MUFU.EX2 R26, R26 ;  /* 0x0000001a001a7308 */ /* 0x000ee20000000800 */
[----:B------:R-:W-:Y:S01]  /*e640*/  FADD.FTZ R56, R72, R59 ;  /* 0x0000003b48387221 */ /* 0x000fe20000010000 */
[----:B0-----:R-:W-:Y:S01]  /*e650*/  FADD.FTZ R15, R179, R2 ;  /* 0x00000002b30f7221 */ /* 0x001fe20000010000 */
[-C--:B------:R-:W-:Y:S01]  /*e660*/  FMUL.FTZ R103, R103, R10.reuse ;  /* 0x0000000a67677220 */ /* 0x080fe20000410000 */
[-C--:B------:R-:W-:Y:S01]  /*e670*/  FMUL.FTZ R106, R106, R10.reuse ;  /* 0x0000000a6a6a7220 */ /* 0x080fe20000410000 */
[-C--:B------:R-:W-:Y:S01]  /*e680*/  FMUL.FTZ R107, R107, R10.reuse ;  /* 0x0000000a6b6b7220 */ /* 0x080fe20000410000 */
[----:B-1----:R-:W-:Y:S01]  /*e690*/  FADD.FTZ R2, R20, R15 ;  /* 0x0000000f14027221 */ /* 0x002fe20000010000 */
[-C--:B------:R-:W-:Y:S01]  /*e6a0*/  FMUL.FTZ R110, R110, R10.reuse ;  /* 0x0000000a6e6e7220 */ /* 0x080fe20000410000 */
[----:B------:R-:W0:Y:S01]  /*e6b0*/  MUFU.EX2 R175, R175 ;  /* 0x000000af00af7308 */ /* 0x000e220000000800 */
[-C--:B------:R-:W-:Y:S01]  /*e6c0*/  FMUL.FTZ R111, R111, R10.reuse ;  /* 0x0000000a6f6f7220 */ /* 0x080fe20000410000 */
[----:B--2---:R-:W-:Y:S01]  /*e6d0*/  FADD.FTZ R15, R173, R2 ;  /* 0x00000002ad0f7221 */ /* 0x004fe20000010000 */
        /* <DEDUP_REMOVED lines=16> */
[-C--:B------:R-:W-:Y:S01]  /*e7e0*/  FMUL.FTZ R138, R138, R10.reuse ;  /* 0x0000000a8a8a7220 */ /* 0x080fe20000410000 */
[-C--:B------:R-:W-:Y:S01]  /*e7f0*/  FMUL.FTZ R139, R139, R10.reuse ;  /* 0x0000000a8b8b7220 */ /* 0x080fe20000410000 */
[-C--:B------:R-:W-:Y:S01]  /*e800*/  FMUL.FTZ R142, R142, R10.reuse ;  /* 0x0000000a8e8e7220 */ /* 0x080fe20000410000 */
[-C--:B------:R-:W-:Y:S01]  /*e810*/  FMUL.FTZ R143, R143, R10.reuse ;  /* 0x0000000a8f8f7220 */ /* 0x080fe20000410000 */
[-C--:B------:R-:W-:Y:S01]  /*e820*/  FMUL.FTZ R146, R146, R10.reuse ;  /* 0x0000000a92927220 */ /* 0x080fe20000410000 */
[----:B------:R-:W0:Y:S01]  /*e830*/  MUFU.EX2 R28, R28 ;  /* 0x0000001c001c7308 */ /* 0x000e220000000800 */
[----:B-1----:R-:W-:Y:S01]  /*e840*/  FADD.FTZ R2, R24, R15 ;  /* 0x0000000f18027221 */ /* 0x002fe20000010000 */
[-C--:B------:R-:W-:Y:S01]  /*e850*/  FMUL.FTZ R147, R147, R10.reuse ;  /* 0x0000000a93937220 */ /* 0x080fe20000410000 */
[-C--:B------:R-:W-:Y:S01]  /*e860*/  FMUL.FTZ R150, R150, R10.reuse ;  /* 0x0000000a96967220 */ /* 0x080fe20000410000 */
[----:B------:R-:W-:Y:S01]  /*e870*/  FMUL.FTZ R151, R151, R10 ;  /* 0x0000000a97977220 */ /* 0x000fe20000410000 */
[----:B------:R-:W-:Y:S01]  /*e880*/  F2FP.BF16.F32.PACK_AB R176, R25, R176 ;  /* 0x000000b019b0723e */ /* 0x000fe200000010ff */
[-C--:B------:R-:W-:Y:S01]  /*e890*/  FMUL.FTZ R108, R108, R31.reuse ;  /* 0x0000001f6c6c7220 */ /* 0x080fe20000410000 */
[----:B------:R-:W-:Y:S01]  /*e8a0*/  F2FP.BF16.F32.PACK_AB R178, R27, R178 ;  /* 0x000000b21bb2723e */ /* 0x000fe200000010ff */
[----:B------:R-:W1:Y:S01]  /*e8b0*/  MUFU.EX2 R171, R171 ;  /* 0x000000ab00ab7308 */ /* 0x000e620000000800 */
[----:B--2---:R-:W-:Y:S01]  /*e8c0*/  FADD.FTZ R15, R169, R2 ;  /* 0x00000002a90f7221 */ /* 0x004fe20000010000 */
[----:B------:R-:W-:Y:S01]  /*e8d0*/  F2FP.BF16.F32.PACK_AB R172, R29, R172 ;  /* 0x000000ac1dac723e */ /* 0x000fe200000010ff */
[-C--:B------:R-:W-:Y:S01]  /*e8e0*/  FMUL.FTZ R109, R109, R31.reuse ;  /* 0x0000001f6d6d7220 */ /* 0x080fe20000410000 */
[----:B------:R-:W-:Y:S01]  /*e8f0*/  F2FP.BF16.F32.PACK_AB R168, R37, R168 ;  /* 0x000000a825a8723e */ /* 0x000fe200000010ff */
[----:B------:R-:W-:Y:S01]  /*e900*/  FMUL.FTZ R112, R112, R31 ;  /* 0x0000001f70707220 */ /* 0x000fe20000410000 */
[----:B------:R-:W-:Y:S01]  /*e910*/  F2FP.BF16.F32.PACK_AB R164, R48, R41 ;  /* 0x0000002930a4723e */ /* 0x000fe200000010ff */
[----:B------:R-:W-:Y:S01]  /*e920*/  FMUL.FTZ R113, R113, R31 ;  /* 0x0000001f71717220 */ /* 0x000fe20000410000 */
[----:B------:R-:W2:Y:S01]  /*e930*/  MUFU.EX2 R30, R30 ;  /* 0x0000001e001e7308 */ /* 0x000ea20000000800 */
[----:B0-----:R-:W-:Y:S01]  /*e940*/  FADD.FTZ R2, R28, R15 ;  /* 0x0000000f1c027221 */ /* 0x001fe20000010000 */
[----:B------:R-:W-:Y:S01]  /*e950*/  F2FP.BF16.F32.PACK_AB R166, R54, R43 ;  /* 0x0000002b36a6723e */ /* 0x000fe200000010ff */
[----:B------:R-:W-:Y:S01]  /*e960*/  FMUL.FTZ R116, R116, R31 ;  /* 0x0000001f74747220 */ /* 0x000fe20000410000 */
[----:B------:R-:W-:Y:S01]  /*e970*/  F2FP.BF16.F32.PACK_AB R162, R72, R47 ;  /* 0x0000002f48a2723e */ /* 0x000fe200000010ff */
[-C--:B------:R-:W-:Y:S01]  /*e980*/  FMUL.FTZ R117, R117, R31.reuse ;  /* 0x0000001f75757220 */ /* 0x080fe20000410000 */
[-C--:B------:R-:W-:Y:S01]  /*e990*/  FMUL.FTZ R120, R120, R31.reuse ;  /* 0x0000001f78787220 */ /* 0x080fe20000410000 */
        /* <DEDUP_REMOVED lines=25> */
[----:B------:R0:W3:Y:S01]  /*eb30*/  MUFU.EX2 R167, R160 ;  /* 0x000000a000a77308 */ /* 0x0000e20000000800 */
[----:B-1----:R-:W-:Y:S01]  /*eb40*/  FADD.FTZ R15, R32, R15 ;  /* 0x0000000f200f7221 */ /* 0x002fe20000010000 */
[----:B------:R-:W-:-:S02]  /*eb50*/  F2FP.BF16.F32.PACK_AB R177, R12, R177 ;  /* 0x000000b10cb1723e */ /* 0x000fc400000010ff */
[----:B------:R-:W-:Y:S02]  /*eb60*/  F2FP.BF16.F32.PACK_AB R179, R20, R179 ;  /* 0x000000b314b3723e */ /* 0x000fe400000010ff */
[----:B------:R-:W-:Y:S02]  /*eb70*/  F2FP.BF16.F32.PACK_AB R173, R26, R173 ;  /* 0x000000ad1aad723e */ /* 0x000fe400000010ff */
[----:B------:R-:W1:Y:S01]  /*eb80*/  MUFU.EX2 R42, R42 ;  /* 0x0000002a002a7308 */ /* 0x000e620000000800 */
[----:B--2---:R-:W-:Y:S01]  /*eb90*/  FADD.FTZ R15, R194, R15 ;  /* 0x0000000fc20f7221 */ /* 0x004fe20000010000 */
[----:B0-----:R-:W-:Y:S02]  /*eba0*/  F2FP.BF16.F32.PACK_AB R160, R70, R45 ;  /* 0x0000002d46a0723e */ /* 0x001fe400000010ff */
[----:B------:R-:W-:Y:S02]  /*ebb0*/  F2FP.BF16.F32.PACK_AB R175, R24, R175 ;  /* 0x000000af18af723e */ /* 0x000fe400000010ff */
[----:B------:R-:W-:-:S02]  /*ebc0*/  F2FP.BF16.F32.PACK_AB R169, R28, R169 ;  /* 0x000000a91ca9723e */ /* 0x000fc400000010ff */
[----:B------:R-:W0:Y:S01]  /*ebd0*/  MUFU.EX2 R40, R40 ;  /* 0x0000002800287308 */ /* 0x000e220000000800 */
[C---:B---3--:R-:W-:Y:S01]  /*ebe0*/  FADD.FTZ R15, R167.reuse, R15 ;  /* 0x0000000fa70f7221 */ /* 0x048fe20000010000 */
[----:B------:R-:W-:Y:S02]  /*ebf0*/  F2FP.BF16.F32.PACK_AB R171, R30, R171 ;  /* 0x000000ab1eab723e */ /* 0x000fe400000010ff */
[----:B------:R-:W-:Y:S02]  /*ec00*/  F2FP.BF16.F32.PACK_AB R165, R32, R165 ;  /* 0x000000a520a5723e */ /* 0x000fe400000010ff */
[----:B------:R-:W-:Y:S02]  /*ec10*/  F2FP.BF16.F32.PACK_AB R167, R167, R194 ;  /* 0x000000c2a7a7723e */ /* 0x000fe400000010ff */
[----:B------:R-:W2:Y:S01]  /*ec20*/  MUFU.EX2 R44, R3 ;  /* 0x00000003002c7308 */ /* 0x000ea20000000800 */
[----:B-1----:R-:W-:-:S07]  /*ec30*/  FADD.FTZ R15, R42, R15 ;  /* 0x0000000f2a0f7221 */ /* 0x002fce0000010000 */
[----:B------:R-:W1:Y:S01]  /*ec40*/  MUFU.EX2 R33, R33 ;  /* 0x0000002100217308 */ /* 0x000e620000000800 */
[C---:B0-----:R-:W-:Y:S01]  /*ec50*/  FADD.FTZ R15, R40.reuse, R15 ;  /* 0x0000000f280f7221 */ /* 0x041fe20000010000 */
[----:B------:R-:W-:-:S06]  /*ec60*/  F2FP.BF16.F32.PACK_AB R161, R40, R42 ;  /* 0x0000002a28a1723e */ /* 0x000fcc00000010ff */
[----:B------:R-:W0:Y:S01]  /*ec70*/  MUFU.EX2 R49, R49 ;  /* 0x0000003100317308 */ /* 0x000e220000000800 */
[----:B--2---:R-:W-:-:S07]  /*ec80*/  FADD.FTZ R15, R44, R15 ;  /* 0x0000000f2c0f7221 */ /* 0x004fce0000010000 */
[----:B------:R-:W2:Y:S01]  /*ec90*/  MUFU.EX2 R46, R46 ;  /* 0x0000002e002e7308 */ /* 0x000ea20000000800 */
[C---:B-1----:R-:W-:Y:S01]  /*eca0*/  FADD.FTZ R15, R33.reuse, R15 ;  /* 0x0000000f210f7221 */ /* 0x042fe20000010000 */
[----:B------:R-:W-:-:S06]  /*ecb0*/  F2FP.BF16.F32.PACK_AB R163, R33, R44 ;  /* 0x0000002c21a3723e */ /* 0x000fcc00000010ff */
        /* <DEDUP_REMOVED lines=9> */
[----:B------:R-:W-:-:S06]  /*ed50*/  F2FP.BF16.F32.PACK_AB R157, R34, R46 ;  /* 0x0000002e229d723e */ /* 0x000fcc00000010ff */
[----:B------:R-:W0:Y:S01]  /*ed60*/  MUFU.EX2 R62, R62 ;  /* 0x0000003e003e7308 */ /* 0x000e220000000800 */
[----:B--2---:R-:W-:-:S07]  /*ed70*/  FADD.FTZ R21, R51, R36 ;  /* 0x0000002433157221 */ /* 0x004fce0000010000 */
[----:B------:R-:W2:Y:S01]  /*ed80*/  MUFU.EX2 R86, R86 ;  /* 0x0000005600567308 */ /* 0x000ea20000000800 */
[----:B-1----:R-:W-:-:S07]  /*ed90*/  FADD.FTZ R15, R38, R15 ;  /* 0x0000000f260f7221 */ /* 0x002fce0000010000 */
[----:B------:R-:W1:Y:S01]  /*eda0*/  MUFU.EX2 R53, R53 ;  /* 0x0000003500357308 */ /* 0x000e620000000800 */
[C---:B0-----:R-:W-:Y:S01]  /*edb0*/  FADD.FTZ R36, R62.reuse, R21 ;  /* 0x000000153e247221 */ /* 0x041fe20000010000 */
[----:B------:R-:W-:-:S06]  /*edc0*/  F2FP.BF16.F32.PACK_AB R158, R62, R51 ;  /* 0x000000333e9e723e */ /* 0x000fcc00000010ff */
[----:B------:R-:W0:Y:S01]  /*edd0*/  MUFU.EX2 R50, R50 ;  /* 0x0000003200327308 */ /* 0x000e220000000800 */
[C---:B--2---:R-:W-:Y:S01]  /*ede0*/  FADD.FTZ R15, R86.reuse, R15 ;  /* 0x0000000f560f7221 */ /* 0x044fe20000010000 */
[----:B------:R-:W-:-:S06]  /*edf0*/  F2FP.BF16.F32.PACK_AB R159, R86, R38 ;  /* 0x00000026569f723e */ /* 0x000fcc00000010ff */
[----:B------:R-:W2:Y:S01]  /*ee00*/  MUFU.EX2 R58, R58 ;  /* 0x0000003a003a7308 */ /* 0x000ea20000000800 */
[----:B-1----:R-:W-:-:S07]  /*ee10*/  FADD.FTZ R21, R53, R36 ;  /* 0x0000002435157221 */ /* 0x002fce0000010000 */
[----:B------:R-:W1:Y:S01]  /*ee20*/  MUFU.EX2 R82, R82 ;  /* 0x0000005200527308 */ /* 0x000e620000000800 */
[----:B0-----:R-:W-:-:S07]  /*ee30*/  FADD.FTZ R15, R50, R15 ;  /* 0x0000000f320f7221 */ /* 0x001fce0000010000 */
[----:B------:R-:W0:Y:S01]  /*ee40*/  MUFU.EX2 R84, R84 ;  /* 0x0000005400547308 */ /* 0x000e220000000800 */
[C---:B--2---:R-:W-:Y:S01]  /*ee50*/  FADD.FTZ R36, R58.reuse, R21 ;  /* 0x000000153a247221 */ /* 0x044fe20000010000 */
[----:B------:R-:W-:-:S03]  /*ee60*/  F2FP.BF16.F32.PACK_AB R152, R58, R53 ;  /* 0x000000353a98723e */ /* 0x000fc600000010ff */
[----:B------:R-:W-:-:S03]  /*ee70*/  FADD.FTZ R21, R55, R36 ;  /* 0x0000002437157221 */ /* 0x000fc60000010000 */
[----:B------:R-:W2:Y:S01]  /*ee80*/  MUFU.EX2 R8, R8 ;  /* 0x0000000800087308 */ /* 0x000ea20000000800 */
[C---:B-1----:R-:W-:Y:S01]  /*ee90*/  FADD.FTZ R15, R82.reuse, R15 ;  /* 0x0000000f520f7221 */ /* 0x042fe20000010000 */
[----:B------:R-:W-:-:S06]  /*eea0*/  F2FP.BF16.F32.PACK_AB R153, R82, R50 ;  /* 0x000000325299723e */ /* 0x000fcc00000010ff */
[----:B------:R-:W1:Y:S01]  /*eeb0*/  MUFU.EX2 R57, R57 ;  /* 0x0000003900397308 */ /* 0x000e620000000800 */
[----:B0-----:R-:W-:Y:S01]  /*eec0*/  FADD.FTZ R15, R84, R15 ;  /* 0x0000000f540f7221 */ /* 0x001fe20000010000 */
[C---:B--2---:R-:W-:Y:S01]  /*eed0*/  FADD.FTZ R3, R8.reuse, R21 ;  /* 0x0000001508037221 */ /* 0x044fe20000010000 */
[----:B------:R-:W-:Y:S01]  /*eee0*/  F2FP.BF16.F32.PACK_AB R154, R8, R55 ;  /* 0x00000037089a723e */ /* 0x000fe200000010ff */
[----:B------:R-:W-:Y:S02]  /*eef0*/  IMAD.MOV.U32 R8, RZ, RZ, R5 ;  /* 0x000000ffff087224 */ /* 0x000fe400078e0005 */
[C---:B-1----:R-:W-:Y:S01]  /*ef00*/  FADD.FTZ R2, R57.reuse, R15 ;  /* 0x0000000f39027221 */ /* 0x042fe20000010000 */
[----:B------:R-:W-:Y:S01]  /*ef10*/  F2FP.BF16.F32.PACK_AB R155, R57, R84 ;  /* 0x00000054399b723e */ /* 0x000fe200000010ff */
[----:B------:R-:W-:Y:S06]  /*ef20*/  @P2 BRA `(.L_x_1134) ;  /* 0xffffffc8000c2947 */ /* 0x000fec000383ffff */
.L_x_1117:
[----:B------:R-:W-:Y:S06]  /*ef30*/  BAR.ARV 0x8, 0x120 ;  /* 0x0204800000007b1d */ /* 0x000fec0000002000 */
[----:B------:R-:W-:Y:S05]  /*ef40*/  @!P0 BRA `(.L_x_1135) ;  /* 0x0000000000048947 */ /* 0x000fea0003800000 */
[----:B------:R-:W-:Y:S01]  /*ef50*/  BPT.TRAP 0x1 ;  /* 0x000000040000795c */ /* 0x000fe20000300000 */
.L_x_1135:
[----:B------:R-:W-:Y:S01]  /*ef60*/  ULEA UR5, UR42, UR41, 0x3 ;  /* 0x000000292a057291 */ /* 0x000fe2000f8e183f */
[----:B------:R-:W-:-:S05]  /*ef70*/  IMAD.U32 R0, RZ, RZ, UR43 ;  /* 0x0000002bff007e24 */ /* 0x000fca000f8e00ff */
[----:B------:R-:W-:-:S04]  /*ef80*/  SHF.L.U32 R0, R0, 0x1f, RZ ;  /* 0x0000001f00007819 */ /* 0x000fc800000006ff */
[----:B------:R0:W1:Y:S01]  /*ef90*/  SYNCS.PHASECHK.TRANS64.TRYWAIT P2, [UR5+0x28850], R0 ;  /* 0x02885000ff0075a7 */ /* 0x0000620008040145 */
[----:B------:R-:W-:Y:S05]  /*efa0*/  @!P0 BRA `(.L_x_1136) ;  /* 0x0000000000048947 */ /* 0x000fea0003800000 */
[----:B------:R-:W-:Y:S01]  /*efb0*/  BPT.TRAP 0x1 ;  /* 0x000000040000795c */ /* 0x000fe20000300000 */
.L_x_1136:
[----:B-1----:R-:W-:Y:S05]  /*efc0*/  @P2 BRA `(.L_x_1137) ;  /* 0x0000000000082947 */ /* 0x002fea0003800000 */
[----:B------:R-:W1:Y:S02]  /*efd0*/  SYNCS.PHASECHK.TRANS64.TRYWAIT P0, [UR5+0x28850], R0 ;  /* 0x02885000ff0075a7 */ /* 0x000e640008000145 */
[----:B-1----:R-:W-:Y:S05]  /*efe0*/  @!P0 BRA `(.L_x_1138) ;  /* 0x0000007c00348947 */ /* 0x002fea0003800000 */
.L_x_1137:
[----:B------:R-:W-:Y:S01]  /*eff0*/  UIADD3 UR41, UR41, 0x400, URZ ;  /* 0x0000040029297890 */ /* 0x000fe2000fffe03f */
[----:B------:R-:W-:Y:S01]  /*f000*/  WARPGROUP.ARRIVE ;  /* 0x00000000000079c5 */ /* 0x000fe20000000000 */
[----:B------:R-:W-:Y:S01]  /*f010*/  UMOV UR7, 0x40000040 ;  /* 0x4000004000077882 */ /* 0x000fe20000000000 */
[----:B01----:R-:W0:Y:S01]  /*f020*/  SHFL.BFLY PT, R0, R3, 0x2, 0x1f ;  /* 0x0c401f0003007f89 */ /* 0x003e2200000e0000 */
[----:B------:R-:W-:Y:S01]  /*f030*/  USHF.R.U32.HI UR41, URZ, 0x4, UR41 ;  /* 0x000000043f297899 */ /* 0x000fe20008011629 */
[----:B------:R-:W-:Y:S01]  /*f040*/  IMAD.U32 R15, RZ, RZ, UR5 ;  /* 0x00000005ff0f7e24 */ /* 0x000fe2000f8e00ff */
[----:B------:R-:W-:Y:S01]  /*f050*/  UIADD3 UR44, UR44, 0x1, URZ ;  /* 0x000000012c2c7890 */ /* 0x000fe2000fffe03f */
[----:B------:R-:W1:Y:S01]  /*f060*/  SHFL.BFLY PT, R9, R2, 0x2, 0x1f ;  /* 0x0c401f0002097f89 */ /* 0x000e6200000e0000 */
        /* <DEDUP_REMOVED lines=8> */
[----:B0-----:R-:W-:Y:S01]  /*f0f0*/  FADD.FTZ R0, R0, R3 ;  /* 0x0000000300007221 */ /* 0x001fe20000010000 */
[----:B------:R-:W-:Y:S01]  /*f100*/  UMOV UR7, 0x40000040 ;  /* 0x4000004000077882 */ /* 0x000fe20000000000 */
[----:B------:R-:W-:Y:S02]  /*f110*/  IMAD.MOV.U32 R3, RZ, RZ, RZ ;  /* 0x000000ffff037224 */ /* 0x000fe400078e00ff */
[----:B-1----:R-:W-:Y:S01]  /*f120*/  FADD.FTZ R4, R9, R2 ;  /* 0x0000000209047221 */ /* 0x002fe20000010000 */
[----:B------:R-:W-:Y:S01]  /*f130*/  IMAD.MOV.U32 R2, RZ, RZ, -0x800000 ;  /* 0xff800000ff027424 */ /* 0x000fe200078e00ff */
[----:B------:R-:W0:Y:S01]  /*f140*/  SHFL.BFLY PT, R9, R0, 0x1, 0x1f ;  /* 0x0c201f0000097f89 */ /* 0x000e2200000e0000 */
[----:B------:R-:W-:-:S03]  /*f150*/  USEL UR42, UR42, URZ, UP0 ;  /* 0x0000003f2a2a7287 */ /* 0x000fc60008000000 */
[----:B------:R-:W1:Y:S01]  /*f160*/  SHFL.BFLY PT, R11, R4, 0x1, 0x1f ;  /* 0x0c201f00040b7f89 */ /* 0x000e6200000e0000 */
[----:B0-----:R-:W-:Y:S01]  /*f170*/  FADD.FTZ R12, R0, R9 ;  /* 0x00000009000c7221 */ /* 0x001fe20000010000 */
[----:B------:R-:W-:Y:S02]  /*f180*/  IMAD.MOV.U32 R9, RZ, RZ, RZ ;  /* 0x000000ffff097224 */ /* 0x000fe400078e00ff */
[----:B------:R-:W-:Y:S02]  /*f190*/  IMAD.MOV.U32 R0, RZ, RZ, -0x800000 ;  /* 0xff800000ff007424 */ /* 0x000fe400078e00ff */
[----:B-1----:R-:W-:Y:S01]  /*f1a0*/  FADD.FTZ R13, R4, R11 ;  /* 0x0000000b040d7221 */ /* 0x002fe20000010000 */
[----:B------:R-:W-:-:S04]  /*f1b0*/  FSETP.NE.FTZ.AND P0, PT, R12, RZ, PT ;  /* 0x000000ff0c00720b */ /* 0x000fc80003f15000 */
[----:B------:R-:W-:-:S09]  /*f1c0*/  FSETP.NE.FTZ.AND P2, PT, R13, RZ, PT ;  /* 0x000000ff0d00720b */ /* 0x000fd20003f55000 */
[----:B------:R-:W0:Y:S01]  /*f1d0*/  @P0 MUFU.LG2 R8, R12 ;  /* 0x0000000c00080308 */ /* 0x000e220000000c00 */
[----:B------:R-:W-:-:S03]  /*f1e0*/  @P0 FMUL.FTZ R4, R7, 0.69314718246459960938 ;  /* 0x3f31721807040820 */ /* 0x000fc60000410000 */
[----:B------:R-:W-:-:S04]  /*f1f0*/  @P2 FMUL.FTZ R14, R7, 0.69314718246459960938 ;  /* 0x3f317218070e2820 */ /* 0x000fc80000410000 */
[----:B------:R-:W1:Y:S08]  /*f200*/  @P2 MUFU.LG2 R10, R13 ;  /* 0x0000000d000a2308 */ /* 0x000e700000000c00 */
[----:B------:R-:W2:Y:S01]  /*f210*/  @P0 MUFU.RCP R3, R12 ;  /* 0x0000000c00030308 */ /* 0x000ea20000001000 */
[----:B0-----:R-:W-:Y:S01]  /*f220*/  @P0 FMUL.FTZ R7, R8, 0.69314718246459960938 ;  /* 0x3f31721808070820 */ /* 0x001fe20000410000 */
[----:B------:R-:W-:-:S03]  /*f230*/  @!P1 VIADD R8, R15, 0x28860 ;  /* 0x000288600f089836 */ /* 0x000fc60000000000 */
[----:B------:R-:W-:Y:S01]  /*f240*/  @P0 FFMA.FTZ R2, R4, R5, R7 ;  /* 0x0000000504020223 */ /* 0x000fe20000010007 */
[----:B------:R-:W-:Y:S02]  /*f250*/  PLOP3.LUT P0, PT, PT, PT, PT, 0x8, 0x0 ;  /* 0x000000000000781c */ /* 0x000fe40003f0e170 */
[----:B------:R-:W-:Y:S01]  /*f260*/  @!P1 PRMT R4, RZ, 0x654, R8 ;  /* 0x00000654ff049816 */ /* 0x000fe20000000008 */
[----:B------:R-:W0:Y:S01]  /*f270*/  @P2 MUFU.RCP R9, R13 ;  /* 0x0000000d00092308 */ /* 0x000e220000001000 */
[----:B-1----:R-:W-:-:S04]  /*f280*/  @P2 FMUL.FTZ R11, R10, 0.69314718246459960938 ;  /* 0x3f3172180a0b2820 */ /* 0x002fc80000410000 */
        /* <DEDUP_REMOVED lines=102> */
[----:B-1----:R-:W-:-:S07]  /*f8f0*/  FMUL.FTZ R151, R151, R9 ;  /* 0x0000000997977220 */ /* 0x002fce0000410000 */
.L_x_1068:
[----:B------:R-:W0:Y:S01]  /*f900*/  S2R R4, SR_CgaCtaId ;  /* 0x0000000000047919 */ /* 0x000e220000008800 */
[----:B------:R-:W-:Y:S01]  /*f910*/  MOV R3, 0x400 ;  /* 0x0000040000037802 */ /* 0x000fe20000000f00 */
[----:B------:R-:W-:Y:S01]  /*f920*/  BSSY B0, `(.L_x_1139) ;  /* 0x00001ed000007945 */ /* 0x000fe20003800000 */
[----:B------:R-:W-:Y:S02]  /*f930*/  BAR.SYNC.DEFER_BLOCKING 0x5, 0x120 ;  /* 0x0144800000007b1d */ /* 0x000fe40000010000 */
[----:B0-----:R-:W-:-:S05]  /*f940*/  LEA R3, R4, R3, 0x18 ;  /* 0x0000000304037211 */ /* 0x001fca00078ec0ff */
[----:B------:R-:W0:Y:S02]  /*f950*/  LDS.128 R184, [R3+0x288d0] ;  /* 0x0288d00003b87984 */ /* 0x000e240000000c00 */
[----:B0-----:R-:W-:Y:S02]  /*f960*/  R2UR UR6, R186 ;  /* 0x00000000ba0672ca */ /* 0x001fe400000e0000 */
[----:B------:R-:W-:Y:S01]  /*f970*/  R2UR UR5, R187 ;  /* 0x00000000bb0572ca */ /* 0x000fe200000e0000 */
[----:B------:R-:W-:Y:S06]  /*f980*/  BAR.ARV 0x4, 0x120 ;  /* 0x0104800000007b1d */ /* 0x000fec0000002000 */
[----:B------:R-:W-:Y:S08]  /*f990*/  @P0 BRA `(.L_x_1140) ;  /* 0x0000001000f00947 */ /* 0x000ff00003800000 */
[----:B------:R-:W0:Y:S01]  /*f9a0*/  S2R R4, SR_SWINHI ;  /* 0x0000000000047919 */ /* 0x000e220000002f00 */
[----:B------:R-:W-:Y:S01]  /*f9b0*/  F2FP.BF16.F32.PACK_AB R6, R6, R31 ;  /* 0x0000001f0606723e */ /* 0x000fe200000010ff */
[----:B------:R-:W-:Y:S01]  /*f9c0*/  ULDC.64 UR8, c[0x0][0xbd8] ;  /* 0x0002f60000087ab9 */ /* 0x000fe20000000a00 */
[----:B------:R-:W-:Y:S01]  /*f9d0*/  F2FP.BF16.F32.PACK_AB R7, R7, R94 ;  /* 0x0000005e0707723e */ /* 0x000fe200000010ff */
[----:B------:R-:W-:Y:S01]  /*f9e0*/  UISETP.NE.U32.AND UP0, UPT, UR8, URZ, UPT ;  /* 0x0000003f0800728c */ /* 0x000fe2000bf05070 */
[----:B------:R-:W-:Y:S02]  /*f9f0*/  F2FP.BF16.F32.PACK_AB R120, R121, R120 ;  /* 0x000000787978723e */ /* 0x000fe400000010ff */
[----:B------:R-:W-:Y:S01]  /*fa00*/  F2FP.BF16.F32.PACK_AB R121, R123, R122 ;  /* 0x0000007a7b79723e */ /* 0x000fe200000010ff */
[----:B------:R-:W-:Y:S01]  /*fa10*/  UISETP.NE.AND.EX UP0, UPT, UR9, URZ, UPT, UP0 ;  /* 0x0000003f0900728c */ /* 0x000fe2000bf05300 */
[----:B------:R-:W-:Y:S02]  /*fa20*/  F2FP.BF16.F32.PACK_AB R128, R129, R128 ;  /* 0x000000808180723e */ /* 0x000fe400000010ff */
[----:B------:R-:W-:Y:S01]  /*fa30*/  F2FP.BF16.F32.PACK_AB R122, R125, R124 ;  /* 0x0000007c7d7a723e */ /* 0x000fe200000010ff */
[----:B------:R-:W-:Y:S01]  /*fa40*/  ULDC.64 UR8, c[0x0][0xbd8] ;  /* 0x0002f60000087ab9 */ /* 0x000fe20000000a00 */
[----:B------:R-:W-:Y:S01]  /*fa50*/  F2FP.BF16.F32.PACK_AB R123, R127, R126 ;  /* 0x0000007e7f7b723e */ /* 0x000fe200000010ff */
[----:B------:R-:W-:Y:S01]  /*fa60*/  UIMAD.WIDE UR8, UR38, 0x4, UR8 ;  /* 0x00000004260878a5 */ /* 0x000fe2000f8e0208 */
        /* <DEDUP_REMOVED lines=9> */
[----:B------:R-:W-:Y:S02]  /*fb00*/  MOV R20, R3 ;  /* 0x0000000300147202 */ /* 0x000fe40000000f00 */
[----:B0-----:R-:W-:Y:S02]  /*fb10*/  MOV R21, R4 ;  /* 0x0000000400157202 */ /* 0x001fe40000000f00 */
[----:B------:R-:W-:Y:S02]  /*fb20*/  F2FP.BF16.F32.PACK_AB R146, R149, R148 ;  /* 0x000000949592723e */ /* 0x000fe400000010ff */
[----:B------:R-:W-:Y:S01]  /*fb30*/  F2FP.BF16.F32.PACK_AB R147, R151, R150 ;  /* 0x000000969793723e */ /* 0x000fe200000010ff */
[----:B------:R-:W-:-:S03]  /*fb40*/  IMAD.WIDE R4, R192, 0x2, R20 ;  /* 0x00000002c0047825 */ /* 0x000fc600078e0214 */
[C---:B------:R-:W-:Y:S02]  /*fb50*/  LOP3.LUT R9, R4.reuse, 0x380, RZ, 0xc0, !PT ;  /* 0x0000038004097812 */ /* 0x040fe400078ec0ff */
[C---:B------:R-:W-:Y:S02]  /*fb60*/  IADD3 R17, P6, R4.reuse, 0x20, RZ ;  /* 0x0000002004117810 */ /* 0x040fe40007fde0ff */
[C---:B------:R-:W-:Y:S02]  /*fb70*/  IADD3 R33, P5, R4.reuse, 0x40, RZ ;  /* 0x0000004004217810 */ /* 0x040fe40007fbe0ff */
[----:B------:R-:W-:Y:S01]  /*fb80*/  SHF.R.U64 R9, R9, 0x3, RZ ;  /* 0x0000000309097819 */ /* 0x000fe200000012ff */
[--C-:B------:R-:W-:Y:S01]  /*fb90*/  IMAD.X R29, RZ, RZ, R5.reuse, P6 ;  /* 0x000000ffff1d7224 */ /* 0x100fe200030e0605 */
[----:B------:R-:W-:Y:S01]  /*fba0*/  IADD3 R37, P3, R4, 0x4000, RZ ;  /* 0x0000400004257810 */ /* 0x000fe20007f7e0ff */
[----:B------:R-:W-:Y:S01]  /*fbb0*/  IMAD.X R27, RZ, RZ, R5, P5 ;  /* 0x000000ffff1b7224 */ /* 0x000fe200028e0605 */
[----:B------:R-:W-:-:S02]  /*fbc0*/  LOP3.LUT R10, R17, 0x380, RZ, 0xc0, !PT ;  /* 0x00000380110a7812 */ /* 0x000fc400078ec0ff */
[C---:B------:R-:W-:Y:S01]  /*fbd0*/  IADD3 R35, P4, R4.reuse, 0x60, RZ ;  /* 0x0000006004237810 */ /* 0x040fe20007f9e0ff */
[--C-:B------:R-:W-:Y:S01]  /*fbe0*/  IMAD.X R13, RZ, RZ, R5.reuse, P3 ;  /* 0x000000ffff0d7224 */ /* 0x100fe200018e0605 */
[C---:B------:R-:W-:Y:S02]  /*fbf0*/  IADD3 R39, P2, R4.reuse, 0x4020, RZ ;  /* 0x0000402004277810 */ /* 0x040fe40007f5e0ff */
[C---:B------:R-:W-:Y:S01]  /*fc00*/  IADD3 R24, P1, R4.reuse, 0x4040, RZ ;  /* 0x0000404004187810 */ /* 0x040fe20007f3e0ff */
[--C-:B------:R-:W-:Y:S01]  /*fc10*/  IMAD.X R15, RZ, RZ, R5.reuse, P4 ;  /* 0x000000ffff0f7224 */ /* 0x100fe200020e0605 */
[----:B------:R-:W-:Y:S01]  /*fc20*/  BAR.SYNC.DEFER_BLOCKING 0x1, 0x100 ;  /* 0x0044000000007b1d */ /* 0x000fe20000010000 */
[----:B------:R-:W-:Y:S01]  /*fc30*/  IADD3 R41, P0, R4, 0x4060, RZ ;  /* 0x0000406004297810 */ /* 0x000fe20007f1e0ff */
[--C-:B------:R-:W-:Y:S01]  /*fc40*/  IMAD.X R11, RZ, RZ, R5.reuse, P2 ;  /* 0x000000ffff0b7224 */ /* 0x100fe200010e0605 */
[----:B------:R-:W-:Y:S01]  /*fc50*/  LOP3.LUT R4, R9, R4, RZ, 0x3c, !PT ;  /* 0x0000000409047212 */ /* 0x000fe200078e3cff */
[--C-:B------:R-:W-:Y:S01]  /*fc60*/  IMAD.X R9, RZ, RZ, R5.reuse, P1 ;  /* 0x000000ffff097224 */ /* 0x100fe200008e0605 */
[----:B------:R-:W-:Y:S01]  /*fc70*/  LOP3.LUT R12, R33, 0x380, RZ, 0xc0, !PT ;  /* 0x00000380210c7812 */ /* 0x000fe200078ec0ff */
[----:B------:R-:W-:Y:S01]  /*fc80*/  IMAD.X R25, RZ, RZ, R5, P0 ;  /* 0x000000ffff197224 */ /* 0x000fe200000e0605 */
[----:B------:R-:W-:-:S02]  /*fc90*/  LOP3.LUT R18, R37, 0x380, RZ, 0xc0, !PT ;  /* 0x0000038025127812 */ /* 0x000fc400078ec0ff */
[----:B------:R-:W-:Y:S02]  /*fca0*/  SHF.R.U64 R10, R10, 0x3, RZ ;  /* 0x000000030a0a7819 */ /* 0x000fe400000012ff */
[----:B------:R-:W-:Y:S02]  /*fcb0*/  SHF.R.U64 R12, R12, 0x3, RZ ;  /* 0x000000030c0c7819 */ /* 0x000fe400000012ff */
[----:B------:R-:W-:Y:S02]  /*fcc0*/  MOV R30, R4 ;  /* 0x00000004001e7202 */ /* 0x000fe40000000f00 */
[----:B------:R-:W-:Y:S02]  /*fcd0*/  SHF.R.U64 R18, R18, 0x3, RZ ;  /* 0x0000000312127819 */ /* 0x000fe400000012ff */
[----:B------:R-:W-:Y:S02]  /*fce0*/  F2FP.BF16.F32.PACK_AB R4, R89, R8 ;  /* 0x000000085904723e */ /* 0x000fe400000010ff */
[----:B------:R-:W-:-:S02]  /*fcf0*/  LOP3.LUT R28, R10, R17, RZ, 0x3c, !PT ;  /* 0x000000110a1c7212 */ /* 0x000fc400078e3cff */
[----:B------:R-:W-:Y:S02]  /*fd00*/  LOP3.LUT R8, R39, 0x380, RZ, 0xc0, !PT ;  /* 0x0000038027087812 */ /* 0x000fe400078ec0ff */
[----:B------:R-:W-:Y:S02]  /*fd10*/  LOP3.LUT R17, R24, 0x380, RZ, 0xc0, !PT ;  /* 0x0000038018117812 */ /* 0x000fe400078ec0ff */
[----:B------:R-:W-:Y:S02]  /*fd20*/  LOP3.LUT R26, R12, R33, RZ, 0x3c, !PT ;  /* 0x000000210c1a7212 */ /* 0x000fe400078e3cff */
[----:B------:R-:W-:Y:S02]  /*fd30*/  LOP3.LUT R14, R35, 0x380, RZ, 0xc0, !PT ;  /* 0x00000380230e7812 */ /* 0x000fe400078ec0ff */
[----:B------:R-:W-:Y:S02]  /*fd40*/  LOP3.LUT R12, R18, R37, RZ, 0x3c, !PT ;  /* 0x00000025120c7212 */ /* 0x000fe400078e3cff */
[----:B------:R-:W-:-:S02]  /*fd50*/  LOP3.LUT R18, R41, 0x380, RZ, 0xc0, !PT ;  /* 0x0000038029127812 */ /* 0x000fc400078ec0ff */
[----:B------:R-:W-:Y:S02]  /*fd60*/  SHF.R.U64 R8, R8, 0x3, RZ ;  /* 0x0000000308087819 */ /* 0x000fe400000012ff */
[----:B------:R-:W-:Y:S02]  /*fd70*/  SHF.R.U64 R17, R17, 0x3, RZ ;  /* 0x0000000311117819 */ /* 0x000fe400000012ff */
[----:B------:R-:W-:Y:S02]  /*fd80*/  SHF.R.U64 R14, R14, 0x3, RZ ;  /* 0x000000030e0e7819 */ /* 0x000fe400000012ff */
[----:B------:R-:W-:Y:S02]  /*fd90*/  SHF.R.U64 R18, R18, 0x3, RZ ;  /* 0x0000000312127819 */ /* 0x000fe400000012ff */
[----:B------:R-:W-:Y:S02]  /*fda0*/  LOP3.LUT R10, R8, R39, RZ, 0x3c, !PT ;  /* 0x00000027080a7212 */ /* 0x000fe400078e3cff */
[----:B------:R-:W-:-:S02]  /*fdb0*/  F2FP.BF16.F32.PACK_AB R5, R91, R90 ;  /* 0x0000005a5b05723e */ /* 0x000fc400000010ff */
[----:B------:R-:W-:Y:S02]  /*fdc0*/  LOP3.LUT R8, R17, R24, RZ, 0x3c, !PT ;  /* 0x0000001811087212 */ /* 0x000fe400078e3cff */
[----:B------:R-:W-:Y:S01]  /*fdd0*/  LOP3.LUT R14, R14, R35, RZ, 0x3c, !PT ;  /* 0x000000230e0e7212 */ /* 0x000fe200078e3cff */
[----:B------:R0:W-:Y:S01]  /*fde0*/  STSM.16.M88.4 [R30], R4 ;  /* 0x000000041e007844 */ /* 0x0001e20000000200 */
[----:B------:R-:W-:Y:S02]  /*fdf0*/  MOV R29, R28 ;  /* 0x0000001c001d7202 */ /* 0x000fe40000000f00 */
[----:B------:R-:W-:Y:S02]  /*fe00*/  LOP3.LUT R24, R18, R41, RZ, 0x3c, !PT ;  /* 0x0000002912187212 */ /* 0x000fe400078e3cff */
[----:B------:R-:W-:Y:S02]  /*fe10*/  MOV R28, R26 ;  /* 0x0000001a001c7202 */ /* 0x000fe40000000f00 */
[----:B------:R-:W-:-:S02]  /*fe20*/  MOV R26, R10 ;  /* 0x0000000a001a7202 */ /* 0x000fc40000000f00 */
[----:B------:R-:W-:Y:S02]  /*fe30*/  MOV R18, R8 ;  /* 0x0000000800127202 */ /* 0x000fe40000000f00 */
[----:B------:R-:W-:Y:S02]  /*fe40*/  F2FP.BF16.F32.PACK_AB R8, R97, R96 ;  /* 0x000000606108723e */ /* 0x000fe400000010ff */
[----:B------:R-:W-:Y:S02]  /*fe50*/  F2FP.BF16.F32.PACK_AB R9, R99, R98 ;  /* 0x000000626309723e */ /* 0x000fe400000010ff */
[----:B------:R-:W-:Y:S02]  /*fe60*/  F2FP.BF16.F32.PACK_AB R10, R101, R100 ;  /* 0x00000064650a723e */ /* 0x000fe400000010ff */
[----:B------:R-:W-:Y:S02]  /*fe70*/  F2FP.BF16.F32.PACK_AB R11, R103, R102 ;  /* 0x00000066670b723e */ /* 0x000fe400000010ff */
[----:B------:R-:W-:-:S02]  /*fe80*/  MOV R17, R14 ;  /* 0x0000000e00117202 */ /* 0x000fc40000000f00 */
[----:B------:R-:W-:Y:S01]  /*fe90*/  MOV R27, R12 ;  /* 0x0000000c001b7202 */ /* 0x000fe20000000f00 */
[----:B------:R-:W-:Y:S01]  /*fea0*/  STSM.16.M88.4 [R29], R8 ;  /* 0x000000081d007844 */ /* 0x000fe20000000200 */
[----:B0-----:R-:W-:Y:S02]  /*feb0*/  F2FP.BF16.F32.PACK_AB R4, R105, R104 ;  /* 0x000000686904723e */ /* 0x001fe400000010ff */
[----:B------:R-:W-:Y:S02]  /*fec0*/  F2FP.BF16.F32.PACK_AB R5, R107, R106 ;  /* 0x0000006a6b05723e */ /* 0x000fe400000010ff */
[----:B------:R-:W-:Y:S02]  /*fed0*/  F2FP.BF16.F32.PACK_AB R6, R109, R108 ;  /* 0x0000006c6d06723e */ /* 0x000fe400000010ff */
[----:B------:R-:W-:Y:S02]  /*fee0*/  F2FP.BF16.F32.PACK_AB R7, R111, R110 ;  /* 0x0000006e6f07723e */ /* 0x000fe400000010ff */
[----:B------:R-:W-:-:S02]  /*fef0*/  F2FP.BF16.F32.PACK_AB R12, R113, R112 ;  /* 0x00000070710c723e */ /* 0x000fc400000010ff */
[----:B------:R-:W-:Y:S01]  /*ff00*/  F2FP.BF16.F32.PACK_AB R13, R115, R114 ;  /* 0x00000072730d723e */ /* 0x000fe200000010ff */
[----:B------:R0:W-:Y:S01]  /*ff10*/  STSM.16.M88.4 [R28], R4 ;  /* 0x000000041c007844 */ /* 0x0001e20000000200 */
[----:B------:R-:W-:Y:S02]  /*ff20*/  F2FP.BF16.F32.PACK_AB R14, R117, R116 ;  /* 0x00000074750e723e */ /* 0x000fe400000010ff */
[----:B------:R-:W-:Y:S02]  /*ff30*/  F2FP.BF16.F32.PACK_AB R15, R119, R118 ;  /* 0x00000076770f723e */ /* 0x000fe400000010ff */
[----:B------:R-:W-:Y:S02]  /*ff40*/  MOV R24, R24 ;  /* 0x0000001800187202 */ /* 0x000fe40000000f00 */
[----:B------:R-:W-:Y:S01]  /*ff50*/  PLOP3.LUT P0, PT, PT, PT, UP0, 0x80, 0x0 ;  /* 0x000000000000781c */ /* 0x000fe20003f0f008 */
[----:B------:R1:W-:Y:S04]  /*ff60*/  STSM.16.M88.4 [R17], R12 ;  /* 0x0000000c11007844 */ /* 0x0003e80000000200 */
[----:B------:R2:W-:Y:S04]  /*ff70*/  STSM.16.M88.4 [R27], R120 ;  /* 0x000000781b007844 */ /* 0x0005e80000000200 */
[----:B------:R2:W-:Y:S01]  /*ff80*/  STSM.16.M88.4 [R26], R128 ;  /* 0x000000801a007844 */ /* 0x0005e20000000200 */
[----:B0-----:R-:W-:-:S02]  /*ff90*/  IMAD.U32 R4, RZ, RZ, UR8 ;  /* 0x00000008ff047e24 */ /* 0x001fc4000f8e00ff */
[----:B------:R-:W-:Y:S01]  /*ffa0*/  IMAD.U32 R5, RZ, RZ, UR9 ;  /* 0x00000009ff057e24 */ /* 0x000fe2000f8e00ff */
[----:B------:R2:W-:Y:S01]  /*ffb0*/  STSM.16.M88.4 [R18], R136 ;  /* 0x0000008812007844 */ /* 0x0005e20000000200 */
[----:B------:R-:W-:-:S03]  /*ffc0*/  ULDC.64 UR8, c[0x0][0xbe0] ;  /* 0x0002f80000087ab9 */ /* 0x000fc60000000a00 */
[----:B------:R2:W-:Y:S01]  /*ffd0*/  STSM.16.M88.4 [R24], R144 ;  /* 0x0000009018007844 */ /* 0x0005e20000000200 */
[----:B------:R-:W-:Y:S06]  /*ffe0*/  BAR.SYNC.DEFER_BLOCKING 0x1, 0x100 ;  /* 0x0044000000007b1d */ /* 0x000fec0000010000 */
[----:B------:R-:W3:Y:S01]  /*fff0*/  @P0 LDG.E R6, desc[UR48][R4.64] ;  /* 0x0000003004060981 */ /* 0x000ee2000c1e1900 */
[----:B------:R-:W-:Y:S01]  /*10000*/  UISETP.NE.U32.AND UP1, UPT, UR8, URZ, UPT ;  /* 0x0000003f0800728c */ /* 0x000fe2000bf25070 */
[----:B-1----:R-:W0:Y:S01]  /*10010*/  LDC R17, c[0x0][0xa88] ;  /* 0x0002a200ff117b82 */ /* 0x002e220000000800 */
[----:B------:R-:W-:Y:S01]  /*10020*/  IMAD R7, R22, 0x40, R19 ;  /* 0x0000004016077824 */ /* 0x000fe200078e0213 */
[----:B------:R-:W-:Y:S01]  /*10030*/  UMOV UR4, URZ ;  /* 0x0000003f00047c82 */ /* 0x000fe20008000000 */
[----:B------:R-:W-:-:S02]  /*10040*/  UISETP.NE.AND.EX UP1, UPT, UR9, URZ, UPT, UP1 ;  /* 0x0000003f0900728c */ /* 0x000fc4000bf25310 */
[----:B------:R-:W-:-:S04]  /*10050*/  IMAD.WIDE R20, R7, 0x2, R20 ;  /* 0x0000000207147825 */ /* 0x000fc800078e0214 */
[----:B------:R-:W-:Y:S02]  /*10060*/  PLOP3.LUT P2, PT, PT, PT, UP1, 0x80, 0x0 ;  /* 0x000000000000781c */ /* 0x000fe40003f4f018 */
[----:B------:R-:W-:-:S03]  /*10070*/  IADD3 R29, P1, R20, 0x1000, RZ ;  /* 0x00001000141d7810 */ /* 0x000fc60007f3e0ff */
[----:B------:R-:W-:Y:S02]  /*10080*/  @UP1 ULDC.64 UR8, c[0x0][0xbe0] ;  /* 0x0002f80000081ab9 */ /* 0x000fe40000000a00 */
[----:B------:R-:W-:-:S06]  /*10090*/  @UP1 UIMAD.WIDE UR8, UR38, 0x4, UR8 ;  /* 0x00000004260818a5 */ /* 0x000fcc000f8e0208 */
[----:B------:R-:W-:Y:S01]  /*100a0*/  IMAD.U32 R7, RZ, RZ, UR9 ;  /* 0x00000009ff077e24 */ /* 0x000fe2000f8e00ff */
[----:B---3--:R-:W-:Y:S01]  /*100b0*/  @P0 R2UR UR4, R6 ;  /* 0x00000000060402ca */ /* 0x008fe200000e0000 */
[----:B------:R-:W-:-:S05]  /*100c0*/  IMAD.U32 R6, RZ, RZ, UR8 ;  /* 0x00000008ff067e24 */ /* 0x000fca000f8e00ff */
[----:B0-----:R2:W5:Y:S01]  /*100d0*/  @P2 LDG.E R17, desc[UR48][R6.64] ;  /* 0x0000003006112981 */ /* 0x001562000c1e1900 */
[----:B------:R-:W-:Y:S08]  /*100e0*/  @P2 BRA `(.L_x_1141) ;  /* 0x0000000000102947 */ /* 0x000ff00003800000 */
[----:B------:R-:W-:Y:S05]  /*100f0*/  @!P0 BRA `(.L_x_1141) ;  /* 0x00000000000c8947 */ /* 0x000fea0003800000 */
[----:B--2---:R-:W2:Y:S04]  /*10100*/  LDG.E R6, desc[UR48][R4.64] ;  /* 0x0000003004067981 */ /* 0x004ea8000c1e1900 */
[----:B-----5:R-:W2:Y:S02]  /*10110*/  LDG.E R17, desc[UR48][R4.64+0x4] ;  /* 0x0000043004117981 */ /* 0x020ea4000c1e1900 */
[----:B--2---:R-:W-:-:S07]  /*10120*/  IMAD.IADD R17, R17, 0x1, -R6 ;  /* 0x0000000111117824 */ /* 0x004fce00078e0a06 */
.L_x_1141:
[----:B------:R-:W-:Y:S01]  /*10130*/  USHF.R.S32.HI UR14, URZ, 0x1f, UR37 ;  /* 0x0000001f3f0e7899 */ /* 0x000fe20008011425 */
[----:B------:R-:W-:Y:S01]  /*10140*/  IMAD R8, R188, 0x80, R190 ;  /* 0x00000080bc087824 */ /* 0x000fe200078e02be */
[----:B------:R-:W-:Y:S01]  /*10150*/  ULDC.64 UR12, c[0x0][0xb70] ;  /* 0x0002dc00000c7ab9 */ /* 0x000fe20000000a00 */
[----:B------:R-:W-:Y:S01]  /*10160*/  USHF.R.S32.HI UR11, URZ, 0x1f, UR4 ;  /* 0x0000001f3f0b7899 */ /* 0x000fe20008011404 */
[C---:B------:R-:W-:Y:S01]  /*10170*/  IADD3 R13, P2, R20.reuse, 0x2000, RZ ;  /* 0x00002000140d7810 */ /* 0x040fe20007f5e0ff */
[----:B------:R-:W-:Y:S01]  /*10180*/  UIMAD UR7, UR14, UR12, URZ ;  /* 0x0000000c0e0772a4 */ /* 0x000fe2000f8e023f */
[----:B------:R-:W-:Y:S01]  /*10190*/  SHF.R.S32.HI R5, RZ, 0x1f, R8 ;  /* 0x0000001fff057819 */ /* 0x000fe20000011408 */
[----:B------:R-:W-:Y:S01]  /*101a0*/  UMOV UR10, UR4 ;  /* 0x00000004000a7c82 */ /* 0x000fe20008000000 */
[----:B------:R-:W-:Y:S01]  /*101b0*/  USEL UR15, UR38, URZ, !UP0 ;  /* 0x0000003f260f7287 */ /* 0x000fe2000c000000 */
[----:B--2---:R-:W-:Y:S01]  /*101c0*/  IADD3 R7, P6, R20, 0x3000, RZ ;  /* 0x0000300014077810 */ /* 0x004fe20007fde0ff */
[----:B------:R-:W-:Y:S01]  /*101d0*/  UIMAD.WIDE.U32 UR8, UR37, UR12, UR10 ;  /* 0x0000000c250872a5 */ /* 0x000fe2000f8e000a */
[----:B------:R-:W-:Y:S01]  /*101e0*/  LOP3.LUT R28, R29, 0x380, RZ, 0xc0, !PT ;  /* 0x000003801d1c7812 */ /* 0x000fe200078ec0ff */
[----:B------:R-:W-:Y:S01]  /*101f0*/  UIMAD UR10, UR37, UR13, UR7 ;  /* 0x0000000d250a72a4 */ /* 0x000fe2000f8e0207 */
[----:B------:R-:W-:Y:S01]  /*10200*/  LOP3.LUT R12, R13, 0x380, RZ, 0xc0, !PT ;  /* 0x000003800d0c7812 */ /* 0x000fe200078ec0ff */
[----:B------:R-:W-:Y:S01]  /*10210*/  USHF.R.S32.HI UR7, URZ, 0x1f, UR38 ;  /* 0x0000001f3f077899 */ /* 0x000fe20008011426 */
[----:B------:R-:W-:Y:S01]  /*10220*/  LOP3.LUT R4, R7, 0x380, RZ, 0xc0, !PT ;  /* 0x0000038007047812 */ /* 0x000fe200078ec0ff */
[----:B------:R-:W-:Y:S01]  /*10230*/  ULDC.64 UR12, c[0x0][0xb78] ;  /* 0x0002de00000c7ab9 */ /* 0x000fe20000000a00 */
[----:B------:R-:W-:Y:S01]  /*10240*/  UIADD3 UR9, UR9, UR10, URZ ;  /* 0x0000000a09097290 */ /* 0x000fe2000fffe03f */
[----:B------:R-:W-:Y:S01]  /*10250*/  SHF.R.U64 R28, R28, 0x3, RZ ;  /* 0x000000031c1c7819 */ /* 0x000fe200000012ff */
[----:B------:R-:W-:Y:S01]  /*10260*/  USEL UR16, UR7, URZ, !UP0 ;  /* 0x0000003f07107287 */ /* 0x000fe2000c000000 */
[----:B------:R-:W-:Y:S01]  /*10270*/  SHF.R.U64 R12, R12, 0x3, RZ ;  /* 0x000000030c0c7819 */ /* 0x000fe200000012ff */
[----:B------:R-:W-:Y:S01]  /*10280*/  UIMAD.WIDE.U32 UR8, UR15, UR12, UR8 ;  /* 0x0000000c0f0872a5 */ /* 0x000fe2000f8e0008 */
[----:B------:R-:W-:Y:S01]  /*10290*/  SHF.R.U64 R4, R4, 0x3, RZ ;  /* 0x0000000304047819 */ /* 0x000fe200000012ff */
[----:B------:R-:W-:Y:S01]  /*102a0*/  UIMAD UR7, UR16, UR12, URZ ;  /* 0x0000000c100772a4 */ /* 0x000fe2000f8e023f */
[----:B------:R-:W-:Y:S01]  /*102b0*/  LOP3.LUT R28, R28, R29, RZ, 0x3c, !PT ;  /* 0x0000001d1c1c7212 */ /* 0x000fe200078e3cff */
[--C-:B------:R-:W-:Y:S01]  /*102c0*/  IMAD.X R29, RZ, RZ, R21.reuse, P1 ;  /* 0x000000ffff1d7224 */ /* 0x100fe200008e0615 */
[----:B------:R-:W-:Y:S01]  /*102d0*/  LOP3.LUT R12, R12, R13, RZ, 0x3c, !PT ;  /* 0x0000000d0c0c7212 */ /* 0x000fe200078e3cff */
[----:B------:R-:W-:Y:S01]  /*102e0*/  UIMAD UR7, UR15, UR13, UR7 ;  /* 0x0000000d0f0772a4 */ /* 0x000fe2000f8e0207 */
[----:B------:R-:W-:Y:S01]  /*102f0*/  IADD3 R6, P0, R8, UR8, RZ ;  /* 0x0000000808067c10 */ /* 0x000fe2000ff1e0ff */
[----:B------:R-:W-:Y:S01]  /*10300*/  IMAD.X R13, RZ, RZ, R21, P2 ;  /* 0x000000ffff0d7224 */ /* 0x000fe200010e0615 */
[----:B------:R-:W-:-:S02]  /*10310*/  IADD3 R37, P5, R20, 0x4000, RZ ;  /* 0x0000400014257810 */ /* 0x000fc40007fbe0ff */
[----:B------:R-:W-:Y:S01]  /*10320*/  LOP3.LUT R4, R4, R7, RZ, 0x3c, !PT ;  /* 0x0000000704047212 */ /* 0x000fe200078e3cff */
[----:B------:R-:W-:Y:S01]  /*10330*/  IMAD.U32 R10, RZ, RZ, UR7 ;  /* 0x00000007ff0a7e24 */ /* 0x000fe2000f8e00ff */
[C---:B------:R-:W-:Y:S02]  /*10340*/  IADD3 R41, P4, R20.reuse, 0x5000, RZ ;  /* 0x0000500014297810 */ /* 0x040fe40007f9e0ff */
[C---:B------:R-:W-:Y:S02]  /*10350*/  IADD3 R25, P3, R20.reuse, 0x6000, RZ ;  /* 0x0000600014197810 */ /* 0x040fe40007f7e0ff */
[----:B------:R-:W-:Y:S01]  /*10360*/  IADD3.X R5, R5, UR9, R10, P0, !PT ;  /* 0x0000000905057c10 */ /* 0x000fe200087fe40a */
[----:B------:R-:W-:Y:S01]  /*10370*/  ULDC.64 UR8, c[0x0][0xb40] ;  /* 0x0002d00000087ab9 */ /* 0x000fe20000000a00 */
[----:B------:R-:W-:Y:S02]  /*10380*/  IADD3 R7, P2, R20, 0x7000, RZ ;  /* 0x0000700014077810 */ /* 0x000fe40007f5e0ff */
[----:B------:R-:W-:-:S02]  /*10390*/  LEA R46, P0, R6, UR8, 0x2 ;  /* 0x00000008062e7c11 */ /* 0x000fc4000f8010ff */
[----:B------:R-:W-:Y:S02]  /*103a0*/  LOP3.LUT R9, R20, 0x380, RZ, 0xc0, !PT ;  /* 0x0000038014097812 */ /* 0x000fe400078ec0ff */
[----:B------:R-:W-:Y:S01]  /*103b0*/  LEA.HI.X R47, R6, UR9, R5, 0x2, P0 ;  /* 0x00000009062f7c11 */ /* 0x000fe200080f1405 */
[C---:B------:R-:W-:Y:S01]  /*103c0*/  VIADD R6, R8.reuse, 0x8 ;  /* 0x0000000808067836 */ /* 0x040fe20000000000 */
[----:B------:R-:W-:Y:S01]  /*103d0*/  LOP3.LUT P0, RZ, R189, 0x3, RZ, 0xc0, !PT ;  /* 0x00000003bdff7812 */ /* 0x000fe2000780c0ff */
[----:B------:R-:W-:Y:S01]  /*103e0*/  IMAD.X R5, RZ, RZ, R21, P6 ;  /* 0x000000ffff057224 */ /* 0x000fe200030e0615 */
[----:B------:R-:W-:Y:S01]  /*103f0*/  LOP3.LUT R36, R37, 0x380, RZ, 0xc0, !PT ;  /* 0x0000038025247812 */ /* 0x000fe200078ec0ff */
[----:B------:R-:W-:Y:S01]  /*10400*/  ULDC.64 UR8, c[0x0][0xaa0] ;  /* 0x0002a80000087ab9 */ /* 0x000fe20000000a00 */
[-C--:B-----5:R-:W-:Y:S02]  /*10410*/  ISETP.GE.OR P1, PT, R8, R17.reuse, P0 ;  /* 0x000000110800720c */ /* 0x0a0fe40000726670 */
[----:B------:R-:W-:-:S02]  /*10420*/  ISETP.GE.OR P0, PT, R6, R17, P0 ;  /* 0x000000110600720c */ /* 0x000fc40000706670 */
[----:B------:R-:W-:Y:S02]  /*10430*/  LOP3.LUT R40, R41, 0x380, RZ, 0xc0, !PT ;  /* 0x0000038029287812 */ /* 0x000fe400078ec0ff */
[----:B------:R-:W-:Y:S02]  /*10440*/  LOP3.LUT R24, R25, 0x380, RZ, 0xc0, !PT ;  /* 0x0000038019187812 */ /* 0x000fe400078ec0ff */
[----:B------:R-:W-:Y:S02]  /*10450*/  LOP3.LUT R6, R7, 0x380, RZ, 0xc0, !PT ;  /* 0x0000038007067812 */ /* 0x000fe400078ec0ff */
[----:B------:R-:W-:Y:S02]  /*10460*/  SHF.R.U64 R9, R9, 0x3, RZ ;  /* 0x0000000309097819 */ /* 0x000fe400000012ff */
[----:B------:R-:W-:Y:S01]  /*10470*/  SHF.R.U64 R36, R36, 0x3, RZ ;  /* 0x0000000324247819 */ /* 0x000fe200000012ff */
[----:B------:R-:W-:Y:S01]  /*10480*/  @!P1 STG.E desc[UR48][R46.64], R2 ;  /* 0x000000022e009986 */ /* 0x000fe2000c101930 */
[----:B------:R-:W-:-:S02]  /*10490*/  SHF.R.U64 R40, R40, 0x3, RZ ;  /* 0x0000000328287819 */ /* 0x000fc400000012ff */
[----:B------:R-:W-:Y:S01]  /*104a0*/  SHF.R.U64 R24, R24, 0x3, RZ ;  /* 0x0000000318187819 */ /* 0x000fe200000012ff */
[----:B------:R0:W-:Y:S01]  /*104b0*/  @!P0 STG.E desc[UR48][R46.64+0x20], R0 ;  /* 0x000020002e008986 */ /* 0x0001e2000c101930 */
[----:B------:R-:W-:Y:S02]  /*104c0*/  SHF.R.U64 R6, R6, 0x3, RZ ;  /* 0x0000000306067819 */ /* 0x000fe400000012ff */
[----:B------:R-:W-:Y:S01]  /*104d0*/  LOP3.LUT R20, R9, R20, RZ, 0x3c, !PT ;  /* 0x0000001409147212 */ /* 0x000fe200078e3cff */
[--C-:B------:R-:W-:Y:S01]  /*104e0*/  IMAD.X R9, RZ, RZ, R21.reuse, P2 ;  /* 0x000000ffff097224 */ /* 0x100fe200010e0615 */
[----:B------:R-:W-:Y:S01]  /*104f0*/  LOP3.LUT R36, R36, R37, RZ, 0x3c, !PT ;  /* 0x0000002524247212 */ /* 0x000fe200078e3cff */
[--C-:B------:R-:W-:Y:S01]  /*10500*/  IMAD.X R37, RZ, RZ, R21.reuse, P5 ;  /* 0x000000ffff257224 */ /* 0x100fe200028e0615 */
[----:B------:R-:W-:Y:S01]  /*10510*/  LOP3.LUT R40, R40, R41, RZ, 0x3c, !PT ;  /* 0x0000002928287212 */ /* 0x000fe200078e3cff */
[--C-:B------:R-:W-:Y:S01]  /*10520*/  IMAD.X R41, RZ, RZ, R21.reuse, P4 ;  /* 0x000000ffff297224 */ /* 0x100fe200020e0615 */
[----:B------:R-:W-:Y:S01]  /*10530*/  LOP3.LUT R24, R24, R25, RZ, 0x3c, !PT ;  /* 0x0000001918187212 */ /* 0x000fe200078e3cff */
[----:B------:R-:W-:Y:S01]  /*10540*/  IMAD.X R25, RZ, RZ, R21, P3 ;  /* 0x000000ffff197224 */ /* 0x000fe200018e0615 */
[----:B------:R-:W-:Y:S01]  /*10550*/  LOP3.LUT R8, R6, R7, RZ, 0x3c, !PT ;  /* 0x0000000706087212 */ /* 0x000fe200078e3cff */
[----:B------:R-:W-:Y:S01]  /*10560*/  UIMAD UR7, UR11, UR8, URZ ;  /* 0x000000080b0772a4 */ /* 0x000fe2000f8e023f */
[----:B------:R1:W5:Y:S01]  /*10570*/  LD.E.128 R32, desc[UR48][R20.64] ;  /* 0x0000003014207980 */ /* 0x000362000c101d00 */
[--C-:B------:R-:W-:Y:S01]  /*10580*/  SHF.R.S32.HI R45, RZ, 0x1f, R19.reuse ;  /* 0x0000001fff2d7819 */ /* 0x100fe20000011413 */
[----:B------:R-:W-:Y:S01]  /*10590*/  IMAD.MOV.U32 R44, RZ, RZ, R19 ;  /* 0x000000ffff2c7224 */ /* 0x000fe200078e0013 */
[----:B------:R-:W-:Y:S01]  /*105a0*/  UIMAD UR7, UR4, UR9, UR7 ;  /* 0x00000009040772a4 */ /* 0x000fe2000f8e0207 */
[----:B------:R-:W5:Y:S04]  /*105b0*/  LD.E.128 R28, desc[UR48][R28.64] ;  /* 0x000000301c1c7980 */ /* 0x000f68000c101d00 */
[----:B------:R-:W5:Y:S01]  /*105c0*/  LD.E.128 R12, desc[UR48][R12.64] ;  /* 0x000000300c0c7980 */ /* 0x000f62000c101d00 */
[----:B-1----:R-:W-:Y:S01]  /*105d0*/  IMAD.U32 R21, RZ, RZ, UR8 ;  /* 0x00000008ff157e24 */ /* 0x002fe2000f8e00ff */
[----:B------:R-:W-:-:S02]  /*105e0*/  ULDC.64 UR8, c[0x0][0xae0] ;  /* 0x0002b80000087ab9 */ /* 0x000fc40000000a00 */
[----:B------:R-:W5:Y:S01]  /*105f0*/  LD.E.128 R4, desc[UR48][R4.64] ;  /* 0x0000003004047980 */ /* 0x000f62000c101d00 */
[----:B------:R-:W-:-:S03]  /*10600*/  IMAD.WIDE.U32 R20, R21, UR4, R44 ;  /* 0x0000000415147c25 */ /* 0x000fc6000f8e002c */
[----:B------:R-:W5:Y:S04]  /*10610*/  LD.E.128 R36, desc[UR48][R36.64] ;  /* 0x0000003024247980 */ /* 0x000f68000c101d00 */
[----:B------:R-:W5:Y:S04]  /*10620*/  LD.E.128 R40, desc[UR48][R40.64] ;  /* 0x0000003028287980 */ /* 0x000f68000c101d00 */
[----:B------:R-:W5:Y:S04]  /*10630*/  LD.E.128 R24, desc[UR48][R24.64] ;  /* 0x0000003018187980 */ /* 0x000f68000c101d00 */
[----:B------:R-:W5:Y:S01]  /*10640*/  LD.E.128 R8, desc[UR48][R8.64] ;  /* 0x0000003008087980 */ /* 0x000f62000c101d00 */
[----:B------:R-:W-:Y:S01]  /*10650*/  UIMAD UR4, UR14, UR8, URZ ;  /* 0x000000080e0472a4 */ /* 0x000fe2000f8e023f */
[----:B------:R-:W-:Y:S01]  /*10660*/  VIADD R21, R21, UR7 ;  /* 0x0000000715157c36 */ /* 0x000fe20008000000 */
[----:B------:R-:W-:Y:S01]  /*10670*/  BSSY B1, `(.L_x_1142) ;  /* 0x000002f000017945 */ /* 0x000fe20003800000 */
[----:B------:R-:W-:Y:S01]  /*10680*/  @!PT LDS RZ, [RZ] ;  /* 0x00000000fffff984 */ /* 0x000fe20000000800 */
[----:B------:R-:W-:Y:S01]  /*10690*/  @!PT LDS RZ, [RZ] ;  /* 0x00000000fffff984 */ /* 0x000fe20000000800 */
[----:B------:R-:W-:Y:S01]  /*106a0*/  @!PT LDS RZ, [RZ] ;  /* 0x00000000fffff984 */ /* 0x000fe20000000800 */
[----:B------:R-:W-:Y:S01]  /*106b0*/  @!PT LDS RZ, [RZ] ;  /* 0x00000000fffff984 */ /* 0x000fe20000000800 */
[----:B------:R1:W-:Y:S06]  /*106c0*/  MEMBAR.ALL.CTA ;  /* 0x0000000000007992 */ /* 0x0003ec0000008000 */
[----:B-1----:R-:W1:Y:S01]  /*106d0*/  FENCE.VIEW.ASYNC.S ;  /* 0x00000000000073c6 */ /* 0x002e620000000000 */
[----:B------:R-:W-:Y:S01]  /*106e0*/  IMAD.U32 R23, RZ, RZ, UR8 ;  /* 0x00000008ff177e24 */ /* 0x000fe2000f8e00ff */
[----:B------:R-:W-:Y:S01]  /*106f0*/  UIMAD UR4, UR37, UR9, UR4 ;  /* 0x00000009250472a4 */ /* 0x000fe2000f8e0204 */
[----:B------:R-:W-:-:S02]  /*10700*/  IMAD R17, R188, -0x80, R17 ;  /* 0xffffff80bc117824 */ /* 0x000fc400078e0211 */
[----:B------:R-:W-:Y:S01]  /*10710*/  IMAD.WIDE.U32 R20, R23, UR37, R20 ;  /* 0x0000002517147c25 */ /* 0x000fe2000f8e0014 */
[----:B------:R-:W-:Y:S01]  /*10720*/  ULDC.64 UR8, c[0x0][0xae8] ;  /* 0x0002ba0000087ab9 */ /* 0x000fe20000000a00 */
[----:B------:R-:W-:Y:S02]  /*10730*/  SHF.R.S32.HI R23, RZ, 0x1f, R22 ;  /* 0x0000001fff177819 */ /* 0x000fe40000011416 */
[CC--:B------:R-:W-:Y:S01]  /*10740*/  ISETP.GE.AND P2, PT, R22.reuse, R17.reuse, PT ;  /* 0x000000111600720c */ /* 0x0c0fe20003f46270 */
[----:B------:R-:W-:Y:S01]  /*10750*/  VIADD R21, R21, UR4 ;  /* 0x0000000415157c36 */ /* 0x000fe20008000000 */
[----:B------:R-:W-:Y:S01]  /*10760*/  UIMAD UR4, UR16, UR8, URZ ;  /* 0x00000008100472a4 */ /* 0x000fe2000f8e023f */
[----:B------:R-:W-:Y:S02]  /*10770*/  VIADD R3, R3, 0x28820 ;  /* 0x0002882003037836 */ /* 0x000fe40000000000 */
[C---:B0-----:R-:W-:Y:S01]  /*10780*/  VIADD R0, R22.reuse, 0x20 ;  /* 0x0000002016007836 */ /* 0x041fe20000000000 */
[----:B------:R-:W-:Y:S01]  /*10790*/  UIMAD UR4, UR15, UR9, UR4 ;  /* 0x000000090f0472a4 */ /* 0x000fe2000f8e0204 */
[----:B------:R-:W-:Y:S01]  /*107a0*/  IMAD.U32 R45, RZ, RZ, UR8 ;  /* 0x00000008ff2d7e24 */ /* 0x000fe2000f8e00ff */
[----:B------:R-:W-:Y:S01]  /*107b0*/  PRMT R3, RZ, 0x654, R3 ;  /* 0x00000654ff037816 */ /* 0x000fe20000000003 */
[----:B------:R-:W-:Y:S01]  /*107c0*/  VIADD R2, R22, 0x60 ;  /* 0x0000006016027836 */ /* 0x000fe20000000000 */
[----:B------:R-:W-:Y:S01]  /*107d0*/  ISETP.GE.AND P4, PT, R0, R17, PT ;  /* 0x000000110000720c */ /* 0x000fe20003f86270 */
[----:B------:R-:W-:-:S03]  /*107e0*/  IMAD.WIDE.U32 R44, R45, UR15, R20 ;  /* 0x0000000f2d2c7c25 */ /* 0x000fc6000f8e0014 */
[-C--:B------:R-:W-:Y:S01]  /*107f0*/  ISETP.GE.AND P1, PT, R2, R17.reuse, PT ;  /* 0x000000110200720c */ /* 0x080fe20003f26270 */
[----:B------:R-:W-:Y:S01]  /*10800*/  VIADD R0, R22, 0x40 ;  /* 0x0000004016007836 */ /* 0x000fe20000000000 */
[----:B-1----:R0:W-:Y:S01]  /*10810*/  SYNCS.ARRIVE.TRANS64.RED.A1T0 RZ, [R3+URZ], RZ ;  /* 0x000000ff03ff79a7 */ /* 0x0021e2000810043f */
[----:B------:R-:W-:Y:S02]  /*10820*/  VIADD R49, R45, UR4 ;  /* 0x000000042d317c36 */ /* 0x000fe40008000000 */
[----:B------:R-:W-:Y:S01]  /*10830*/  IMAD.WIDE R20, R188, 0x80, R22 ;  /* 0x00000080bc147825 */ /* 0x000fe200078e0216 */
[----:B------:R-:W-:Y:S01]  /*10840*/  ISETP.GE.AND P0, PT, R0, R17, PT ;  /* 0x000000110000720c */ /* 0x000fe20003f06270 */
[----:B------:R-:W-:-:S12]  /*10850*/  @P2 BRA `(.L_x_1143) ;  /* 0x0000000000402947 */ /* 0x000fd80003800000 */
[----:B------:R-:W-:Y:S01]  /*10860*/  ULDC.64 UR8, c[0x0][0xad8] ;  /* 0x0002b60000087ab9 */ /* 0x000fe20000000a00 */
[----:B------:R-:W-:Y:S01]  /*10870*/  VIADD R0, R19, 0x40 ;  /* 0x0000004013007836 */ /* 0x000fe20000000000 */
[----:B------:R-:W-:Y:S01]  /*10880*/  ULDC UR4, c[0x0][0xa8c] ;  /* 0x0002a30000047ab9 */ /* 0x000fe20000000800 */
[----:B------:R-:W-:Y:S01]  /*10890*/  IMAD R17, R21, UR8, RZ ;  /* 0x0000000815117c24 */ /* 0x000fe2000f8e02ff */
[----:B------:R-:W-:Y:S01]  /*108a0*/  ISETP.GE.AND P2, PT, R19, UR4, PT ;  /* 0x0000000413007c0c */ /* 0x000fe2000bf46270 */
[----:B------:R-:W-:Y:S01]  /*108b0*/  IMAD.MOV.U32 R2, RZ, RZ, R44 ;  /* 0x000000ffff027224 */ /* 0x000fe200078e002c */
[----:B------:R-:W-:Y:S01]  /*108c0*/  ISETP.GE.AND P3, PT, R0, UR4, PT ;  /* 0x0000000400007c0c */ /* 0x000fe2000bf66270 */
[----:B0-----:R-:W-:Y:S02]  /*108d0*/  IMAD.MOV.U32 R3, RZ, RZ, R49 ;  /* 0x000000ffff037224 */ /* 0x001fe400078e0031 */
[C---:B------:R-:W-:Y:S02]  /*108e0*/  IMAD R17, R20.reuse, UR9, R17 ;  /* 0x0000000914117c24 */ /* 0x040fe4000f8e0211 */
[----:B------:R-:W-:Y:S01]  /*108f0*/  IMAD.WIDE.U32 R2, R20, UR8, R2 ;  /* 0x0000000814027c25 */ /* 0x000fe2000f8e0002 */
[----:B------:R-:W-:-:S03]  /*10900*/  ULDC.64 UR8, c[0x0][0xa80] ;  /* 0x0002a00000087ab9 */ /* 0x000fc60000000a00 */
[----:B------:R-:W-:Y:S01]  /*10910*/  IMAD.IADD R3, R3, 0x1, R17 ;  /* 0x0000000103037824 */ /* 0x000fe200078e0211 */
[----:B------:R-:W-:-:S04]  /*10920*/  LEA R46, P5, R2, UR8, 0x1 ;  /* 0x00000008022e7c11 */ /* 0x000fc8000f8a08ff */
[----:B------:R-:W-:-:S05]  /*10930*/  LEA.HI.X R47, R2, UR9, R3, 0x1, P5 ;  /* 0x00000009022f7c11 */ /* 0x000fca000a8f0c03 */
[----:B-----5:R1:W-:Y:S04]  /*10940*/  @!P2 STG.E.128 desc[UR48][R46.64], R32 ;  /* 0x000000202e00a986 */ /* 0x0203e8000c101d30 */
[----:B------:R1:W-:Y:S02]  /*10950*/  @!P3 STG.E.128 desc[UR48][R46.64+0x80], R36 ;  /* 0x000080242e00b986 */ /* 0x0003e4000c101d30 */
.L_x_1143:
[----:B------:R-:W-:Y:S05]  /*10960*/  BSYNC B1 ;  /* 0x0000000000017941 */ /* 0x000fea0003800000 */
.L_x_1142:
[----:B------:R-:W-:Y:S04]  /*10970*/  BSSY B1, `(.L_x_1144) ;  /* 0x0000014000017945 */ /* 0x000fe80003800000 */
[----:B------:R-:W-:Y:S05]  /*10980*/  @P4 BRA `(.L_x_1145) ;  /* 0x0000000000484947 */ /* 0x000fea0003800000 */
[----:B------:R-:W-:Y:S01]  /*10990*/  IADD3 R17, P2, R20, 0x20, RZ ;  /* 0x0000002014117810 */ /* 0x000fe20007f5e0ff */
[----:B------:R-:W-:Y:S01]  /*109a0*/  ULDC.64 UR8, c[0x0][0xad8] ;  /* 0x0002b60000087ab9 */ /* 0x000fe20000000a00 */
[----:B------:R-:W-:Y:S01]  /*109b0*/  IMAD.MOV.U32 R2, RZ, RZ, R44 ;  /* 0x000000ffff027224 */ /* 0x000fe200078e002c */
[----:B------:R-:W-:Y:S01]  /*109c0*/  ULDC UR4, c[0x0][0xa8c] ;  /* 0x0002a30000047ab9 */ /* 0x000fe20000000800 */
[----:B0-----:R-:W-:Y:S01]  /*109d0*/  IMAD.MOV.U32 R3, RZ, RZ, R49 ;  /* 0x000000ffff037224 */ /* 0x001fe200078e0031 */
        /* <DEDUP_REMOVED lines=8> */
[----:B-1---5:R-:W-:Y:S01]  /*10a60*/  LEA R32, P2, R2, UR8, 0x1 ;  /* 0x0000000802207c11 */ /* 0x022fe2000f8408ff */
[----:B------:R-:W-:-:S05]  /*10a70*/  IMAD.IADD R3, R3, 0x1, R17 ;  /* 0x0000000103037824 */ /* 0x000fca00078e0211 */
[----:B------:R-:W-:-:S05]  /*10a80*/  LEA.HI.X R33, R2, UR9, R3, 0x1, P2 ;  /* 0x0000000902217c11 */ /* 0x000fca00090f0c03 */
[----:B------:R2:W-:Y:S04]  /*10a90*/  @!P3 STG.E.128 desc[UR48][R32.64], R28 ;  /* 0x0000001c2000b986 */ /* 0x0005e8000c101d30 */
[----:B------:R2:W-:Y:S02]  /*10aa0*/  @!P4 STG.E.128 desc[UR48][R32.64+0x80], R40 ;  /* 0x000080282000c986 */ /* 0x0005e4000c101d30 */
.L_x_1145:
[----:B------:R-:W-:Y:S05]  /*10ab0*/  BSYNC B1 ;  /* 0x0000000000017941 */ /* 0x000fea0003800000 */
.L_x_1144:
        /* <DEDUP_REMOVED lines=15> */
[----:B--2--5:R-:W-:Y:S01]  /*10bb0*/  LEA R28, P0, R2, UR8, 0x1 ;  /* 0x00000008021c7c11 */ /* 0x024fe2000f8008ff */
[----:B------:R-:W-:-:S05]  /*10bc0*/  IMAD.IADD R3, R3, 0x1, R17 ;  /* 0x0000000103037824 */ /* 0x000fca00078e0211 */
[----:B------:R-:W-:-:S05]  /*10bd0*/  LEA.HI.X R29, R2, UR9, R3, 0x1, P0 ;  /* 0x00000009021d7c11 */ /* 0x000fca00080f0c03 */
[----:B------:R3:W-:Y:S04]  /*10be0*/  @!P2 STG.E.128 desc[UR48][R28.64], R12 ;  /* 0x0000000c1c00a986 */ /* 0x0007e8000c101d30 */
[----:B------:R3:W-:Y:S02]  /*10bf0*/  @!P3 STG.E.128 desc[UR48][R28.64+0x80], R24 ;  /* 0x000080181c00b986 */ /* 0x0007e4000c101d30 */
.L_x_1147:
[----:B------:R-:W-:Y:S05]  /*10c00*/  BSYNC B1 ;  /* 0x0000000000017941 */ /* 0x000fea0003800000 */
.L_x_1146:
[----:B------:R-:W-:Y:S05]  /*10c10*/  @P1 BRA `(.L_x_1148) ;  /* 0x0000000800f41947 */ /* 0x000fea0003800000 */
[----:B---3-5:R-:W-:Y:S01]  /*10c20*/  IADD3 R13, P0, R20, 0x60, RZ ;  /* 0x00000060140d7810 */ /* 0x028fe20007f1e0ff */
[----:B------:R-:W-:Y:S01]  /*10c30*/  ULDC.64 UR8, c[0x0][0xad8] ;  /* 0x0002b60000087ab9 */ /* 0x000fe20000000a00 */
[----:B------:R-:W-:Y:S01]  /*10c40*/  IMAD.MOV.U32 R2, RZ, RZ, R44 ;  /* 0x000000ffff027224 */ /* 0x000fe200078e002c */
[----:B------:R-:W-:Y:S01]  /*10c50*/  ULDC UR4, c[0x0][0xa8c] ;  /* 0x0002a30000047ab9 */ /* 0x000fe20000000800 */
[----:B0-----:R-:W-:Y:S01]  /*10c60*/  IMAD.MOV.U32 R3, RZ, RZ, R49 ;  /* 0x000000ffff037224 */ /* 0x001fe200078e0031 */
[----:B------:R-:W-:Y:S01]  /*10c70*/  ISETP.GE.AND P1, PT, R19, UR4, PT ;  /* 0x0000000413007c0c */ /* 0x000fe2000bf26270 */
[----:B------:R-:W-:Y:S02]  /*10c80*/  IMAD.X R20, RZ, RZ, R21, P0 ;  /* 0x000000ffff147224 */ /* 0x000fe400000e0615 */
[----:B------:R-:W-:-:S04]  /*10c90*/  IMAD.WIDE.U32 R2, R13, UR8, R2 ;  /* 0x000000080d027c25 */ /* 0x000fc8000f8e0002 */
[----:B------:R-:W-:Y:S02]  /*10ca0*/  IMAD R20, R20, UR8, RZ ;  /* 0x0000000814147c24 */ /* 0x000fe4000f8e02ff */
[----:B------:R-:W-:Y:S02]  /*10cb0*/  VIADD R0, R19, 0x40 ;  /* 0x0000004013007836 */ /* 0x000fe40000000000 */
        /* <DEDUP_REMOVED lines=8> */
[----:B------:R0:W-:Y:S01]  /*10d40*/  STG.E.128 desc[UR48][R12.64+0x80], R8 ;  /* 0x000080080c007986 */ /* 0x0001e2000c101d30 */
[----:B------:R-:W-:Y:S05]  /*10d50*/  BRA `(.L_x_1148) ;  /* 0x0000000800a47947 */ /* 0x000fea0003800000 */
.L_x_1140:
[----:B------:R-:W-:Y:S01]  /*10d60*/  ULDC.64 UR8, c[0x0][0xbd8] ;  /* 0x0002f60000087ab9 */ /* 0x000fe20000000a00 */
[----:B------:R-:W-:Y:S01]  /*10d70*/  IMAD.MOV.U32 R9, RZ, RZ, RZ ;  /* 0x000000ffff097224 */ /* 0x000fe200078e00ff */
[----:B------:R-:W-:-:S04]  /*10d80*/  UISETP.NE.U32.AND UP0, UPT, UR8, URZ, UPT ;  /* 0x0000003f0800728c */ /* 0x000fc8000bf05070 */
[----:B------:R-:W-:-:S03]  /*10d90*/  UISETP.NE.AND.EX UP0, UPT, UR9, URZ, UPT, UP0 ;  /* 0x0000003f0900728c */ /* 0x000fc6000bf05300 */
[----:B------:R-:W-:Y:S02]  /*10da0*/  ULDC.64 UR8, c[0x0][0xbd8] ;  /* 0x0002f60000087ab9 */ /* 0x000fe40000000a00 */
[----:B------:R-:W-:Y:S01]  /*10db0*/  UIMAD.WIDE UR8, UR38, 0x4, UR8 ;  /* 0x00000004260878a5 */ /* 0x000fe2000f8e0208 */
[----:B------:R-:W0:Y:S01]  /*10dc0*/  LDC R7, c[0x0][0xa88] ;  /* 0x0002a200ff077b82 */ /* 0x000e220000000800 */
[----:B------:R-:W-:-:S04]  /*10dd0*/  PLOP3.LUT P1, PT, PT, PT, UP0, 0x80, 0x0 ;  /* 0x000000000000781c */ /* 0x000fc80003f2f008 */
[----:B------:R-:W-:Y:S02]  /*10de0*/  IMAD.U32 R2, RZ, RZ, UR8 ;  /* 0x00000008ff027e24 */ /* 0x000fe4000f8e00ff */
[----:B------:R-:W-:Y:S01]  /*10df0*/  IMAD.U32 R3, RZ, RZ, UR9 ;  /* 0x00000009ff037e24 */ /* 0x000fe2000f8e00ff */
[----:B------:R-:W-:Y:S02]  /*10e00*/  ULDC.64 UR8, c[0x0][0xbe0] ;  /* 0x0002f80000087ab9 */ /* 0x000fe40000000a00 */
[----:B------:R-:W-:-:S04]  /*10e10*/  UISETP.NE.U32.AND UP1, UPT, UR8, URZ, UPT ;  /* 0x0000003f0800728c */ /* 0x000fc8000bf25070 */
[----:B------:R-:W-:Y:S01]  /*10e20*/  UISETP.NE.AND.EX UP1, UPT, UR9, URZ, UPT, UP1 ;  /* 0x0000003f0900728c */ /* 0x000fe2000bf25310 */
[----:B------:R1:W5:Y:S05]  /*10e30*/  @P1 LDG.E R9, desc[UR48][R2.64] ;  /* 0x0000003002091981 */ /* 0x00036a000c1e1900 */
[----:B------:R-:W-:-:S05]  /*10e40*/  PLOP3.LUT P2, PT, PT, PT, UP1, 0x80, 0x0 ;  /* 0x000000000000781c */ /* 0x000fca0003f4f018 */
[----:B------:R-:W-:Y:S02]  /*10e50*/  @UP1 ULDC.64 UR8, c[0x0][0xbe0] ;  /* 0x0002f80000081ab9 */ /* 0x000fe40000000a00 */
[----:B------:R-:W-:-:S06]  /*10e60*/  @UP1 UIMAD.WIDE UR8, UR38, 0x4, UR8 ;  /* 0x00000004260818a5 */ /* 0x000fcc000f8e0208 */
[----:B------:R-:W-:Y:S02]  /*10e70*/  IMAD.U32 R4, RZ, RZ, UR8 ;  /* 0x00000008ff047e24 */ /* 0x000fe4000f8e00ff */
[----:B------:R-:W-:-:S05]  /*10e80*/  IMAD.U32 R5, RZ, RZ, UR9 ;  /* 0x00000009ff057e24 */ /* 0x000fca000f8e00ff */
[----:B0-----:R1:W5:Y:S01]  /*10e90*/  @P2 LDG.E R7, desc[UR48][R4.64] ;  /* 0x0000003004072981 */ /* 0x001362000c1e1900 */
[----:B------:R-:W-:Y:S01]  /*10ea0*/  USHF.R.S32.HI UR8, URZ, 0x1f, UR37 ;  /* 0x0000001f3f087899 */ /* 0x000fe20008011425 */
[----:B------:R-:W-:Y:S01]  /*10eb0*/  ISETP.GT.AND P0, PT, R193, 0x7f, PT ;  /* 0x0000007fc100780c */ /* 0x000fe20003f04270 */
[----:B------:R-:W-:-:S12]  /*10ec0*/  @P2 BRA `(.L_x_1149) ;  /* 0x0000000000102947 */ /* 0x000fd80003800000 */
[----:B------:R-:W-:Y:S05]  /*10ed0*/  @!P1 BRA `(.L_x_1149) ;  /* 0x00000000000c9947 */ /* 0x000fea0003800000 */
[----:B------:R-:W2:Y:S04]  /*10ee0*/  LDG.E R0, desc[UR48][R2.64] ;  /* 0x0000003002007981 */ /* 0x000ea8000c1e1900 */
[----:B-----5:R-:W2:Y:S02]  /*10ef0*/  LDG.E R7, desc[UR48][R2.64+0x4] ;  /* 0x0000043002077981 */ /* 0x020ea4000c1e1900 */
[----:B--2---:R-:W-:-:S07]  /*10f00*/  IMAD.IADD R7, R7, 0x1, -R0 ;  /* 0x0000000107077824 */ /* 0x004fce00078e0a00 */
.L_x_1149:
[----:B------:R-:W-:Y:S01]  /*10f10*/  USHF.R.S32.HI UR4, URZ, 0x1f, UR38 ;  /* 0x0000001f3f047899 */ /* 0x000fe20008011426 */
[----:B------:R-:W-:Y:S01]  /*10f20*/  BSSY B1, `(.L_x_1150) ;  /* 0x000001e000017945 */ /* 0x000fe20003800000 */
[----:B------:R-:W-:Y:S01]  /*10f30*/  USEL UR10, UR38, URZ, !UP0 ;  /* 0x0000003f260a7287 */ /* 0x000fe2000c000000 */
[----:B------:R-:W-:Y:S01]  /*10f40*/  SHF.R.S32.HI R8, RZ, 0x1f, R19 ;  /* 0x0000001fff087819 */ /* 0x000fe20000011413 */
[----:B------:R-:W-:Y:S01]  /*10f50*/  USEL UR9, UR4, URZ, !UP0 ;  /* 0x0000003f04097287 */ /* 0x000fe2000c000000 */
[----:B-----5:R-:W-:Y:S01]  /*10f60*/  SHF.R.S32.HI R6, RZ, 0x1f, R9 ;  /* 0x0000001fff067819 */ /* 0x020fe20000011409 */
[----:B------:R-:W-:Y:S10]  /*10f70*/  @P0 BRA `(.L_x_1151) ;  /* 0x0000000000600947 */ /* 0x000ff40003800000 */
[----:B------:R-:W0:Y:S02]  /*10f80*/  S2R R0, SR_TID.X ;  /* 0x0000000000007919 */ /* 0x000e240000002100 */
[----:B0-----:R-:W-:-:S04]  /*10f90*/  IMAD R0, R188, 0x80, R0 ;  /* 0x00000080bc007824 */ /* 0x001fc800078e0200 */
[----:B------:R-:W-:-:S05]  /*10fa0*/  VIADD R0, R0, 0xffffff80 ;  /* 0xffffff8000007836 */ /* 0x000fca0000000000 */
[----:B------:R-:W-:-:S13]  /*10fb0*/  ISETP.GE.AND P0, PT, R0, R7, PT ;  /* 0x000000070000720c */ /* 0x000fda0003f06270 */
[----:B------:R-:W-:Y:S05]  /*10fc0*/  @P0 BRA `(.L_x_1151) ;  /* 0x00000000004c0947 */ /* 0x000fea0003800000 */
[C---:B-1----:R-:W-:Y:S01]  /*10fd0*/  IADD3 R2, P0, R0.reuse, R9, RZ ;  /* 0x0000000900027210 */ /* 0x042fe20007f1e0ff */
[----:B------:R-:W-:Y:S02]  /*10fe0*/  ULDC.64 UR12, c[0x0][0xb70] ;  /* 0x0002dc00000c7ab9 */ /* 0x000fe40000000a00 */
[----:B------:R-:W-:Y:S01]  /*10ff0*/  UIMAD UR4, UR8, UR12, URZ ;  /* 0x0000000c080472a4 */ /* 0x000fe2000f8e023f */
[----:B------:R-:W-:Y:S01]  /*11000*/  LEA.HI.X.SX32 R3, R0, R6, 0x1, P0 ;  /* 0x0000000600037211 */ /* 0x000fe200000f0eff */
[----:B------:R-:W-:Y:S02]  /*11010*/  IMAD.U32 R5, RZ, RZ, UR12 ;  /* 0x0000000cff057e24 */ /* 0x000fe4000f8e00ff */
[----:B------:R-:W-:Y:S02]  /*11020*/  UIMAD UR4, UR37, UR13, UR4 ;  /* 0x0000000d250472a4 */ /* 0x000fe4000f8e0204 */
[----:B------:R-:W-:Y:S01]  /*11030*/  IMAD.WIDE.U32 R2, R5, UR37, R2 ;  /* 0x0000002505027c25 */ /* 0x000fe2000f8e0002 */
[----:B------:R-:W-:-:S02]  /*11040*/  ULDC.64 UR12, c[0x0][0xb78] ;  /* 0x0002de00000c7ab9 */ /* 0x000fc40000000a00 */
[----:B------:R-:W-:Y:S01]  /*11050*/  UIMAD UR7, UR9, UR12, URZ ;  /* 0x0000000c090772a4 */ /* 0x000fe2000f8e023f */
[----:B------:R-:W-:Y:S02]  /*11060*/  VIADD R3, R3, UR4 ;  /* 0x0000000403037c36 */ /* 0x000fe40008000000 */
[----:B------:R-:W-:Y:S01]  /*11070*/  IMAD.U32 R5, RZ, RZ, UR12 ;  /* 0x0000000cff057e24 */ /* 0x000fe2000f8e00ff */
[----:B------:R-:W-:-:S03]  /*11080*/  UIMAD UR7, UR10, UR13, UR7 ;  /* 0x0000000d0a0772a4 */ /* 0x000fc6000f8e0207 */
[----:B------:R-:W-:Y:S01]  /*11090*/  IMAD.WIDE.U32 R2, R5, UR10, R2 ;  /* 0x0000000a05027c25 */ /* 0x000fe2000f8e0002 */
[----:B------:R-:W-:-:S03]  /*110a0*/  ULDC.64 UR12, c[0x0][0xb40] ;  /* 0x0002d000000c7ab9 */ /* 0x000fc60000000a00 */
[----:B------:R-:W-:Y:S01]  /*110b0*/  VIADD R3, R3, UR7 ;  /* 0x0000000703037c36 */ /* 0x000fe20008000000 */
[----:B------:R-:W-:-:S04]  /*110c0*/  LEA R4, P0, R2, UR12, 0x2 ;  /* 0x0000000c02047c11 */ /* 0x000fc8000f8010ff */
[----:B------:R-:W-:Y:S01]  /*110d0*/  LEA.HI.X R5, R2, UR13, R3, 0x2, P0 ;  /* 0x0000000d02057c11 */ /* 0x000fe200080f1403 */
[----:B------:R-:W-:-:S05]  /*110e0*/  IMAD.MOV.U32 R3, RZ, RZ, -0x800000 ;  /* 0xff800000ff037424 */ /* 0x000fca00078e00ff */
[----:B------:R0:W-:Y:S03]  /*110f0*/  STG.E desc[UR48][R4.64], R3 ;  /* 0x0000000304007986 */ /* 0x0001e6000c101930 */
.L_x_1151:
[----:B------:R-:W-:Y:S05]  /*11100*/  BSYNC B1 ;  /* 0x0000000000017941 */ /* 0x000fea0003800000 */
.L_x_1150:
[----:B------:R-:W-:Y:S01]  /*11110*/  ULDC.64 UR12, c[0x0][0xaa0] ;  /* 0x0002a800000c7ab9 */ /* 0x000fe20000000a00 */
[----:B-1----:R-:W-:Y:S01]  /*11120*/  IMAD.MOV.U32 R2, RZ, RZ, R19 ;  /* 0x000000ffff027224 */ /* 0x002fe200078e0013 */
[----:B------:R-:W-:Y:S01]  /*11130*/  BSSY B1, `(.L_x_1152) ;  /* 0x000002e000017945 */ /* 0x000fe20003800000 */
[----:B0-----:R-:W-:Y:S02]  /*11140*/  IMAD.MOV.U32 R3, RZ, RZ, R8 ;  /* 0x000000ffff037224 */ /* 0x001fe400078e0008 */
[----:B------:R-:W-:Y:S02]  /*11150*/  IMAD R0, R6, UR12, RZ ;  /* 0x0000000c06007c24 */ /* 0x000fe4000f8e02ff */
[----:B------:R-:W-:-:S04]  /*11160*/  IMAD.WIDE.U32 R2, R9, UR12, R2 ;  /* 0x0000000c09027c25 */ /* 0x000fc8000f8e0002 */
[----:B------:R-:W-:Y:S01]  /*11170*/  IMAD R9, R9, UR13, R0 ;  /* 0x0000000d09097c24 */ /* 0x000fe2000f8e0200 */
[----:B------:R-:W-:Y:S01]  /*11180*/  ULDC.64 UR12, c[0x0][0xae0] ;  /* 0x0002b800000c7ab9 */ /* 0x000fe20000000a00 */
[----:B------:R-:W-:Y:S01]  /*11190*/  IMAD R7, R188, -0x80, R7 ;  /* 0xffffff80bc077824 */ /* 0x000fe200078e0207 */
[----:B------:R-:W-:Y:S01]  /*111a0*/  UIMAD UR4, UR8, UR12, URZ ;  /* 0x0000000c080472a4 */ /* 0x000fe2000f8e023f */
[----:B------:R-:W-:Y:S02]  /*111b0*/  IMAD.IADD R3, R3, 0x1, R9 ;  /* 0x0000000103037824 */ /* 0x000fe400078e0209 */
[----:B------:R-:W-:Y:S01]  /*111c0*/  IMAD.U32 R5, RZ, RZ, UR12 ;  /* 0x0000000cff057e24 */ /* 0x000fe2000f8e00ff */
[----:B------:R-:W-:Y:S01]  /*111d0*/  UIMAD UR4, UR37, UR13, UR4 ;  /* 0x0000000d250472a4 */ /* 0x000fe2000f8e0204 */
[C---:B------:R-:W-:Y:S01]  /*111e0*/  VIADD R0, R22.reuse, 0x20 ;  /* 0x0000002016007836 */ /* 0x040fe20000000000 */
[----:B------:R-:W-:Y:S01]  /*111f0*/  ISETP.GE.AND P2, PT, R22, R7, PT ;  /* 0x000000071600720c */ /* 0x000fe20003f46270 */
[----:B------:R-:W-:Y:S01]  /*11200*/  IMAD.WIDE.U32 R2, R5, UR37, R2 ;  /* 0x0000002505027c25 */ /* 0x000fe2000f8e0002 */
[----:B------:R-:W-:-:S02]  /*11210*/  ULDC.64 UR12, c[0x0][0xae8] ;  /* 0x0002ba00000c7ab9 */ /* 0x000fc40000000a00 */
[-C--:B------:R-:W-:Y:S01]  /*11220*/  ISETP.GE.AND P3, PT, R0, R7.reuse, PT ;  /* 0x000000070000720c */ /* 0x080fe20003f66270 */
[----:B------:R-:W-:Y:S01]  /*11230*/  VIADD R3, R3, UR4 ;  /* 0x0000000403037c36 */ /* 0x000fe20008000000 */
[----:B------:R-:W-:Y:S01]  /*11240*/  UIMAD UR4, UR9, UR12, URZ ;  /* 0x0000000c090472a4 */ /* 0x000fe2000f8e023f */
[C---:B------:R-:W-:Y:S02]  /*11250*/  VIADD R4, R22.reuse, 0x40 ;  /* 0x0000004016047836 */ /* 0x040fe40000000000 */
[----:B------:R-:W-:Y:S01]  /*11260*/  VIADD R0, R22, 0x60 ;  /* 0x0000006016007836 */ /* 0x000fe20000000000 */
[----:B------:R-:W-:Y:S01]  /*11270*/  UIMAD UR4, UR10, UR13, UR4 ;  /* 0x0000000d0a0472a4 */ /* 0x000fe2000f8e0204 */
[----:B------:R-:W-:Y:S01]  /*11280*/  IMAD.U32 R5, RZ, RZ, UR12 ;  /* 0x0000000cff057e24 */ /* 0x000fe2000f8e00ff */
[-C--:B------:R-:W-:Y:S01]  /*11290*/  ISETP.GE.AND P1, PT, R4, R7.reuse, PT ;  /* 0x000000070400720c */ /* 0x080fe20003f26270 */
[----:B------:R-:W-:Y:S01]  /*112a0*/  IMAD.MOV.U32 R6, RZ, RZ, R22 ;  /* 0x000000ffff067224 */ /* 0x000fe200078e0016 */
[----:B------:R-:W-:Y:S01]  /*112b0*/  ISETP.GE.AND P0, PT, R0, R7, PT ;  /* 0x000000070000720c */ /* 0x000fe20003f06270 */
[----:B------:R-:W-:Y:S01]  /*112c0*/  IMAD.WIDE.U32 R4, R5, UR10, R2 ;  /* 0x0000000a05047c25 */ /* 0x000fe2000f8e0002 */
[----:B------:R-:W-:-:S03]  /*112d0*/  SHF.R.S32.HI R7, RZ, 0x1f, R22 ;  /* 0x0000001fff077819 */ /* 0x000fc60000011416 */
[----:B------:R-:W-:Y:S02]  /*112e0*/  VIADD R11, R5, UR4 ;  /* 0x00000004050b7c36 */ /* 0x000fe40008000000 */
[----:B------:R-:W-:Y:S01]  /*112f0*/  IMAD.WIDE R6, R188, 0x80, R6 ;  /* 0x00000080bc067825 */ /* 0x000fe200078e0206 */
[----:B------:R-:W-:Y:S06]  /*11300*/  @P2 BRA `(.L_x_1153) ;  /* 0x0000000000402947 */ /* 0x000fec0003800000 */
[----:B------:R-:W-:Y:S01]  /*11310*/  ULDC.64 UR8, c[0x0][0xad8] ;  /* 0x0002b60000087ab9 */ /* 0x000fe20000000a00 */
[----:B------:R-:W-:Y:S01]  /*11320*/  VIADD R0, R19, 0x40 ;  /* 0x0000004013007836 */ /* 0x000fe20000000000 */
        /* <DEDUP_REMOVED lines=14> */
.L_x_1153:
[----:B------:R-:W-:Y:S05]  /*11410*/  BSYNC B1 ;  /* 0x0000000000017941 */ /* 0x000fea0003800000 */
.L_x_1152:
[----:B------:R-:W-:Y:S04]  /*11420*/  BSSY B1, `(.L_x_1154) ;  /* 0x0000014000017945 */ /* 0x000fe80003800000 */
[----:B------:R-:W-:Y:S05]  /*11430*/  @P3 BRA `(.L_x_1155) ;  /* 0x0000000000483947 */ /* 0x000fea0003800000 */
[----:B0-----:R-:W-:Y:S01]  /*11440*/  IADD3 R9, P2, R6, 0x20, RZ ;  /* 0x0000002006097810 */ /* 0x001fe20007f5e0ff */
        /* <DEDUP_REMOVED lines=17> */
.L_x_1155:
[----:B------:R-:W-:Y:S05]  /*11560*/  BSYNC B1 ;  /* 0x0000000000017941 */ /* 0x000fea0003800000 */
.L_x_1154:
[----:B------:R-:W-:Y:S04]  /*11570*/  BSSY B1, `(.L_x_1156) ;  /* 0x0000014000017945 */ /* 0x000fe80003800000 */
[----:B------:R-:W-:Y:S05]  /*11580*/  @P1 BRA `(.L_x_1157) ;  /* 0x0000000000481947 */ /* 0x000fea0003800000 */
[----:B01----:R-:W-:Y:S01]  /*11590*/  IADD3 R9, P1, R6, 0x40, RZ ;  /* 0x0000004006097810 */ /* 0x003fe20007f3e0ff */
        /* <DEDUP_REMOVED lines=17> */
.L_x_1157:
[----:B------:R-:W-:Y:S05]  /*116b0*/  BSYNC B1 ;  /* 0x0000000000017941 */ /* 0x000fea0003800000 */
.L_x_1156:
        /* <DEDUP_REMOVED lines=19> */
.L_x_1148:
[----:B------:R-:W-:Y:S05]  /*117f0*/  BSYNC B0 ;  /* 0x0000000000007941 */ /* 0x000fea0003800000 */
.L_x_1139:
[----:B------:R-:W-:Y:S02]  /*11800*/  ULDC UR4, c[0x0][0xc14] ;  /* 0x0003050000047ab9 */ /* 0x000fe40000000800 */
[----:B------:R-:W-:-:S06]  /*11810*/  UISETP.GE.AND UP0, UPT, UR5, UR4, UPT ;  /* 0x000000040500728c */ /* 0x000fcc000bf06270 */
[----:B------:R-:W-:-:S13]  /*11820*/  PLOP3.LUT P0, PT, PT, PT, UP0, 0x80, 0x0 ;  /* 0x000000000000781c */ /* 0x000fda0003f0f008 */
[----:B------:R-:W-:Y:S05]  /*11830*/  @!P0 BRA `(.L_x_1158) ;  /* 0xfffffef400548947 */ /* 0x000fea000383ffff */
[----:B------:R-:W-:Y:S05]  /*11840*/  EXIT ;  /* 0x000000000000794d */ /* 0x000fea0003800000 */
.L_x_1057:
[----:B------:R-:W-:-:S08]  /*11850*/  NOP ;  /* 0x0000000000007918 */ /* 0x000fd00000000000 */
[----:B------:R-:W0:-:S00]  /*11860*/  USETMAXREG.DEALLOC.CTAPOOL 0x18 ;  /* 0x00000018000079c8 */ /* 0x000e0000080e0500 */
        /* <DEDUP_REMOVED lines=8> */
[----:B------:R-:W1:Y:S01]  /*118f0*/  S2UR UR6, SR_CTAID.X ;  /* 0x00000000000679c3 */ /* 0x000e620000002500 */
        /* <DEDUP_REMOVED lines=9> */
[----:B------:R-:W-:Y:S01]  /*11990*/  IMAD.MOV.U32 R16, RZ, RZ, RZ ;  /* 0x000000ffff107224 */ /* 0x000fe200078e00ff */
[----:B------:R-:W-:Y:S02]  /*119a0*/  ISETP.GE.U32.AND P0, PT, R7, 0x2, PT ;  /* 0x000000020700780c */ /* 0x000fe40003f06070 */
[----:B------:R-:W-:-:S09]  /*119b0*/  LOP3.LUT R0, R0, 0xfffffffe, RZ, 0xc0, !PT ;  /* 0xfffffffe00007812 */ /* 0x000fd200078ec0ff */
[----:B------:R-:W-:-:S04]  /*119c0*/  @P1 LOP3.LUT R0, R0, 0x1, RZ, 0xfc, !PT ;  /* 0x0000000100001812 */ /* 0x000fc800078efcff */
[----:B------:R-:W-:-:S04]  /*119d0*/  LOP3.LUT R0, R0, 0xffffffef, RZ, 0xc0, !PT ;  /* 0xffffffef00007812 */ /* 0x000fc800078ec0ff */
[----:B------:R-:W-:-:S04]  /*119e0*/  @P0 LOP3.LUT R0, R0, 0x10, RZ, 0xfc, !PT ;  /* 0x0000001000000812 */ /* 0x000fc800078efcff */
[----:B------:R-:W-:Y:S01]  /*119f0*/  LOP3.LUT R0, R0, 0xfffffff7, RZ, 0xc0, !PT ;  /* 0xfffffff700007812 */ /* 0x000fe200078ec0ff */
[----:B--2---:R-:W0:Y:S02]  /*11a00*/  SHFL.UP PT, R4, R8, 0x1, RZ ;  /* 0x0420000008047989 */ /* 0x004e2400000e00ff */
[----:B0-----:R-:W-:-:S05]  /*11a10*/  SEL R5, R4, RZ, P1 ;  /* 0x000000ff04057207 */ /* 0x001fca0000800000 */
[----:B------:R-:W-:-:S05]  /*11a20*/  IMAD.IADD R5, R8, 0x1, R5 ;  /* 0x0000000108057824 */ /* 0x000fca00078e0205 */
[----:B------:R-:W0:Y:S02]  /*11a30*/  SHFL.UP PT, R4, R5, 0x2, RZ ;  /* 0x0440000005047989 */ /* 0x000e2400000e00ff */
[----:B0-----:R-:W-:Y:S02]  /*11a40*/  SEL R4, R4, RZ, P0 ;  /* 0x000000ff04047207 */ /* 0x001fe40000000000 */
[----:B------:R-:W-:-:S03]  /*11a50*/  ISETP.GE.U32.AND P0, PT, R7, 0x4, PT ;  /* 0x000000040700780c */ /* 0x000fc60003f06070 */
[----:B------:R-:W-:-:S05]  /*11a60*/  IMAD.IADD R4, R5, 0x1, R4 ;  /* 0x0000000105047824 */ /* 0x000fca00078e0204 */
[----:B------:R-:W0:Y:S05]  /*11a70*/  SHFL.UP PT, R6, R4, 0x4, RZ ;  /* 0x0480000004067989 */ /* 0x000e2a00000e00ff */
[----:B------:R-:W-:-:S04]  /*11a80*/  @P0 LOP3.LUT R0, R0, 0x8, RZ, 0xfc, !PT ;  /* 0x0000000800000812 */ /* 0x000fc800078efcff */
[----:B------:R-:W-:Y:S02]  /*11a90*/  LOP3.LUT R0, R0, 0xfffffffb, RZ, 0xc0, !PT ;  /* 0xfffffffb00007812 */ /* 0x000fe400078ec0ff */
[----:B0-----:R-:W-:Y:S01]  /*11aa0*/  SEL R3, R6, RZ, P0 ;  /* 0x000000ff06037207 */ /* 0x001fe20000000000 */
[----:B------:R-:W-:Y:S01]  /*11ab0*/  IMAD.MOV.U32 R6, RZ, RZ, RZ ;  /* 0x000000ffff067224 */ /* 0x000fe200078e00ff */
[----:B------:R-:W-:-:S03]  /*11ac0*/  ISETP.GE.U32.AND P0, PT, R7, 0x8, PT ;  /* 0x000000080700780c */ /* 0x000fc60003f06070 */
[----:B------:R-:W-:-:S05]  /*11ad0*/  IMAD.IADD R3, R4, 0x1, R3 ;  /* 0x0000000104037824 */ /* 0x000fca00078e0203 */
[----:B------:R-:W0:Y:S05]  /*11ae0*/  SHFL.UP PT, R2, R3, 0x8, RZ ;  /* 0x0500000003027989 */ /* 0x000e2a00000e00ff */
[----:B------:R-:W-:-:S04]  /*11af0*/  @P0 LOP3.LUT R0, R0, 0x4, RZ, 0xfc, !PT ;  /* 0x0000000400000812 */ /* 0x000fc800078efcff */
[----:B------:R-:W-:Y:S02]  /*11b00*/  LOP3.LUT R0, R0, 0xfffffffd, RZ, 0xc0, !PT ;  /* 0xfffffffd00007812 */ /* 0x000fe400078ec0ff */
[----:B0-----:R-:W-:Y:S02]  /*11b10*/  SEL R2, R2, RZ, P0 ;  /* 0x000000ff02027207 */ /* 0x001fe40000000000 */
[----:B------:R-:W-:-:S03]  /*11b20*/  ISETP.GE.U32.AND P0, PT, R7, 0x10, PT ;  /* 0x000000100700780c */ /* 0x000fc60003f06070 */
[----:B------:R-:W-:-:S05]  /*11b30*/  IMAD.IADD R2, R3, 0x1, R2 ;  /* 0x0000000103027824 */ /* 0x000fca00078e0202 */
[----:B------:R-:W0:Y:S05]  /*11b40*/  SHFL.UP PT, R5, R2, 0x10, RZ ;  /* 0x0600000002057989 */ /* 0x000e2a00000e00ff */
[----:B------:R-:W-:Y:S02]  /*11b50*/  @P0 LOP3.LUT R0, R0, 0x2, RZ, 0xfc, !PT ;  /* 0x0000000200000812 */ /* 0x000fe400078efcff */
[----:B0-----:R-:W-:-:S05]  /*11b60*/  SEL R5, R5, RZ, P0 ;  /* 0x000000ff05057207 */ /* 0x001fca0000000000 */
[----:B------:R-:W-:-:S05]  /*11b70*/  IMAD.IADD R4, R2, 0x1, R5 ;  /* 0x0000000102047824 */ /* 0x000fca00078e0205 */
[----:B------:R-:W0:Y:S02]  /*11b80*/  SHFL.IDX PT, R5, R4, 0x1f, 0x1f ;  /* 0x03e01f0004057f89 */ /* 0x000e2400000e0000 */
[----:B0-----:R-:W-:-:S04]  /*11b90*/  IMAD R5, R5, UR4, RZ ;  /* 0x0000000405057c24 */ /* 0x001fc8000f8e02ff */
[----:B------:R-:W-:Y:S01]  /*11ba0*/  IMAD.MOV.U32 R2, RZ, RZ, R5 ;  /* 0x000000ffff027224 */ /* 0x000fe200078e0005 */
[----:B-1----:R-:W-:-:S13]  /*11bb0*/  ISETP.GT.AND P0, PT, R5, UR6, PT ;  /* 0x0000000605007c0c */ /* 0x002fda000bf04270 */
[----:B------:R-:W-:Y:S05]  /*11bc0*/  @P0 BRA `(.L_x_1159) ;  /* 0x0000000000b80947 */ /* 0x000fea0003800000 */
[----:B------:R-:W-:Y:S01]  /*11bd0*/  IMAD.MOV.U32 R5, RZ, RZ, R2 ;  /* 0x000000ffff057224 */ /* 0x000fe200078e0002 */
[----:B------:R-:W-:Y:S01]  /*11be0*/  ULDC UR5, c[0x0][0xc14] ;  /* 0x0003050000057ab9 */ /* 0x000fe20000000800 */
[----:B------:R-:W-:Y:S01]  /*11bf0*/  IMAD.MOV.U32 R6, RZ, RZ, RZ ;  /* 0x000000ffff067224 */ /* 0x000fe200078e00ff */
[----:B------:R-:W-:Y:S01]  /*11c00*/  ULDC UR7, c[0x0][0xc14] ;  /* 0x0003050000077ab9 */ /* 0x000fe20000000800 */
[----:B------:R-:W-:-:S05]  /*11c10*/  ULDC UR4, c[0x0][0xc10] ;  /* 0x0003040000047ab9 */ /* 0x000fca0000000800 */
.L_x_1163:
[----:B------:R-:W-:Y:S02]  /*11c20*/  VIADD R6, R6, 0x1f ;  /* 0x0000001f06067836 */ /* 0x000fe40000000000 */
[----:B------:R-:W-:-:S03]  /*11c30*/  IMAD.U32 R19, RZ, RZ, UR7 ;  /* 0x00000007ff137e24 */ /* 0x000fc6000f8e00ff */
[----:B------:R-:W-:-:S13]  /*11c40*/  ISETP.GE.AND P0, PT, R6, UR5, PT ;  /* 0x0000000506007c0c */ /* 0x000fda000bf06270 */
[----:B------:R-:W-:Y:S05]  /*11c50*/  @P0 BRA `(.L_x_1160) ;  /* 0x0000000400c40947 */ /* 0x000fea0003800000 */
[----:B------:R-:W0:Y:S01]  /*11c60*/  S2R R2, SR_TID.X ;  /* 0x0000000000027919 */ /* 0x000e220000002100 */
[----:B------:R-:W-:Y:S01]  /*11c70*/  BSSY B0, `(.L_x_1161) ;  /* 0x000000a000007945 */ /* 0x000fe20003800000 */
[----:B------:R-:W-:Y:S01]  /*11c80*/  IMAD.MOV.U32 R8, RZ, RZ, RZ ;  /* 0x000000ffff087224 */ /* 0x000fe200078e00ff */
[----:B0-----:R-:W-:-:S04]  /*11c90*/  LOP3.LUT R9, R2, 0x1f, RZ, 0xc0, !PT ;  /* 0x0000001f02097812 */ /* 0x001fc800078ec0ff */
[C---:B------:R-:W-:Y:S01]  /*11ca0*/  ISETP.NE.AND P1, PT, R9.reuse, 0x1f, PT ;  /* 0x0000001f0900780c */ /* 0x040fe20003f25270 */
[----:B------:R-:W-:-:S05]  /*11cb0*/  IMAD.IADD R7, R9, 0x1, R6 ;  /* 0x0000000109077824 */ /* 0x000fca00078e0206 */
[----:B------:R-:W-:-:S13]  /*11cc0*/  ISETP.GE.OR P0, PT, R7, UR5, !P1 ;  /* 0x0000000507007c0c */ /* 0x000fda000cf06670 */
[----:B------:R-:W-:Y:S05]  /*11cd0*/  @P0 BRA `(.L_x_1162) ;  /* 0x00000000000c0947 */ /* 0x000fea0003800000 */
[----:B------:R-:W0:Y:S02]  /*11ce0*/  LDC.64 R2, c[0x0][0xc58] ;  /* 0x00031600ff027b82 */ /* 0x000e240000000a00 */
[----:B0-----:R-:W-:-:S05]  /*11cf0*/  IMAD.WIDE R2, R7, 0x4, R2 ;  /* 0x0000000407027825 */ /* 0x001fca00078e0202 */
[----:B------:R0:W5:Y:S02]  /*11d00*/  LDG.E R8, desc[UR48][R2.64] ;  /* 0x0000003002087981 */ /* 0x000164000c1e1900 */
.L_x_1162:
[----:B------:R-:W-:Y:S05]  /*11d10*/  BSYNC B0 ;  /* 0x0000000000007941 */ /* 0x000fea0003800000 */
.L_x_1161:
        /* <DEDUP_REMOVED lines=25> */
.L_x_1159:
[----:B------:R-:W-:-:S04]  /*11eb0*/  IMAD.IADD R7, R5, 0x1, -R2 ;  /* 0x0000000105077824 */ /* 0x000fc800078e0a02 */
[----:B------:R-:W-:-:S05]  /*11ec0*/  IMAD R2, R4, UR4, R7 ;  /* 0x0000000404027c24 */ /* 0x000fca000f8e0207 */
[----:B------:R-:W-:Y:S02]  /*11ed0*/  ISETP.GT.AND P0, PT, R2, UR6, PT ;  /* 0x0000000602007c0c */ /* 0x000fe4000bf04270 */
[----:B------:R-:W0:Y:S11]  /*11ee0*/  LDC.64 R2, c[0x0][0xc68] ;  /* 0x00031a00ff027b82 */ /* 0x000e360000000a00 */
[----:B------:R-:W-:-:S04]  /*11ef0*/  VOTE.ANY R9, PT, !P0 ;  /* 0x0000000000097806 */ /* 0x000fc800040e0100 */
[----:B------:R-:W1:Y:S02]  /*11f00*/  POPC R5, R9 ;  /* 0x0000000900057309 */ /* 0x000e640000000000 */
[----:B-1----:R-:W-:-:S04]  /*11f10*/  IMAD.IADD R19, R5, 0x1, R6 ;  /* 0x0000000105137824 */ /* 0x002fc800078e0206 */
[----:B0-----:R-:W-:-:S05]  /*11f20*/  IMAD.WIDE R2, R19, 0x4, R2 ;  /* 0x0000000413027825 */ /* 0x001fca00078e0202 */
[----:B------:R-:W2:Y:S01]  /*11f30*/  LDG.E R10, desc[UR48][R2.64] ;  /* 0x00000030020a7981 */ /* 0x000ea2000c1e1900 */
[----:B------:R-:W-:-:S03]  /*11f40*/  ISETP.NE.AND P0, PT, R9, RZ, PT ;  /* 0x000000ff0900720c */ /* 0x000fc60003f05270 */
[----:B------:R-:W2:Y:S02]  /*11f50*/  SHFL.IDX PT, R17, R8, R5, 0x1f ;  /* 0x00001f0508117589 */ /* 0x000ea400000e0000 */
[----:B--2---:R-:W-:-:S05]  /*11f60*/  IMAD R6, R17, R10, RZ ;  /* 0x0000000a11067224 */ /* 0x004fca00078e02ff */
[----:B------:R-:W-:-:S04]  /*11f70*/  IABS R11, R6 ;  /* 0x00000006000b7213 */ /* 0x000fc80000000000 */
[----:B------:R-:W0:Y:S08]  /*11f80*/  I2F.RP R12, R11 ;  /* 0x0000000b000c7306 */ /* 0x000e300000209400 */
[----:B0-----:R-:W0:Y:S02]  /*11f90*/  MUFU.RCP R12, R12 ;  /* 0x0000000c000c7308 */ /* 0x001e240000001000 */
[----:B0-----:R-:W-:-:S06]  /*11fa0*/  VIADD R13, R12, 0xffffffe ;  /* 0x0ffffffe0c0d7836 */ /* 0x001fcc0000000000 */
[----:B------:R0:W1:Y:S01]  /*11fb0*/  F2I.FTZ.U32.TRUNC.NTZ R3, R13 ;  /* 0x0000000d00037305 */ /* 0x000062000021f000 */
[----:B------:R-:W-:Y:S05]  /*11fc0*/  @!P0 BRA `(.L_x_1164) ;  /* 0x0000000000088947 */ /* 0x000fea0003800000 */
[----:B------:R-:W-:-:S05]  /*11fd0*/  VIADD R5, R5, 0xffffffff ;  /* 0xffffffff05057836 */ /* 0x000fca0000000000 */
[----:B------:R2:W3:Y:S02]  /*11fe0*/  SHFL.IDX PT, R16, R4, R5, 0x1f ;  /* 0x00001f0504107589 */ /* 0x0004e400000e0000 */
.L_x_1164:
[----:B-1----:R-:W-:Y:S01]  /*11ff0*/  IMAD.MOV R2, RZ, RZ, -R3 ;  /* 0x000000ffff027224 */ /* 0x002fe200078e0a03 */
[----:B--2---:R-:W-:Y:S01]  /*12000*/  IABS R4, R6 ;  /* 0x0000000600047213 */ /* 0x004fe20000000000 */
[----:B---3--:R-:W-:Y:S02]  /*12010*/  IMAD R16, R16, UR4, R7 ;  /* 0x0000000410107c24 */ /* 0x008fe4000f8e0207 */
[----:B------:R-:W-:Y:S02]  /*12020*/  IMAD R5, R2, R11, RZ ;  /* 0x0000000b02057224 */ /* 0x000fe400078e02ff */
[----:B------:R-:W-:Y:S02]  /*12030*/  IMAD.MOV.U32 R2, RZ, RZ, RZ ;  /* 0x000000ffff027224 */ /* 0x000fe400078e00ff */
[----:B------:R-:W-:Y:S02]  /*12040*/  IMAD.MOV R4, RZ, RZ, -R4 ;  /* 0x000000ffff047224 */ /* 0x000fe400078e0a04 */
[----:B------:R-:W-:Y:S01]  /*12050*/  IMAD.HI.U32 R2, R3, R5, R2 ;  /* 0x0000000503027227 */ /* 0x000fe200078e0002 */
[----:B------:R-:W-:-:S04]  /*12060*/  IADD3 R5, -R16, UR6, RZ ;  /* 0x0000000610057c10 */ /* 0x000fc8000fffe1ff */
        /* <DEDUP_REMOVED lines=13> */
[----:B------:R-:W-:Y:S02]  /*12140*/  IMAD R4, R10, R2, RZ ;  /* 0x000000020a047224 */ /* 0x000fe400078e02ff */
[----:B------:R-:W-:Y:S02]  /*12150*/  IMAD.MOV R2, RZ, RZ, -R2 ;  /* 0x000000ffff027224 */ /* 0x000fe400078e0a02 */
[----:B------:R-:W-:Y:S02]  /*12160*/  IMAD.MOV R3, RZ, RZ, -R4 ;  /* 0x000000ffff037224 */ /* 0x000fe400078e0a04 */
[----:B------:R-:W-:-:S03]  /*12170*/  IMAD R5, R6, R2, R5 ;  /* 0x0000000206057224 */ /* 0x000fc600078e0205 */
[----:B------:R-:W-:-:S04]  /*12180*/  VIADDMNMX R10, R3, UR4, R10, PT ;  /* 0x00000004030a7c46 */ /* 0x000fc8000b80010a */
[-C--:B------:R-:W-:Y:S02]  /*12190*/  IABS R7, R10.reuse ;  /* 0x0000000a00077213 */ /* 0x080fe40000000000 */
[----:B------:R-:W-:Y:S02]  /*121a0*/  IABS R6, R10 ;  /* 0x0000000a00067213 */ /* 0x000fe40000000000 */
[----:B------:R-:W1:Y:S03]  /*121b0*/  I2F.RP R8, R7 ;  /* 0x0000000700087306 */ /* 0x000e660000209400 */
[----:B------:R-:W-:-:S05]  /*121c0*/  IMAD.MOV R6, RZ, RZ, -R6 ;  /* 0x000000ffff067224 */ /* 0x000fca00078e0a06 */
[----:B-1----:R-:W1:Y:S02]  /*121d0*/  MUFU.RCP R8, R8 ;  /* 0x0000000800087308 */ /* 0x002e640000001000 */
[----:B-1----:R-:W-:-:S06]  /*121e0*/  VIADD R3, R8, 0xffffffe ;  /* 0x0ffffffe08037836 */ /* 0x002fcc0000000000 */
[----:B------:R-:W1:Y:S02]  /*121f0*/  F2I.FTZ.U32.TRUNC.NTZ R3, R3 ;  /* 0x0000000300037305 */ /* 0x000e64000021f000 */
[----:B-1----:R-:W-:-:S04]  /*12200*/  IMAD.MOV R2, RZ, RZ, -R3 ;  /* 0x000000ffff027224 */ /* 0x002fc800078e0a03 */
[----:B------:R-:W-:Y:S02]  /*12210*/  IMAD R9, R2, R7, RZ ;  /* 0x0000000702097224 */ /* 0x000fe400078e02ff */
[----:B------:R-:W-:-:S04]  /*12220*/  IMAD.MOV.U32 R2, RZ, RZ, RZ ;  /* 0x000000ffff027224 */ /* 0x000fc800078e00ff */
[----:B------:R-:W-:Y:S01]  /*12230*/  IMAD.HI.U32 R2, R3, R9, R2 ;  /* 0x0000000903027227 */ /* 0x000fe200078e0002 */
[----:B------:R-:W-:Y:S02]  /*12240*/  IABS R9, R5 ;  /* 0x0000000500097213 */ /* 0x000fe40000000000 */
[C---:B------:R-:W-:Y:S01]  /*12250*/  LOP3.LUT R3, R5.reuse, R10, RZ, 0x3c, !PT ;  /* 0x0000000a05037212 */ /* 0x040fe200078e3cff */
[----:B------:R-:W-:Y:S02]  /*12260*/  IMAD.IADD R5, R5, 0x1, R4 ;  /* 0x0000000105057824 */ /* 0x000fe400078e0204 */
[----:B------:R-:W-:-:S04]  /*12270*/  IMAD.HI.U32 R2, R2, R9, RZ ;  /* 0x0000000902027227 */ /* 0x000fc800078e00ff */
[----:B------:R-:W-:-:S05]  /*12280*/  IMAD R6, R2, R6, R9 ;  /* 0x0000000602067224 */ /* 0x000fca00078e0209 */
        /* <DEDUP_REMOVED lines=8> */
[----:B------:R-:W-:Y:S01]  /*12310*/  @!P0 LOP3.LUT R2, RZ, R10, RZ, 0x33, !PT ;  /* 0x0000000aff028212 */ /* 0x000fe200078e33ff */
[----:B------:R-:W-:-:S04]  /*12320*/  IMAD.MOV R10, RZ, RZ, -R10 ;  /* 0x000000ffff0a7224 */ /* 0x000fc800078e0a0a */
[----:B------:R-:W-:Y:S01]  /*12330*/  IMAD R18, R2, R10, R5 ;  /* 0x0000000a02127224 */ /* 0x000fe200078e0205 */
[----:B------:R-:W-:-:S05]  /*12340*/  LOP3.LUT R2, RZ, R2, RZ, 0x33, !PT ;  /* 0x00000002ff027212 */ /* 0x000fca00078e33ff */
[----:B------:R-:W-:Y:S01]  /*12350*/  IMAD.IADD R17, R17, 0x1, R2 ;  /* 0x0000000111117824 */ /* 0x000fe200078e0202 */
[----:B------:R-:W-:Y:S06]  /*12360*/  BRA `(.L_x_1165) ;  /* 0x00000000000c7947 */ /* 0x000fec0003800000 */
.L_x_1160:
[----:B------:R-:W-:Y:S02]  /*12370*/  IMAD.MOV.U32 R17, RZ, RZ, RZ ;  /* 0x000000ffff117224 */ /* 0x000fe400078e00ff */
[----:B------:R-:W-:Y:S02]  /*12380*/  IMAD.U32 R16, RZ, RZ, UR6 ;  /* 0x00000006ff107e24 */ /* 0x000fe4000f8e00ff */
[----:B------:R-:W-:-:S07]  /*12390*/  IMAD.MOV.U32 R18, RZ, RZ, RZ ;  /* 0x000000ffff127224 */ /* 0x000fce00078e00ff */
.L_x_1165:
[----:B------:R-:W1:Y:S01]  /*123a0*/  S2R R2, SR_TID.X ;  /* 0x0000000000027919 */ /* 0x000e620000002100 */
[----:B------:R-:W-:Y:S01]  /*123b0*/  STL [R1], RZ ;  /* 0x000000ff01007387 */ /* 0x000fe20000100800 */
[----:B-1----:R-:W-:-:S04]  /*123c0*/  LOP3.LUT R2, R2, 0x1f, RZ, 0xc0, !PT ;  /* 0x0000001f02027812 */ /* 0x002fc800078ec0ff */
[----:B------:R-:W-:-:S13]  /*123d0*/  ISETP.NE.AND P0, PT, R2, RZ, PT ;  /* 0x000000ff0200720c */ /* 0x000fda0003f05270 */
[----:B------:R-:W1:Y:S01]  /*123e0*/  @!P0 S2R R3, SR_CgaCtaId ;  /* 0x0000000000038919 */ /* 0x000e620000008800 */
[----:B------:R-:W-:-:S04]  /*123f0*/  @!P0 MOV R0, 0x400 ;  /* 0x0000040000008802 */ /* 0x000fc80000000f00 */
[----:B-1----:R-:W-:-:S05]  /*12400*/  @!P0 LEA R0, R3, R0, 0x18 ;  /* 0x0000000003008211 */ /* 0x002fca00078ec0ff */
[----:B------:R1:W-:Y:S01]  /*12410*/  @!P0 STS.128 [R0+0x288d0], R16 ;  /* 0x0288d01000008388 */ /* 0x0003e20000000c00 */
[----:B------:R-:W-:Y:S06]  /*12420*/  BAR.ARV 0x5, 0x120 ;  /* 0x0144800000007b1d */ /* 0x000fec0000002000 */
[----:B------:R-:W-:Y:S01]  /*12430*/  ISETP.GE.AND P0, PT, R19, UR5, PT ;  /* 0x0000000513007c0c */ /* 0x000fe2000bf06270 */
[----:B-1----:R-:W-:-:S05]  /*12440*/  IMAD.MOV.U32 R0, RZ, RZ, 0x1 ;  /* 0x00000001ff007424 */ /* 0x002fca00078e00ff */
[----:B------:R1:W-:Y:S04]  /*12450*/  STL [R1+0x8], R0 ;  /* 0x0000080001007387 */ /* 0x0003e80000100800 */
[----:B------:R1:W-:Y:S03]  /*12460*/  STL [R1+0x18], RZ ;  /* 0x000018ff01007387 */ /* 0x0003e60000100800 */
[----:B------:R-:W-:Y:S05]  /*12470*/  @P0 BRA `(.L_x_1166) ;  /* 0x0000004000600947 */ /* 0x000fea0003800000 */
[----:B-1----:R-:W-:Y:S01]  /*12480*/  IMAD.MOV.U32 R0, RZ, RZ, 0x1 ;  /* 0x00000001ff007424 */ /* 0x002fe200078e00ff */
[----:B------:R1:W-:Y:S01]  /*12490*/  STL [R1+0x18], RZ ;  /* 0x000018ff01007387 */ /* 0x0003e20000100800 */
[----:B------:R-:W-:Y:S01]  /*124a0*/  ULDC UR37, c[0x0][0xc] ;  /* 0x0000030000257ab9 */ /* 0x000fe20000000800 */
[----:B------:R-:W-:Y:S02]  /*124b0*/  ULDC.64 UR38, c[0x0][0x198] ;  /* 0x0000660000267ab9 */ /* 0x000fe40000000a00 */
[----:B------:R1:W-:Y:S04]  /*124c0*/  STL [R1+0x8], R0 ;  /* 0x0000080001007387 */ /* 0x0003e80000100800 */
[----:B------:R1:W-:Y:S02]  /*124d0*/  STL [R1], RZ ;  /* 0x000000ff01007387 */ /* 0x0003e40000100800 */
.L_x_1240:
[----:B------:R-:W-:Y:S05]  /*124e0*/  YIELD ;  /* 0x0000000000007946 */ /* 0x000fea0003800000 */
[----:B------:R-:W-:Y:S01]  /*124f0*/  ULDC.64 UR4, c[0x0][0xa28] ;  /* 0x00028a0000047ab9 */ /* 0x000fe20000000a00 */
[----:B------:R-:W-:Y:S01]  /*12500*/  IMAD.MOV.U32 R4, RZ, RZ, RZ ;  /* 0x000000ffff047224 */ /* 0x000fe200078e00ff */
[----:B------:R-:W-:Y:S01]  /*12510*/  ISETP.NE.U32.AND P0, PT, RZ, UR4, PT ;  /* 0x00000004ff007c0c */ /* 0x000fe2000bf05070 */
[----:B-1----:R-:W-:Y:S01]  /*12520*/  IMAD.MOV.U32 R0, RZ, RZ, RZ ;  /* 0x000000ffff007224 */ /* 0x002fe200078e00ff */
[----:B------:R-:W-:Y:S02]  /*12530*/  ULDC.64 UR6, c[0x0][0xa08] ;  /* 0x0002820000067ab9 */ /* 0x000fe40000000a00 */
[----:B------:R-:W-:Y:S01]  /*12540*/  ISETP.NE.AND.EX P0, PT, RZ, UR5, PT, P0 ;  /* 0x00000005ff007c0c */ /* 0x000fe2000bf05300 */
[----:B------:R-:W-:-:S12]  /*12550*/  ULDC.64 UR4, c[0x0][0xa00] ;  /* 0x0002800000047ab9 */ /* 0x000fd80000000a00 */
[----:B--2---:R-:W1:Y:S01]  /*12560*/  @P0 LDC.64 R2, c[0x0][0xa28] ;  /* 0x00028a00ff020b82 */ /* 0x004e620000000a00 */
[----:B------:R-:W-:Y:S01]  /*12570*/  ISETP.NE.U32.AND P2, PT, RZ, UR4, PT ;  /* 0x00000004ff007c0c */ /* 0x000fe2000bf45070 */
[----:B-1----:R-:W-:-:S05]  /*12580*/  @P0 IMAD.WIDE R2, R19, 0x4, R2 ;  /* 0x0000000413020825 */ /* 0x002fca00078e0202 */
[----:B------:R1:W5:Y:S01]  /*12590*/  @P0 LDG.E R4, desc[UR48][R2.64] ;  /* 0x0000003002040981 */ /* 0x000362000c1e1900 */
[----:B------:R-:W-:Y:S01]  /*125a0*/  ISETP.NE.AND.EX P2, PT, RZ, UR5, PT, P2 ;  /* 0x00000005ff007c0c */ /* 0x000fe2000bf45320 */
[----:B------:R-:W-:Y:S01]  /*125b0*/  ULDC.64 UR4, c[0x0][0xa18] ;  /* 0x0002860000047ab9 */ /* 0x000fe20000000a00 */
[----:B-1----:R-:W1:Y:S02]  /*125c0*/  LDC.64 R2, c[0x0][0xa00] ;  /* 0x00028000ff027b82 */ /* 0x002e640000000a00 */
[----:B-1----:R-:W-:-:S09]  /*125d0*/  IMAD.WIDE R2, R19, 0x4, R2 ;  /* 0x0000000413027825 */ /* 0x002fd200078e0202 */
[----:B------:R-:W2:Y:S01]  /*125e0*/  @P2 LDG.E R0, desc[UR48][R2.64] ;  /* 0x0000003002002981 */ /* 0x000ea2000c1e1900 */
[----:B------:R-:W-:Y:S01]  /*125f0*/  ISETP.NE.U32.AND P1, PT, RZ, UR4, PT ;  /* 0x00000004ff007c0c */ /* 0x000fe2000bf25070 */
[----:B------:R-:W-:-:S03]  /*12600*/  ULDC UR4, c[0x0][0x288] ;  /* 0x0000a20000047ab9 */ /* 0x000fc60000000800 */
[----:B------:R-:W-:-:S13]  /*12610*/  ISETP.NE.AND.EX P1, PT, RZ, UR5, PT, P1 ;  /* 0x00000005ff007c0c */ /* 0x000fda000bf25310 */
[----:B------:R-:W1:Y:S02]  /*12620*/  @P1 LDC.64 R6, c[0x0][0xa18] ;  /* 0x00028600ff061b82 */ /* 0x000e640000000a00 */
[----:B-1----:R-:W-:Y:S01]  /*12630*/  @P1 IMAD.WIDE R6, R19, 0x4, R6 ;  /* 0x0000000413061825 */ /* 0x002fe200078e0206 */
[----:B--2---:R1:W-:Y:S03]  /*12640*/  STL [R1+0x1c], R0 ;  /* 0x00001c0001007387 */ /* 0x0043e60000100800 */
[----:B-1----:R-:W-:Y:S01]  /*12650*/  IMAD.U32 R0, RZ, RZ, UR4 ;  /* 0x00000004ff007e24 */ /* 0x002fe2000f8e00ff */
[----:B------:R-:W-:-:S05]  /*12660*/  ULDC.64 UR4, c[0x0][0x3f8] ;  /* 0x0000fe0000047ab9 */ /* 0x000fca0000000a00 */
[----:B------:R1:W5:Y:S01]  /*12670*/  @P1 LDG.E R0, desc[UR48][R6.64] ;  /* 0x0000003006001981 */ /* 0x000362000c1e1900 */
[----:B------:R-:W-:Y:S01]  /*12680*/  UISETP.NE.U32.AND UP0, UPT, UR4, URZ, UPT ;  /* 0x0000003f0400728c */ /* 0x000fe2000bf05070 */
[----:B------:R-:W-:Y:S02]  /*12690*/  ISETP.NE.U32.AND P0, PT, RZ, UR6, PT ;  /* 0x00000006ff007c0c */ /* 0x000fe4000bf05070 */
[----:B------:R-:W-:Y:S01]  /*126a0*/  ULDC UR4, c[0x0][0x404] ;  /* 0x0001010000047ab9 */ /* 0x000fe20000000800 */
[----:B------:R-:W-:Y:S01]  /*126b0*/  UISETP.NE.AND.EX UP0, UPT, UR5, URZ, UPT, UP0 ;  /* 0x0000003f0500728c */ /* 0x000fe2000bf05300 */
[----:B------:R-:W-:Y:S02]  /*126c0*/  ISETP.NE.AND.EX P0, PT, RZ, UR7, PT, P0 ;  /* 0x00000007ff007c0c */ /* 0x000fe4000bf05300 */
[----:B------:R-:W-:Y:S01]  /*126d0*/  ULDC UR5, c[0x0][0x2e0] ;  /* 0x0000b80000057ab9 */ /* 0x000fe20000000800 */
[----:B------:R-:W-:-:S04]  /*126e0*/  USEL UR4, UR4, 0x1, UP0 ;  /* 0x0000000104047887 */ /* 0x000fc80008000000 */
[----:B------:R-:W-:-:S06]  /*126f0*/  UIMAD UR4, UR4, UR5, URZ ;  /* 0x00000005040472a4 */ /* 0x000fcc000f8e023f */
[----:B------:R-:W-:Y:S01]  /*12700*/  IMAD.U32 R5, RZ, RZ, UR4 ;  /* 0x00000004ff057e24 */ /* 0x000fe2000f8e00ff */
[----:B-1----:R-:W-:Y:S06]  /*12710*/  @P1 BRA `(.L_x_1167) ;  /* 0x0000000000101947 */ /* 0x002fec0003800000 */
[----:B------:R-:W-:Y:S05]  /*12720*/  @!P2 BRA `(.L_x_1167) ;  /* 0x00000000000ca947 */ /* 0x000fea0003800000 */
[----:B------:R-:W2:Y:S04]  /*12730*/  LDG.E R7, desc[UR48][R2.64] ;  /* 0x0000003002077981 */ /* 0x000ea8000c1e1900 */
[----:B-----5:R-:W2:Y:S02]  /*12740*/  LDG.E R0, desc[UR48][R2.64+0x4] ;  /* 0x0000043002007981 */ /* 0x020ea4000c1e1900 */
[----:B--2---:R-:W-:-:S07]  /*12750*/  IMAD.IADD R0, R0, 0x1, -R7 ;  /* 0x0000000100007824 */ /* 0x004fce00078e0a07 */
.L_x_1167:
[----:B------:R-:W1:Y:S01]  /*12760*/  LDC.64 R2, c[0x0][0xa08] ;  /* 0x00028200ff027b82 */ /* 0x000e620000000a00 */
[----:B------:R-:W-:Y:S01]  /*12770*/  IMAD.MOV.U32 R7, RZ, RZ, RZ ;  /* 0x000000ffff077224 */ /* 0x000fe200078e00ff */
[----:B------:R-:W-:Y:S01]  /*12780*/  ULDC.64 UR4, c[0x0][0xa20] ;  /* 0x0002880000047ab9 */ /* 0x000fe20000000a00 */
[----:B-1----:R-:W-:-:S05]  /*12790*/  IMAD.WIDE R2, R19, 0x4, R2 ;  /* 0x0000000413027825 */ /* 0x002fca00078e0202 */
[----:B------:R-:W2:Y:S01]  /*127a0*/  @P0 LDG.E R7, desc[UR48][R2.64] ;  /* 0x0000003002070981 */ /* 0x000ea2000c1e1900 */
[----:B------:R-:W-:-:S04]  /*127b0*/  ISETP.NE.U32.AND P1, PT, RZ, UR4, PT ;  /* 0x00000004ff007c0c */ /* 0x000fc8000bf25070 */
[----:B------:R-:W-:Y:S01]  /*127c0*/  ISETP.NE.AND.EX P1, PT, RZ, UR5, PT, P1 ;  /* 0x00000005ff007c0c */ /* 0x000fe2000bf25310 */
[----:B--2--5:R-:W-:-:S05]  /*127d0*/  IMAD.IADD R6, R7, 0x1, R4 ;  /* 0x0000000107067824 */ /* 0x024fca00078e0204 */
[----:B------:R1:W-:Y:S07]  /*127e0*/  STL [R1+0x4], R6 ;  /* 0x0000040601007387 */ /* 0x0003ee0000100800 */
[----:B------:R-:W-:Y:S05]  /*127f0*/  @!P1 BRA `(.L_x_1168) ;  /* 0x0000000000109947 */ /* 0x000fea0003800000 */
[----:B------:R-:W2:Y:S02]  /*12800*/  LDC.64 R2, c[0x0][0xa20] ;  /* 0x00028800ff027b82 */ /* 0x000ea40000000a00 */
[----:B--2---:R-:W-:-:S05]  /*12810*/  IMAD.WIDE R2, R19, 0x4, R2 ;  /* 0x0000000413027825 */ /* 0x004fca00078e0202 */
[----:B------:R2:W5:Y:S01]  /*12820*/  LDG.E R5, desc[UR48][R2.64] ;  /* 0x0000003002057981 */ /* 0x000562000c1e1900 */
[----:B------:R-:W-:Y:S05]  /*12830*/  BRA `(.L_x_1169) ;  /* 0x0000000000107947 */ /* 0x000fea0003800000 */
.L_x_1168:
[----:B------:R-:W-:Y:S05]  /*12840*/  @!P0 BRA `(.L_x_1169) ;  /* 0x00000000000c8947 */ /* 0x000fea0003800000 */
[----:B-1----:R-:W2:Y:S04]  /*12850*/  LDG.E R6, desc[UR48][R2.64] ;  /* 0x0000003002067981 */ /* 0x002ea8000c1e1900 */
[----:B------:R-:W2:Y:S02]  /*12860*/  LDG.E R5, desc[UR48][R2.64+0x4] ;  /* 0x0000043002057981 */ /* 0x000ea4000c1e1900 */
[----:B--2---:R-:W-:-:S07]  /*12870*/  IMAD.IADD R5, R5, 0x1, -R6 ;  /* 0x0000000105057824 */ /* 0x004fce00078e0a06 */
.L_x_1169:
[----:B--2---:R-:W2:Y:S01]  /*12880*/  LDC.64 R2, c[0x0][0x9e0] ;  /* 0x00027800ff027b82 */ /* 0x004ea20000000a00 */
[----:B-----5:R-:W-:Y:S01]  /*12890*/  IMAD.IADD R7, R5, 0x1, -R4 ;  /* 0x0000000105077824 */ /* 0x020fe200078e0a04 */
[----:B------:R-:W-:-:S04]  /*128a0*/  LEA R4, R17, 0x80, 0x7 ;  /* 0x0000008011047811 */ /* 0x000fc800078e38ff */
[----:B------:R-:W-:Y:S02]  /*128b0*/  IADD3 R9, R7, R4, -R0 ;  /* 0x0000000407097210 */ /* 0x000fe40007ffe800 */
[----:B--2---:R-:W-:-:S03]  /*128c0*/  ISETP.GE.AND P0, PT, R3, 0x1, PT ;  /* 0x000000010300780c */ /* 0x004fc60003f06270 */
[----:B------:R-:W-:-:S10]  /*128d0*/  IMAD.IADD R2, R9, 0x1, R2 ;  /* 0x0000000109027824 */ /* 0x000fd400078e0202 */
[----:B------:R-:W-:Y:S05]  /*128e0*/  @!P0 BRA `(.L_x_1170) ;  /* 0x0000000000488947 */ /* 0x000fea0003800000 */
[C---:B------:R-:W-:Y:S01]  /*128f0*/  ISETP.GT.AND P1, PT, R9.reuse, RZ, PT ;  /* 0x000000ff0900720c */ /* 0x040fe20003f24270 */
[----:B------:R-:W-:Y:S01]  /*12900*/  BSSY B0, `(.L_x_1171) ;  /* 0x000000e000007945 */ /* 0x000fe20003800000 */
[----:B-1----:R-:W-:-:S11]  /*12910*/  VIADD R6, R9, 0xffffffff ;  /* 0xffffffff09067836 */ /* 0x002fd60000000000 */
        /* <DEDUP_REMOVED lines=8> */
.L_x_1172:
[----:B------:R-:W-:-:S13]  /*129a0*/  ISETP.NE.AND P1, PT, R3, 0x1, PT ;  /* 0x000000010300780c */ /* 0x000fda0003f25270 */
[----:B------:R-:W1:Y:S02]  /*129b0*/  @P1 LDC.64 R4, c[0x0][0x9e8] ;  /* 0x00027a00ff041b82 */ /* 0x000e640000000a00 */
[----:B-1----:R-:W-:-:S05]  /*129c0*/  @P1 IMAD.HI.U32 R4, R6, R4, RZ ;  /* 0x0000000406041227 */ /* 0x002fca00078e00ff */
[----:B------:R-:W-:-:S07]  /*129d0*/  @P1 SHF.R.U32.HI R6, RZ, R5, R4 ;  /* 0x00000005ff061219 */ /* 0x000fce0000011604 */
.L_x_1173:
[----:B------:R-:W-:Y:S05]  /*129e0*/  BSYNC B0 ;  /* 0x0000000000007941 */ /* 0x000fea0003800000 */
.L_x_1171:
[----:B------:R-:W-:-:S05]  /*129f0*/  IMAD R5, R6, R3, R3 ;  /* 0x0000000306057224 */ /* 0x000fca00078e0203 */
[----:B------:R-:W-:-:S07]  /*12a00*/  VIMNMX R2, R2, R5, PT ;  /* 0x0000000502027248 */ /* 0x000fce0003fe0100 */
.L_x_1170:
[----:B------:R-:W-:Y:S01]  /*12a10*/  VIADD R2, R2, 0x7f ;  /* 0x0000007f02027836 */ /* 0x000fe20000000000 */
[----:B------:R-:W-:Y:S01]  /*12a20*/  ULDC UR4, c[0x0][0x9dc] ;  /* 0x0002770000047ab9 */ /* 0x000fe20000000800 */
[----:B------:R-:W-:-:S03]  /*12a30*/  IMAD R0, R17, 0x80, -R0 ;  /* 0x0000008011007824 */ /* 0x000fc600078e0a00 */
[----:B------:R-:W-:-:S04]  /*12a40*/  SHF.R.S32.HI R5, RZ, 0x1f, R2 ;  /* 0x0000001fff057819 */ /* 0x000fc80000011402 */
[----:B------:R-:W-:Y:S01]  /*12a50*/  LEA.HI R4, R5, R2, RZ, 0x7 ;  /* 0x0000000205047211 */ /* 0x000fe200078f38ff */
[C---:B------:R-:W-:Y:S02]  /*12a60*/  VIADD R2, R7.reuse, 0x7f ;  /* 0x0000007f07027836 */ /* 0x040fe40000000000 */
[----:B------:R-:W-:Y:S01]  /*12a70*/  IMAD.IADD R7, R7, 0x1, R0 ;  /* 0x0000000107077824 */ /* 0x000fe200078e0200 */
[----:B------:R-:W-:Y:S02]  /*12a80*/  SHF.R.S32.HI R4, RZ, 0x7, R4 ;  /* 0x00000007ff047819 */ /* 0x000fe40000011404 */
[----:B------:R-:W-:Y:S01]  /*12a90*/  SHF.R.S32.HI R5, RZ, 0x1f, R2 ;  /* 0x0000001fff057819 */ /* 0x000fe20000011402 */
[----:B------:R-:W-:-:S03]  /*12aa0*/  VIADD R0, R7, -UR4 ;  /* 0x8000000407007c36 */ /* 0x000fc60008000000 */
[----:B------:R-:W-:-:S04]  /*12ab0*/  LEA.HI R5, R5, R2, RZ, 0x7 ;  /* 0x0000000205057211 */ /* 0x000fc800078f38ff */
[----:B------:R-:W-:-:S04]  /*12ac0*/  SHF.R.S32.HI R5, RZ, 0x7, R5 ;  /* 0x00000007ff057819 */ /* 0x000fc80000011405 */
[----:B-1----:R-:W-:-:S05]  /*12ad0*/  VIMNMX R6, R5, R4, PT ;  /* 0x0000000405067248 */ /* 0x002fca0003fe0100 */
[----:B------:R1:W-:Y:S01]  /*12ae0*/  STL [R1+0x14], R6 ;  /* 0x0000140601007387 */ /* 0x0003e20000100800 */
[----:B------:R-:W-:Y:S05]  /*12af0*/  @!P0 BRA `(.L_x_1174) ;  /* 0x0000000000448947 */ /* 0x000fea0003800000 */
[----:B------:R-:W-:Y:S01]  /*12b00*/  ISETP.GT.AND P0, PT, R7, -0x1, PT ;  /* 0xffffffff0700780c */ /* 0x000fe20003f04270 */
[----:B------:R-:W-:-:S12]  /*12b10*/  BSSY B0, `(.L_x_1175) ;  /* 0x000000d000007945 */ /* 0x000fd80003800000 */
        /* <DEDUP_REMOVED lines=8> */
.L_x_1176:
[----:B------:R-:W-:-:S13]  /*12ba0*/  ISETP.NE.AND P0, PT, R3, 0x1, PT ;  /* 0x000000010300780c */ /* 0x000fda0003f05270 */
[----:B------:R-:W2:Y:S02]  /*12bb0*/  @P0 LDC.64 R4, c[0x0][0x9e8] ;  /* 0x00027a00ff040b82 */ /* 0x000ea40000000a00 */
[----:B--2---:R-:W-:-:S05]  /*12bc0*/  @P0 IMAD.HI.U32 R4, R7, R4, RZ ;  /* 0x0000000407040227 */ /* 0x004fca00078e00ff */
[----:B------:R-:W-:-:S07]  /*12bd0*/  @P0 SHF.R.U32.HI R7, RZ, R5, R4 ;  /* 0x00000005ff070219 */ /* 0x000fce0000011604 */
.L_x_1177:
[----:B------:R-:W-:Y:S05]  /*12be0*/  BSYNC B0 ;  /* 0x0000000000007941 */ /* 0x000fea0003800000 */
.L_x_1175:
[----:B------:R-:W-:-:S05]  /*12bf0*/  IMAD R3, R7, R3, RZ ;  /* 0x0000000307037224 */ /* 0x000fca00078e02ff */
[----:B------:R-:W-:-:S07]  /*12c00*/  VIMNMX R0, R0, R3, !PT ;  /* 0x0000000300007248 */ /* 0x000fce0007fe0100 */
.L_x_1174:
[----:B------:R-:W-:Y:S01]  /*12c10*/  SHF.R.S32.HI R3, RZ, 0x1f, R0 ;  /* 0x0000001fff037819 */ /* 0x000fe20000011400 */
[----:B------:R-:W-:Y:S03]  /*12c20*/  BSSY B6, `(.L_x_1178) ;  /* 0x00002dc000067945 */ /* 0x000fe60003800000 */
[----:B------:R-:W-:-:S04]  /*12c30*/  LEA.HI R3, R3, R0, RZ, 0x7 ;  /* 0x0000000003037211 */ /* 0x000fc800078f38ff */
[----:B------:R-:W-:-:S04]  /*12c40*/  SHF.R.S32.HI R3, RZ, 0x7, R3 ;  /* 0x00000007ff037819 */ /* 0x000fc80000011403 */
[----:B------:R-:W-:-:S04]  /*12c50*/  VIMNMX R2, RZ, R3, !PT ;  /* 0x00000003ff027248 */ /* 0x000fc80007fe0100 */
[----:B------:R-:W-:Y:S01]  /*12c60*/  ISETP.GT.AND P0, PT, R6, R2, PT ;  /* 0x000000020600720c */ /* 0x000fe20003f04270 */
[----:B------:R2:W-:-:S12]  /*12c70*/  STL [R1+0x10], R2 ;  /* 0x0000100201007387 */ /* 0x0005d80000100800 */
[----:B--2---:R-:W-:Y:S05]  /*12c80*/  @P0 BRA `(.L_x_1179) ;  /* 0x0000000000440947 */ /* 0x004fea0003800000 */
[----:B------:R-:W2:Y:S02]  /*12c90*/  S2R R2, SR_TID.X ;  /* 0x0000000000027919 */ /* 0x000ea40000002100 */
[----:B--2---:R-:W-:-:S04]  /*12ca0*/  LOP3.LUT R2, R2, 0x1f, RZ, 0xc0, !PT ;  /* 0x0000001f02027812 */ /* 0x004fc800078ec0ff */
[----:B------:R-:W-:-:S13]  /*12cb0*/  ISETP.NE.AND P1, PT, R2, RZ, PT ;  /* 0x000000ff0200720c */ /* 0x000fda0003f25270 */
[----:B------:R-:W-:Y:S05]  /*12cc0*/  @P1 BRA `(.L_x_1180) ;  /* 0x0000002c00441947 */ /* 0x000fea0003800000 */
[----:B------:R-:W2:Y:S01]  /*12cd0*/  S2R R7, SR_LANEID ;  /* 0x0000000000077919 */ /* 0x000ea20000000000 */
[----:B------:R-:W-:Y:S01]  /*12ce0*/  VOTEU.ANY UR4, UPT, PT ;  /* 0x0000000000047886 */ /* 0x000fe200038e0100 */
[----:B------:R-:W3:Y:S01]  /*12cf0*/  LDC.64 R2, c[0x0][0xc38] ;  /* 0x00030e00ff027b82 */ /* 0x000ee20000000a00 */
[----:B------:R-:W2:Y:S08]  /*12d00*/  FLO.U32 R0, UR4 ;  /* 0x0000000400007d00 */ /* 0x000eb000080e0000 */
[----:B------:R-:W3:Y:S01]  /*12d10*/  POPC R5, UR4 ;  /* 0x0000000400057d09 */ /* 0x000ee20008000000 */
[----:B--2---:R-:W-:-:S13]  /*12d20*/  ISETP.EQ.U32.AND P0, PT, R0, R7, PT ;  /* 0x000000070000720c */ /* 0x004fda0003f02070 */
[----:B---3--:R-:W2:Y:S01]  /*12d30*/  @P0 ATOMG.E.ADD.STRONG.GPU PT, R3, desc[UR48][R2.64], R5 ;  /* 0x00000005020309a8 */ /* 0x008ea200081ee1f0 */
[----:B------:R-:W3:Y:S02]  /*12d40*/  S2R R4, SR_LTMASK ;  /* 0x0000000000047919 */ /* 0x000ee40000003900 */
[----:B---3--:R-:W-:-:S04]  /*12d50*/  LOP3.LUT R4, R4, UR4, RZ, 0xc0, !PT ;  /* 0x0000000404047c12 */ /* 0x008fc8000f8ec0ff */
[----:B------:R-:W3:Y:S01]  /*12d60*/  POPC R7, R4 ;  /* 0x0000000400077309 */ /* 0x000ee20000000000 */
[----:B--2---:R-:W3:Y:S02]  /*12d70*/  SHFL.IDX PT, R0, R3, R0, 0x1f ;  /* 0x00001f0003007589 */ /* 0x004ee400000e0000 */
[----:B---3--:R-:W-:Y:S01]  /*12d80*/  IADD3 R16, R0, UR37, R7 ;  /* 0x0000002500107c10 */ /* 0x008fe2000fffe007 */
[----:B------:R-:W-:Y:S06]  /*12d90*/  BRA `(.L_x_1180) ;  /* 0x0000002c00107947 */ /* 0x000fec0003800000 */
.L_x_1179:
[----:B------:R-:W2:Y:S01]  /*12da0*/  S2R R3, SR_CgaCtaId ;  /* 0x0000000000037919 */ /* 0x000ea20000008800 */
[----:B------:R-:W-:-:S04]  /*12db0*/  MOV R0, 0x400 ;  /* 0x0000040000007802 */ /* 0x000fc80000000f00 */
[----:B--2---:R-:W-:-:S05]  /*12dc0*/  LEA R2, R3, R0, 0x18 ;  /* 0x0000000003027211 */ /* 0x004fca00078ec0ff */
[----:B------:R2:W-:Y:S01]  /*12dd0*/  STL [R1+0xc], R2 ;  /* 0x00000c0201007387 */ /* 0x0005e20000100800 */
[----:B------:R-:W-:-:S05]  /*12de0*/  VIADD R0, R2, 0x18400 ;  /* 0x0001840002007836 */ /* 0x000fca0000000000 */
[----:B------:R-:W-:-:S13]  /*12df0*/  LOP3.LUT P0, RZ, R0, 0x3ff, RZ, 0xc0, !PT ;  /* 0x000003ff00ff7812 */ /* 0x000fda000780c0ff */
[----:B--2---:R-:W-:Y:S05]  /*12e00*/  @!P0 BRA `(.L_x_1181) ;  /* 0x0000000000408947 */ /* 0x004fea0003800000 */
[----:B------:R-:W-:Y:S01]  /*12e10*/  MOV R2, 0x0 ;  /* 0x0000000000027802 */ /* 0x000fe20000000f00 */
[----:B------:R-:W-:Y:S01]  /*12e20*/  ULDC.64 UR6, c[0x4][0xa0] ;  /* 0x0100280000067ab9 */ /* 0x000fe20000000a00 */
[----:B------:R-:W-:Y:S01]  /*12e30*/  ULDC.64 UR8, c[0x4][0xa8] ;  /* 0x01002a0000087ab9 */ /* 0x000fe20000000a00 */
[----:B------:R-:W-:Y:S01]  /*12e40*/  ULDC.64 UR4, c[0x4][0x8] ;  /* 0x0100020000047ab9 */ /* 0x000fe20000000a00 */
[----:B------:R-:W-:Y:S02]  /*12e50*/  IMAD.U32 R4, RZ, RZ, UR6 ;  /* 0x00000006ff047e24 */ /* 0x000fe4000f8e00ff */
[----:B------:R-:W2:Y:S01]  /*12e60*/  LDC.64 R2, c[0x4][R2] ;  /* 0x0100000002027b82 */ /* 0x000ea20000000a00 */
[----:B------:R-:W-:Y:S02]  /*12e70*/  IMAD.U32 R5, RZ, RZ, UR7 ;  /* 0x00000007ff057e24 */ /* 0x000fe4000f8e00ff */
[----:B-1----:R-:W-:Y:S02]  /*12e80*/  IMAD.U32 R6, RZ, RZ, UR8 ;  /* 0x00000008ff067e24 */ /* 0x002fe4000f8e00ff */
[----:B------:R-:W-:-:S02]  /*12e90*/  IMAD.U32 R7, RZ, RZ, UR9 ;  /* 0x00000009ff077e24 */ /* 0x000fc4000f8e00ff */
[----:B------:R-:W-:Y:S02]  /*12ea0*/  IMAD.U32 R10, RZ, RZ, UR4 ;  /* 0x00000004ff0a7e24 */ /* 0x000fe4000f8e00ff */
[----:B------:R-:W-:Y:S02]  /*12eb0*/  IMAD.U32 R11, RZ, RZ, UR5 ;  /* 0x00000005ff0b7e24 */ /* 0x000fe4000f8e00ff */
[----:B------:R-:W-:Y:S02]  /*12ec0*/  IMAD.MOV.U32 R8, RZ, RZ, 0x70 ;  /* 0x00000070ff087424 */ /* 0x000fe400078e00ff */
[----:B------:R-:W-:Y:S02]  /*12ed0*/  IMAD.MOV.U32 R12, RZ, RZ, 0x1 ;  /* 0x00000001ff0c7424 */ /* 0x000fe400078e00ff */
[----:B0-----:R-:W-:-:S07]  /*12ee0*/  IMAD.MOV.U32 R13, RZ, RZ, RZ ;  /* 0x000000ffff0d7224 */ /* 0x001fce00078e00ff */
[----:B------:R-:W-:-:S07]  /*12ef0*/  LEPC R20, `(.L_x_1181) ;  /* 0x000000001014794e */ /* 0x000fce0000000000 */
[----:B--2---:R-:W-:Y:S05]  /*12f00*/  CALL.ABS.NOINC R2 ;  /* 0x0000000002007343 */ /* 0x004fea0003c00000 */
.L_x_1181:
        /* <DEDUP_REMOVED lines=8> */
[----:B------:R2:W3:Y:S01]  /*12f90*/  LDC.64 R2, c[0x4][R0] ;  /* 0x0100000000027b82 */ /* 0x0004e20000000a00 */
[----:B------:R-:W-:Y:S02]  /*12fa0*/  IMAD.U32 R4, RZ, RZ, UR6 ;  /* 0x00000006ff047e24 */ /* 0x000fe4000f8e00ff */
[----:B------:R-:W-:Y:S02]  /*12fb0*/  IMAD.U32 R5, RZ, RZ, UR7 ;  /* 0x00000007ff057e24 */ /* 0x000fe4000f8e00ff */
[----:B-1----:R-:W-:Y:S02]  /*12fc0*/  IMAD.U32 R6, RZ, RZ, UR8 ;  /* 0x00000008ff067e24 */ /* 0x002fe4000f8e00ff */
[----:B------:R-:W-:-:S02]  /*12fd0*/  IMAD.U32 R7, RZ, RZ, UR9 ;  /* 0x00000009ff077e24 */ /* 0x000fc4000f8e00ff */
[----:B------:R-:W-:Y:S02]  /*12fe0*/  IMAD.U32 R10, RZ, RZ, UR4 ;  /* 0x00000004ff0a7e24 */ /* 0x000fe4000f8e00ff */
[----:B------:R-:W-:Y:S02]  /*12ff0*/  IMAD.U32 R11, RZ, RZ, UR5 ;  /* 0x00000005ff0b7e24 */ /* 0x000fe4000f8e00ff */
[----:B------:R-:W-:Y:S02]  /*13000*/  IMAD.MOV.U32 R8, RZ, RZ, 0x70 ;  /* 0x00000070ff087424 */ /* 0x000fe400078e00ff */
[----:B------:R-:W-:Y:S02]  /*13010*/  IMAD.MOV.U32 R12, RZ, RZ, 0x1 ;  /* 0x00000001ff0c7424 */ /* 0x000fe400078e00ff */
[----:B0-2---:R-:W-:-:S07]  /*13020*/  IMAD.MOV.U32 R13, RZ, RZ, RZ ;  /* 0x000000ffff0d7224 */ /* 0x005fce00078e00ff */
[----:B------:R-:W-:-:S07]  /*13030*/  LEPC R20, `(.L_x_1183) ;  /* 0x000000001014794e */ /* 0x000fce0000000000 */
[----:B---3--:R-:W-:Y:S05]  /*13040*/  CALL.ABS.NOINC R2 ;  /* 0x0000000002007343 */ /* 0x008fea0003c00000 */
.L_x_1183:
        /* <DEDUP_REMOVED lines=16> */
.L_x_1182:
[----:B-1----:R-:W2:Y:S01]  /*13150*/  LDL.LU R6, [R1+0x1c] ;  /* 0x00001c0001067983 */ /* 0x002ea20000300800 */
[----:B------:R-:W1:Y:S01]  /*13160*/  LDC R0, c[0x0][0x428] ;  /* 0x00010a00ff007b82 */ /* 0x000e620000000800 */
[----:B------:R-:W-:Y:S01]  /*13170*/  IMAD.MOV.U32 R4, RZ, RZ, R18 ;  /* 0x000000ffff047224 */ /* 0x000fe200078e0012 */
[----:B------:R-:W-:Y:S01]  /*13180*/  ULDC.64 UR4, c[0x0][0x9f8] ;  /* 0x00027e0000047ab9 */ /* 0x000fe20000000a00 */
[----:B------:R-:W3:Y:S01]  /*13190*/  S2R R7, SR_TID.X ;  /* 0x0000000000077919 */ /* 0x000ee20000002100 */
[----:B-1----:R-:W-:Y:S02]  /*131a0*/  ISETP.NE.AND P0, PT, R0, 0x1, PT ;  /* 0x000000010000780c */ /* 0x002fe40003f05270 */
[----:B---3--:R-:W-:-:S11]  /*131b0*/  LOP3.LUT R7, R7, 0x1f, RZ, 0xc0, !PT ;  /* 0x0000001f07077812 */ /* 0x008fd600078ec0ff */
[----:B------:R-:W1:Y:S08]  /*131c0*/  @P0 LDC R3, c[0x0][0x42c] ;  /* 0x00010b00ff030b82 */ /* 0x000e700000000800 */
[----:B------:R-:W3:Y:S01]  /*131d0*/  @P0 LDC R5, c[0x0][0x430] ;  /* 0x00010c00ff050b82 */ /* 0x000ee20000000800 */
[----:B-1----:R-:W-:-:S05]  /*131e0*/  @P0 IMAD.HI.U32 R0, R18, R3, RZ ;  /* 0x0000000312000227 */ /* 0x002fca00078e00ff */
[----:B---3--:R-:W-:Y:S01]  /*131f0*/  @P0 SHF.R.U32.HI R4, RZ, R5, R0 ;  /* 0x00000005ff040219 */ /* 0x008fe20000011600 */
[----:B------:R-:W-:Y:S01]  /*13200*/  IMAD.MOV.U32 R0, RZ, RZ, R19 ;  /* 0x000000ffff007224 */ /* 0x000fe200078e0013 */
[----:B------:R-:W-:-:S04]  /*13210*/  ISETP.NE.U32.AND P0, PT, RZ, UR4, PT ;  /* 0x00000004ff007c0c */ /* 0x000fc8000bf05070 */
[----:B------:R-:W-:Y:S01]  /*13220*/  ISETP.NE.AND.EX P0, PT, RZ, UR5, PT, P0 ;  /* 0x00000005ff007c0c */ /* 0x000fe2000bf05300 */
[----:B------:R-:W-:-:S12]  /*13230*/  ULDC.64 UR4, c[0x0][0xa00] ;  /* 0x0002800000047ab9 */ /* 0x000fd80000000a00 */
[----:B------:R-:W1:Y:S01]  /*13240*/  @P0 LDC.64 R2, c[0x0][0x9f8] ;  /* 0x00027e00ff020b82 */ /* 0x000e620000000a00 */
[----:B------:R-:W-:-:S04]  /*13250*/  ISETP.NE.AND P6, PT, R7, RZ, PT ;  /* 0x000000ff0700720c */ /* 0x000fc80003fc5270 */
[----:B------:R-:W-:-:S09]  /*13260*/  PLOP3.LUT P1, PT, P6, PT, PT, 0x8, 0x0 ;  /* 0x000000000000781c */ /* 0x000fd2000372e170 */
[----:B------:R-:W-:Y:S01]  /*13270*/  VOTEU.ALL UP1, P6 ;  /* 0x00000000003f7886 */ /* 0x000fe20003020000 */
[----:B-1----:R-:W-:-:S05]  /*13280*/  @P0 IMAD.WIDE R2, R19, 0x4, R2 ;  /* 0x0000000413020825 */ /* 0x002fca00078e0202 */
[----:B------:R1:W5:Y:S01]  /*13290*/  @P0 LDG.E R0, desc[UR48][R2.64] ;  /* 0x0000003002000981 */ /* 0x000362000c1e1900 */
[----:B------:R-:W-:Y:S01]  /*132a0*/  ISETP.NE.U32.AND P0, PT, RZ, UR4, PT ;  /* 0x00000004ff007c0c */ /* 0x000fe2000bf05070 */
[----:B------:R-:W-:-:S03]  /*132b0*/  @!UP1 UIADD3 UR8, UP0, UR38, 0x270, URZ ;  /* 0x0000027026089890 */ /* 0x000fc6000ff1e03f */
[----:B------:R-:W-:Y:S01]  /*132c0*/  ISETP.NE.AND.EX P0, PT, RZ, UR5, PT, P0 ;  /* 0x00000005ff007c0c */ /* 0x000fe2000bf05300 */
[----:B------:R-:W-:-:S03]  /*132d0*/  @!UP1 UIADD3.X UR9, URZ, UR39, URZ, UP0, !UPT ;  /* 0x000000273f099290 */ /* 0x000fc600087fe43f */
[----:B------:R-:W-:Y:S01]  /*132e0*/  SEL R7, R19, RZ, !P0 ;  /* 0x000000ff13077207 */ /* 0x000fe20004000000 */
[----:B------:R-:W-:Y:S01]  /*132f0*/  VOTEU.ALL UP0, P6 ;  /* 0x00000000003f7886 */ /* 0x000fe20003000000 */
[----:B-12---:R-:W-:-:S07]  /*13300*/  IMAD R8, R17, 0x80, R6 ;  /* 0x0000008011087824 */ /* 0x006fce00078e0206 */
.L_x_1184:
        /* <DEDUP_REMOVED lines=9> */
[----:B-1----:R-:W-:Y:S05]  /*133a0*/  @P1 BRA.U.ANY `(.L_x_1184) ;  /* 0xfffffffd00d81947 */ /* 0x002fea000393ffff */
[----:B------:R-:W1:Y:S01]  /*133b0*/  S2R R2, SR_TID.X ;  /* 0x0000000000027919 */ /* 0x000e620000002100 */
[----:B------:R-:W-:Y:S01]  /*133c0*/  UMOV UR4, 0x40 ;  /* 0x0000004000047882 */ /* 0x000fe20000000000 */
[----:B-1----:R-:W-:-:S04]  /*133d0*/  LOP3.LUT R2, R2, 0x1f, RZ, 0xc0, !PT ;  /* 0x0000001f02027812 */ /* 0x002fc800078ec0ff */
[----:B------:R-:W-:-:S04]  /*133e0*/  ISETP.NE.AND P2, PT, R2, RZ, PT ;  /* 0x000000ff0200720c */ /* 0x000fc80003f45270 */
[----:B------:R-:W-:-:S09]  /*133f0*/  PLOP3.LUT P1, PT, P2, PT, PT, 0x8, 0x0 ;  /* 0x000000000000781c */ /* 0x000fd2000172e170 */
[----:B------:R-:W-:-:S05]  /*13400*/  VOTEU.ALL UP0, P2 ;  /* 0x00000000003f7886 */ /* 0x000fca0001000000 */
.L_x_1185:
        /* <DEDUP_REMOVED lines=8> */
[----:B-1----:R-:W-:Y:S05]  /*13490*/  @P1 BRA.U.ANY `(.L_x_1185) ;  /* 0xfffffffd00dc1947 */ /* 0x002fea000393ffff */
[----:B------:R-:W2:Y:S01]  /*134a0*/  LDL R5, [R1+0x14] ;  /* 0x0000140001057983 */ /* 0x000ea20000100800 */
[----:B------:R-:W1:Y:S01]  /*134b0*/  LDC.64 R2, c[0x0][0x3f8] ;  /* 0x0000fe00ff027b82 */ /* 0x000e620000000a00 */
[----:B------:R-:W-:Y:S02]  /*134c0*/  ULDC.64 UR4, c[0x0][0xa08] ;  /* 0x0002820000047ab9 */ /* 0x000fe40000000a00 */
[----:B-1----:R-:W-:Y:S01]  /*134d0*/  LOP3.LUT P0, RZ, R2, UR4, RZ, 0xfc, !PT ;  /* 0x0000000402ff7c12 */ /* 0x002fe2000f80fcff */
[----:B------:R-:W-:-:S03]  /*134e0*/  UMOV UR4, 0xffffffff ;  /* 0xffffffff00047882 */ /* 0x000fc60000000000 */
[----:B------:R-:W-:-:S04]  /*134f0*/  LOP3.LUT P0, RZ, R3, UR5, RZ, 0xfc, P0 ;  /* 0x0000000503ff7c12 */ /* 0x000fc8000800fcff */
[----:B-----5:R-:W-:Y:S01]  /*13500*/  SEL R6, R0, RZ, !P0 ;  /* 0x000000ff00067207 */ /* 0x020fe20004000000 */
[----:B--2---:R-:W-:Y:S01]  /*13510*/  VIADD R5, R5, 0xffffffff ;  /* 0xffffffff05057836 */ /* 0x004fe20000000000 */
[----:B------:R-:W-:Y:S07]  /*13520*/  BRA.DIV UR4, `(.L_x_1186) ;  /* 0x0000003604fc7947 */ /* 0x000fee000b800000 */
.L_x_1256:
[----:B------:R-:W-:Y:S01]  /*13530*/  UMOV UR4, 0xffffffff ;  /* 0xffffffff00047882 */ /* 0x000fe20000000000 */
[----:B------:R-:W-:Y:S02]  /*13540*/  SHF.R.S32.HI R17, RZ, 0x1f, R0 ;  /* 0x0000001fff117819 */ /* 0x000fe40000011400 */
[----:B------:R-:W-:Y:S05]  /*13550*/  BRA.DIV UR4, `(.L_x_1187) ;  /* 0x0000003a04247947 */ /* 0x000fea000b800000 */
[----:B------:R-:W-:-:S13]  /*13560*/  ELECT P6, URZ, PT ;  /* 0x00000000003f782f */ /* 0x000fda00038c0000 */
.L_x_1259:
[----:B------:R-:W-:Y:S05]  /*13570*/  @!P6 BRA `(.L_x_1188) ;  /* 0x000000040010e947 */ /* 0x000fea0003800000 */
[----:B------:R-:W-:-:S04]  /*13580*/  ISETP.NE.U32.AND P0, PT, R2, RZ, PT ;  /* 0x000000ff0200720c */ /* 0x000fc80003f05070 */
[----:B------:R-:W-:-:S13]  /*13590*/  ISETP.NE.AND.EX P0, PT, R3, RZ, PT, P0 ;  /* 0x000000ff0300720c */ /* 0x000fda0003f05300 */
[----:B------:R-:W-:Y:S05]  /*135a0*/  @!P0 BRA `(.L_x_1189) ;  /* 0x0000000000488947 */ /* 0x000fea0003800000 */
[----:B------:R-:W1:Y:S01]  /*135b0*/  LDC R12, c[0x0][0x41c] ;  /* 0x00010700ff0c7b82 */ /* 0x000e620000000800 */
[----:B------:R-:W-:Y:S01]  /*135c0*/  IMAD.MOV.U32 R6, RZ, RZ, R5 ;  /* 0x000000ffff067224 */ /* 0x000fe200078e0005 */
        /* <DEDUP_REMOVED lines=14> */
[----:B0-----:R-:W-:-:S05]  /*136b0*/  LEA.HI.X R13, R10, R3, R6, 0x2, P0 ;  /* 0x000000030a0d7211 */ /* 0x001fca00000f1406 */
[----:B------:R1:W5:Y:S02]  /*136c0*/  LDG.E R6, desc[UR48][R12.64] ;  /* 0x000000300c067981 */ /* 0x000364000c1e1900 */
.L_x_1189:
[----:B------:R-:W2:Y:S01]  /*136d0*/  LDL R9, [R1] ;  /* 0x0000000001097983 */ /* 0x000ea20000100800 */
[----:B------:R-:W-:-:S03]  /*136e0*/  MOV R11, 0x400 ;  /* 0x00000400000b7802 */ /* 0x000fc60000000f00 */
[----:B------:R-:W3:Y:S01]  /*136f0*/  LDL R10, [R1+0x8] ;  /* 0x00000800010a7983 */ /* 0x000ee20000100800 */
[----:B-1----:R-:W1:Y:S02]  /*13700*/  S2R R12, SR_CgaCtaId ;  /* 0x00000000000c7919 */ /* 0x002e640000008800 */
[----:B-1----:R-:W-:-:S05]  /*13710*/  LEA R11, R12, R11, 0x18 ;  /* 0x0000000b0c0b7211 */ /* 0x002fca00078ec0ff */
[----:B--2---:R-:W-:Y:S01]  /*13720*/  IMAD R9, R9, 0x8, R11 ;  /* 0x0000000809097824 */ /* 0x004fe200078e020b */
[----:B---3--:R-:W-:-:S04]  /*13730*/  SHF.L.U32 R10, R10, 0x1f, RZ ;  /* 0x0000001f0a0a7819 */ /* 0x008fc800000006ff */
[----:B------:R-:W1:Y:S02]  /*13740*/  SYNCS.PHASECHK.TRANS64.TRYWAIT P0, [R9+URZ+0x28840], R10 ;  /* 0x0288400a090075a7 */ /* 0x000e64000800017f */
[----:B-1----:R-:W-:Y:S05]  /*13750*/  @!P0 BRA `(.L_x_1190) ;  /* 0x0000003400c48947 */ /* 0x002fea0003800000 */
.L_x_1260:
        /* <DEDUP_REMOVED lines=11> */
.L_x_1191:
[----:B------:R-:W2:Y:S01]  /*13810*/  LDL R11, [R1] ;  /* 0x00000000010b7983 */ /* 0x000ea20000100800 */
[----:B------:R-:W-:-:S03]  /*13820*/  MOV R12, 0x400 ;  /* 0x00000400000c7802 */ /* 0x000fc60000000f00 */
[----:B-1----:R-:W3:Y:S01]  /*13830*/  LDL R10, [R1+0x4] ;  /* 0x00000400010a7983 */ /* 0x002ee20000100800 */
[----:B0-----:R-:W0:Y:S01]  /*13840*/  S2R R13, SR_CgaCtaId ;  /* 0x00000000000d7919 */ /* 0x001e220000008800 */
[----:B------:R-:W-:Y:S02]  /*13850*/  R2UR UR9, R9 ;  /* 0x00000000090972ca */ /* 0x000fe400000e0000 */
[----:B------:R-:W-:Y:S01]  /*13860*/  R2UR UR11, R5 ;  /* 0x00000000050b72ca */ /* 0x000fe200000e0000 */
[----:B------:R-:W-:Y:S01]  /*13870*/  UIADD3 UR4, UP0, UR38, 0x370, URZ ;  /* 0x0000037026047890 */ /* 0x000fe2000ff1e03f */
[----:B------:R-:W-:Y:S02]  /*13880*/  R2UR UR12, R4 ;  /* 0x00000000040c72ca */ /* 0x000fe400000e0000 */
[----:B-----5:R-:W-:Y:S02]  /*13890*/  R2UR UR13, R6 ;  /* 0x00000000060d72ca */ /* 0x020fe400000e0000 */
[----:B0-----:R-:W-:-:S05]  /*138a0*/  LEA R12, R13, R12, 0x18 ;  /* 0x0000000c0d0c7211 */ /* 0x001fca00078ec0ff */
[----:B------:R-:W-:Y:S01]  /*138b0*/  UIADD3 UR9, UR9, 0x28830, URZ ;  /* 0x0002883009097890 */ /* 0x000fe2000fffe03f */
[----:B------:R-:W-:Y:S01]  /*138c0*/  UMOV UR10, URZ ;  /* 0x0000003f000a7c82 */ /* 0x000fe20008000000 */
[----:B------:R-:W-:Y:S01]  /*138d0*/  UMOV UR7, 0x14f00000 ;  /* 0x14f0000000077882 */ /* 0x000fe20000000000 */
[----:B------:R-:W-:Y:S01]  /*138e0*/  UMOV UR15, 0x40 ;  /* 0x00000040000f7882 */ /* 0x000fe20000000000 */
[----:B--2---:R-:W-:Y:S01]  /*138f0*/  IMAD R9, R11, 0x8000, R12 ;  /* 0x000080000b097824 */ /* 0x004fe200078e020c */
[----:B---3--:R-:W-:-:S04]  /*13900*/  R2UR UR5, R10 ;  /* 0x000000000a0572ca */ /* 0x008fc800000e0000 */
[----:B------:R-:W-:-:S09]  /*13910*/  R2UR UR6, R9 ;  /* 0x00000000090672ca */ /* 0x000fd200000e0000 */
[----:B------:R-:W-:-:S04]  /*13920*/  ULEA UR11, UR11, UR5, 0x7 ;  /* 0x000000050b0b7291 */ /* 0x000fc8000f8e383f */
[----:B------:R-:W-:Y:S02]  /*13930*/  UIADD3 UR8, UR6, 0x18400, URZ ;  /* 0x0001840006087890 */ /* 0x000fe4000fffe03f */
[----:B------:R-:W-:Y:S02]  /*13940*/  UIADD3.X UR5, URZ, UR39, URZ, UP0, !UPT ;  /* 0x000000273f057290 */ /* 0x000fe400087fe43f */
[----:B------:R-:W-:-:S03]  /*13950*/  UIADD3 UR14, UR6, 0x1c400, URZ ;  /* 0x0001c400060e7890 */ /* 0x000fc6000fffe03f */
[----:B------:R-:W-:-:S04]  /*13960*/  UMOV UR6, 0x0 ;  /* 0x0000000000067882 */ /* 0x000fc80000000000 */
[----:B------:R0:W-:Y:S02]  /*13970*/  UTMALDG.4D [UR8], [UR4], desc[UR6] ;  /* 0x00000608040075b4 */ /* 0x0001e40008019000 */
[----:B0-----:R-:W-:Y:S01]  /*13980*/  UMOV UR8, UR14 ;  /* 0x0000000e00087c82 */ /* 0x001fe20008000000 */
[----:B------:R-:W-:Y:S02]  /*13990*/  UMOV UR10, UR15 ;  /* 0x0000000f000a7c82 */ /* 0x000fe40008000000 */
[----:B------:R1:W-:Y:S02]  /*139a0*/  UTMALDG.4D [UR8], [UR4], desc[UR6] ;  /* 0x00000608040075b4 */ /* 0x0003e40008019000 */
[----:B-1----:R-:W-:Y:S01]  /*139b0*/  NOP ;  /* 0x0000000000007918 */ /* 0x002fe20000000000 */
.L_x_1188:
[----:B------:R-:W2:Y:S01]  /*139c0*/  LDL.LU R12, [R1+0x18] ;  /* 0x00001800010c7983 */ /* 0x000ea20000300800 */
[----:B------:R-:W-:Y:S01]  /*139d0*/  MOV R10, 0x400 ;  /* 0x00000400000a7802 */ /* 0x000fe20000000f00 */
[----:B------:R-:W-:Y:S05]  /*139e0*/  WARPSYNC.ALL ;  /* 0x0000000000007948 */ /* 0x000fea0003800000 */
[----:B------:R-:W1:Y:S01]  /*139f0*/  S2R R11, SR_CgaCtaId ;  /* 0x00000000000b7919 */ /* 0x000e620000008800 */
[----:B------:R-:W-:-:S13]  /*13a00*/  ELECT P0, URZ, PT ;  /* 0x00000000003f782f */ /* 0x000fda0003800000 */
[C---:B------:R-:W-:Y:S01]  /*13a10*/  @P0 R2UR UR13, R7.reuse ;  /* 0x00000000070d02ca */ /* 0x040fe200000e0000 */
[----:B------:R-:W-:Y:S01]  /*13a20*/  UIADD3 UR4, UP0, UR38, 0x270, URZ ;  /* 0x0000027026047890 */ /* 0x000fe2000ff1e03f */
[----:B------:R-:W-:Y:S01]  /*13a30*/  @P0 R2UR UR21, R7 ;  /* 0x00000000071502ca */ /* 0x000fe200000e0000 */
[----:B------:R-:W-:Y:S01]  /*13a40*/  UMOV UR6, 0x0 ;  /* 0x0000000000067882 */ /* 0x000fe20000000000 */
[----:B------:R-:W-:Y:S01]  /*13a50*/  @P0 R2UR UR12, R18 ;  /* 0x00000000120c02ca */ /* 0x000fe200000e0000 */
[----:B------:R-:W-:Y:S01]  /*13a60*/  UIADD3.X UR5, URZ, UR39, URZ, UP0, !UPT ;  /* 0x000000273f057290 */ /* 0x000fe200087fe43f */
[----:B------:R-:W-:Y:S01]  /*13a70*/  @P0 R2UR UR11, R8 ;  /* 0x00000000080b02ca */ /* 0x000fe200000e0000 */
        /* <DEDUP_REMOVED lines=9> */
[----:B-1----:R-:W-:Y:S01]  /*13b10*/  LEA R10, R11, R10, 0x18 ;  /* 0x0000000a0b0a7211 */ /* 0x002fe200078ec0ff */
        /* <DEDUP_REMOVED lines=15> */
[----:B------:R-:W2:Y:S02]  /*13c10*/  SYNCS.PHASECHK.TRANS64.TRYWAIT P0, [R10+URZ+0x28820], R7 ;  /* 0x028820070a0075a7 */ /* 0x000ea4000800017f */
[----:B-12---:R-:W-:Y:S05]  /*13c20*/  @!P0 BRA `(.L_x_1193) ;  /* 0x0000003000a48947 */ /* 0x006fea0003800000 */
.L_x_1261:
[----:B------:R-:W-:Y:S05]  /*13c30*/  BSYNC B0 ;  /* 0x0000000000007941 */ /* 0x000fea0003800000 */
.L_x_1192:
[----:B------:R-:W2:Y:S04]  /*13c40*/  LDL R9, [R1+0x14] ;  /* 0x0000140001097983 */ /* 0x000ea80000100800 */
[----:B-1----:R-:W3:Y:S01]  /*13c50*/  LDL R8, [R1+0x10] ;  /* 0x0000100001087983 */ /* 0x002ee20000100800 */
[----:B------:R-:W-:Y:S01]  /*13c60*/  BSSY B0, `(.L_x_1194) ;  /* 0x000018a000007945 */ /* 0x000fe20003800000 */
[----:B--2---:R-:W-:-:S05]  /*13c70*/  VIADD R7, R9, 0xfffffffe ;  /* 0xfffffffe09077836 */ /* 0x004fca0000000000 */
[----:B---3--:R-:W-:-:S13]  /*13c80*/  ISETP.GE.AND P0, PT, R7, R8, PT ;  /* 0x000000080700720c */ /* 0x008fda0003f06270 */
[----:B------:R-:W-:Y:S05]  /*13c90*/  @!P0 BRA `(.L_x_1195) ;  /* 0x0000001800188947 */ /* 0x000fea0003800000 */
[----:B0-----:R-:W-:Y:S01]  /*13ca0*/  LOP3.LUT R13, RZ, R8, RZ, 0x33, !PT ;  /* 0x00000008ff0d7212 */ /* 0x001fe200078e33ff */
[----:B------:R-:W-:Y:S01]  /*13cb0*/  IMAD.MOV R8, RZ, RZ, -R9 ;  /* 0x000000ffff087224 */ /* 0x000fe200078e0a09 */
[----:B------:R-:W-:Y:S04]  /*13cc0*/  BSSY B1, `(.L_x_1196) ;  /* 0x0000088000017945 */ /* 0x000fe80003800000 */
[----:B------:R-:W-:-:S05]  /*13cd0*/  VIADDMNMX R13, R8, 0x1, R13, !PT ;  /* 0x00000001080d7846 */ /* 0x000fca000780010d */
[----:B------:R-:W-:-:S05]  /*13ce0*/  IMAD.IADD R8, R9, 0x1, R13 ;  /* 0x0000000109087824 */ /* 0x000fca00078e020d */
        /* <DEDUP_REMOVED lines=33> */
.L_x_1200:
[----:B0-----:R-:W0:Y:S01]  /*13f00*/  S2R R3, SR_CgaCtaId ;  /* 0x0000000000037919 */ /* 0x001e220000008800 */
[----:B------:R-:W-:-:S04]  /*13f10*/  MOV R2, 0x400 ;  /* 0x0000040000027802 */ /* 0x000fc80000000f00 */
[----:B0-----:R-:W-:Y:S02]  /*13f20*/  LEA R2, R3, R2, 0x18 ;  /* 0x0000000203027211 */ /* 0x001fe400078ec0ff */
[----:B------:R-:W-:-:S03]  /*13f30*/  SHF.L.U32 R3, R14, 0x1f, RZ ;  /* 0x0000001f0e037819 */ /* 0x000fc600000006ff */
[----:B------:R-:W-:-:S04]  /*13f40*/  IMAD R2, R12, 0x8, R2 ;  /* 0x000000080c027824 */ /* 0x000fc800078e0202 */
[----:B------:R-:W0:Y:S02]  /*13f50*/  SYNCS.PHASECHK.TRANS64.TRYWAIT P0, [R2+URZ+0x28840], R3 ;  /* 0x02884003020075a7 */ /* 0x000e24000800017f */
[----:B0-----:R-:W-:Y:S05]  /*13f60*/  @!P0 BRA `(.L_x_1201) ;  /* 0x0000002c00f48947 */ /* 0x001fea0003800000 */
.L_x_1262:
        /* <DEDUP_REMOVED lines=11> */
.L_x_1202:
[----:B------:R-:W2:Y:S04]  /*14020*/  LDL R15, [R1+0x4] ;  /* 0x00000400010f7983 */ /* 0x000ea80000100800 */
[----:B------:R-:W3:Y:S01]  /*14030*/  LDL.LU R10, [R1+0x8] ;  /* 0x00000800010a7983 */ /* 0x000ee20000300800 */
[----:B0-----:R-:W-:-:S03]  /*14040*/  MOV R3, 0x400 ;  /* 0x0000040000037802 */ /* 0x001fc60000000f00 */
[----:B------:R-:W4:Y:S01]  /*14050*/  LDL R9, [R1] ;  /* 0x0000000001097983 */ /* 0x000f220000100800 */
[----:B------:R-:W0:Y:S01]  /*14060*/  S2R R11, SR_CgaCtaId ;  /* 0x00000000000b7919 */ /* 0x000e220000008800 */
[----:B------:R-:W-:Y:S02]  /*14070*/  R2UR UR14, R2 ;  /* 0x00000000020e72ca */ /* 0x000fe400000e0000 */
[----:B------:R-:W-:Y:S01]  /*14080*/  R2UR UR11, R7 ;  /* 0x00000000070b72ca */ /* 0x000fe200000e0000 */
[----:B------:R-:W-:Y:S01]  /*14090*/  UIADD3 UR4, UP0, UR38, 0x370, URZ ;  /* 0x0000037026047890 */ /* 0x000fe2000ff1e03f */
[----:B------:R-:W-:Y:S02]  /*140a0*/  R2UR UR12, R4 ;  /* 0x00000000040c72ca */ /* 0x000fe400000e0000 */
        /* <DEDUP_REMOVED lines=12> */
[----:B------:R-:W-:Y:S02]  /*14170*/  ULEA UR11, UR11, UR9, 0x7 ;  /* 0x000000090b0b7291 */ /* 0x000fe4000f8e383f */
        /* <DEDUP_REMOVED lines=11> */
.L_x_1263:
[----:B------:R-:W-:Y:S05]  /*14230*/  @P1 BRA `(.L_x_1204) ;  /* 0x0000000000301947 */ /* 0x000fea0003800000 */
[----:B------:R-:W1:Y:S01]  /*14240*/  S2R R9, SR_TID.X ;  /* 0x0000000000097919 */ /* 0x000e620000002100 */
[----:B------:R-:W-:Y:S01]  /*14250*/  MOV R10, 0x400 ;  /* 0x00000400000a7802 */ /* 0x000fe20000000f00 */
[----:B------:R-:W2:Y:S01]  /*14260*/  S2R R11, SR_CgaCtaId ;  /* 0x00000000000b7919 */ /* 0x000ea20000008800 */
[----:B-1----:R-:W-:Y:S02]  /*14270*/  LOP3.LUT R15, R9, 0x1f, RZ, 0xc0, !PT ;  /* 0x0000001f090f7812 */ /* 0x002fe400078ec0ff */
[----:B------:R-:W3:Y:S02]  /*14280*/  LDL R9, [R1] ;  /* 0x0000000001097983 */ /* 0x000ee40000100800 */
[----:B------:R-:W-:Y:S02]  /*14290*/  ISETP.NE.AND P0, PT, R15, RZ, PT ;  /* 0x000000ff0f00720c */ /* 0x000fe40003f05270 */
[----:B--2---:R-:W-:Y:S01]  /*142a0*/  LEA R10, R11, R10, 0x18 ;  /* 0x0000000a0b0a7211 */ /* 0x004fe200078ec0ff */
[----:B0-----:R-:W-:-:S04]  /*142b0*/  IMAD.MOV.U32 R3, RZ, RZ, 0x8000 ;  /* 0x00008000ff037424 */ /* 0x001fc800078e00ff */
[----:B---3--:R-:W-:-:S04]  /*142c0*/  IMAD R2, R9, 0x8, R10 ;  /* 0x0000000809027824 */ /* 0x008fc800078e020a */
[----:B------:R1:W-:Y:S02]  /*142d0*/  SYNCS.ARRIVE.TRANS64 RZ, [R2+URZ+0x28850], R3 ;  /* 0x0288500302ff79a7 */ /* 0x0003e4000800003f */
[----:B------:R-:W-:Y:S05]  /*142e0*/  @!P0 BRA `(.L_x_1204) ;  /* 0x0000000000048947 */ /* 0x000fea0003800000 */
[----:B------:R-:W-:Y:S01]  /*142f0*/  BPT.TRAP 0x1 ;  /* 0x000000040000795c */ /* 0x000fe20000300000 */
.L_x_1204:
[----:B01----:R-:W2:Y:S01]  /*14300*/  LDL.LU R2, [R1] ;  /* 0x0000000001027983 */ /* 0x003ea20000300800 */
[----:B------:R-:W-:-:S03]  /*14310*/  MOV R10, 0x400 ;  /* 0x00000400000a7802 */ /* 0x000fc60000000f00 */
[----:B------:R-:W3:Y:S01]  /*14320*/  LDL R3, [R1+0x4] ;  /* 0x0000040001037983 */ /* 0x000ee20000100800 */
[----:B------:R-:W0:Y:S01]  /*14330*/  S2R R11, SR_CgaCtaId ;  /* 0x00000000000b7919 */ /* 0x000e220000008800 */
[----:B------:R-:W-:Y:S01]  /*14340*/  R2UR UR11, R5 ;  /* 0x00000000050b72ca */ /* 0x000fe200000e0000 */
[----:B------:R-:W-:Y:S01]  /*14350*/  UIADD3 UR4, UP0, UR38, 0x470, URZ ;  /* 0x0000047026047890 */ /* 0x000fe2000ff1e03f */
[----:B------:R-:W-:Y:S02]  /*14360*/  R2UR UR13, R6 ;  /* 0x00000000060d72ca */ /* 0x000fe400000e0000 */
[----:B------:R-:W-:Y:S02]  /*14370*/  R2UR UR12, R4 ;  /* 0x00000000040c72ca */ /* 0x000fe400000e0000 */
[----:B0-----:R-:W-:Y:S01]  /*14380*/  LEA R10, R11, R10, 0x18 ;  /* 0x0000000a0b0a7211 */ /* 0x001fe200078ec0ff */
[----:B------:R-:W-:Y:S01]  /*14390*/  UMOV UR10, URZ ;  /* 0x0000003f000a7c82 */ /* 0x000fe20008000000 */
[----:B------:R-:W-:Y:S01]  /*143a0*/  UMOV UR6, 0x0 ;  /* 0x0000000000067882 */ /* 0x000fe20000000000 */
[----:B------:R-:W-:Y:S01]  /*143b0*/  UMOV UR7, 0x14f00000 ;  /* 0x14f0000000077882 */ /* 0x000fe20000000000 */
[----:B------:R-:W-:Y:S01]  /*143c0*/  UMOV UR15, 0x40 ;  /* 0x00000040000f7882 */ /* 0x000fe20000000000 */
[----:B------:R-:W-:-:S02]  /*143d0*/  IMAD.MOV.U32 R6, RZ, RZ, R8 ;  /* 0x000000ffff067224 */ /* 0x000fc400078e0008 */
[----:B------:R-:W-:Y:S02]  /*143e0*/  IMAD.MOV.U32 R5, RZ, RZ, R7 ;  /* 0x000000ffff057224 */ /* 0x000fe400078e0007 */
[----:B--2---:R-:W-:-:S04]  /*143f0*/  IMAD.MOV.U32 R9, RZ, RZ, R2 ;  /* 0x000000ffff097224 */ /* 0x004fc800078e0002 */
[----:B------:R-:W-:-:S05]  /*14400*/  IMAD R2, R9, 0x8, R10 ;  /* 0x0000000809027824 */ /* 0x000fca00078e020a */
[----:B------:R-:W-:Y:S01]  /*14410*/  R2UR UR9, R2 ;  /* 0x00000000020972ca */ /* 0x000fe200000e0000 */
[----:B------:R-:W-:Y:S01]  /*14420*/  IMAD R2, R9, 0x8000, R10 ;  /* 0x0000800009027824 */ /* 0x000fe200078e020a */
[----:B---3--:R-:W-:-:S04]  /*14430*/  R2UR UR5, R3 ;  /* 0x00000000030572ca */ /* 0x008fc800000e0000 */
[----:B------:R-:W-:-:S07]  /*14440*/  R2UR UR14, R2 ;  /* 0x00000000020e72ca */ /* 0x000fce00000e0000 */
[----:B------:R-:W-:Y:S02]  /*14450*/  UIADD3 UR9, UR9, 0x28850, URZ ;  /* 0x0002885009097890 */ /* 0x000fe4000fffe03f */
[----:B------:R-:W-:Y:S02]  /*14460*/  ULEA UR11, UR11, UR5, 0x7 ;  /* 0x000000050b0b7291 */ /* 0x000fe4000f8e383f */
[----:B------:R-:W-:Y:S02]  /*14470*/  UIADD3.X UR5, URZ, UR39, URZ, UP0, !UPT ;  /* 0x000000273f057290 */ /* 0x000fe400087fe43f */
[----:B------:R-:W-:Y:S02]  /*14480*/  UIADD3 UR8, UR14, 0x400, URZ ;  /* 0x000004000e087890 */ /* 0x000fe4000fffe03f */
[----:B------:R-:W-:-:S07]  /*14490*/  UIADD3 UR14, UR14, 0x4400, URZ ;  /* 0x000044000e0e7890 */ /* 0x000fce000fffe03f */
[----:B------:R0:W-:Y:S02]  /*144a0*/  UTMALDG.4D [UR8], [UR4], desc[UR6] ;  /* 0x00000608040075b4 */ /* 0x0001e40008019000 */
[----:B0-----:R-:W-:Y:S01]  /*144b0*/  UMOV UR8, UR14 ;  /* 0x0000000e00087c82 */ /* 0x001fe20008000000 */
[----:B------:R-:W-:Y:S02]  /*144c0*/  UMOV UR10, UR15 ;  /* 0x0000000f000a7c82 */ /* 0x000fe40008000000 */
[----:B------:R0:W-:Y:S02]  /*144d0*/  UTMALDG.4D [UR8], [UR4], desc[UR6] ;  /* 0x00000608040075b4 */ /* 0x0001e40008019000 */
[----:B0-----:R-:W-:Y:S01]  /*144e0*/  NOP ;  /* 0x0000000000007918 */ /* 0x001fe20000000000 */
.L_x_1199:
[----:B------:R-:W-:Y:S05]  /*144f0*/  BSYNC B2 ;  /* 0x0000000000027941 */ /* 0x000fea0003800000 */
.L_x_1198:
[----:B------:R-:W2:Y:S04]  /*14500*/  LDL R2, [R1+0x14] ;  /* 0x0000140001027983 */ /* 0x000ea80000100800 */
[----:B------:R0:W-:Y:S04]  /*14510*/  STL [R1], R12 ;  /* 0x0000000c01007387 */ /* 0x0001e80000100800 */
[----:B------:R0:W-:Y:S02]  /*14520*/  STL [R1+0x8], R14 ;  /* 0x0000080e01007387 */ /* 0x0001e40000100800 */
[----:B0-2---:R-:W-:-:S07]  /*14530*/  VIADD R7, R2, 0xfffffffd ;  /* 0xfffffffd02077836 */ /* 0x005fce0000000000 */
.L_x_1197:
[----:B------:R-:W-:Y:S05]  /*14540*/  BSYNC B1 ;  /* 0x0000000000017941 */ /* 0x000fea0003800000 */
.L_x_1196:
[----:B------:R-:W2:Y:S01]  /*14550*/  LDL.LU R2, [R1+0x14] ;  /* 0x0000140001027983 */ /* 0x000ea20000300800 */
[----:B------:R-:W-:Y:S01]  /*14560*/  VIADD R13, R13, 0xfffffffe ;  /* 0xfffffffe0d0d7836 */ /* 0x000fe20000000000 */
[----:B--2---:R-:W-:-:S04]  /*14570*/  LOP3.LUT R2, RZ, R2, RZ, 0x33, !PT ;  /* 0x00000002ff027212 */ /* 0x004fc800078e33ff */
[----:B------:R-:W-:-:S13]  /*14580*/  ISETP.NE.AND P0, PT, R13, R2, PT ;  /* 0x000000020d00720c */ /* 0x000fda0003f05270 */
[----:B------:R-:W-:Y:S05]  /*14590*/  @!P0 BRA `(.L_x_1195) ;  /* 0x0000000c00d88947 */ /* 0x000fea0003800000 */
[----:B------:R-:W-:-:S07]  /*145a0*/  IMAD.MOV.U32 R10, RZ, RZ, R6 ;  /* 0x000000ffff0a7224 */ /* 0x000fce00078e0006 */
.L_x_1219:
        /* <DEDUP_REMOVED lines=32> */
.L_x_1207:
[----:B------:R-:W1:Y:S01]  /*147b0*/  S2R R3, SR_CgaCtaId ;  /* 0x0000000000037919 */ /* 0x000e620000008800 */
[----:B------:R-:W-:-:S04]  /*147c0*/  MOV R2, 0x400 ;  /* 0x0000040000027802 */ /* 0x000fc80000000f00 */
[----:B-1----:R-:W-:Y:S02]  /*147d0*/  LEA R2, R3, R2, 0x18 ;  /* 0x0000000203027211 */ /* 0x002fe400078ec0ff */
[----:B------:R-:W-:-:S03]  /*147e0*/  SHF.L.U32 R3, R9, 0x1f, RZ ;  /* 0x0000001f09037819 */ /* 0x000fc600000006ff */
[----:B------:R-:W-:-:S04]  /*147f0*/  IMAD R2, R8, 0x8, R2 ;  /* 0x0000000808027824 */ /* 0x000fc800078e0202 */
[----:B------:R-:W1:Y:S02]  /*14800*/  SYNCS.PHASECHK.TRANS64.TRYWAIT P0, [R2+URZ+0x28840], R3 ;  /* 0x02884003020075a7 */ /* 0x000e64000800017f */
[----:B-1----:R-:W-:Y:S05]  /*14810*/  @!P0 BRA `(.L_x_1208) ;  /* 0x0000002400f08947 */ /* 0x002fea0003800000 */
.L_x_1264:
        /* <DEDUP_REMOVED lines=11> */
.L_x_1209:
[----:B------:R-:W2:Y:S04]  /*148d0*/  LDL R15, [R1+0x4] ;  /* 0x00000400010f7983 */ /* 0x000ea80000100800 */
[----:B-1----:R-:W3:Y:S01]  /*148e0*/  LDL.LU R3, [R1+0x8] ;  /* 0x0000080001037983 */ /* 0x002ee20000300800 */
[----:B------:R-:W-:-:S03]  /*148f0*/  MOV R13, 0x400 ;  /* 0x00000400000d7802 */ /* 0x000fc60000000f00 */
        /* <DEDUP_REMOVED lines=30> */
.L_x_1265:
        /* <DEDUP_REMOVED lines=8> */
.L_x_1211:
[----:B0-----:R-:W2:Y:S01]  /*14b60*/  LDL.LU R3, [R1] ;  /* 0x0000000001037983 */ /* 0x001ea20000300800 */
[----:B------:R-:W-:-:S03]  /*14b70*/  MOV R13, 0x400 ;  /* 0x00000400000d7802 */ /* 0x000fc60000000f00 */
[----:B------:R-:W3:Y:S01]  /*14b80*/  LDL R11, [R1+0x4] ;  /* 0x00000400010b7983 */ /* 0x000ee20000100800 */
[----:B------:R-:W0:Y:S01]  /*14b90*/  S2R R14, SR_CgaCtaId ;  /* 0x00000000000e7919 */ /* 0x000e220000008800 */
[----:B------:R-:W-:Y:S02]  /*14ba0*/  R2UR UR11, R5 ;  /* 0x00000000050b72ca */ /* 0x000fe400000e0000 */
[----:B------:R-:W-:Y:S01]  /*14bb0*/  R2UR UR9, R2 ;  /* 0x00000000020972ca */ /* 0x000fe200000e0000 */
[----:B------:R-:W-:Y:S01]  /*14bc0*/  UIADD3 UR4, UP0, UR38, 0x470, URZ ;  /* 0x0000047026047890 */ /* 0x000fe2000ff1e03f */
[----:B------:R-:W-:Y:S02]  /*14bd0*/  R2UR UR13, R6 ;  /* 0x00000000060d72ca */ /* 0x000fe400000e0000 */
[----:B------:R-:W-:Y:S02]  /*14be0*/  R2UR UR12, R4 ;  /* 0x00000000040c72ca */ /* 0x000fe400000e0000 */
[----:B0-----:R-:W-:-:S07]  /*14bf0*/  LEA R13, R14, R13, 0x18 ;  /* 0x0000000d0e0d7211 */ /* 0x001fce00078ec0ff */
[----:B------:R-:W-:Y:S01]  /*14c00*/  UIADD3 UR9, UR9, 0x50, URZ ;  /* 0x0000005009097890 */ /* 0x000fe2000fffe03f */
[----:B------:R-:W-:Y:S01]  /*14c10*/  UMOV UR10, URZ ;  /* 0x0000003f000a7c82 */ /* 0x000fe20008000000 */
[----:B------:R-:W-:Y:S01]  /*14c20*/  UMOV UR7, 0x14f00000 ;  /* 0x14f0000000077882 */ /* 0x000fe20000000000 */
[----:B------:R-:W-:Y:S01]  /*14c30*/  UMOV UR15, 0x40 ;  /* 0x00000040000f7882 */ /* 0x000fe20000000000 */
[----:B------:R-:W-:Y:S02]  /*14c40*/  IMAD.MOV.U32 R5, RZ, RZ, R12 ;  /* 0x000000ffff057224 */ /* 0x000fe400078e000c */
[----:B------:R-:W-:Y:S02]  /*14c50*/  IMAD.MOV.U32 R6, RZ, RZ, R10 ;  /* 0x000000ffff067224 */ /* 0x000fe400078e000a */
        /* <DEDUP_REMOVED lines=13> */
.L_x_1206:
[----:B------:R-:W-:Y:S05]  /*14d30*/  BSYNC B1 ;  /* 0x0000000000017941 */ /* 0x000fea0003800000 */
.L_x_1205:
[----:B------:R-:W-:Y:S01]  /*14d40*/  VIADD R2, R8, 0x1 ;  /* 0x0000000108027836 */ /* 0x000fe20000000000 */
[----:B------:R-:W-:Y:S01]  /*14d50*/  BSSY B1, `(.L_x_1212) ;  /* 0x0000076000017945 */ /* 0x000fe20003800000 */
[----:B------:R-:W-:-:S03]  /*14d60*/  VIADD R13, R7, 0xffffffff ;  /* 0xffffffff070d7836 */ /* 0x000fc60000000000 */
        /* <DEDUP_REMOVED lines=8> */
[----:B------:R-:W-:Y:S01]  /*14df0*/  IMAD.MOV.U32 R12, RZ, RZ, R13 ;  /* 0x000000ffff0c7224 */ /* 0x000fe200078e000d */
[----:B------:R-:W-:-:S04]  /*14e00*/  ISETP.NE.U32.AND P0, PT, RZ, UR4, PT ;  /* 0x00000004ff007c0c */ /* 0x000fc8000bf05070 */
[----:B------:R-:W-:-:S13]  /*14e10*/  ISETP.NE.AND.EX P0, PT, RZ, UR5, PT, P0 ;  /* 0x00000005ff007c0c */ /* 0x000fda000bf05300 */
[----:B------:R-:W-:Y:S05]  /*14e20*/  @!P0 BRA `(.L_x_1214) ;  /* 0x0000000000448947 */ /* 0x000fea0003800000 */
[----:B------:R-:W1:Y:S01]  /*14e30*/  LDC R11, c[0x0][0x41c] ;  /* 0x00010700ff0b7b82 */ /* 0x000e620000000800 */
        /* <DEDUP_REMOVED lines=16> */
.L_x_1214:
[----:B------:R-:W2:Y:S01]  /*14f40*/  S2R R3, SR_CgaCtaId ;  /* 0x0000000000037919 */ /* 0x000ea20000008800 */
[----:B------:R-:W-:-:S04]  /*14f50*/  MOV R2, 0x400 ;  /* 0x0000040000027802 */ /* 0x000fc80000000f00 */
[----:B--2---:R-:W-:Y:S02]  /*14f60*/  LEA R2, R3, R2, 0x18 ;  /* 0x0000000203027211 */ /* 0x004fe400078ec0ff */
[----:B------:R-:W-:-:S03]  /*14f70*/  SHF.L.U32 R3, R14, 0x1f, RZ ;  /* 0x0000001f0e037819 */ /* 0x000fc600000006ff */
[----:B------:R-:W-:-:S04]  /*14f80*/  IMAD R2, R15, 0x8, R2 ;  /* 0x000000080f027824 */ /* 0x000fc800078e0202 */
[----:B------:R-:W2:Y:S02]  /*14f90*/  SYNCS.PHASECHK.TRANS64.TRYWAIT P0, [R2+URZ+0x28840], R3 ;  /* 0x02884003020075a7 */ /* 0x000ea4000800017f */
[----:B--2---:R-:W-:Y:S05]  /*14fa0*/  @!P0 BRA `(.L_x_1215) ;  /* 0x0000002000348947 */ /* 0x004fea0003800000 */
.L_x_1266:
        /* <DEDUP_REMOVED lines=11> */
.L_x_1216:
        /* <DEDUP_REMOVED lines=21> */
[----:B------:R-:W-:Y:S02]  /*151b0*/  ULEA UR11, UR11, UR5, 0x7 ;  /* 0x000000050b0b7291 */ /* 0x000fe4000f8e383f */
        /* <DEDUP_REMOVED lines=11> */
.L_x_1267:
        /* <DEDUP_REMOVED lines=8> */
.L_x_1218:
[----:B-1----:R-:W2:Y:S01]  /*152f0*/  LDL R3, [R1+0x4] ;  /* 0x0000040001037983 */ /* 0x002ea20000100800 */
[----:B0-----:R-:W-:Y:S01]  /*15300*/  MOV R9, 0x400 ;  /* 0x0000040000097802 */ /* 0x001fe20000000f00 */
[----:B------:R-:W0:Y:S01]  /*15310*/  S2R R11, SR_CgaCtaId ;  /* 0x00000000000b7919 */ /* 0x000e220000008800 */
[----:B------:R-:W-:Y:S02]  /*15320*/  R2UR UR11, R5 ;  /* 0x00000000050b72ca */ /* 0x000fe400000e0000 */
        /* <DEDUP_REMOVED lines=14> */
[----:B------:R-:W-:Y:S02]  /*15410*/  IMAD.MOV.U32 R5, RZ, RZ, R12 ;  /* 0x000000ffff057224 */ /* 0x000fe400078e000c */
[----:B------:R-:W-:Y:S01]  /*15420*/  IMAD.MOV.U32 R6, RZ, RZ, R10 ;  /* 0x000000ffff067224 */ /* 0x000fe200078e000a */
[----:B--2---:R-:W-:-:S13]  /*15430*/  R2UR UR5, R3 ;  /* 0x00000000030572ca */ /* 0x004fda00000e0000 */
[----:B------:R-:W-:Y:S02]  /*15440*/  ULEA UR11, UR11, UR5, 0x7 ;  /* 0x000000050b0b7291 */ /* 0x000fe4000f8e383f */
[----:B------:R-:W-:-:S09]  /*15450*/  UIADD3.X UR5, URZ, UR39, URZ, UP0, !UPT ;  /* 0x000000273f057290 */ /* 0x000fd200087fe43f */
[----:B------:R0:W-:Y:S02]  /*15460*/  UTMALDG.4D [UR8], [UR4], desc[UR6] ;  /* 0x00000608040075b4 */ /* 0x0001e40008019000 */
[----:B0-----:R-:W-:Y:S01]  /*15470*/  UMOV UR8, UR14 ;  /* 0x0000000e00087c82 */ /* 0x001fe20008000000 */
[----:B------:R-:W-:Y:S02]  /*15480*/  UMOV UR10, UR15 ;  /* 0x0000000f000a7c82 */ /* 0x000fe40008000000 */
[----:B------:R1:W-:Y:S02]  /*15490*/  UTMALDG.4D [UR8], [UR4], desc[UR6] ;  /* 0x00000608040075b4 */ /* 0x0003e40008019000 */
[----:B-1----:R-:W-:Y:S01]  /*154a0*/  NOP ;  /* 0x0000000000007918 */ /* 0x002fe20000000000 */
.L_x_1213:
[----:B------:R-:W-:Y:S05]  /*154b0*/  BSYNC B1 ;  /* 0x0000000000017941 */ /* 0x000fea0003800000 */
.L_x_1212:
[----:B------:R-:W2:Y:S01]  /*154c0*/  LDL R2, [R1+0x10] ;  /* 0x0000100001027983 */ /* 0x000ea20000100800 */
[----:B------:R-:W-:Y:S01]  /*154d0*/  VIADD R7, R7, 0xfffffffe ;  /* 0xfffffffe07077836 */ /* 0x000fe20000000000 */
[----:B--2---:R-:W-:-:S13]  /*154e0*/  ISETP.GT.AND P0, PT, R13, R2, PT ;  /* 0x000000020d00720c */ /* 0x004fda0003f04270 */
[----:B------:R-:W-:Y:S05]  /*154f0*/  @P0 BRA `(.L_x_1219) ;  /* 0xfffffff0002c0947 */ /* 0x000fea000383ffff */
.L_x_1195:
[----:B------:R-:W-:Y:S05]  /*15500*/  BSYNC B0 ;  /* 0x0000000000007941 */ /* 0x000fea0003800000 */
.L_x_1194:
        /* <DEDUP_REMOVED lines=8> */
[----:B------:R-:W1:Y:S08]  /*15590*/  FLO.U32 R0, UR4 ;  /* 0x0000000400007d00 */ /* 0x000e7000080e0000 */
        /* <DEDUP_REMOVED lines=8> */
.L_x_1221:
[----:B------:R-:W-:Y:S05]  /*15620*/  BSYNC B0 ;  /* 0x0000000000007941 */ /* 0x000fea0003800000 */
.L_x_1220:
        /* <DEDUP_REMOVED lines=11> */
.L_x_1268:
        /* <DEDUP_REMOVED lines=11> */
.L_x_1225:
[----:B------:R-:W2:Y:S01]  /*15790*/  LDL.LU R8, [R1+0x4] ;  /* 0x0000040001087983 */ /* 0x000ea20000300800 */
[----:B------:R-:W-:-:S03]  /*157a0*/  MOV R2, 0x400 ;  /* 0x0000040000027802 */ /* 0x000fc60000000f00 */
[----:B-1----:R-:W3:Y:S01]  /*157b0*/  LDL R0, [R1] ;  /* 0x0000000001007983 */ /* 0x002ee20000100800 */
[----:B------:R-:W1:Y:S01]  /*157c0*/  S2R R7, SR_CgaCtaId ;  /* 0x0000000000077919 */ /* 0x000e620000008800 */
[----:B------:R-:W-:Y:S02]  /*157d0*/  R2UR UR11, R5 ;  /* 0x00000000050b72ca */ /* 0x000fe400000e0000 */
[----:B------:R-:W-:Y:S01]  /*157e0*/  R2UR UR9, R3 ;  /* 0x00000000030972ca */ /* 0x000fe200000e0000 */
[----:B------:R-:W-:Y:S01]  /*157f0*/  UIADD3 UR4, UP0, UR38, 0x470, URZ ;  /* 0x0000047026047890 */ /* 0x000fe2000ff1e03f */
[----:B------:R-:W-:Y:S02]  /*15800*/  R2UR UR12, R4 ;  /* 0x00000000040c72ca */ /* 0x000fe400000e0000 */
[----:B------:R-:W-:Y:S02]  /*15810*/  R2UR UR13, R6 ;  /* 0x00000000060d72ca */ /* 0x000fe400000e0000 */
[----:B-1----:R-:W-:-:S07]  /*15820*/  LEA R2, R7, R2, 0x18 ;  /* 0x0000000207027211 */ /* 0x002fce00078ec0ff */
[----:B------:R-:W-:Y:S01]  /*15830*/  UIADD3 UR9, UR9, 0x28850, URZ ;  /* 0x0002885009097890 */ /* 0x000fe2000fffe03f */
[----:B------:R-:W-:Y:S01]  /*15840*/  UMOV UR10, URZ ;  /* 0x0000003f000a7c82 */ /* 0x000fe20008000000 */
[----:B------:R-:W-:Y:S01]  /*15850*/  UMOV UR7, 0x14f00000 ;  /* 0x14f0000000077882 */ /* 0x000fe20000000000 */
[----:B------:R-:W-:Y:S01]  /*15860*/  UMOV UR15, 0x40 ;  /* 0x00000040000f7882 */ /* 0x000fe20000000000 */
[----:B--2---:R-:W-:Y:S01]  /*15870*/  R2UR UR5, R8 ;  /* 0x00000000080572ca */ /* 0x004fe200000e0000 */
[----:B---3--:R-:W-:-:S05]  /*15880*/  IMAD R0, R0, 0x8000, R2 ;  /* 0x0000800000007824 */ /* 0x008fca00078e0202 */
[----:B------:R-:W-:-:S07]  /*15890*/  R2UR UR6, R0 ;  /* 0x00000000000672ca */ /* 0x000fce00000e0000 */
[----:B------:R-:W-:Y:S02]  /*158a0*/  ULEA UR11, UR11, UR5, 0x7 ;  /* 0x000000050b0b7291 */ /* 0x000fe4000f8e383f */
[----:B------:R-:W-:-:S04]  /*158b0*/  UIADD3.X UR5, URZ, UR39, URZ, UP0, !UPT ;  /* 0x000000273f057290 */ /* 0x000fc800087fe43f */
[----:B------:R-:W-:Y:S02]  /*158c0*/  UIADD3 UR8, UR6, 0x400, URZ ;  /* 0x0000040006087890 */ /* 0x000fe4000fffe03f */
[----:B------:R-:W-:-:S03]  /*158d0*/  UIADD3 UR14, UR6, 0x4400, URZ ;  /* 0x00004400060e7890 */ /* 0x000fc6000fffe03f */
[----:B------:R-:W-:-:S04]  /*158e0*/  UMOV UR6, 0x0 ;  /* 0x0000000000067882 */ /* 0x000fc80000000000 */
[----:B------:R1:W-:Y:S02]  /*158f0*/  UTMALDG.4D [UR8], [UR4], desc[UR6] ;  /* 0x00000608040075b4 */ /* 0x0003e40008019000 */
[----:B-1----:R-:W-:Y:S01]  /*15900*/  UMOV UR8, UR14 ;  /* 0x0000000e00087c82 */ /* 0x002fe20008000000 */
[----:B------:R-:W-:Y:S02]  /*15910*/  UMOV UR10, UR15 ;  /* 0x0000000f000a7c82 */ /* 0x000fe40008000000 */
[----:B------:R1:W-:Y:S02]  /*15920*/  UTMALDG.4D [UR8], [UR4], desc[UR6] ;  /* 0x00000608040075b4 */ /* 0x0003e40008019000 */
[----:B-1----:R-:W-:Y:S01]  /*15930*/  NOP ;  /* 0x0000000000007918 */ /* 0x002fe20000000000 */
.L_x_1223:
[----:B------:R-:W-:Y:S05]  /*15940*/  BSYNC B0 ;  /* 0x0000000000007941 */ /* 0x000fea0003800000 */
.L_x_1222:
        /* <DEDUP_REMOVED lines=9> */
.L_x_1180:
[----:B------:R-:W-:Y:S05]  /*159e0*/  BSYNC B6 ;  /* 0x0000000000067941 */ /* 0x000fea0003800000 */
.L_x_1178:
[----:B------:R-:W-:-:S03]  /*159f0*/  UMOV UR4, 0xffffffff ;  /* 0xffffffff00047882 */ /* 0x000fc60000000000 */
[----:B------:R-:W-:Y:S05]  /*15a00*/  BRA.DIV UR4, `(.L_x_1226) ;  /* 0x0000001604d87947 */ /* 0x000fea000b800000 */
[----:B------:R2:W3:Y:S04]  /*15a10*/  SHFL.IDX PT, R4, R16, RZ, 0x1f ;  /* 0x00001fff10047589 */ /* 0x0004e800000e0000 */
[----:B------:R2:W4:Y:S02]  /*15a20*/  SHFL.IDX PT, R7, R16, 0x1, 0x1f ;  /* 0x00201f0010077f89 */ /* 0x00052400000e0000 */
.L_x_1272:
[----:B-1----:R-:W1:Y:S01]  /*15a30*/  S2R R0, SR_TID.X ;  /* 0x0000000000007919 */ /* 0x002e620000002100 */
[----:B------:R-:W-:Y:S01]  /*15a40*/  ULDC UR4, c[0x0][0xc14] ;  /* 0x0003050000047ab9 */ /* 0x000fe20000000800 */
[----:B------:R-:W-:Y:S01]  /*15a50*/  BSSY B0, `(.L_x_1227) ;  /* 0x000000b000007945 */ /* 0x000fe20003800000 */
[----:B------:R-:W-:Y:S01]  /*15a60*/  IMAD.MOV.U32 R17, RZ, RZ, RZ ;  /* 0x000000ffff117224 */ /* 0x000fe200078e00ff */
[----:B-1----:R-:W-:Y:S01]  /*15a70*/  LOP3.LUT R6, R0, 0x1f, RZ, 0xc0, !PT ;  /* 0x0000001f00067812 */ /* 0x002fe200078ec0ff */
[----:B------:R-:W-:-:S03]  /*15a80*/  IMAD.U32 R0, RZ, RZ, UR4 ;  /* 0x00000004ff007e24 */ /* 0x000fc6000f8e00ff */
[C---:B------:R-:W-:Y:S01]  /*15a90*/  ISETP.NE.AND P0, PT, R6.reuse, 0x1f, PT ;  /* 0x0000001f0600780c */ /* 0x040fe20003f05270 */
[----:B------:R-:W-:-:S05]  /*15aa0*/  IMAD.IADD R5, R6, 0x1, R19 ;  /* 0x0000000106057824 */ /* 0x000fca00078e0213 */
[----:B------:R-:W-:-:S13]  /*15ab0*/  ISETP.GE.OR P0, PT, R5, R0, !P0 ;  /* 0x000000000500720c */ /* 0x000fda0004706670 */
[----:B------:R-:W-:Y:S05]  /*15ac0*/  @P0 BRA `(.L_x_1228) ;  /* 0x00000000000c0947 */ /* 0x000fea0003800000 */
[----:B------:R-:W1:Y:S02]  /*15ad0*/  LDC.64 R2, c[0x0][0xc58] ;  /* 0x00031600ff027b82 */ /* 0x000e640000000a00 */
[----:B-1----:R-:W-:-:S05]  /*15ae0*/  IMAD.WIDE R2, R5, 0x4, R2 ;  /* 0x0000000405027825 */ /* 0x002fca00078e0202 */
[----:B------:R1:W5:Y:S02]  /*15af0*/  LDG.E R17, desc[UR48][R2.64] ;  /* 0x0000003002117981 */ /* 0x000364000c1e1900 */
.L_x_1228:
[----:B------:R-:W-:Y:S05]  /*15b00*/  BSYNC B0 ;  /* 0x0000000000007941 */ /* 0x000fea0003800000 */
.L_x_1227:
[----:B------:R-:W-:-:S03]  /*15b10*/  UMOV UR4, 0xffffffff ;  /* 0xffffffff00047882 */ /* 0x000fc60000000000 */
[----:B------:R-:W-:Y:S05]  /*15b20*/  BRA.DIV UR4, `(.L_x_1229) ;  /* 0x0000001604dc7947 */ /* 0x000fea000b800000 */
[----:B0----5:R-:W0:Y:S01]  /*15b30*/  SHFL.UP PT, R14, R17, 0x1, RZ ;  /* 0x04200000110e7989 */ /* 0x021e2200000e00ff */
[C---:B------:R-:W-:Y:S02]  /*15b40*/  ISETP.NE.AND P0, PT, R6.reuse, RZ, PT ;  /* 0x000000ff0600720c */ /* 0x040fe40003f05270 */
[----:B------:R-:W-:Y:S02]  /*15b50*/  ISETP.GE.U32.AND P1, PT, R6, 0x2, PT ;  /* 0x000000020600780c */ /* 0x000fe40003f26070 */
[----:B0-----:R-:W-:Y:S02]  /*15b60*/  SEL R14, R14, RZ, P0 ;  /* 0x000000ff0e0e7207 */ /* 0x001fe40000000000 */
[----:B------:R-:W-:-:S03]  /*15b70*/  ISETP.GE.U32.AND P0, PT, R6, 0x4, PT ;  /* 0x000000040600780c */ /* 0x000fc60003f06070 */
[----:B------:R-:W-:-:S05]  /*15b80*/  IMAD.IADD R13, R17, 0x1, R14 ;  /* 0x00000001110d7824 */ /* 0x000fca00078e020e */
[----:B------:R-:W1:Y:S02]  /*15b90*/  SHFL.UP PT, R14, R13, 0x2, RZ ;  /* 0x044000000d0e7989 */ /* 0x000e6400000e00ff */
        /* <DEDUP_REMOVED lines=14> */
.L_x_1280:
[----:B------:R-:W-:Y:S02]  /*15c80*/  ULDC UR4, c[0x0][0xc10] ;  /* 0x0003040000047ab9 */ /* 0x000fe40000000800 */
[----:B------:R-:W-:-:S04]  /*15c90*/  IMAD.U32 R5, RZ, RZ, UR4 ;  /* 0x00000004ff057e24 */ /* 0x000fc8000f8e00ff */
[----:B-1----:R-:W-:-:S04]  /*15ca0*/  IMAD R14, R14, R5, RZ ;  /* 0x000000050e0e7224 */ /* 0x002fc800078e02ff */
[----:B----4-:R-:W-:-:S05]  /*15cb0*/  IMAD.IADD R7, R7, 0x1, R14 ;  /* 0x0000000107077824 */ /* 0x010fca00078e020e */
[----:B---3--:R-:W-:-:S13]  /*15cc0*/  ISETP.GT.AND P0, PT, R7, R4, PT ;  /* 0x000000040700720c */ /* 0x008fda0003f04270 */
[----:B------:R-:W-:Y:S05]  /*15cd0*/  @P0 BRA `(.L_x_1230) ;  /* 0x0000000000b40947 */ /* 0x000fea0003800000 */
[----:B------:R-:W1:Y:S02]  /*15ce0*/  LDC R0, c[0x0][0xc14] ;  /* 0x00030500ff007b82 */ /* 0x000e640000000800 */
.L_x_1235:
[----:B------:R-:W-:-:S05]  /*15cf0*/  VIADD R19, R19, 0x1f ;  /* 0x0000001f13137836 */ /* 0x000fca0000000000 */
        /* <DEDUP_REMOVED lines=10> */
[----:B------:R-:W0:Y:S02]  /*15da0*/  LDC.64 R2, c[0x0][0xc58] ;  /* 0x00031600ff027b82 */ /* 0x000e240000000a00 */
[----:B0-----:R-:W-:-:S05]  /*15db0*/  IMAD.WIDE R2, R5, 0x4, R2 ;  /* 0x0000000405027825 */ /* 0x001fca00078e0202 */
[----:B------:R0:W5:Y:S02]  /*15dc0*/  LDG.E R17, desc[UR48][R2.64] ;  /* 0x0000003002117981 */ /* 0x000164000c1e1900 */
.L_x_1233:
[----:B------:R-:W-:Y:S05]  /*15dd0*/  BSYNC B0 ;  /* 0x0000000000007941 */ /* 0x000fea0003800000 */
.L_x_1232:
        /* <DEDUP_REMOVED lines=23> */
.L_x_1288:
[----:B------:R-:W-:Y:S02]  /*15f50*/  ULDC UR4, c[0x0][0xc10] ;  /* 0x0003040000047ab9 */ /* 0x000fe40000000800 */
[----:B------:R-:W-:-:S04]  /*15f60*/  IMAD.U32 R5, RZ, RZ, UR4 ;  /* 0x00000004ff057e24 */ /* 0x000fc8000f8e00ff */
[----:B-1----:R-:W-:-:S04]  /*15f70*/  IMAD R14, R14, R5, RZ ;  /* 0x000000050e0e7224 */ /* 0x002fc800078e02ff */
[----:B------:R-:W-:-:S05]  /*15f80*/  IMAD.IADD R7, R14, 0x1, R7 ;  /* 0x000000010e077824 */ /* 0x000fca00078e0207 */
[----:B------:R-:W-:-:S13]  /*15f90*/  ISETP.GT.AND P0, PT, R7, R4, PT ;  /* 0x000000040700720c */ /* 0x000fda0003f04270 */
[----:B------:R-:W-:Y:S05]  /*15fa0*/  @!P0 BRA `(.L_x_1235) ;  /* 0xfffffffc00508947 */ /* 0x000fea000383ffff */
.L_x_1230:
[----:B--2---:R-:W-:Y:S01]  /*15fb0*/  IMAD.IADD R16, R7, 0x1, -R14 ;  /* 0x0000000107107824 */ /* 0x004fe200078e0a0e */
[----:B------:R-:W-:-:S03]  /*15fc0*/  UMOV UR4, 0xffffffff ;  /* 0xffffffff00047882 */ /* 0x000fc60000000000 */
[----:B------:R-:W-:-:S05]  /*15fd0*/  IMAD R3, R2, R5, R16 ;  /* 0x0000000502037224 */ /* 0x000fca00078e0210 */
[----:B------:R-:W-:Y:S01]  /*15fe0*/  ISETP.GT.AND P6, PT, R3, R4, PT ;  /* 0x000000040300720c */ /* 0x000fe20003fc4270 */
[----:B------:R-:W-:-:S12]  /*15ff0*/  BRA.DIV UR4, `(.L_x_1236) ;  /* 0x0000001a04487947 */ /* 0x000fd8000b800000 */
[----:B------:R-:W-:-:S04]  /*16000*/  VOTE.ANY R3, PT, !P6 ;  /* 0x0000000000037806 */ /* 0x000fc800070e0100 */
[----:B------:R-:W1:Y:S02]  /*16010*/  POPC R6, R3 ;  /* 0x0000000300067309 */ /* 0x000e640000000000 */
[----:B-1----:R1:W2:Y:S02]  /*16020*/  SHFL.IDX PT, R17, R17, R6, 0x1f ;  /* 0x00001f0611117589 */ /* 0x0022a400000e0000 */
.L_x_1292:
[----:B------:R-:W-:Y:S01]  /*16030*/  ISETP.NE.AND P0, PT, R3, RZ, PT ;  /* 0x000000ff0300720c */ /* 0x000fe20003f05270 */
[----:B------:R-:W-:-:S12]  /*16040*/  IMAD.MOV.U32 R7, RZ, RZ, RZ ;  /* 0x000000ffff077224 */ /* 0x000fd800078e00ff */
[----:B------:R-:W-:Y:S05]  /*16050*/  @!P0 BRA `(.L_x_1237) ;  /* 0x0000000000108947 */ /* 0x000fea0003800000 */
[----:B------:R-:W-:Y:S01]  /*16060*/  UMOV UR4, 0xffffffff ;  /* 0xffffffff00047882 */ /* 0x000fe20000000000 */
[----:B------:R-:W-:Y:S02]  /*16070*/  VIADD R12, R6, 0xffffffff ;  /* 0xffffffff060c7836 */ /* 0x000fe40000000000 */
[----:B------:R-:W-:Y:S05]  /*16080*/  BRA.DIV UR4, `(.L_x_1238) ;  /* 0x0000001a046c7947 */ /* 0x000fea000b800000 */
[----:B------:R3:W4:Y:S02]  /*16090*/  SHFL.IDX PT, R7, R2, R12, 0x1f ;  /* 0x00001f0c02077589 */ /* 0x00072400000e0000 */
.L_x_1237:
[----:B0--3--:R-:W0:Y:S01]  /*160a0*/  LDC.64 R2, c[0x0][0xc68] ;  /* 0x00031a00ff027b82 */ /* 0x009e220000000a00 */
[----:B------:R-:W-:-:S04]  /*160b0*/  IMAD.IADD R19, R6, 0x1, R19 ;  /* 0x0000000106137824 */ /* 0x000fc800078e0213 */
[----:B0-----:R-:W-:-:S05]  /*160c0*/  IMAD.WIDE R2, R19, 0x4, R2 ;  /* 0x0000000413027825 */ /* 0x001fca00078e0202 */
[----:B------:R0:W1:Y:S01]  /*160d0*/  LDG.E R8, desc[UR48][R2.64] ;  /* 0x0000003002087981 */ /* 0x000062000c1e1900 */
[----:B----4-:R-:W-:-:S04]  /*160e0*/  IMAD R16, R7, R5, R16 ;  /* 0x0000000507107224 */ /* 0x010fc800078e0210 */
[----:B------:R-:W-:Y:S02]  /*160f0*/  IMAD.IADD R7, R4, 0x1, -R16 ;  /* 0x0000000104077824 */ /* 0x000fe400078e0a10 */
[----:B0-----:R-:W-:Y:S02]  /*16100*/  IMAD.MOV.U32 R2, RZ, RZ, RZ ;  /* 0x000000ffff027224 */ /* 0x001fe400078e00ff */
[----:B-12---:R-:W-:-:S05]  /*16110*/  IMAD R6, R17, R8, RZ ;  /* 0x0000000811067224 */ /* 0x006fca00078e02ff */
[-C--:B------:R-:W-:Y:S02]  /*16120*/  IABS R9, R6.reuse ;  /* 0x0000000600097213 */ /* 0x080fe40000000000 */
[----:B------:R-:W-:Y:S02]  /*16130*/  IABS R4, R6 ;  /* 0x0000000600047213 */ /* 0x000fe40000000000 */
[----:B------:R-:W0:Y:S03]  /*16140*/  I2F.RP R10, R9 ;  /* 0x00000009000a7306 */ /* 0x000e260000209400 */
[----:B------:R-:W-:-:S05]  /*16150*/  IMAD.MOV R4, RZ, RZ, -R4 ;  /* 0x000000ffff047224 */ /* 0x000fca00078e0a04 */
[----:B0-----:R-:W0:Y:S02]  /*16160*/  MUFU.RCP R10, R10 ;  /* 0x0000000a000a7308 */ /* 0x001e240000001000 */
[----:B0-----:R-:W-:-:S06]  /*16170*/  VIADD R11, R10, 0xffffffe ;  /* 0x0ffffffe0a0b7836 */ /* 0x001fcc0000000000 */
[----:B------:R-:W0:Y:S02]  /*16180*/  F2I.FTZ.U32.TRUNC.NTZ R3, R11 ;  /* 0x0000000b00037305 */ /* 0x000e24000021f000 */
[----:B0-----:R-:W-:-:S04]  /*16190*/  IMAD.MOV R12, RZ, RZ, -R3 ;  /* 0x000000ffff0c7224 */ /* 0x001fc800078e0a03 */
[----:B------:R-:W-:-:S04]  /*161a0*/  IMAD R13, R12, R9, RZ ;  /* 0x000000090c0d7224 */ /* 0x000fc800078e02ff */
[----:B------:R-:W-:Y:S01]  /*161b0*/  IMAD.HI.U32 R2, R3, R13, R2 ;  /* 0x0000000d03027227 */ /* 0x000fe200078e0002 */
        /* <DEDUP_REMOVED lines=9> */
[----:B------:R-:W-:-:S03]  /*16250*/  ISETP.GE.AND P0, PT, R3, RZ, PT ;  /* 0x000000ff0300720c */ /* 0x000fc60003f06270 */
[----:B------:R-:W-:-:S10]  /*16260*/  IMAD.MOV.U32 R9, RZ, RZ, R2 ;  /* 0x000000ffff097224 */ /* 0x000fd400078e0002 */
[----:B------:R-:W-:Y:S01]  /*16270*/  @!P0 IMAD.MOV R9, RZ, RZ, -R9 ;  /* 0x000000ffff098224 */ /* 0x000fe200078e0a09 */
[----:B------:R-:W-:-:S13]  /*16280*/  ISETP.NE.AND P0, PT, R6, RZ, PT ;  /* 0x000000ff0600720c */ /* 0x000fda0003f05270 */
[----:B------:R-:W-:-:S05]  /*16290*/  @!P0 LOP3.LUT R9, RZ, R6, RZ, 0x33, !PT ;  /* 0x00000006ff098212 */ /* 0x000fca00078e33ff */
[----:B------:R-:W-:Y:S02]  /*162a0*/  IMAD R4, R8, R9, RZ ;  /* 0x0000000908047224 */ /* 0x000fe400078e02ff */
[----:B------:R-:W-:Y:S02]  /*162b0*/  IMAD.MOV R9, RZ, RZ, -R9 ;  /* 0x000000ffff097224 */ /* 0x000fe400078e0a09 */
[----:B------:R-:W-:Y:S02]  /*162c0*/  IMAD.MOV R2, RZ, RZ, -R4 ;  /* 0x000000ffff027224 */ /* 0x000fe400078e0a04 */
[----:B------:R-:W-:-:S03]  /*162d0*/  IMAD R7, R6, R9, R7 ;  /* 0x0000000906077224 */ /* 0x000fc600078e0207 */
[----:B------:R-:W-:Y:S01]  /*162e0*/  VIADDMNMX R8, R2, R5, R8, PT ;  /* 0x0000000502087246 */ /* 0x000fe20003800108 */
[----:B------:R-:W-:-:S03]  /*162f0*/  IMAD.IADD R4, R7, 0x1, R4 ;  /* 0x0000000107047824 */ /* 0x000fc600078e0204 */
[----:B------:R-:W-:-:S04]  /*16300*/  IABS R5, R8 ;  /* 0x0000000800057213 */ /* 0x000fc80000000000 */
[----:B------:R-:W0:Y:S08]  /*16310*/  I2F.RP R10, R5 ;  /* 0x00000005000a7306 */ /* 0x000e300000209400 */
[----:B0-----:R-:W0:Y:S02]  /*16320*/  MUFU.RCP R10, R10 ;  /* 0x0000000a000a7308 */ /* 0x001e240000001000 */
[----:B0-----:R-:W-:-:S06]  /*16330*/  VIADD R2, R10, 0xffffffe ;  /* 0x0ffffffe0a027836 */ /* 0x001fcc0000000000 */
[----:B------:R0:W1:Y:S02]  /*16340*/  F2I.FTZ.U32.TRUNC.NTZ R3, R2 ;  /* 0x0000000200037305 */ /* 0x000064000021f000 */
[----:B0-----:R-:W-:Y:S02]  /*16350*/  IMAD.MOV.U32 R2, RZ, RZ, RZ ;  /* 0x000000ffff027224 */ /* 0x001fe400078e00ff */
[----:B-1----:R-:W-:-:S04]  /*16360*/  IMAD.MOV R6, RZ, RZ, -R3 ;  /* 0x000000ffff067224 */ /* 0x002fc800078e0a03 */
[----:B------:R-:W-:Y:S01]  /*16370*/  IMAD R9, R6, R5, RZ ;  /* 0x0000000506097224 */ /* 0x000fe200078e02ff */
[----:B------:R-:W-:-:S03]  /*16380*/  IABS R6, R7 ;  /* 0x0000000700067213 */ /* 0x000fc60000000000 */
[----:B------:R-:W-:Y:S01]  /*16390*/  IMAD.HI.U32 R3, R3, R9, R2 ;  /* 0x0000000903037227 */ /* 0x000fe200078e0002 */
[----:B------:R-:W-:-:S05]  /*163a0*/  IABS R9, R8 ;  /* 0x0000000800097213 */ /* 0x000fca0000000000 */
        /* <DEDUP_REMOVED lines=12> */
[----:B------:R-:W-:Y:S01]  /*16470*/  @!P0 LOP3.LUT R3, RZ, R8, RZ, 0x33, !PT ;  /* 0x00000008ff038212 */ /* 0x000fe200078e33ff */
[----:B------:R-:W-:-:S03]  /*16480*/  IMAD.MOV R8, RZ, RZ, -R8 ;  /* 0x000000ffff087224 */ /* 0x000fc600078e0a08 */
[----:B------:R-:W-:Y:S01]  /*16490*/  LOP3.LUT R2, RZ, R3, RZ, 0x33, !PT ;  /* 0x00000003ff027212 */ /* 0x000fe200078e33ff */
[----:B------:R-:W-:-:S04]  /*164a0*/  IMAD R18, R3, R8, R4 ;  /* 0x0000000803127224 */ /* 0x000fc800078e0204 */
[----:B------:R-:W-:Y:S01]  /*164b0*/  IMAD.IADD R17, R17, 0x1, R2 ;  /* 0x0000000111117824 */ /* 0x000fe200078e0202 */
[----:B------:R-:W-:Y:S06]  /*164c0*/  BRA `(.L_x_1239) ;  /* 0x00000000001c7947 */ /* 0x000fec0003800000 */
.L_x_1231:
[----:B------:R-:W-:Y:S01]  /*164d0*/  UMOV UR4, URZ ;  /* 0x0000003f00047c82 */ /* 0x000fe20008000000 */
[----:B------:R-:W-:Y:S01]  /*164e0*/  UMOV UR5, URZ ;  /* 0x0000003f00057c82 */ /* 0x000fe20008000000 */
[----:B------:R-:W-:Y:S01]  /*164f0*/  ULDC UR6, c[0x0][0xc14] ;  /* 0x0003050000067ab9 */ /* 0x000fe20000000800 */
[----:B--2---:R-:W-:Y:S02]  /*16500*/  IMAD.MOV.U32 R16, RZ, RZ, R4 ;  /* 0x000000ffff107224 */ /* 0x004fe400078e0004 */
[----:B------:R-:W-:Y:S02]  /*16510*/  IMAD.U32 R17, RZ, RZ, UR4 ;  /* 0x00000004ff117e24 */ /* 0x000fe4000f8e00ff */
[----:B------:R-:W-:Y:S02]  /*16520*/  IMAD.U32 R18, RZ, RZ, UR5 ;  /* 0x00000005ff127e24 */ /* 0x000fe4000f8e00ff */
[----:B------:R-:W-:-:S07]  /*16530*/  IMAD.U32 R19, RZ, RZ, UR6 ;  /* 0x00000006ff137e24 */ /* 0x000fce000f8e00ff */
.L_x_1239:
        /* <DEDUP_REMOVED lines=12> */
.L_x_1166:
[----:B-1----:R-:W3:Y:S01]  /*16600*/  LDL.LU R0, [R1+0x18] ;  /* 0x0000180001007983 */ /* 0x002ee20000300800 */
[----:B------:R-:W-:Y:S01]  /*16610*/  BSSY B0, `(.L_x_1241) ;  /* 0x000000b000007945 */ /* 0x000fe20003800000 */
[----:B------:R-:W1:Y:S01]  /*16620*/  S2R R5, SR_CgaCtaId ;  /* 0x0000000000057919 */ /* 0x000e620000008800 */
[----:B---3--:R-:W-:-:S05]  /*16630*/  VIADD R0, R0, 0x1 ;  /* 0x0000000100007836 */ /* 0x008fca0000000000 */
[----:B--2---:R-:W-:-:S04]  /*16640*/  LEA.HI R2, R0, R0, RZ, 0x1 ;  /* 0x0000000000027211 */ /* 0x004fc800078f08ff */
[----:B------:R-:W-:-:S05]  /*16650*/  LOP3.LUT R3, R2, 0xfffffffe, RZ, 0xc0, !PT ;  /* 0xfffffffe02037812 */ /* 0x000fca00078ec0ff */
[----:B------:R-:W-:Y:S01]  /*16660*/  IMAD.IADD R3, R0, 0x1, -R3 ;  /* 0x0000000100037824 */ /* 0x000fe200078e0a03 */
[----:B------:R-:W-:-:S04]  /*16670*/  MOV R0, 0x400 ;  /* 0x0000040000007802 */ /* 0x000fc80000000f00 */
[----:B-1----:R-:W-:Y:S02]  /*16680*/  LEA R0, R5, R0, 0x18 ;  /* 0x0000000005007211 */ /* 0x002fe400078ec0ff */
[----:B------:R-:W-:-:S04]  /*16690*/  SHF.L.U32 R3, R3, 0x1f, RZ ;  /* 0x0000001f03037819 */ /* 0x000fc800000006ff */
[----:B------:R-:W1:Y:S02]  /*166a0*/  SYNCS.PHASECHK.TRANS64.TRYWAIT P0, [R0+URZ+0x28820], R3 ;  /* 0x02882003000075a7 */ /* 0x000e64000800017f */
[----:B-1----:R-:W-:Y:S05]  /*166b0*/  @!P0 BRA `(.L_x_1242) ;  /* 0x0000001400088947 */ /* 0x002fea0003800000 */
.L_x_1295:
[----:B------:R-:W-:Y:S05]  /*166c0*/  BSYNC B0 ;  /* 0x0000000000007941 */ /* 0x000fea0003800000 */
.L_x_1241:
[----:B------:R-:W-:-:S03]  /*166d0*/  UMOV UR4, 0xffffffff ;  /* 0xffffffff00047882 */ /* 0x000fc60000000000 */
[----:B------:R-:W-:Y:S05]  /*166e0*/  BRA.DIV UR4, `(.L_x_1243) ;  /* 0x0000001604107947 */ /* 0x000fea000b800000 */
[----:B------:R-:W2:Y:S02]  /*166f0*/  S2R R2, SR_TID.X ;  /* 0x0000000000027919 */ /* 0x000ea40000002100 */
[----:B--2---:R-:W-:-:S04]  /*16700*/  SHF.R.U32.HI R2, RZ, 0x5, R2 ;  /* 0x00000005ff027819 */ /* 0x004fc80000011602 */
[----:B------:R-:W-:-:S05]  /*16710*/  LOP3.LUT R2, R2, 0x3, RZ, 0xc0, !PT ;  /* 0x0000000302027812 */ /* 0x000fca00078ec0ff */
[----:B------:R2:W3:Y:S02]  /*16720*/  SHFL.IDX PT, R14, R2, RZ, 0x1f ;  /* 0x00001fff020e7589 */ /* 0x0004e400000e0000 */
.L_x_1298:
[----:B---3--:R-:W-:Y:S01]  /*16730*/  ISETP.NE.AND P0, PT, R14, RZ, PT ;  /* 0x000000ff0e00720c */ /* 0x008fe20003f05270 */
[----:B------:R-:W-:-:S12]  /*16740*/  BSSY B0, `(.L_x_1244) ;  /* 0x0000027000007945 */ /* 0x000fd80003800000 */
[----:B------:R-:W-:Y:S05]  /*16750*/  @P0 BRA `(.L_x_1245) ;  /* 0x0000000000940947 */ /* 0x000fea0003800000 */
[----:B------:R-:W-:-:S03]  /*16760*/  UMOV UR4, 0xffffffff ;  /* 0xffffffff00047882 */ /* 0x000fc60000000000 */
[----:B------:R-:W-:Y:S05]  /*16770*/  BRA.DIV UR4, `(.L_x_1246) ;  /* 0x0000001604207947 */ /* 0x000fea000b800000 */
[----:B------:R-:W-:-:S13]  /*16780*/  ELECT P6, URZ, PT ;  /* 0x00000000003f782f */ /* 0x000fda00038c0000 */
.L_x_1301:
[----:B------:R-:W-:Y:S05]  /*16790*/  @!P6 BRA `(.L_x_1245) ;  /* 0x000000000084e947 */ /* 0x000fea0003800000 */
[----:B------:R-:W-:-:S06]  /*167a0*/  ULOP3.LUT UR4, UR36, 0x2, URZ, 0xfc, !UPT ;  /* 0x0000000224047892 */ /* 0x000fcc000f8efc3f */
[----:B--2---:R-:W-:-:S05]  /*167b0*/  IMAD.U32 R2, RZ, RZ, UR4 ;  /* 0x00000004ff027e24 */ /* 0x004fca000f8e00ff */
[----:B------:R-:W-:-:S13]  /*167c0*/  ISETP.NE.AND P2, PT, R2, 0x3, PT ;  /* 0x000000030200780c */ /* 0x000fda0003f45270 */
[----:B------:R-:W-:Y:S05]  /*167d0*/  @!P2 BRA `(.L_x_1247) ;  /* 0x000000000004a947 */ /* 0x000fea0003800000 */
[----:B------:R-:W-:Y:S01]  /*167e0*/  BPT.TRAP 0x1 ;  /* 0x000000040000795c */ /* 0x000fe20000300000 */
.L_x_1247:
[----:B-1----:R-:W2:Y:S04]  /*167f0*/  LDL R3, [R1] ;  /* 0x0000000001037983 */ /* 0x002ea80000100800 */
[----:B------:R-:W3:Y:S01]  /*16800*/  LDL.LU R7, [R1+0x8] ;  /* 0x0000080001077983 */ /* 0x000ee20000300800 */
[----:B------:R-:W-:-:S04]  /*16810*/  VIADD R2, R0, 0x28840 ;  /* 0x0002884000027836 */ /* 0x000fc80000000000 */
[C---:B--2---:R-:W-:Y:S02]  /*16820*/  IMAD R6, R3.reuse, 0x8, R2 ;  /* 0x0000000803067824 */ /* 0x044fe400078e0202 */
[----:B------:R-:W-:Y:S01]  /*16830*/  VIADD R3, R3, 0x1 ;  /* 0x0000000103037836 */ /* 0x000fe20000000000 */
[----:B---3--:R-:W-:-:S04]  /*16840*/  SHF.L.U32 R5, R7, 0x1f, RZ ;  /* 0x0000001f07057819 */ /* 0x008fc800000006ff */
[C---:B------:R-:W-:Y:S01]  /*16850*/  ISETP.NE.AND P1, PT, R3.reuse, 0x2, PT ;  /* 0x000000020300780c */ /* 0x040fe20003f25270 */
[----:B------:R-:W1:Y:S03]  /*16860*/  SYNCS.PHASECHK.TRANS64.TRYWAIT P0, [R6+URZ], R5 ;  /* 0x00000005060075a7 */ /* 0x000e66000800017f */
[----:B------:R-:W-:Y:S02]  /*16870*/  SEL R4, RZ, 0x1, P1 ;  /* 0x00000001ff047807 */ /* 0x000fe40000800000 */
[----:B------:R-:W-:Y:S02]  /*16880*/  SEL R3, R3, RZ, P1 ;  /* 0x000000ff03037207 */ /* 0x000fe40000800000 */
[----:B------:R-:W-:-:S03]  /*16890*/  LOP3.LUT R4, R7, R4, RZ, 0x3c, !PT ;  /* 0x0000000407047212 */ /* 0x000fc600078e3cff */
[----:B------:R-:W-:Y:S01]  /*168a0*/  IMAD R7, R3, 0x8, R2 ;  /* 0x0000000803077824 */ /* 0x000fe200078e0202 */
[----:B------:R-:W-:Y:S01]  /*168b0*/  SHF.L.U32 R2, R4, 0x1f, RZ ;  /* 0x0000001f04027819 */ /* 0x000fe200000006ff */
[----:B-1----:R-:W-:Y:S06]  /*168c0*/  @!P0 BRA `(.L_x_1248) ;  /* 0x0000001000ec8947 */ /* 0x002fec0003800000 */
.L_x_1302:
[----:B------:R-:W2:Y:S02]  /*168d0*/  SYNCS.PHASECHK.TRANS64.TRYWAIT P0, [R7+URZ], R2 ;  /* 0x00000002070075a7 */ /* 0x000ea4000800017f */
[----:B--2---:R-:W-:Y:S05]  /*168e0*/  @!P0 BRA `(.L_x_1249) ;  /* 0x0000001000f88947 */ /* 0x004fea0003800000 */
.L_x_1303:
[----:B------:R-:W-:Y:S05]  /*168f0*/  @!P2 BRA `(.L_x_1250) ;  /* 0x000000000004a947 */ /* 0x000fea0003800000 */
[----:B------:R-:W-:Y:S01]  /*16900*/  BPT.TRAP 0x1 ;  /* 0x000000040000795c */ /* 0x000fe20000300000 */
.L_x_1250:
[----:B------:R-:W3:Y:S01]  /*16910*/  LDL.LU R4, [R1] ;  /* 0x0000000001047983 */ /* 0x000ee20000300800 */
[----:B------:R-:W-:-:S04]  /*16920*/  VIADD R0, R0, 0x28860 ;  /* 0x0002886000007836 */ /* 0x000fc80000000000 */
[----:B---3--:R-:W-:-:S04]  /*16930*/  IMAD R4, R4, 0x8, R0 ;  /* 0x0000000804047824 */ /* 0x008fc800078e0200 */
[----:B------:R-:W3:Y:S02]  /*16940*/  SYNCS.PHASECHK.TRANS64.TRYWAIT P0, [R4+URZ], R5 ;  /* 0x00000005040075a7 */ /* 0x000ee4000800017f */
[----:B---3--:R-:W-:Y:S05]  /*16950*/  @!P0 BRA `(.L_x_1251) ;  /* 0x0000001000f08947 */ /* 0x008fea0003800000 */
.L_x_1304:
[----:B------:R-:W-:-:S07]  /*16960*/  IMAD R3, R3, 0x8, R0 ;  /* 0x0000000803037824 */ /* 0x000fce00078e0200 */
.L_x_1252:
[----:B----4-:R4:W0:Y:S02]  /*16970*/  SYNCS.PHASECHK.TRANS64.TRYWAIT P0, [R3+URZ], R2 ;  /* 0x00000002030075a7 */ /* 0x010824000800017f */
[----:B0-----:R-:W-:Y:S05]  /*16980*/  @!P0 NANOSLEEP.SYNCS 0x989680 ;  /* 0x009896800000895d */ /* 0x001fea0003900000 */
[----:B------:R-:W0:Y:S02]  /*16990*/  @!P0 SYNCS.PHASECHK.TRANS64 P0, [R3+URZ], R2 ;  /* 0x00000002030085a7 */ /* 0x000e24000800007f */
[----:B0-----:R-:W-:Y:S05]  /*169a0*/  @!P0 BRA `(.L_x_1252) ;  /* 0xfffffffc00f08947 */ /* 0x001fea000383ffff */
.L_x_1245:
[----:B------:R-:W-:Y:S05]  /*169b0*/  BSYNC B0 ;  /* 0x0000000000007941 */ /* 0x000fea0003800000 */
.L_x_1244:
[----:B------:R-:W-:Y:S05]  /*169c0*/  EXIT ;  /* 0x000000000000794d */ /* 0x000fea0003800000 */
.L_x_1070:
[----:B0-----:R-:W-:-:S04]  /*169d0*/  IMAD.U32 R3, RZ, RZ, UR41 ;  /* 0x00000029ff037e24 */ /* 0x001fc8000f8e00ff */
[----:B------:R0:W1:Y:S03]  /*169e0*/  SYNCS.PHASECHK.TRANS64.TRYWAIT P1, [R3+URZ+0x28800], R0 ;  /* 0x02880000030075a7 */ /* 0x000066000802017f */
[----:B-1----:R-:W-:Y:S05]  /*169f0*/  @!P1 NANOSLEEP.SYNCS 0x989680 ;  /* 0x009896800000995d */ /* 0x002fea0003900000 */
[----:B------:R-:W1:Y:S02]  /*16a00*/  @!P1 SYNCS.PHASECHK.TRANS64 P1, [R3+URZ+0x28800], R0 ;  /* 0x02880000030095a7 */ /* 0x000e64000802007f */
[----:B-1----:R-:W-:Y:S05]  /*16a10*/  @!P1 BRA `(.L_x_1070) ;  /* 0xfffffffc00ec9947 */ /* 0x002fea000383ffff */
[----:B------:R-:W-:Y:S05]  /*16a20*/  BRA `(.L_x_1253) ;  /* 0xfffffeb000007947 */ /* 0x000fea000383ffff */
.L_x_1074:
[----:B-1----:R1:W2:Y:S02]  /*16a30*/  SYNCS.PHASECHK.TRANS64.TRYWAIT P2, [R7+URZ+0x28830], R0 ;  /* 0x02883000070075a7 */ /* 0x0022a4000804017f */
[----:B--2---:R-:W-:Y:S05]  /*16a40*/  @!P2 NANOSLEEP.SYNCS 0x989680 ;  /* 0x009896800000a95d */ /* 0x004fea0003900000 */
[----:B------:R-:W2:Y:S02]  /*16a50*/  @!P2 SYNCS.PHASECHK.TRANS64 P2, [R7+URZ+0x28830], R0 ;  /* 0x028830000700a5a7 */ /* 0x000ea4000804007f */
[----:B--2---:R-:W-:Y:S05]  /*16a60*/  @!P2 BRA `(.L_x_1074) ;  /* 0xfffffffc00f0a947 */ /* 0x004fea000383ffff */
[----:B------:R-:W-:Y:S05]  /*16a70*/  BRA `(.L_x_1073) ;  /* 0xfffffeb000247947 */ /* 0x000fea000383ffff */
.L_x_1090:
[----:B-1----:R-:W-:-:S04]  /*16a80*/  IMAD.U32 R8, RZ, RZ, UR6 ;  /* 0x00000006ff087e24 */ /* 0x002fc8000f8e00ff */
[----:B------:R1:W2:Y:S03]  /*16a90*/  SYNCS.PHASECHK.TRANS64.TRYWAIT P2, [R8+URZ+0x28830], R7 ;  /* 0x02883007080075a7 */ /* 0x0002a6000804017f */
[----:B--2---:R-:W-:Y:S05]  /*16aa0*/  @!P2 NANOSLEEP.SYNCS 0x989680 ;  /* 0x009896800000a95d */ /* 0x004fea0003900000 */
[----:B------:R-:W2:Y:S02]  /*16ab0*/  @!P2 SYNCS.PHASECHK.TRANS64 P2, [R8+URZ+0x28830], R7 ;  /* 0x028830070800a5a7 */ /* 0x000ea4000804007f */
[----:B--2---:R-:W-:Y:S05]  /*16ac0*/  @!P2 BRA `(.L_x_1090) ;  /* 0xfffffffc00eca947 */ /* 0x004fea000383ffff */
[----:B------:R-:W-:Y:S05]  /*16ad0*/  BRA `(.L_x_1087) ;  /* 0xfffffee800987947 */ /* 0x000fea000383ffff */
.L_x_1094:
[----:B-1----:R-:W-:-:S04]  /*16ae0*/  IMAD.U32 R8, RZ, RZ, UR6 ;  /* 0x00000006ff087e24 */ /* 0x002fc8000f8e00ff */
[----:B------:R1:W2:Y:S03]  /*16af0*/  SYNCS.PHASECHK.TRANS64.TRYWAIT P2, [R8+URZ+0x28850], R7 ;  /* 0x02885007080075a7 */ /* 0x0002a6000804017f */
[----:B--2---:R-:W-:Y:S05]  /*16b00*/  @!P2 NANOSLEEP.SYNCS 0x989680 ;  /* 0x009896800000a95d */ /* 0x004fea0003900000 */
[----:B------:R-:W2:Y:S02]  /*16b10*/  @!P2 SYNCS.PHASECHK.TRANS64 P2, [R8+URZ+0x28850], R7 ;  /* 0x028850070800a5a7 */ /* 0x000ea4000804007f */
[----:B--2---:R-:W-:Y:S05]  /*16b20*/  @!P2 BRA `(.L_x_1094) ;  /* 0xfffffffc00eca947 */ /* 0x004fea000383ffff */
[----:B------:R-:W-:Y:S05]  /*16b30*/  BRA `(.L_x_1091) ;  /* 0xfffffeec00607947 */ /* 0x000fea000383ffff */
.L_x_1111:
[----:B-1----:R-:W-:-:S04]  /*16b40*/  IMAD.U32 R6, RZ, RZ, UR6 ;  /* 0x00000006ff067e24 */ /* 0x002fc8000f8e00ff */
[----:B------:R1:W2:Y:S03]  /*16b50*/  SYNCS.PHASECHK.TRANS64.TRYWAIT P2, [R6+URZ+0x28830], R5 ;  /* 0x02883005060075a7 */ /* 0x0002a6000804017f */
[----:B--2---:R-:W-:Y:S05]  /*16b60*/  @!P2 NANOSLEEP.SYNCS 0x989680 ;  /* 0x009896800000a95d */ /* 0x004fea0003900000 */
[----:B------:R-:W2:Y:S02]  /*16b70*/  @!P2 SYNCS.PHASECHK.TRANS64 P2, [R6+URZ+0x28830], R5 ;  /* 0x028830050600a5a7 */ /* 0x000ea4000804007f */
[----:B--2---:R-:W-:Y:S05]  /*16b80*/  @!P2 BRA `(.L_x_1111) ;  /* 0xfffffffc00eca947 */ /* 0x004fea000383ffff */
[----:B------:R-:W-:Y:S05]  /*16b90*/  BRA `(.L_x_1108) ;  /* 0xffffff2400107947 */ /* 0x000fea000383ffff */
.L_x_1115:
[----:B-1----:R-:W-:-:S04]  /*16ba0*/  IMAD.U32 R6, RZ, RZ, UR6 ;  /* 0x00000006ff067e24 */ /* 0x002fc8000f8e00ff */
[----:B------:R1:W2:Y:S03]  /*16bb0*/  SYNCS.PHASECHK.TRANS64.TRYWAIT P2, [R6+URZ+0x28850], R5 ;  /* 0x02885005060075a7 */ /* 0x0002a6000804017f */
[----:B--2---:R-:W-:Y:S05]  /*16bc0*/  @!P2 NANOSLEEP.SYNCS 0x989680 ;  /* 0x009896800000a95d */ /* 0x004fea0003900000 */
[----:B------:R-:W2:Y:S02]  /*16bd0*/  @!P2 SYNCS.PHASECHK.TRANS64 P2, [R6+URZ+0x28850], R5 ;  /* 0x028850050600a5a7 */ /* 0x000ea4000804007f */
[----:B--2---:R-:W-:Y:S05]  /*16be0*/  @!P2 BRA `(.L_x_1115) ;  /* 0xfffffffc00eca947 */ /* 0x004fea000383ffff */
[----:B------:R-:W-:Y:S05]  /*16bf0*/  BRA `(.L_x_1112) ;  /* 0xffffff2400d87947 */ /* 0x000fea000383ffff */
.L_x_1121:
[----:B-1----:R-:W-:-:S04]  /*16c00*/  IMAD.U32 R6, RZ, RZ, UR6 ;  /* 0x00000006ff067e24 */ /* 0x002fc8000f8e00ff */
[----:B------:R1:W2:Y:S03]  /*16c10*/  SYNCS.PHASECHK.TRANS64.TRYWAIT P2, [R6+URZ+0x28830], R5 ;  /* 0x02883005060075a7 */ /* 0x0002a6000804017f */
[----:B--2---:R-:W-:Y:S05]  /*16c20*/  @!P2 NANOSLEEP.SYNCS 0x989680 ;  /* 0x009896800000a95d */ /* 0x004fea0003900000 */
[----:B------:R-:W2:Y:S02]  /*16c30*/  @!P2 SYNCS.PHASECHK.TRANS64 P2, [R6+URZ+0x28830], R5 ;  /* 0x028830050600a5a7 */ /* 0x000ea4000804007f */
[----:B--2---:R-:W-:Y:S05]  /*16c40*/  @!P2 BRA `(.L_x_1121) ;  /* 0xfffffffc00eca947 */ /* 0x004fea000383ffff */
[----:B------:R-:W-:Y:S05]  /*16c50*/  BRA `(.L_x_1118) ;  /* 0xffffff4c00087947 */ /* 0x000fea000383ffff */
.L_x_1125:
[----:B-1----:R-:W-:-:S04]  /*16c60*/  IMAD.U32 R6, RZ, RZ, UR6 ;  /* 0x00000006ff067e24 */ /* 0x002fc8000f8e00ff */
[----:B------:R1:W2:Y:S03]  /*16c70*/  SYNCS.PHASECHK.TRANS64.TRYWAIT P2, [R6+URZ+0x28850], R5 ;  /* 0x02885005060075a7 */ /* 0x0002a6000804017f */
[----:B--2---:R-:W-:Y:S05]  /*16c80*/  @!P2 NANOSLEEP.SYNCS 0x989680 ;  /* 0x009896800000a95d */ /* 0x004fea0003900000 */
[----:B------:R-:W2:Y:S02]  /*16c90*/  @!P2 SYNCS.PHASECHK.TRANS64 P2, [R6+URZ+0x28850], R5 ;  /* 0x028850050600a5a7 */ /* 0x000ea4000804007f */
[----:B--2---:R-:W-:Y:S05]  /*16ca0*/  @!P2 BRA `(.L_x_1125) ;  /* 0xfffffffc00eca947 */ /* 0x004fea000383ffff */
[----:B------:R-:W-:Y:S05]  /*16cb0*/  BRA `(.L_x_1122) ;  /* 0xffffff4c00d07947 */ /* 0x000fea000383ffff */
.L_x_1138:
[----:B-1----:R-:W-:-:S04]  /*16cc0*/  IMAD.U32 R9, RZ, RZ, UR5 ;  /* 0x00000005ff097e24 */ /* 0x002fc8000f8e00ff */
[----:B------:R1:W2:Y:S03]  /*16cd0*/  SYNCS.PHASECHK.TRANS64.TRYWAIT P0, [R9+URZ+0x28850], R0 ;  /* 0x02885000090075a7 */ /* 0x0002a6000800017f */
[----:B--2---:R-:W-:Y:S05]  /*16ce0*/  @!P0 NANOSLEEP.SYNCS 0x989680 ;  /* 0x009896800000895d */ /* 0x004fea0003900000 */
[----:B------:R-:W2:Y:S02]  /*16cf0*/  @!P0 SYNCS.PHASECHK.TRANS64 P0, [R9+URZ+0x28850], R0 ;  /* 0x02885000090085a7 */ /* 0x000ea4000800007f */
[----:B--2---:R-:W-:Y:S05]  /*16d00*/  @!P0 BRA `(.L_x_1138) ;  /* 0xfffffffc00ec8947 */ /* 0x004fea000383ffff */
[----:B------:R-:W-:Y:S05]  /*16d10*/  BRA `(.L_x_1137) ;  /* 0xffffff8000b47947 */ /* 0x000fea000383ffff */
.L_x_1186:
[----:B------:R-:W1:Y:S01]  /*16d20*/  S2R R9, SR_TID.X ;  /* 0x0000000000097919 */ /* 0x000e620000002100 */
[----:B------:R-:W-:Y:S01]  /*16d30*/  BSSY B0, `(.L_x_1254) ;  /* 0x000000a000007945 */ /* 0x000fe20003800000 */
[----:B------:R-:W-:Y:S02]  /*16d40*/  IMAD.MOV.U32 R12, RZ, RZ, RZ ;  /* 0x000000ffff0c7224 */ /* 0x000fe400078e00ff */
[----:B------:R-:W-:Y:S02]  /*16d50*/  IMAD.MOV.U32 R11, RZ, RZ, 0x1f ;  /* 0x0000001fff0b7424 */ /* 0x000fe400078e00ff */
[----:B------:R-:W-:Y:S01]  /*16d60*/  IMAD.MOV.U32 R15, RZ, RZ, -0x1 ;  /* 0xffffffffff0f7424 */ /* 0x000fe200078e00ff */
[----:B-1----:R-:W-:-:S04]  /*16d70*/  SHF.R.U32.HI R9, RZ, 0x5, R9 ;  /* 0x00000005ff097819 */ /* 0x002fc80000011609 */
[----:B------:R-:W-:-:S05]  /*16d80*/  LOP3.LUT R9, R9, 0x3, RZ, 0xc0, !PT ;  /* 0x0000000309097812 */ /* 0x000fca00078ec0ff */
[----:B0-----:R-:W-:-:S07]  /*16d90*/  IMAD.MOV.U32 R13, RZ, RZ, R9 ;  /* 0x000000ffff0d7224 */ /* 0x001fce00078e0009 */
[----:B------:R-:W-:Y:S05]  /*16da0*/  WARPSYNC.COLLECTIVE R15, `(.L_x_1255) ;  /* 0x000000000f087348 */ /* 0x000fea0003c00000 */
[----:B------:R0:W1:Y:S02]  /*16db0*/  SHFL.IDX P6, R14, R13, R12, R11 ;  /* 0x0000000c0d0e7389 */ /* 0x00006400000c000b */
[----:B01----:R-:W-:Y:S01]  /*16dc0*/  ENDCOLLECTIVE ;  /* 0x000000000000791b */ /* 0x003fe20003800000 */
.L_x_1255:
[----:B------:R-:W-:Y:S05]  /*16dd0*/  BSYNC B0 ;  /* 0x0000000000007941 */ /* 0x000fea0003800000 */
.L_x_1254:
[----:B------:R-:W-:Y:S05]  /*16de0*/  BRA `(.L_x_1256) ;  /* 0xffffffc400d07947 */ /* 0x000fea000383ffff */
.L_x_1187:
[----:B------:R-:W-:Y:S01]  /*16df0*/  BSSY B0, `(.L_x_1257) ;  /* 0x0000006000007945 */ /* 0x000fe20003800000 */
[----:B------:R-:W-:-:S07]  /*16e00*/  IMAD.MOV.U32 R15, RZ, RZ, -0x1 ;  /* 0xffffffffff0f7424 */ /* 0x000fce00078e00ff */
[----:B0-----:R-:W-:Y:S05]  /*16e10*/  WARPSYNC.COLLECTIVE R15, `(.L_x_1258) ;  /* 0x000000000f0c7348 */ /* 0x001fea0003c00000 */
[----:B------:R-:W-:Y:S02]  /*16e20*/  ELECT P6, UR62, PT ;  /* 0x00000000003e782f */ /* 0x000fe400038c0000 */
[----:B------:R-:W-:Y:S01]  /*16e30*/  MOV R14, UR62 ;  /* 0x0000003e000e7c02 */ /* 0x000fe20008000f00 */
[----:B0-----:R-:W-:Y:S10]  /*16e40*/  ENDCOLLECTIVE ;  /* 0x000000000000791b */ /* 0x001ff40003800000 */
.L_x_1258:
[----:B------:R-:W-:Y:S05]  /*16e50*/  BSYNC B0 ;  /* 0x0000000000007941 */ /* 0x000fea0003800000 */
.L_x_1257:
[----:B------:R-:W-:Y:S05]  /*16e60*/  BRA `(.L_x_1259) ;  /* 0xffffffc400c07947 */ /* 0x000fea000383ffff */
.L_x_1190:
[----:B-1----:R1:W2:Y:S02]  /*16e70*/  SYNCS.PHASECHK.TRANS64.TRYWAIT P0, [R9+URZ+0x28840], R10 ;  /* 0x0288400a090075a7 */ /* 0x0022a4000800017f */
[----:B--2---:R-:W-:Y:S05]  /*16e80*/  @!P0 NANOSLEEP.SYNCS 0x989680 ;  /* 0x009896800000895d */ /* 0x004fea0003900000 */
[----:B------:R-:W2:Y:S02]  /*16e90*/  @!P0 SYNCS.PHASECHK.TRANS64 P0, [R9+URZ+0x28840], R10 ;  /* 0x0288400a090085a7 */ /* 0x000ea4000800007f */
[----:B--2---:R-:W-:Y:S05]  /*16ea0*/  @!P0 BRA `(.L_x_1190) ;  /* 0xfffffffc00f08947 */ /* 0x004fea000383ffff */
[----:B------:R-:W-:Y:S05]  /*16eb0*/  BRA `(.L_x_1260) ;  /* 0xffffffc800287947 */ /* 0x000fea000383ffff */
.L_x_1193:
        /* <DEDUP_REMOVED lines=8> */
.L_x_1201:
[----:B0-----:R0:W1:Y:S02]  /*16f40*/  SYNCS.PHASECHK.TRANS64.TRYWAIT P0, [R2+URZ+0x28840], R3 ;  /* 0x02884003020075a7 */ /* 0x001064000800017f */
[----:B-1----:R-:W-:Y:S05]  /*16f50*/  @!P0 NANOSLEEP.SYNCS 0x989680 ;  /* 0x009896800000895d */ /* 0x002fea0003900000 */
[----:B------:R-:W1:Y:S02]  /*16f60*/  @!P0 SYNCS.PHASECHK.TRANS64 P0, [R2+URZ+0x28840], R3 ;  /* 0x02884003020085a7 */ /* 0x000e64000800007f */
[----:B-1----:R-:W-:Y:S05]  /*16f70*/  @!P0 BRA `(.L_x_1201) ;  /* 0xfffffffc00f08947 */ /* 0x002fea000383ffff */
[----:B------:R-:W-:Y:S05]  /*16f80*/  BRA `(.L_x_1262) ;  /* 0xffffffcc00f87947 */ /* 0x000fea000383ffff */
.L_x_1203:
[----:B0-----:R0:W1:Y:S02]  /*16f90*/  SYNCS.PHASECHK.TRANS64.TRYWAIT P0, [R3+URZ+0x60], R2 ;  /* 0x00006002030075a7 */ /* 0x001064000800017f */
[----:B-1----:R-:W-:Y:S05]  /*16fa0*/  @!P0 NANOSLEEP.SYNCS 0x989680 ;  /* 0x009896800000895d */ /* 0x002fea0003900000 */
[----:B------:R-:W1:Y:S02]  /*16fb0*/  @!P0 SYNCS.PHASECHK.TRANS64 P0, [R3+URZ+0x60], R2 ;  /* 0x00006002030085a7 */ /* 0x000e64000800007f */
[----:B-1----:R-:W-:Y:S05]  /*16fc0*/  @!P0 BRA `(.L_x_1203) ;  /* 0xfffffffc00f08947 */ /* 0x002fea000383ffff */
[----:B------:R-:W-:Y:S05]  /*16fd0*/  BRA `(.L_x_1263) ;  /* 0xffffffd000947947 */ /* 0x000fea000383ffff */
.L_x_1208:
[----:B-1----:R1:W2:Y:S02]  /*16fe0*/  SYNCS.PHASECHK.TRANS64.TRYWAIT P0, [R2+URZ+0x28840], R3 ;  /* 0x02884003020075a7 */ /* 0x0022a4000800017f */
[----:B--2---:R-:W-:Y:S05]  /*16ff0*/  @!P0 NANOSLEEP.SYNCS 0x989680 ;  /* 0x009896800000895d */ /* 0x004fea0003900000 */
[----:B------:R-:W2:Y:S02]  /*17000*/  @!P0 SYNCS.PHASECHK.TRANS64 P0, [R2+URZ+0x28840], R3 ;  /* 0x02884003020085a7 */ /* 0x000ea4000800007f */
[----:B--2---:R-:W-:Y:S05]  /*17010*/  @!P0 BRA `(.L_x_1208) ;  /* 0xfffffffc00f08947 */ /* 0x004fea000383ffff */
[----:B------:R-:W-:Y:S05]  /*17020*/  BRA `(.L_x_1264) ;  /* 0xffffffd400fc7947 */ /* 0x000fea000383ffff */
.L_x_1210:
[----:B0-----:R0:W1:Y:S02]  /*17030*/  SYNCS.PHASECHK.TRANS64.TRYWAIT P1, [R2+URZ+0x60], R3 ;  /* 0x00006003020075a7 */ /* 0x001064000802017f */
[----:B-1----:R-:W-:Y:S05]  /*17040*/  @!P1 NANOSLEEP.SYNCS 0x989680 ;  /* 0x009896800000995d */ /* 0x002fea0003900000 */
[----:B------:R-:W1:Y:S02]  /*17050*/  @!P1 SYNCS.PHASECHK.TRANS64 P1, [R2+URZ+0x60], R3 ;  /* 0x00006003020095a7 */ /* 0x000e64000802007f */
[----:B-1----:R-:W-:Y:S05]  /*17060*/  @!P1 BRA `(.L_x_1210) ;  /* 0xfffffffc00f09947 */ /* 0x002fea000383ffff */
[----:B------:R-:W-:Y:S05]  /*17070*/  BRA `(.L_x_1265) ;  /* 0xffffffd800987947 */ /* 0x000fea000383ffff */
.L_x_1215:
[----:B--2---:R2:W3:Y:S02]  /*17080*/  SYNCS.PHASECHK.TRANS64.TRYWAIT P0, [R2+URZ+0x28840], R3 ;  /* 0x02884003020075a7 */ /* 0x0044e4000800017f */
[----:B---3--:R-:W-:Y:S05]  /*17090*/  @!P0 NANOSLEEP.SYNCS 0x989680 ;  /* 0x009896800000895d */ /* 0x008fea0003900000 */
[----:B------:R-:W3:Y:S02]  /*170a0*/  @!P0 SYNCS.PHASECHK.TRANS64 P0, [R2+URZ+0x28840], R3 ;  /* 0x02884003020085a7 */ /* 0x000ee4000800007f */
[----:B---3--:R-:W-:Y:S05]  /*170b0*/  @!P0 BRA `(.L_x_1215) ;  /* 0xfffffffc00f08947 */ /* 0x008fea000383ffff */
[----:B------:R-:W-:Y:S05]  /*170c0*/  BRA `(.L_x_1266) ;  /* 0xffffffdc00b87947 */ /* 0x000fea000383ffff */
.L_x_1217:
[----:B0-----:R0:W1:Y:S02]  /*170d0*/  SYNCS.PHASECHK.TRANS64.TRYWAIT P1, [R2+URZ+0x60], R9 ;  /* 0x00006009020075a7 */ /* 0x001064000802017f */
[----:B-1----:R-:W-:Y:S05]  /*170e0*/  @!P1 NANOSLEEP.SYNCS 0x989680 ;  /* 0x009896800000995d */ /* 0x002fea0003900000 */
[----:B------:R-:W1:Y:S02]  /*170f0*/  @!P1 SYNCS.PHASECHK.TRANS64 P1, [R2+URZ+0x60], R9 ;  /* 0x00006009020095a7 */ /* 0x000e64000802007f */
[----:B-1----:R-:W-:Y:S05]  /*17100*/  @!P1 BRA `(.L_x_1217) ;  /* 0xfffffffc00f09947 */ /* 0x002fea000383ffff */
[----:B------:R-:W-:Y:S05]  /*17110*/  BRA `(.L_x_1267) ;  /* 0xffffffe000547947 */ /* 0x000fea000383ffff */
.L_x_1224:
[----:B-1----:R1:W2:Y:S02]  /*17120*/  SYNCS.PHASECHK.TRANS64.TRYWAIT P0, [R3+URZ+0x28860], R0 ;  /* 0x02886000030075a7 */ /* 0x0022a4000800017f */
[----:B--2---:R-:W-:Y:S05]  /*17130*/  @!P0 NANOSLEEP.SYNCS 0x989680 ;  /* 0x009896800000895d */ /* 0x004fea0003900000 */
[----:B------:R-:W2:Y:S02]  /*17140*/  @!P0 SYNCS.PHASECHK.TRANS64 P0, [R3+URZ+0x28860], R0 ;  /* 0x02886000030085a7 */ /* 0x000ea4000800007f */
[----:B--2---:R-:W-:Y:S05]  /*17150*/  @!P0 BRA `(.L_x_1224) ;  /* 0xfffffffc00f08947 */ /* 0x004fea000383ffff */
[----:B------:R-:W-:Y:S05]  /*17160*/  BRA `(.L_x_1268) ;  /* 0xffffffe4005c7947 */ /* 0x000fea000383ffff */
.L_x_1226:
        /* <DEDUP_REMOVED lines=8> */
.L_x_1270:
[----:B------:R-:W-:Y:S05]  /*171f0*/  BSYNC B0 ;  /* 0x0000000000007941 */ /* 0x000fea0003800000 */
.L_x_1269:
        /* <DEDUP_REMOVED lines=8> */
.L_x_1271:
[----:B------:R-:W-:Y:S01]  /*17280*/  IMAD.MOV.U32 R7, RZ, RZ, R14 ;  /* 0x000000ffff077224 */ /* 0x000fe200078e000e */
[----:B------:R-:W-:Y:S06]  /*17290*/  BRA `(.L_x_1272) ;  /* 0xffffffe400e47947 */ /* 0x000fec000383ffff */
.L_x_1229:
[----:B------:R-:W-:Y:S01]  /*172a0*/  BSSY B0, `(.L_x_1273) ;  /* 0x0000008000007945 */ /* 0x000fe20003800000 */
[----:B0----5:R-:W-:Y:S02]  /*172b0*/  IMAD.MOV.U32 R13, RZ, RZ, R17 ;  /* 0x000000ffff0d7224 */ /* 0x021fe400078e0011 */
[----:B------:R-:W-:Y:S02]  /*172c0*/  IMAD.MOV.U32 R12, RZ, RZ, 0x1 ;  /* 0x00000001ff0c7424 */ /* 0x000fe400078e00ff */
[----:B------:R-:W-:Y:S02]  /*172d0*/  IMAD.MOV.U32 R11, RZ, RZ, RZ ;  /* 0x000000ffff0b7224 */ /* 0x000fe400078e00ff */
[----:B------:R-:W-:-:S07]  /*172e0*/  IMAD.MOV.U32 R15, RZ, RZ, -0x1 ;  /* 0xffffffffff0f7424 */ /* 0x000fce00078e00ff */
[----:B-1234-:R-:W-:Y:S05]  /*172f0*/  WARPSYNC.COLLECTIVE R15, `(.L_x_1274) ;  /* 0x000000000f087348 */ /* 0x01efea0003c00000 */
[----:B------:R0:W0:Y:S02]  /*17300*/  SHFL.UP P6, R14, R13, R12, R11 ;  /* 0x0400000c0d0e7389 */ /* 0x00002400000c000b */
[----:B01234-:R-:W-:Y:S01]  /*17310*/  ENDCOLLECTIVE ;  /* 0x000000000000791b */ /* 0x01ffe20003800000 */
.L_x_1274:
[----:B------:R-:W-:Y:S05]  /*17320*/  BSYNC B0 ;  /* 0x0000000000007941 */ /* 0x000fea0003800000 */
.L_x_1273:
        /* <DEDUP_REMOVED lines=10> */
.L_x_1275:
        /* <DEDUP_REMOVED lines=8> */
.L_x_1276:
        /* <DEDUP_REMOVED lines=8> */
.L_x_1277:
        /* <DEDUP_REMOVED lines=8> */
.L_x_1278:
        /* <DEDUP_REMOVED lines=8> */
.L_x_1279:
[----:B------:R-:W-:Y:S05]  /*175d0*/  BRA `(.L_x_1280) ;  /* 0xffffffe400a87947 */ /* 0x000fea000383ffff */
.L_x_1234:
[----:B------:R-:W-:Y:S01]  /*175e0*/  BSSY B0, `(.L_x_1281) ;  /* 0x0000008000007945 */ /* 0x000fe20003800000 */
[----:B-----5:R-:W-:Y:S02]  /*175f0*/  IMAD.MOV.U32 R13, RZ, RZ, R17 ;  /* 0x000000ffff0d7224 */ /* 0x020fe400078e0011 */
[----:B------:R-:W-:Y:S02]  /*17600*/  IMAD.MOV.U32 R12, RZ, RZ, 0x1 ;  /* 0x00000001ff0c7424 */ /* 0x000fe400078e00ff */
[----:B------:R-:W-:Y:S02]  /*17610*/  IMAD.MOV.U32 R11, RZ, RZ, RZ ;  /* 0x000000ffff0b7224 */ /* 0x000fe400078e00ff */
[----:B------:R-:W-:-:S07]  /*17620*/  IMAD.MOV.U32 R15, RZ, RZ, -0x1 ;  /* 0xffffffffff0f7424 */ /* 0x000fce00078e00ff */
[----:B0-2---:R-:W-:Y:S05]  /*17630*/  WARPSYNC.COLLECTIVE R15, `(.L_x_1282) ;  /* 0x000000000f087348 */ /* 0x005fea0003c00000 */
[----:B------:R1:W3:Y:S02]  /*17640*/  SHFL.UP P6, R14, R13, R12, R11 ;  /* 0x0400000c0d0e7389 */ /* 0x0002e400000c000b */
[----:B0123--:R-:W-:Y:S01]  /*17650*/  ENDCOLLECTIVE ;  /* 0x000000000000791b */ /* 0x00ffe20003800000 */
.L_x_1282:
[----:B------:R-:W-:Y:S05]  /*17660*/  BSYNC B0 ;  /* 0x0000000000007941 */ /* 0x000fea0003800000 */
.L_x_1281:
        /* <DEDUP_REMOVED lines=10> */
.L_x_1283:
        /* <DEDUP_REMOVED lines=8> */
.L_x_1284:
        /* <DEDUP_REMOVED lines=8> */
.L_x_1285:
        /* <DEDUP_REMOVED lines=8> */
.L_x_1286:
        /* <DEDUP_REMOVED lines=8> */
.L_x_1287:
[----:B------:R-:W-:Y:S05]  /*17910*/  BRA `(.L_x_1288) ;  /* 0xffffffe4008c7947 */ /* 0x000fea000383ffff */
.L_x_1236:
[----:B------:R-:W-:Y:S01]  /*17920*/  BSSY B0, `(.L_x_1289) ;  /* 0x0000006000007945 */ /* 0x000fe20003800000 */
[----:B------:R-:W-:Y:S01]  /*17930*/  PLOP3.LUT P6, PT, P6, PT, PT, 0x8, 0x0 ;  /* 0x000000000000781c */ /* 0x000fe200037ce170 */
[----:B------:R-:W-:-:S12]  /*17940*/  IMAD.MOV.U32 R15, RZ, RZ, -0x1 ;  /* 0xffffffffff0f7424 */ /* 0x000fd800078e00ff */
[----:B0-----:R-:W-:Y:S05]  /*17950*/  WARPSYNC.COLLECTIVE R15, `(.L_x_1290) ;  /* 0x000000000f087348 */ /* 0x001fea0003c00000 */
[----:B------:R-:W-:Y:S01]  /*17960*/  VOTE.ANY R14, PT, P6 ;  /* 0x00000000000e7806 */ /* 0x000fe200030e0100 */
[----:B0-----:R-:W-:Y:S06]  /*17970*/  ENDCOLLECTIVE ;  /* 0x000000000000791b */ /* 0x001fec0003800000 */
.L_x_1290:
[----:B------:R-:W-:Y:S05]  /*17980*/  BSYNC B0 ;  /* 0x0000000000007941 */ /* 0x000fea0003800000 */
.L_x_1289:
        /* <DEDUP_REMOVED lines=9> */
.L_x_1291:
[----:B------:R-:W-:Y:S01]  /*17a20*/  IMAD.MOV.U32 R17, RZ, RZ, R14 ;  /* 0x000000ffff117224 */ /* 0x000fe200078e000e */
[----:B------:R-:W-:Y:S06]  /*17a30*/  BRA `(.L_x_1292) ;  /* 0xffffffe4007c7947 */ /* 0x000fec000383ffff */
.L_x_1238:
[----:B------:R-:W-:Y:S01]  /*17a40*/  BSSY B0, `(.L_x_1293) ;  /* 0x0000007000007945 */ /* 0x000fe20003800000 */
[----:B------:R-:W-:Y:S02]  /*17a50*/  IMAD.MOV.U32 R13, RZ, RZ, R2 ;  /* 0x000000ffff0d7224 */ /* 0x000fe400078e0002 */
[----:B------:R-:W-:Y:S02]  /*17a60*/  IMAD.MOV.U32 R11, RZ, RZ, 0x1f ;  /* 0x0000001fff0b7424 */ /* 0x000fe400078e00ff */
[----:B------:R-:W-:-:S07]  /*17a70*/  IMAD.MOV.U32 R15, RZ, RZ, -0x1 ;  /* 0xffffffffff0f7424 */ /* 0x000fce00078e00ff */
[----:B012---:R-:W-:Y:S05]  /*17a80*/  WARPSYNC.COLLECTIVE R15, `(.L_x_1294) ;  /* 0x000000000f087348 */ /* 0x007fea0003c00000 */
[----:B------:R3:W4:Y:S02]  /*17a90*/  SHFL.IDX P6, R14, R13, R12, R11 ;  /* 0x0000000c0d0e7389 */ /* 0x00072400000c000b */
[----:B01234-:R-:W-:Y:S01]  /*17aa0*/  ENDCOLLECTIVE ;  /* 0x000000000000791b */ /* 0x01ffe20003800000 */
.L_x_1294:
[----:B------:R-:W-:Y:S05]  /*17ab0*/  BSYNC B0 ;  /* 0x0000000000007941 */ /* 0x000fea0003800000 */
.L_x_1293:
[----:B------:R-:W-:Y:S01]  /*17ac0*/  IMAD.MOV.U32 R7, RZ, RZ, R14 ;  /* 0x000000ffff077224 */ /* 0x000fe200078e000e */
[----:B------:R-:W-:Y:S06]  /*17ad0*/  BRA `(.L_x_1237) ;  /* 0xffffffe400707947 */ /* 0x000fec000383ffff */
.L_x_1242:
[----:B-1----:R1:W2:Y:S02]  /*17ae0*/  SYNCS.PHASECHK.TRANS64.TRYWAIT P0, [R0+URZ+0x28820], R3 ;  /* 0x02882003000075a7 */ /* 0x0022a4000800017f */
[----:B--2---:R-:W-:Y:S05]  /*17af0*/  @!P0 NANOSLEEP.SYNCS 0x989680 ;  /* 0x009896800000895d */ /* 0x004fea0003900000 */
[----:B------:R-:W2:Y:S02]  /*17b00*/  @!P0 SYNCS.PHASECHK.TRANS64 P0, [R0+URZ+0x28820], R3 ;  /* 0x02882003000085a7 */ /* 0x000ea4000800007f */
[----:B--2---:R-:W-:Y:S05]  /*17b10*/  @!P0 BRA `(.L_x_1242) ;  /* 0xfffffffc00f08947 */ /* 0x004fea000383ffff */
[----:B------:R-:W-:Y:S05]  /*17b20*/  BRA `(.L_x_1295) ;  /* 0xffffffe800e47947 */ /* 0x000fea000383ffff */
.L_x_1243:
[----:B------:R-:W2:Y:S01]  /*17b30*/  S2R R2, SR_TID.X ;  /* 0x0000000000027919 */ /* 0x000ea20000002100 */
[----:B------:R-:W-:Y:S01]  /*17b40*/  BSSY B0, `(.L_x_1296) ;  /* 0x000000a000007945 */ /* 0x000fe20003800000 */
[----:B------:R-:W-:Y:S02]  /*17b50*/  IMAD.MOV.U32 R12, RZ, RZ, RZ ;  /* 0x000000ffff0c7224 */ /* 0x000fe400078e00ff */
[----:B------:R-:W-:Y:S02]  /*17b60*/  IMAD.MOV.U32 R11, RZ, RZ, 0x1f ;  /* 0x0000001fff0b7424 */ /* 0x000fe400078e00ff */
[----:B------:R-:W-:Y:S01]  /*17b70*/  IMAD.MOV.U32 R15, RZ, RZ, -0x1 ;  /* 0xffffffffff0f7424 */ /* 0x000fe200078e00ff */
[----:B--2---:R-:W-:-:S04]  /*17b80*/  SHF.R.U32.HI R2, RZ, 0x5, R2 ;  /* 0x00000005ff027819 */ /* 0x004fc80000011602 */
[----:B------:R-:W-:-:S05]  /*17b90*/  LOP3.LUT R2, R2, 0x3, RZ, 0xc0, !PT ;  /* 0x0000000302027812 */ /* 0x000fca00078ec0ff */
[----:B0-----:R-:W-:-:S07]  /*17ba0*/  IMAD.MOV.U32 R13, RZ, RZ, R2 ;  /* 0x000000ffff0d7224 */ /* 0x001fce00078e0002 */
[----:B-1----:R-:W-:Y:S05]  /*17bb0*/  WARPSYNC.COLLECTIVE R15, `(.L_x_1297) ;  /* 0x000000000f087348 */ /* 0x002fea0003c00000 */
[----:B------:R0:W2:Y:S02]  /*17bc0*/  SHFL.IDX P6, R14, R13, R12, R11 ;  /* 0x0000000c0d0e7389 */ /* 0x0000a400000c000b */
[----:B012---:R-:W-:Y:S01]  /*17bd0*/  ENDCOLLECTIVE ;  /* 0x000000000000791b */ /* 0x007fe20003800000 */
.L_x_1297:
[----:B------:R-:W-:Y:S05]  /*17be0*/  BSYNC B0 ;  /* 0x0000000000007941 */ /* 0x000fea0003800000 */
.L_x_1296:
[----:B------:R-:W-:Y:S05]  /*17bf0*/  BRA `(.L_x_1298) ;  /* 0xffffffe800cc7947 */ /* 0x000fea000383ffff */
.L_x_1246:
[----:B------:R-:W-:Y:S01]  /*17c00*/  BSSY B1, `(.L_x_1299) ;  /* 0x0000006000017945 */ /* 0x000fe20003800000 */
[----:B------:R-:W-:-:S07]  /*17c10*/  IMAD.MOV.U32 R15, RZ, RZ, -0x1 ;  /* 0xffffffffff0f7424 */ /* 0x000fce00078e00ff */
[----:B012---:R-:W-:Y:S05]  /*17c20*/  WARPSYNC.COLLECTIVE R15, `(.L_x_1300) ;  /* 0x000000000f0c7348 */ /* 0x007fea0003c00000 */
[----:B------:R-:W-:Y:S02]  /*17c30*/  ELECT P6, UR62, PT ;  /* 0x00000000003e782f */ /* 0x000fe400038c0000 */
[----:B------:R-:W-:Y:S01]  /*17c40*/  MOV R14, UR62 ;  /* 0x0000003e000e7c02 */ /* 0x000fe20008000f00 */
[----:B012---:R-:W-:Y:S10]  /*17c50*/  ENDCOLLECTIVE ;  /* 0x000000000000791b */ /* 0x007ff40003800000 */
.L_x_1300:
[----:B------:R-:W-:Y:S05]  /*17c60*/  BSYNC B1 ;  /* 0x0000000000017941 */ /* 0x000fea0003800000 */
.L_x_1299:
[----:B------:R-:W-:Y:S05]  /*17c70*/  BRA `(.L_x_1301) ;  /* 0xffffffe800c47947 */ /* 0x000fea000383ffff */
.L_x_1248:
[----:B-1----:R1:W2:Y:S02]  /*17c80*/  SYNCS.PHASECHK.TRANS64.TRYWAIT P0, [R6+URZ], R5 ;  /* 0x00000005060075a7 */ /* 0x0022a4000800017f */
[----:B--2---:R-:W-:Y:S05]  /*17c90*/  @!P0 NANOSLEEP.SYNCS 0x989680 ;  /* 0x009896800000895d */ /* 0x004fea0003900000 */
[----:B------:R-:W2:Y:S02]  /*17ca0*/  @!P0 SYNCS.PHASECHK.TRANS64 P0, [R6+URZ], R5 ;  /* 0x00000005060085a7 */ /* 0x000ea4000800007f */
[----:B--2---:R-:W-:Y:S05]  /*17cb0*/  @!P0 BRA `(.L_x_1248) ;  /* 0xfffffffc00f08947 */ /* 0x004fea000383ffff */
[----:B------:R-:W-:Y:S05]  /*17cc0*/  BRA `(.L_x_1302) ;  /* 0xffffffec00007947 */ /* 0x000fea000383ffff */
.L_x_1249:
[----:B--2---:R2:W3:Y:S02]  /*17cd0*/  SYNCS.PHASECHK.TRANS64.TRYWAIT P0, [R7+URZ], R2 ;  /* 0x00000002070075a7 */ /* 0x0044e4000800017f */
[----:B---3--:R-:W-:Y:S05]  /*17ce0*/  @!P0 NANOSLEEP.SYNCS 0x989680 ;  /* 0x009896800000895d */ /* 0x008fea0003900000 */
[----:B------:R-:W3:Y:S02]  /*17cf0*/  @!P0 SYNCS.PHASECHK.TRANS64 P0, [R7+URZ], R2 ;  /* 0x00000002070085a7 */ /* 0x000ee4000800007f */
[----:B---3--:R-:W-:Y:S05]  /*17d00*/  @!P0 BRA `(.L_x_1249) ;  /* 0xfffffffc00f08947 */ /* 0x008fea000383ffff */
[----:B------:R-:W-:Y:S05]  /*17d10*/  BRA `(.L_x_1303) ;  /* 0xffffffe800f47947 */ /* 0x000fea000383ffff */
.L_x_1251:
[----:B---3--:R3:W4:Y:S02]  /*17d20*/  SYNCS.PHASECHK.TRANS64.TRYWAIT P0, [R4+URZ], R5 ;  /* 0x00000005040075a7 */ /* 0x008724000800017f */
[----:B----4-:R-:W-:Y:S05]  /*17d30*/  @!P0 NANOSLEEP.SYNCS 0x989680 ;  /* 0x009896800000895d */ /* 0x010fea0003900000 */
[----:B------:R-:W4:Y:S02]  /*17d40*/  @!P0 SYNCS.PHASECHK.TRANS64 P0, [R4+URZ], R5 ;  /* 0x00000005040085a7 */ /* 0x000f24000800007f */
[----:B----4-:R-:W-:Y:S05]  /*17d50*/  @!P0 BRA `(.L_x_1251) ;  /* 0xfffffffc00f08947 */ /* 0x010fea000383ffff */
[----:B------:R-:W-:Y:S05]  /*17d60*/  BRA `(.L_x_1304) ;  /* 0xffffffe800fc7947 */ /* 0x000fea000383ffff */
.L_x_1305:
        /* <DEDUP_REMOVED lines=9> */
.L_x_2731:


//--------------------- .text._ZN7cutlass13device_kernelIN5flash11enable_sm90INS1_16FlashAttnFwdSm90INS1_25CollectiveMainloopFwdSm90ILi2EN4cute5tupleIJNS5_1CILi1EEES8_S8_EEENS6_IJNS7_ILi128EEESA_SA_EEELi128ENS_10bfloat16_tEfNS_4arch4Sm90ELb0ELb1ELb1ELb1ELb0ELb1ELb0ELb1ELb1ELb0ELb0ELb0EEENS1_21CollectiveEpilogueFwdISB_S9_SC_SE_Li256ELb1ELb0ELb0ELb0EEENS1_36VarlenDynamicPersistentTileSchedulerILi128ELi128ELi256ELi32ELb0ELb0ELb1ELb1ELb0ELb1EEEEEEEEEvNT_6ParamsE --------------------------
	.section	.text._ZN7cutlass13device_kernelIN5flash11enable_sm90INS1_16FlashAttnFwdSm90INS1_25CollectiveMainloopFwdSm90ILi2EN4cute5tupleIJNS5_1CILi1EEES8_S8_EEENS6_IJNS7_ILi128EEESA_SA_EEELi128ENS_10bfloat16_tEfNS_4arch4Sm90ELb0ELb1ELb1ELb1ELb0ELb1ELb0ELb1ELb1ELb0ELb0ELb0EEENS1_21CollectiveEpilogueFwdISB_S9_SC_SE_Li256ELb1ELb0ELb0ELb0EEENS1_36VarlenDynamicPersistentTileSchedulerILi128ELi128ELi256ELi32ELb0ELb0ELb1ELb1ELb0ELb1EEEEEEEEEvNT_6ParamsE,"ax",@progbits
	.align	128
.text._ZN7cutlass13device_kernelIN5flash11enable_sm90INS1_16FlashAttnFwdSm90INS1_25CollectiveMainloopFwdSm90ILi2EN4cute5tupleIJNS5_1CILi1EEES8_S8_EEENS6_IJNS7_ILi128EEESA_SA_EEELi128ENS_10bfloat16_tEfNS_4arch4Sm90ELb0ELb1ELb1ELb1ELb0ELb1ELb0ELb1ELb1ELb0ELb0ELb0EEENS1_21CollectiveEpilogueFwdISB_S9_SC_SE_Li256ELb1ELb0ELb0ELb0EEENS1_36VarlenDynamicPersistentTileSchedulerILi128ELi128ELi256ELi32ELb0ELb0ELb1ELb1ELb0ELb1EEEEEEEEEvNT_6ParamsE:
        .type           _ZN7cutlass13device_kernelIN5flash11enable_sm90INS1_16FlashAttnFwdSm90INS1_25CollectiveMainloopFwdSm90ILi2EN4cute5tupleIJNS5_1CILi1EEES8_S8_EEENS6_IJNS7_ILi128EEESA_SA_EEELi128ENS_10bfloat16_tEfNS_4arch4Sm90ELb0ELb1ELb1ELb1ELb0ELb1ELb0ELb1ELb1ELb0ELb0ELb0EEENS1_21CollectiveEpilogueFwdISB_S9_SC_SE_Li256ELb1ELb0ELb0ELb0EEENS1_36VarlenDynamicPersistentTileSchedulerILi128ELi128ELi256ELi32ELb0ELb0ELb1ELb1ELb0ELb1EEEEEEEEEvNT_6ParamsE,@function
        .size           _ZN7cutlass13device_kernelIN5flash11enable_sm90INS1_16FlashAttnFwdSm90INS1_25CollectiveMainloopFwdSm90ILi2EN4cute5tupleIJNS5_1CILi1EEES8_S8_EEENS6_IJNS7_ILi128EEESA_SA_EEELi128ENS_10bfloat16_tEfNS_4arch4Sm90ELb0ELb1ELb1ELb1ELb0ELb1ELb0ELb1ELb1ELb0ELb0ELb0EEENS1_21CollectiveEpilogueFwdISB_S9_SC_SE_Li256ELb1ELb0ELb0ELb0EEENS1_36VarlenDynamicPersistentTileSchedulerILi128ELi128ELi256ELi32ELb0ELb0ELb1ELb1ELb0ELb1EEEEEEEEEvNT_6ParamsE,(.L_x_2732 - _ZN7cutlass13device_kernelIN5flash11enable_sm90INS1_16FlashAttnFwdSm90INS1_25CollectiveMainloopFwdSm90ILi2EN4cute5tupleIJNS5_1CILi1EEES8_S8_EEENS6_IJNS7_ILi128EEESA_SA_EEELi128ENS_10bfloat16_tEfNS_4arch4Sm90ELb0ELb1ELb1ELb1ELb0ELb1ELb0ELb1ELb1ELb0ELb0ELb0EEENS1_21CollectiveEpilogueFwdISB_S9_SC_SE_Li256ELb1ELb0ELb0ELb0EEENS1_36VarlenDynamicPersistentTileSchedulerILi128ELi128ELi256ELi32ELb0ELb0ELb1ELb1ELb0ELb1EEEEEEEEEvNT_6ParamsE)
        .other          _ZN7cutlass13device_kernelIN5flash11enable_sm90INS1_16FlashAttnFwdSm90INS1_25CollectiveMainloopFwdSm90ILi2EN4cute5tupleIJNS5_1CILi1EEES8_S8_EEENS6_IJNS7_ILi128EEESA_SA_EEELi128ENS_10bfloat16_tEfNS_4arch4Sm90ELb0ELb1ELb1ELb1ELb0ELb1ELb0ELb1ELb1ELb0ELb0ELb0EEENS1_21CollectiveEpilogueFwdISB_S9_SC_SE_Li256ELb1ELb0ELb0ELb0EEENS1_36VarlenDynamicPersistentTileSchedulerILi128ELi128ELi256ELi32ELb0ELb0ELb1ELb1ELb0ELb1EEEEEEEEEvNT_6ParamsE,@"STO_CUDA_ENTRY STV_DEFAULT"
_ZN7cutlass13device_kernelIN5flash11enable_sm90INS1_16FlashAttnFwdSm90INS1_25CollectiveMainloopFwdSm90ILi2EN4cute5tupleIJNS5_1CILi1EEES8_S8_EEENS6_IJNS7_ILi128EEESA_SA_EEELi128ENS_10bfloat16_tEfNS_4arch4Sm90ELb0ELb1ELb1ELb1ELb0ELb1ELb0ELb1ELb1ELb0ELb0ELb0EEENS1_21CollectiveEpilogueFwdISB_S9_SC_SE_Li256ELb1ELb0ELb0ELb0EEENS1_36VarlenDynamicPersistentTileSchedulerILi128ELi128ELi256ELi32ELb0ELb0ELb1ELb1ELb0ELb1EEEEEEEEEvNT_6ParamsE:
        /* <DEDUP_REMOVED lines=27> */
.L_x_1307:
[----:B------:R-:W-:Y:S05]  /*01b0*/  BSYNC B0 ;  /* 0x0000000000007941 */ /* 0x000fea0003800000 */
.L_x_1306:
        /* <DEDUP_REMOVED lines=41> */
.L_x_1308:
        /* <DEDUP_REMOVED lines=22> */
.L_x_1309:
        /* <DEDUP_REMOVED lines=18> */
.L_x_1310:
        /* <DEDUP_REMOVED lines=22> */
.L_x_1311:
        /* <DEDUP_REMOVED lines=22> */
.L_x_1312:
[----:B------:R-:W-:Y:S01]  /*0990*/  PLOP3.LUT P0, PT, PT, PT, UP0, 0x80, 0x0 ;  /* 0x000000000000781c */ /* 0x000fe20003f0f008 */
[----:B------:R-:W-:Y:S01]  /*09a0*/  UMOV UR36, 0x1 ;  /* 0x0000000100247882 */ /* 0x000fe20000000000 */
[----:B------:R-:W-:Y:S01]  /*09b0*/  NOP ;  /* 0x0000000000007918 */ /* 0x000fe20000000000 */
[----:B------:R-:W-:Y:S01]  /*09c0*/  USEL UR36, UR36, 0x2, !UP0 ;  /* 0x0000000224247887 */ /* 0x000fe2000c000000 */
[----:B------:R-:W-:Y:S01]  /*09d0*/  BSSY B7, `(.L_x_1313) ;  /* 0x0002480000077945 */ /* 0x000fe20003800000 */
[----:B------:R-:W-:Y:S01]  /*09e0*/  ULDC.64 UR56, c[0x0][0x208] ;  /* 0x0000820000387ab9 */ /* 0x000fe20000000a00 */
[----:B012-4-:R-:W-:Y:S07]  /*09f0*/  BAR.SYNC.DEFER_BLOCKING 0x0 ;  /* 0x0000000000007b1d */ /* 0x017fee0000010000 */
[----:B------:R-:W-:Y:S05]  /*0a00*/  @!P0 BRA `(.L_x_1314) ;  /* 0x000001e400408947 */ /* 0x000fea0003800000 */
.L_x_1315:
[----:B------:R-:W-:-:S08]  /*0a10*/  NOP ;  /* 0x0000000000007918 */ /* 0x000fd00000000000 */
[----:B------:R-:W0:Y:S02]  /*0a20*/  USETMAXREG.TRY_ALLOC.CTAPOOL UP0, 0xf0 ;  /* 0x000000f0000079c8 */ /* 0x000e240008000600 */
[----:B0-----:R-:W-:-:S13]  /*0a30*/  PLOP3.LUT P0, PT, PT, PT, UP0, 0x80, 0x0 ;  /* 0x000000000000781c */ /* 0x001fda0003f0f008 */
[----:B------:R-:W-:Y:S05]  /*0a40*/  @!P0 BRA `(.L_x_1315) ;  /* 0xfffffffc00f08947 */ /* 0x000fea000383ffff */
[----:B------:R-:W-:Y:S01]  /*0a50*/  SHF.R.U32.HI R0, RZ, 0x7, R3 ;  /* 0x00000007ff007819 */ /* 0x000fe20000011603 */
[----:B------:R-:W0:Y:S08]  /*0a60*/  S2UR UR5, SR_CgaCtaId ;  /* 0x00000000000579c3 */ /* 0x000e300000008800 */
[----:B------:R-:W-:Y:S06]  /*0a70*/  BAR.ARV 0x8, 0x120 ;  /* 0x0204800000007b1d */ /* 0x000fec0000002000 */
[----:B------:R-:W-:Y:S01]  /*0a80*/  ISETP.NE.AND P0, PT, R0, 0x1, PT ;  /* 0x000000010000780c */ /* 0x000fe20003f05270 */
[----:B------:R-:W-:-:S12]  /*0a90*/  UMOV UR4, 0x400 ;  /* 0x0000040000047882 */ /* 0x000fd80000000000 */
[----:B------:R-:W-:Y:S06]  /*0aa0*/  @!P0 BAR.ARV 0x9, 0x100 ;  /* 0x0244000000008b1d */ /* 0x000fec0000002000 */
[----:B0-----:R-:W-:Y:S02]  /*0ab0*/  ULEA UR4, UR5, UR4, 0x18 ;  /* 0x0000000405047291 */ /* 0x001fe4000f8ec03f */
[----:B------:R-:W-:Y:S04]  /*0ac0*/  BAR.SYNC.DEFER_BLOCKING 0x5, 0x120 ;  /* 0x0144800000007b1d */ /* 0x000fe80000010000 */
[----:B------:R-:W-:-:S02]  /*0ad0*/  IMAD.U32 R2, RZ, RZ, UR4 ;  /* 0x00000004ff027e24 */ /* 0x000fc4000f8e00ff */
[----:B------:R-:W-:-:S03]  /*0ae0*/  ULDC UR4, c[0x0][0xc14] ;  /* 0x0003050000047ab9 */ /* 0x000fc60000000800 */
[----:B------:R-:W0:Y:S01]  /*0af0*/  LDS.128 R196, [R2+0x288d0] ;  /* 0x0288d00002c47984 */ /* 0x000e220000000c00 */
[----:B------:R-:W-:Y:S06]  /*0b00*/  BAR.ARV 0x4, 0x120 ;  /* 0x0104800000007b1d */ /* 0x000fec0000002000 */
[----:B0-----:R-:W-:-:S13]  /*0b10*/  ISETP.GE.AND P0, PT, R199, UR4, PT ;  /* 0x00000004c7007c0c */ /* 0x001fda000bf06270 */
[----:B------:R-:W-:Y:S05]  /*0b20*/  @P0 BRA `(.L_x_1316) ;  /* 0x0000024400a80947 */ /* 0x000fea0003800000 */
[----:B------:R-:W-:Y:S01]  /*0b30*/  VIADD R229, R3, 0xffffff80 ;  /* 0xffffff8003e57836 */ /* 0x000fe20000000000 */
[----:B------:R-:W-:Y:S01]  /*0b40*/  R2UR UR38, R2 ;  /* 0x00000000022672ca */ /* 0x000fe200000e0000 */
[----:B------:R-:W-:Y:S01]  /*0b50*/  IMAD.MOV.U32 R221, RZ, RZ, RZ ;  /* 0x000000ffffdd7224 */ /* 0x000fe200078e00ff */
[----:B------:R-:W-:Y:S01]  /*0b60*/  CS2R R184, SRZ ;  /* 0x0000000000b87805 */ /* 0x000fe2000001ff00 */
[----:B------:R-:W-:Y:S01]  /*0b70*/  IMAD.MOV.U32 R194, RZ, RZ, RZ ;  /* 0x000000ffffc27224 */ /* 0x000fe200078e00ff */
[----:B------:R-:W-:Y:S01]  /*0b80*/  SHF.R.S32.HI R0, RZ, 0x1f, R229 ;  /* 0x0000001fff007819 */ /* 0x000fe200000114e5 */
[----:B------:R-:W-:Y:S01]  /*0b90*/  IMAD.MOV.U32 R186, RZ, RZ, RZ ;  /* 0x000000ffffba7224 */ /* 0x000fe200078e00ff */
[----:B------:R-:W-:Y:S02]  /*0ba0*/  ULOP3.LUT UR39, UR36, 0x1, URZ, 0xfc, !UPT ;  /* 0x0000000124277892 */ /* 0x000fe4000f8efc3f */
[CC--:B------:R-:W-:Y:S02]  /*0bb0*/  LEA.HI R4, R0.reuse, R229.reuse, RZ, 0x7 ;  /* 0x000000e500047211 */ /* 0x0c0fe400078f38ff */
[----:B------:R-:W-:-:S02]  /*0bc0*/  LEA.HI R5, R0, R229, RZ, 0x5 ;  /* 0x000000e500057211 */ /* 0x000fc400078f28ff */
[C---:B------:R-:W-:Y:S01]  /*0bd0*/  LOP3.LUT R6, R4.reuse, 0xffffff80, RZ, 0xc0, !PT ;  /* 0xffffff8004067812 */ /* 0x040fe200078ec0ff */
[----:B------:R-:W-:Y:S01]  /*0be0*/  UIADD3 UR38, UR38, 0x10400, URZ ;  /* 0x0001040026267890 */ /* 0x000fe2000fffe03f */
[----:B------:R-:W-:Y:S01]  /*0bf0*/  SHF.R.S32.HI R227, RZ, 0x7, R4 ;  /* 0x00000007ffe37819 */ /* 0x000fe20000011404 */
[----:B------:R-:W-:Y:S02]  /*0c00*/  IMAD.SHL.U32 R5, R5, 0x20, RZ ;  /* 0x0000002005057824 */ /* 0x000fe400078e00ff */
[----:B------:R-:W-:Y:S01]  /*0c10*/  IMAD.IADD R223, R229, 0x1, -R6 ;  /* 0x00000001e5df7824 */ /* 0x000fe200078e0a06 */
[----:B------:R-:W-:Y:S02]  /*0c20*/  LEA.HI R4, R4, R227, RZ, 0x1 ;  /* 0x000000e304047211 */ /* 0x000fe400078f08ff */
[----:B------:R-:W-:Y:S02]  /*0c30*/  LOP3.LUT R5, R5, 0xfffffc00, RZ, 0xc0, !PT ;  /* 0xfffffc0005057812 */ /* 0x000fe400078ec0ff */
[----:B------:R-:W-:-:S02]  /*0c40*/  SHF.R.S32.HI R10, RZ, 0x1f, R223 ;  /* 0x0000001fff0a7819 */ /* 0x000fc400000114df */
[----:B------:R-:W-:Y:S02]  /*0c50*/  LOP3.LUT R4, R4, 0x3fffffe, RZ, 0xc0, !PT ;  /* 0x03fffffe04047812 */ /* 0x000fe400078ec0ff */
[CC--:B------:R-:W-:Y:S02]  /*0c60*/  LEA.HI R7, R10.reuse, R223.reuse, RZ, 0x2 ;  /* 0x000000df0a077211 */ /* 0x0c0fe400078f10ff */
[----:B------:R-:W-:Y:S01]  /*0c70*/  LEA.HI R10, R10, R223, RZ, 0x5 ;  /* 0x000000df0a0a7211 */ /* 0x000fe200078f28ff */
[----:B------:R-:W-:Y:S01]  /*0c80*/  IMAD.IADD R4, R227, 0x1, -R4 ;  /* 0x00000001e3047824 */ /* 0x000fe200078e0a04 */
[--C-:B------:R-:W-:Y:S02]  /*0c90*/  SHF.R.S32.HI R6, RZ, 0x2, R7.reuse ;  /* 0x00000002ff067819 */ /* 0x100fe40000011407 */
[----:B------:R-:W-:Y:S02]  /*0ca0*/  SHF.R.S32.HI R3, RZ, 0x1f, R7 ;  /* 0x0000001fff037819 */ /* 0x000fe40000011407 */
[----:B------:R-:W-:-:S02]  /*0cb0*/  SHF.R.S32.HI R10, RZ, 0x5, R10 ;  /* 0x00000005ff0a7819 */ /* 0x000fc4000001140a */
[----:B------:R-:W-:Y:S02]  /*0cc0*/  LEA.HI R8, R3, R6, RZ, 0x3 ;  /* 0x0000000603087211 */ /* 0x000fe400078f18ff */
[----:B------:R-:W-:Y:S02]  /*0cd0*/  LEA.HI R3, R0, R229, RZ, 0x4 ;  /* 0x000000e500037211 */ /* 0x000fe400078f20ff */
[----:B------:R-:W-:Y:S02]  /*0ce0*/  LOP3.LUT R9, R8, 0xfffffff8, RZ, 0xc0, !PT ;  /* 0xfffffff808097812 */ /* 0x000fe400078ec0ff */
[----:B------:R-:W-:-:S03]  /*0cf0*/  SHF.R.S32.HI R8, RZ, 0x4, R3 ;  /* 0x00000004ff087819 */ /* 0x000fc60000011403 */
[----:B------:R-:W-:Y:S01]  /*0d00*/  IMAD.IADD R9, R6, 0x1, -R9 ;  /* 0x0000000106097824 */ /* 0x000fe200078e0a09 */
[C---:B------:R-:W-:Y:S02]  /*0d10*/  LOP3.LUT R6, R3.reuse, 0x3fffff0, RZ, 0xc0, !PT ;  /* 0x03fffff003067812 */ /* 0x040fe400078ec0ff */
[----:B------:R-:W-:Y:S01]  /*0d20*/  LEA.HI R3, R3, R8, RZ, 0x1 ;  /* 0x0000000803037211 */ /* 0x000fe200078f08ff */
[----:B------:R-:W-:Y:S02]  /*0d30*/  IMAD R9, R10, 0x10, R9 ;  /* 0x000000100a097824 */ /* 0x000fe400078e0209 */
[----:B------:R-:W-:Y:S01]  /*0d40*/  IMAD.IADD R6, R229, 0x1, -R6 ;  /* 0x00000001e5067824 */ /* 0x000fe200078e0a06 */
[----:B------:R-:W-:Y:S01]  /*0d50*/  LOP3.LUT R3, R3, 0x1ffffffe, RZ, 0xc0, !PT ;  /* 0x1ffffffe03037812 */ /* 0x000fe200078ec0ff */
[----:B------:R-:W-:Y:S02]  /*0d60*/  IMAD R204, R4, 0x40, R9 ;  /* 0x0000004004cc7824 */ /* 0x000fe400078e0209 */
[----:B------:R-:W-:-:S02]  /*0d70*/  IMAD R6, R6, 0x40, R5 ;  /* 0x0000004006067824 */ /* 0x000fc400078e0205 */
[----:B------:R-:W-:-:S04]  /*0d80*/  IMAD.IADD R3, R8, 0x1, -R3 ;  /* 0x0000000108037824 */ /* 0x000fc800078e0a03 */
[----:B------:R-:W-:Y:S01]  /*0d90*/  IMAD R228, R3, 0x8, R6 ;  /* 0x0000000803e47824 */ /* 0x000fe200078e0206 */
[CC--:B------:R-:W-:Y:S02]  /*0da0*/  LEA.HI R3, R0.reuse, R229.reuse, RZ, 0x6 ;  /* 0x000000e500037211 */ /* 0x0c0fe400078f30ff */
[----:B------:R-:W-:-:S03]  /*0db0*/  LEA.HI R0, R0, R229, RZ, 0x3 ;  /* 0x000000e500007211 */ /* 0x000fc600078f18ff */
[----:B------:R-:W-:Y:S01]  /*0dc0*/  IMAD.SHL.U32 R3, R3, 0x8, RZ ;  /* 0x0000000803037824 */ /* 0x000fe200078e00ff */
[----:B------:R-:W-:Y:S02]  /*0dd0*/  SHF.R.S32.HI R18, RZ, 0x3, R0 ;  /* 0x00000003ff127819 */ /* 0x000fe40000011400 */
[----:B------:R-:W-:Y:S02]  /*0de0*/  LOP3.LUT R4, R0, 0xfffffff8, RZ, 0xc0, !PT ;  /* 0xfffffff800047812 */ /* 0x000fe400078ec0ff */
[----:B------:R-:W-:Y:S01]  /*0df0*/  LOP3.LUT R212, R3, 0xfffffe00, RZ, 0xc0, !PT ;  /* 0xfffffe0003d47812 */ /* 0x000fe200078ec0ff */
[C---:B------:R-:W-:Y:S01]  /*0e00*/  VIADD R189, R18.reuse, 0x20 ;  /* 0x0000002012bd7836 */ /* 0x040fe20000000000 */
[----:B------:R-:W-:Y:S01]  /*0e10*/  SHF.R.S32.HI R19, RZ, 0x1f, R18 ;  /* 0x0000001fff137819 */ /* 0x000fe20000011412 */
[C---:B------:R-:W-:Y:S02]  /*0e20*/  VIADD R188, R18.reuse, 0x40 ;  /* 0x0000004012bc7836 */ /* 0x040fe40000000000 */
[C---:B------:R-:W-:Y:S01]  /*0e30*/  VIADD R190, R18.reuse, 0x60 ;  /* 0x0000006012be7836 */ /* 0x040fe20000000000 */
[----:B------:R-:W-:Y:S01]  /*0e40*/  SHF.R.S32.HI R0, RZ, 0x1f, R189 ;  /* 0x0000001fff007819 */ /* 0x000fe200000114bd */
[----:B------:R-:W-:Y:S01]  /*0e50*/  IMAD.IADD R219, R229, 0x1, -R4 ;  /* 0x00000001e5db7824 */ /* 0x000fe200078e0a04 */
[----:B------:R-:W-:Y:S01]  /*0e60*/  SHF.R.S32.HI R5, RZ, 0x1f, R188 ;  /* 0x0000001fff057819 */ /* 0x000fe200000114bc */
[----:B------:R-:W-:Y:S01]  /*0e70*/  IMAD.SHL.U32 R203, R18, 0x40, RZ ;  /* 0x0000004012cb7824 */ /* 0x000fe200078e00ff */
[----:B------:R-:W-:Y:S01]  /*0e80*/  SHF.R.S32.HI R9, RZ, 0x1f, R190 ;  /* 0x0000001fff097819 */ /* 0x000fe200000114be */
[----:B------:R-:W-:Y:S01]  /*0e90*/  IMAD.SHL.U32 R202, R189, 0x40, RZ ;  /* 0x00000040bdca7824 */ /* 0x000fe200078e00ff */
[----:B------:R-:W-:Y:S01]  /*0ea0*/  LEA.HI R0, R0, R189, RZ, 0x3 ;  /* 0x000000bd00007211 */ /* 0x000fe200078f18ff */
[----:B------:R-:W-:Y:S01]  /*0eb0*/  IMAD.SHL.U32 R201, R188, 0x40, RZ ;  /* 0x00000040bcc97824 */ /* 0x000fe200078e00ff */
[----:B------:R-:W-:Y:S01]  /*0ec0*/  LEA.HI R5, R5, R188, RZ, 0x3 ;  /* 0x000000bc05057211 */ /* 0x000fe200078f18ff */
[----:B------:R-:W-:Y:S01]  /*0ed0*/  IMAD.SHL.U32 R200, R190, 0x40, RZ ;  /* 0x00000040bec87824 */ /* 0x000fe200078e00ff */
[----:B------:R-:W-:Y:S01]  /*0ee0*/  LEA.HI R9, R9, R190, RZ, 0x3 ;  /* 0x000000be09097211 */ /* 0x000fe200078f18ff */
[----:B------:R-:W-:Y:S01]  /*0ef0*/  IMAD.SHL.U32 R16, R219, 0x8, RZ ;  /* 0x00000008db107824 */ /* 0x000fe200078e00ff */
[----:B------:R-:W-:Y:S01]  /*0f00*/  LOP3.LUT R3, R203, 0x1c0, RZ, 0xc0, !PT ;  /* 0x000001c0cb037812 */ /* 0x000fe200078ec0ff */
[----:B------:R-:W-:Y:S01]  /*0f10*/  IMAD.SHL.U32 R0, R0, 0x40, RZ ;  /* 0x0000004000007824 */ /* 0x000fe200078e00ff */
[----:B------:R-:W-:Y:S01]  /*0f20*/  LOP3.LUT R202, R202, 0x1c0, RZ, 0xc0, !PT ;  /* 0x000001c0caca7812 */ /* 0x000fe200078ec0ff */
[----:B------:R-:W-:Y:S01]  /*0f30*/  IMAD.SHL.U32 R5, R5, 0x40, RZ ;  /* 0x0000004005057824 */ /* 0x000fe200078e00ff */
[----:B------:R-:W-:Y:S01]  /*0f40*/  LOP3.LUT R201, R201, 0x1c0, RZ, 0xc0, !PT ;  /* 0x000001c0c9c97812 */ /* 0x000fe200078ec0ff */
[----:B------:R-:W-:Y:S01]  /*0f50*/  IMAD.SHL.U32 R9, R9, 0x40, RZ ;  /* 0x0000004009097824 */ /* 0x000fe200078e00ff */
[----:B------:R-:W-:Y:S01]  /*0f60*/  LOP3.LUT R200, R200, 0x1c0, RZ, 0xc0, !PT ;  /* 0x000001c0c8c87812 */ /* 0x000fe200078ec0ff */
[----:B------:R-:W-:Y:S01]  /*0f70*/  IMAD.SHL.U32 R22, R219, 0x4, RZ ;  /* 0x00000004db167824 */ /* 0x000fe200078e00ff */
[----:B------:R-:W-:Y:S01]  /*0f80*/  SHF.R.U32.HI R211, RZ, 0x3, R3 ;  /* 0x00000003ffd37819 */ /* 0x000fe20000011603 */
[----:B------:R-:W-:Y:S01]  /*0f90*/  VIADD R195, R16, 0x40 ;  /* 0x0000004010c37836 */ /* 0x000fe20000000000 */
[----:B------:R-:W-:Y:S01]  /*0fa0*/  LOP3.LUT R214, R3, 0x38, R16, 0xf8, !PT ;  /* 0x0000003803d67812 */ /* 0x000fe200078ef810 */
[----:B------:R-:W-:Y:S01]  /*0fb0*/  VIADD R187, R22, 0x20 ;  /* 0x0000002016bb7836 */ /* 0x000fe20000000000 */
[----:B------:R-:W-:-:S02]  /*0fc0*/  LOP3.LUT R4, R7, 0x7ffffffc, RZ, 0xc0, !PT ;  /* 0x7ffffffc07047812 */ /* 0x000fc400078ec0ff */
[----:B------:R-:W-:Y:S02]  /*0fd0*/  SHF.R.U32.HI R209, RZ, 0x3, R202 ;  /* 0x00000003ffd17819 */ /* 0x000fe400000116ca */
[----:B------:R-:W-:Y:S01]  /*0fe0*/  LOP3.LUT R3, R202, 0x38, R16, 0xf8, !PT ;  /* 0x00000038ca037812 */ /* 0x000fe200078ef810 */
[----:B------:R-:W-:Y:S01]  /*0ff0*/  IMAD.IADD R191, R223, 0x1, -R4 ;  /* 0x00000001dfbf7824 */ /* 0x000fe200078e0a04 */
[----:B------:R-:W-:Y:S02]  /*1000*/  SHF.R.U32.HI R207, RZ, 0x3, R201 ;  /* 0x00000003ffcf7819 */ /* 0x000fe400000116c9 */
[----:B------:R-:W-:Y:S02]  /*1010*/  LOP3.LUT R6, R201, 0x38, R16, 0xf8, !PT ;  /* 0x00000038c9067812 */ /* 0x000fe400078ef810 */
[----:B------:R-:W-:Y:S02]  /*1020*/  SHF.R.U32.HI R205, RZ, 0x3, R200 ;  /* 0x00000003ffcd7819 */ /* 0x000fe400000116c8 */
[----:B------:R-:W-:-:S02]  /*1030*/  LOP3.LUT R7, R200, 0x38, R16, 0xf8, !PT ;  /* 0x00000038c8077812 */ /* 0x000fc400078ef810 */
[----:B------:R-:W-:Y:S02]  /*1040*/  LOP3.LUT R210, R0, 0xfffffe00, RZ, 0xc0, !PT ;  /* 0xfffffe0000d27812 */ /* 0x000fe400078ec0ff */
[----:B------:R-:W-:Y:S02]  /*1050*/  LOP3.LUT R208, R5, 0xfffffe00, RZ, 0xc0, !PT ;  /* 0xfffffe0005d07812 */ /* 0x000fe400078ec0ff */
[----:B------:R-:W-:Y:S02]  /*1060*/  LOP3.LUT R206, R9, 0xfffffe00, RZ, 0xc0, !PT ;  /* 0xfffffe0009ce7812 */ /* 0x000fe400078ec0ff */
[----:B------:R-:W-:Y:S02]  /*1070*/  LOP3.LUT R214, R212, R214, R211, 0xf6, !PT ;  /* 0x000000d6d4d67212 */ /* 0x000fe400078ef6d3 */
[----:B------:R-:W-:Y:S02]  /*1080*/  LOP3.LUT R3, R210, R3, R209, 0xf6, !PT ;  /* 0x00000003d2037212 */ /* 0x000fe400078ef6d1 */
[----:B------:R-:W-:-:S02]  /*1090*/  LOP3.LUT R6, R208, R6, R207, 0xf6, !PT ;  /* 0x00000006d0067212 */ /* 0x000fc400078ef6cf */
[----:B------:R-:W-:Y:S02]  /*10a0*/  LOP3.LUT R7, R206, R7, R205, 0xf6, !PT ;  /* 0x00000007ce077212 */ /* 0x000fe400078ef6cd */
[----:B------:R-:W-:Y:S02]  /*10b0*/  SHF.R.S32.HI R217, RZ, 0x1f, R189 ;  /* 0x0000001fffd97819 */ /* 0x000fe400000114bd */
[----:B------:R-:W-:Y:S02]  /*10c0*/  SHF.R.S32.HI R216, RZ, 0x1f, R188 ;  /* 0x0000001fffd87819 */ /* 0x000fe400000114bc */
[----:B------:R-:W-:Y:S02]  /*10d0*/  SHF.R.S32.HI R215, RZ, 0x1f, R190 ;  /* 0x0000001fffd77819 */ /* 0x000fe400000114be */
[----:B------:R-:W-:Y:S02]  /*10e0*/  SHF.R.S32.HI R17, RZ, 0x1f, R16 ;  /* 0x0000001fff117819 */ /* 0x000fe40000011410 */
[----:B------:R-:W-:-:S02]  /*10f0*/  LEA R213, R214, UR38, 0x1 ;  /* 0x00000026d6d57c11 */ /* 0x000fc4000f8e08ff */
[----:B------:R-:W-:Y:S02]  /*1100*/  LEA R226, R3, UR38, 0x1 ;  /* 0x0000002603e27c11 */ /* 0x000fe4000f8e08ff */
[----:B------:R-:W-:Y:S02]  /*1110*/  LEA R225, R6, UR38, 0x1 ;  /* 0x0000002606e17c11 */ /* 0x000fe4000f8e08ff */
[----:B------:R-:W-:-:S07]  /*1120*/  LEA R224, R7, UR38, 0x1 ;  /* 0x0000002607e07c11 */ /* 0x000fce000f8e08ff */
.L_x_1596:
[----:B------:R-:W-:Y:S05]  /*1130*/  YIELD ;  /* 0x0000000000007946 */ /* 0x000fea0003800000 */
[----:B------:R-:W-:Y:S01]  /*1140*/  ULDC.64 UR4, c[0x0][0xa28] ;  /* 0x00028a0000047ab9 */ /* 0x000fe20000000a00 */
[----:B0-2345:R-:W0:Y:S01]  /*1150*/  LDC.64 R6, c[0x0][0xa08] ;  /* 0x00028200ff067b82 */ /* 0x03de220000000a00 */
[----:B------:R-:W-:Y:S01]  /*1160*/  ISETP.NE.U32.AND P1, PT, RZ, UR4, PT ;  /* 0x00000004ff007c0c */ /* 0x000fe2000bf25070 */
[----:B------:R-:W-:Y:S02]  /*1170*/  IMAD.MOV.U32 R0, RZ, RZ, RZ ;  /* 0x000000ffff007224 */ /* 0x000fe400078e00ff */
[----:B------:R-:W-:Y:S01]  /*1180*/  IMAD.MOV.U32 R28, RZ, RZ, RZ ;  /* 0x000000ffff1c7224 */ /* 0x000fe200078e00ff */
[----:B------:R-:W-:Y:S01]  /*1190*/  ISETP.NE.AND.EX P1, PT, RZ, UR5, PT, P1 ;  /* 0x00000005ff007c0c */ /* 0x000fe2000bf25310 */
[----:B------:R-:W-:-:S02]  /*11a0*/  ULDC.64 UR4, c[0x0][0xa18] ;  /* 0x0002860000047ab9 */ /* 0x000fc40000000a00 */
[----:B------:R-:W-:-:S04]  /*11b0*/  ISETP.NE.U32.AND P2, PT, RZ, UR4, PT ;  /* 0x00000004ff007c0c */ /* 0x000fc8000bf45070 */
[----:B------:R-:W-:Y:S01]  /*11c0*/  ISETP.NE.AND.EX P2, PT, RZ, UR5, PT, P2 ;  /* 0x00000005ff007c0c */ /* 0x000fe2000bf45320 */
[----:B------:R-:W-:Y:S02]  /*11d0*/  ULDC.64 UR4, c[0x0][0xa08] ;  /* 0x0002820000047ab9 */ /* 0x000fe40000000a00 */
[----:B------:R-:W-:-:S03]  /*11e0*/  ISETP.NE.U32.AND P0, PT, RZ, UR4, PT ;  /* 0x00000004ff007c0c */ /* 0x000fc6000bf05070 */
[----:B------:R-:W1:Y:S01]  /*11f0*/  @P1 LDC.64 R4, c[0x0][0xa28] ;  /* 0x00028a00ff041b82 */ /* 0x000e620000000a00 */
[----:B------:R-:W-:Y:S01]  /*1200*/  ISETP.NE.AND.EX P0, PT, RZ, UR5, PT, P0 ;  /* 0x00000005ff007c0c */ /* 0x000fe2000bf05300 */
[----:B0-----:R-:W-:-:S06]  /*1210*/  IMAD.WIDE R10, R199, 0x4, R6 ;  /* 0x00000004c70a7825 */ /* 0x001fcc00078e0206 */
[----:B------:R-:W0:Y:S01]  /*1220*/  @P2 LDC.64 R8, c[0x0][0xa18] ;  /* 0x00028600ff082b82 */ /* 0x000e220000000a00 */
[----:B------:R-:W-:Y:S02]  /*1230*/  ULDC UR4, c[0x0][0x288] ;  /* 0x0000a20000047ab9 */ /* 0x000fe40000000800 */
[----:B------:R-:W-:Y:S01]  /*1240*/  IMAD.U32 R193, RZ, RZ, UR4 ;  /* 0x00000004ffc17e24 */ /* 0x000fe2000f8e00ff */
[----:B------:R-:W-:Y:S02]  /*1250*/  ULDC.64 UR4, c[0x0][0x3f8] ;  /* 0x0000fe0000047ab9 */ /* 0x000fe40000000a00 */
[----:B------:R2:W5:Y:S01]  /*1260*/  @P0 LDG.E R28, desc[UR56][R10.64] ;  /* 0x000000380a1c0981 */ /* 0x000562000c1e1900 */
[----:B-1----:R-:W-:-:S05]  /*1270*/  @P1 IMAD.WIDE R4, R199, 0x4, R4 ;  /* 0x00000004c7041825 */ /* 0x002fca00078e0204 */
[----:B------:R2:W5:Y:S01]  /*1280*/  @P1 LDG.E R0, desc[UR56][R4.64] ;  /* 0x0000003804001981 */ /* 0x000562000c1e1900 */
[----:B0-----:R-:W-:-:S05]  /*1290*/  @P2 IMAD.WIDE R6, R199, 0x4, R8 ;  /* 0x00000004c7062825 */ /* 0x001fca00078e0208 */
[----:B------:R2:W5:Y:S01]  /*12a0*/  @P2 LDG.E R193, desc[UR56][R6.64] ;  /* 0x0000003806c12981 */ /* 0x000562000c1e1900 */
[----:B------:R-:W-:-:S03]  /*12b0*/  UISETP.NE.U32.AND UP0, UPT, UR4, URZ, UPT ;  /* 0x0000003f0400728c */ /* 0x000fc6000bf05070 */
[----:B------:R-:W-:Y:S01]  /*12c0*/  ULDC UR4, c[0x0][0x404] ;  /* 0x0001010000047ab9 */ /* 0x000fe20000000800 */
[----:B------:R-:W-:-:S03]  /*12d0*/  UISETP.NE.AND.EX UP0, UPT, UR5, URZ, UPT, UP0 ;  /* 0x0000003f0500728c */ /* 0x000fc6000bf05300 */
[----:B------:R-:W-:Y:S01]  /*12e0*/  ULDC UR5, c[0x0][0x2e0] ;  /* 0x0000b80000057ab9 */ /* 0x000fe20000000800 */
[----:B------:R-:W-:-:S04]  /*12f0*/  USEL UR4, UR4, 0x1, UP0 ;  /* 0x0000000104047887 */ /* 0x000fc80008000000 */
[----:B------:R-:W-:-:S03]  /*1300*/  UIMAD UR4, UR4, UR5, URZ ;  /* 0x00000005040472a4 */ /* 0x000fc6000f8e023f */
[----:B------:R-:W-:Y:S02]  /*1310*/  ULDC UR5, c[0x0][0x338] ;  /* 0x0000ce0000057ab9 */ /* 0x000fe40000000800 */
[----:B------:R-:W-:Y:S02]  /*1320*/  IMAD.U32 R24, RZ, RZ, UR5 ;  /* 0x00000005ff187e24 */ /* 0x000fe4000f8e00ff */
[----:B------:R-:W-:Y:S01]  /*1330*/  IMAD.U32 R27, RZ, RZ, UR4 ;  /* 0x00000004ff1b7e24 */ /* 0x000fe2000f8e00ff */
[----:B--2---:R-:W-:Y:S06]  /*1340*/  @P2 BRA `(.L_x_1317) ;  /* 0x0000000000242947 */ /* 0x004fec0003800000 */
[----:B------:R-:W-:Y:S02]  /*1350*/  ULDC.64 UR4, c[0x0][0xa00] ;  /* 0x0002800000047ab9 */ /* 0x000fe40000000a00 */
[----:B------:R-:W-:-:S04]  /*1360*/  ISETP.NE.U32.AND P1, PT, RZ, UR4, PT ;  /* 0x00000004ff007c0c */ /* 0x000fc8000bf25070 */
[----:B------:R-:W-:-:S13]  /*1370*/  ISETP.NE.AND.EX P1, PT, RZ, UR5, PT, P1 ;  /* 0x00000005ff007c0c */ /* 0x000fda000bf25310 */
[----:B------:R-:W-:Y:S05]  /*1380*/  @!P1 BRA `(.L_x_1317) ;  /* 0x0000000000149947 */ /* 0x000fea0003800000 */
[----:B------:R-:W0:Y:S02]  /*1390*/  LDC.64 R4, c[0x0][0xa00] ;  /* 0x00028000ff047b82 */ /* 0x000e240000000a00 */
[----:B0-----:R-:W-:-:S05]  /*13a0*/  IMAD.WIDE R4, R199, 0x4, R4 ;  /* 0x00000004c7047825 */ /* 0x001fca00078e0204 */
[----:B-----5:R-:W2:Y:S04]  /*13b0*/  LDG.E R193, desc[UR56][R4.64] ;  /* 0x0000003804c17981 */ /* 0x020ea8000c1e1900 */
[----:B------:R-:W2:Y:S02]  /*13c0*/  LDG.E R6, desc[UR56][R4.64+0x4] ;  /* 0x0000043804067981 */ /* 0x000ea4000c1e1900 */
[----:B--2---:R-:W-:-:S07]  /*13d0*/  IMAD.IADD R193, R6, 0x1, -R193 ;  /* 0x0000000106c17824 */ /* 0x004fce00078e0ac1 */
.L_x_1317:
[----:B------:R-:W-:Y:S01]  /*13e0*/  ULDC.64 UR4, c[0x0][0xa20] ;  /* 0x0002880000047ab9 */ /* 0x000fe20000000a00 */
[----:B------:R-:W-:Y:S01]  /*13f0*/  IMAD.MOV.U32 R222, RZ, RZ, R197 ;  /* 0x000000ffffde7224 */ /* 0x000fe200078e00c5 */
[----:B------:R-:W-:Y:S01]  /*1400*/  ISETP.NE.U32.AND P1, PT, RZ, UR4, PT ;  /* 0x00000004ff007c0c */ /* 0x000fe2000bf25070 */
[----:B------:R-:W-:Y:S02]  /*1410*/  IMAD.MOV.U32 R218, RZ, RZ, R198 ;  /* 0x000000ffffda7224 */ /* 0x000fe400078e00c6 */
[----:B------:R-:W-:Y:S01]  /*1420*/  IMAD.MOV.U32 R220, RZ, RZ, R199 ;  /* 0x000000ffffdc7224 */ /* 0x000fe200078e00c7 */
[----:B------:R-:W-:-:S13]  /*1430*/  ISETP.NE.AND.EX P1, PT, RZ, UR5, PT, P1 ;  /* 0x00000005ff007c0c */ /* 0x000fda000bf25310 */
[----:B------:R-:W-:Y:S05]  /*1440*/  @!P1 BRA `(.L_x_1318) ;  /* 0x0000000000109947 */ /* 0x000fea0003800000 */
[----:B------:R-:W0:Y:S02]  /*1450*/  LDC.64 R4, c[0x0][0xa20] ;  /* 0x00028800ff047b82 */ /* 0x000e240000000a00 */
[----:B0-----:R-:W-:-:S05]  /*1460*/  IMAD.WIDE R4, R199, 0x4, R4 ;  /* 0x00000004c7047825 */ /* 0x001fca00078e0204 */
[----:B------:R0:W5:Y:S01]  /*1470*/  LDG.E R27, desc[UR56][R4.64] ;  /* 0x00000038041b7981 */ /* 0x000162000c1e1900 */
[----:B------:R-:W-:Y:S05]  /*1480*/  BRA `(.L_x_1319) ;  /* 0x0000000000107947 */ /* 0x000fea0003800000 */
.L_x_1318:
[----:B------:R-:W-:Y:S05]  /*1490*/  @!P0 BRA `(.L_x_1319) ;  /* 0x00000000000c8947 */ /* 0x000fea0003800000 */
[----:B------:R-:W2:Y:S04]  /*14a0*/  LDG.E R4, desc[UR56][R10.64] ;  /* 0x000000380a047981 */ /* 0x000ea8000c1e1900 */
[----:B------:R-:W2:Y:S02]  /*14b0*/  LDG.E R27, desc[UR56][R10.64+0x4] ;  /* 0x000004380a1b7981 */ /* 0x000ea4000c1e1900 */
[----:B--2---:R-:W-:-:S07]  /*14c0*/  IMAD.IADD R27, R27, 0x1, -R4 ;  /* 0x000000011b1b7824 */ /* 0x004fce00078e0a04 */
.L_x_1319:
[----:B------:R-:W-:Y:S01]  /*14d0*/  ULDC.64 UR4, c[0x0][0xa10] ;  /* 0x0002840000047ab9 */ /* 0x000fe20000000a00 */
[----:B------:R-:W1:Y:S01]  /*14e0*/  LDC.64 R10, c[0x0][0x9e0] ;  /* 0x00027800ff0a7b82 */ /* 0x000e620000000a00 */
[----:B------:R-:W-:-:S04]  /*14f0*/  ISETP.NE.U32.AND P0, PT, RZ, UR4, PT ;  /* 0x00000004ff007c0c */ /* 0x000fc8000bf05070 */
[----:B------:R-:W-:Y:S01]  /*1500*/  ISETP.NE.AND.EX P0, PT, RZ, UR5, PT, P0 ;  /* 0x00000005ff007c0c */ /* 0x000fe2000bf05300 */
[----:B------:R-:W-:Y:S02]  /*1510*/  ULDC.64 UR4, c[0x0][0xa30] ;  /* 0x00028c0000047ab9 */ /* 0x000fe40000000a00 */
[----:B------:R-:W-:-:S04]  /*1520*/  ISETP.NE.U32.AND P1, PT, RZ, UR4, PT ;  /* 0x00000004ff007c0c */ /* 0x000fc8000bf25070 */
[----:B------:R-:W-:-:S06]  /*1530*/  ISETP.NE.AND.EX P1, PT, RZ, UR5, PT, P1 ;  /* 0x00000005ff007c0c */ /* 0x000fcc000bf25310 */
[----:B0-----:R-:W0:Y:S08]  /*1540*/  @P0 LDC.64 R4, c[0x0][0xa10] ;  /* 0x00028400ff040b82 */ /* 0x001e300000000a00 */
[----:B------:R-:W2:Y:S01]  /*1550*/  @P1 LDC.64 R6, c[0x0][0xa30] ;  /* 0x00028c00ff061b82 */ /* 0x000ea20000000a00 */
[----:B0-----:R-:W-:-:S05]  /*1560*/  @P0 IMAD.WIDE R4, R199, 0x4, R4 ;  /* 0x00000004c7040825 */ /* 0x001fca00078e0204 */
[----:B------:R-:W3:Y:S04]  /*1570*/  @P0 LDG.E R3, desc[UR56][R4.64] ;  /* 0x0000003804030981 */ /* 0x000ee8000c1e1900 */
[----:B------:R-:W3:Y:S01]  /*1580*/  @P0 LDG.E R8, desc[UR56][R4.64+0x4] ;  /* 0x0000043804080981 */ /* 0x000ee2000c1e1900 */
[----:B-----5:R-:W-:Y:S02]  /*1590*/  IMAD.MOV.U32 R117, RZ, RZ, R27 ;  /* 0x000000ffff757224 */ /* 0x020fe400078e001b */
[----:B--2---:R-:W-:-:S04]  /*15a0*/  @P1 IMAD.WIDE R6, R199, 0x4, R6 ;  /* 0x00000004c7061825 */ /* 0x004fc800078e0206 */
[----:B------:R-:W-:Y:S01]  /*15b0*/  IMAD.IADD R9, R27, 0x1, -R0 ;  /* 0x000000011b097824 */ /* 0x000fe200078e0a00 */
[----:B------:R0:W5:Y:S01]  /*15c0*/  @P1 LDG.E R117, desc[UR56][R6.64] ;  /* 0x0000003806751981 */ /* 0x000162000c1e1900 */
[----:B-1----:R-:W-:Y:S02]  /*15d0*/  ISETP.GE.AND P1, PT, R11, 0x1, PT ;  /* 0x000000010b00780c */ /* 0x002fe40003f26270 */
[----:B------:R-:W-:Y:S01]  /*15e0*/  LEA R119, R197, 0x80, 0x7 ;  /* 0x00000080c5777811 */ /* 0x000fe200078e38ff */
[----:B---3--:R-:W-:-:S04]  /*15f0*/  @P0 IMAD.IADD R24, R8, 0x1, -R3 ;  /* 0x0000000108180824 */ /* 0x008fc800078e0a03 */
[----:B------:R-:W-:-:S04]  /*1600*/  IMAD.IADD R192, R9, 0x1, R24 ;  /* 0x0000000109c07824 */ /* 0x000fc800078e0218 */
[C---:B------:R-:W-:Y:S01]  /*1610*/  VIADD R0, R192.reuse, 0x7f ;  /* 0x0000007fc0007836 */ /* 0x040fe20000000000 */
[----:B------:R-:W-:-:S04]  /*1620*/  IADD3 R119, R192, R119, -R193 ;  /* 0x00000077c0777210 */ /* 0x000fc80007ffe8c1 */
[----:B------:R-:W-:-:S04]  /*1630*/  SHF.R.S32.HI R3, RZ, 0x1f, R0 ;  /* 0x0000001fff037819 */ /* 0x000fc80000011400 */
[----:B------:R-:W-:Y:S01]  /*1640*/  LEA.HI R3, R3, R0, RZ, 0x7 ;  /* 0x0000000003037211 */ /* 0x000fe200078f38ff */
[----:B------:R-:W-:-:S03]  /*1650*/  IMAD.IADD R0, R119, 0x1, R10 ;  /* 0x0000000177007824 */ /* 0x000fc600078e020a */
[----:B------:R-:W-:Y:S01]  /*1660*/  SHF.R.S32.HI R129, RZ, 0x7, R3 ;  /* 0x00000007ff817819 */ /* 0x000fe20000011403 */
[----:B0-----:R-:W-:Y:S06]  /*1670*/  @!P1 BRA `(.L_x_1320) ;  /* 0x0000000000489947 */ /* 0x001fec0003800000 */
[C---:B------:R-:W-:Y:S01]  /*1680*/  ISETP.GT.AND P0, PT, R119.reuse, RZ, PT ;  /* 0x000000ff7700720c */ /* 0x040fe20003f04270 */
[----:B------:R-:W-:Y:S01]  /*1690*/  BSSY B0, `(.L_x_1321) ;  /* 0x000000e000007945 */ /* 0x000fe20003800000 */
[----:B------:R-:W-:-:S11]  /*16a0*/  VIADD R3, R119, 0xffffffff ;  /* 0xffffffff77037836 */ /* 0x000fd60000000000 */
        /* <DEDUP_REMOVED lines=8> */
.L_x_1322:
[----:B------:R-:W-:-:S13]  /*1730*/  ISETP.NE.AND P0, PT, R11, 0x1, PT ;  /* 0x000000010b00780c */ /* 0x000fda0003f05270 */
[----:B------:R-:W0:Y:S02]  /*1740*/  @P0 LDC.64 R4, c[0x0][0x9e8] ;  /* 0x00027a00ff040b82 */ /* 0x000e240000000a00 */
[----:B0-----:R-:W-:-:S05]  /*1750*/  @P0 IMAD.HI.U32 R4, R3, R4, RZ ;  /* 0x0000000403040227 */ /* 0x001fca00078e00ff */
[----:B------:R-:W-:-:S07]  /*1760*/  @P0 SHF.R.U32.HI R3, RZ, R5, R4 ;  /* 0x00000005ff030219 */ /* 0x000fce0000011604 */
.L_x_1323:
[----:B------:R-:W-:Y:S05]  /*1770*/  BSYNC B0 ;  /* 0x0000000000007941 */ /* 0x000fea0003800000 */
.L_x_1321:
[----:B------:R-:W-:-:S05]  /*1780*/  IMAD R3, R3, R11, R11 ;  /* 0x0000000b03037224 */ /* 0x000fca00078e020b */
[----:B------:R-:W-:-:S07]  /*1790*/  VIMNMX R0, R0, R3, PT ;  /* 0x0000000300007248 */ /* 0x000fce0003fe0100 */
.L_x_1320:
[----:B------:R-:W-:Y:S01]  /*17a0*/  IMAD R3, R197, 0x80, -R193 ;  /* 0x00000080c5037824 */ /* 0x000fe200078e0ac1 */
[----:B------:R-:W-:-:S03]  /*17b0*/  ULDC UR4, c[0x0][0x9dc] ;  /* 0x0002770000047ab9 */ /* 0x000fc60000000800 */
[----:B------:R-:W-:-:S04]  /*17c0*/  IMAD.IADD R118, R192, 0x1, R3 ;  /* 0x00000001c0767824 */ /* 0x000fc800078e0203 */
[----:B------:R-:W-:Y:S01]  /*17d0*/  VIADD R3, R118, -UR4 ;  /* 0x8000000476037c36 */ /* 0x000fe20008000000 */
[----:B------:R-:W-:Y:S06]  /*17e0*/  @!P1 BRA `(.L_x_1324) ;  /* 0x0000000000489947 */ /* 0x000fec0003800000 */
[----:B------:R-:W-:Y:S01]  /*17f0*/  ISETP.GT.AND P0, PT, R118, -0x1, PT ;  /* 0xffffffff7600780c */ /* 0x000fe20003f04270 */
[----:B------:R-:W-:-:S12]  /*1800*/  BSSY B0, `(.L_x_1325) ;  /* 0x000000e000007945 */ /* 0x000fd80003800000 */
        /* <DEDUP_REMOVED lines=8> */
.L_x_1326:
[----:B------:R-:W-:Y:S01]  /*1890*/  ISETP.NE.AND P0, PT, R11, 0x1, PT ;  /* 0x000000010b00780c */ /* 0x000fe20003f05270 */
[----:B------:R-:W-:-:S12]  /*18a0*/  IMAD.MOV.U32 R4, RZ, RZ, R118 ;  /* 0x000000ffff047224 */ /* 0x000fd800078e0076 */
[----:B------:R-:W0:Y:S02]  /*18b0*/  @P0 LDC.64 R6, c[0x0][0x9e8] ;  /* 0x00027a00ff060b82 */ /* 0x000e240000000a00 */
[----:B0-----:R-:W-:-:S05]  /*18c0*/  @P0 IMAD.HI.U32 R6, R118, R6, RZ ;  /* 0x0000000676060227 */ /* 0x001fca00078e00ff */
[----:B------:R-:W-:-:S07]  /*18d0*/  @P0 SHF.R.U32.HI R4, RZ, R7, R6 ;  /* 0x00000007ff040219 */ /* 0x000fce0000011606 */
.L_x_1327:
[----:B------:R-:W-:Y:S05]  /*18e0*/  BSYNC B0 ;  /* 0x0000000000007941 */ /* 0x000fea0003800000 */
.L_x_1325:
[----:B------:R-:W-:-:S05]  /*18f0*/  IMAD R4, R4, R11, RZ ;  /* 0x0000000b04047224 */ /* 0x000fca00078e02ff */
[----:B------:R-:W-:-:S07]  /*1900*/  VIMNMX R3, R3, R4, !PT ;  /* 0x0000000403037248 */ /* 0x000fce0007fe0100 */
.L_x_1324:
[----:B------:R-:W-:Y:S01]  /*1910*/  VIADD R0, R0, 0x7f ;  /* 0x0000007f00007836 */ /* 0x000fe20000000000 */
[----:B------:R-:W-:-:S04]  /*1920*/  SHF.R.S32.HI R4, RZ, 0x1f, R3 ;  /* 0x0000001fff047819 */ /* 0x000fc80000011403 */
[----:B------:R-:W-:Y:S02]  /*1930*/  SHF.R.S32.HI R5, RZ, 0x1f, R0 ;  /* 0x0000001fff057819 */ /* 0x000fe40000011400 */
[----:B------:R-:W-:Y:S02]  /*1940*/  LEA.HI R4, R4, R3, RZ, 0x7 ;  /* 0x0000000304047211 */ /* 0x000fe400078f38ff */
[----:B------:R-:W-:Y:S02]  /*1950*/  LEA.HI R5, R5, R0, RZ, 0x7 ;  /* 0x0000000005057211 */ /* 0x000fe400078f38ff */
[----:B------:R-:W-:Y:S02]  /*1960*/  SHF.R.S32.HI R4, RZ, 0x7, R4 ;  /* 0x00000007ff047819 */ /* 0x000fe40000011404 */
[----:B------:R-:W-:Y:S02]  /*1970*/  SHF.R.S32.HI R0, RZ, 0x7, R5 ;  /* 0x00000007ff007819 */ /* 0x000fe40000011405 */
[----:B------:R-:W-:-:S02]  /*1980*/  VIMNMX R4, RZ, R4, !PT ;  /* 0x00000004ff047248 */ /* 0x000fc40007fe0100 */
[----:B------:R-:W-:-:S03]  /*1990*/  VIMNMX R0, R129, R0, PT ;  /* 0x0000000081007248 */ /* 0x000fc60003fe0100 */
[--C-:B------:R-:W-:Y:S02]  /*19a0*/  IMAD R4, R4, 0x80, -R9.reuse ;  /* 0x0000008004047824 */ /* 0x100fe400078e0a09 */
[----:B------:R-:W-:-:S03]  /*19b0*/  IMAD R3, R0, 0x80, -R9 ;  /* 0x0000008000037824 */ /* 0x000fc600078e0a09 */
[----:B------:R-:W-:Y:S02]  /*19c0*/  VIMNMX R4, RZ, R4, !PT ;  /* 0x00000004ff047248 */ /* 0x000fe40007fe0100 */
[----:B------:R-:W-:Y:S02]  /*19d0*/  VIMNMX R3, R3, R24, PT ;  /* 0x0000001803037248 */ /* 0x000fe40003fe0100 */
[----:B------:R-:W-:Y:S02]  /*19e0*/  SHF.R.U32.HI R25, RZ, 0x7, R4 ;  /* 0x00000007ff197819 */ /* 0x000fe40000011604 */
[----:B------:R-:W-:-:S03]  /*19f0*/  ISETP.GT.AND P0, PT, R3, R4, PT ;  /* 0x000000040300720c */ /* 0x000fc60003f04270 */
[----:B------:R-:W-:-:S10]  /*1a00*/  IMAD.MOV.U32 R26, RZ, RZ, R25 ;  /* 0x000000ffff1a7224 */ /* 0x000fd400078e0019 */
[----:B------:R-:W-:-:S05]  /*1a10*/  @P0 VIADD R0, R3, 0x7f ;  /* 0x0000007f03000836 */ /* 0x000fca0000000000 */
[----:B------:R-:W-:-:S04]  /*1a20*/  @P0 SHF.R.S32.HI R3, RZ, 0x1f, R0 ;  /* 0x0000001fff030819 */ /* 0x000fc80000011400 */
[----:B------:R-:W-:-:S04]  /*1a30*/  @P0 LEA.HI R3, R3, R0, RZ, 0x7 ;  /* 0x0000000003030211 */ /* 0x000fc800078f38ff */
[----:B------:R-:W-:Y:S02]  /*1a40*/  @P0 SHF.R.S32.HI R26, RZ, 0x7, R3 ;  /* 0x00000007ff1a0819 */ /* 0x000fe40000011403 */
[----:B------:R-:W-:Y:S02]  /*1a50*/  PLOP3.LUT P0, PT, PT, PT, PT, 0x80, 0x0 ;  /* 0x000000000000781c */ /* 0x000fe40003f0f070 */
[----:B------:R-:W-:-:S13]  /*1a60*/  ISETP.GT.AND P1, PT, R26, R25, PT ;  /* 0x000000191a00720c */ /* 0x000fda0003f24270 */
[----:B------:R-:W-:Y:S05]  /*1a70*/  @!P1 BRA `(.L_x_1328) ;  /* 0x0000007000989947 */ /* 0x000fea0003800000 */
        /* <DEDUP_REMOVED lines=20> */
.L_x_1330:
[----:B------:R-:W-:Y:S05]  /*1bc0*/  BSYNC B6 ;  /* 0x0000000000067941 */ /* 0x000fea0003800000 */
.L_x_1329:
        /* <DEDUP_REMOVED lines=20> */
.L_x_1332:
[----:B------:R-:W-:Y:S05]  /*1d10*/  BSYNC B6 ;  /* 0x0000000000067941 */ /* 0x000fea0003800000 */
.L_x_1331:
[----:B------:R-:W-:Y:S01]  /*1d20*/  ULDC.64 UR4, c[0x0][0x9f8] ;  /* 0x00027e0000047ab9 */ /* 0x000fe20000000a00 */
[----:B------:R-:W0:Y:S01]  /*1d30*/  LDC R0, c[0x0][0x428] ;  /* 0x00010a00ff007b82 */ /* 0x000e220000000800 */
[----:B------:R-:W-:-:S07]  /*1d40*/  ISETP.NE.U32.AND P0, PT, RZ, UR4, PT ;  /* 0x00000004ff007c0c */ /* 0x000fce000bf05070 */
[----:B------:R-:W1:Y:S01]  /*1d50*/  LDC.64 R38, c[0x0][0x2f0] ;  /* 0x0000bc00ff267b82 */ /* 0x000e620000000a00 */
[----:B------:R-:W-:Y:S01]  /*1d60*/  ISETP.NE.AND.EX P0, PT, RZ, UR5, PT, P0 ;  /* 0x00000005ff007c0c */ /* 0x000fe2000bf05300 */
[----:B------:R-:W2:Y:S01]  /*1d70*/  S2R R30, SR_TID.X ;  /* 0x00000000001e7919 */ /* 0x000ea20000002100 */
[----:B------:R-:W-:Y:S01]  /*1d80*/  IMAD.IADD R43, R28, 0x1, R27 ;  /* 0x000000011c2b7824 */ /* 0x000fe200078e021b */
[----:B------:R-:W-:Y:S01]  /*1d90*/  ULDC.64 UR6, c[0x0][0xa08] ;  /* 0x0002820000067ab9 */ /* 0x000fe20000000a00 */
[----:B------:R-:W-:-:S03]  /*1da0*/  ULDC.64 UR4, c[0x0][0x2f8] ;  /* 0x0000be0000047ab9 */ /* 0x000fc60000000a00 */
[----:B------:R-:W3:Y:S08]  /*1db0*/  LDC.64 R32, c[0x0][0x3d8] ;  /* 0x0000f600ff207b82 */ /* 0x000ef00000000a00 */
[----:B------:R-:W4:Y:S08]  /*1dc0*/  @P0 LDC.64 R4, c[0x0][0x9f8] ;  /* 0x00027e00ff040b82 */ /* 0x000f300000000a00 */
[----:B------:R-:W1:Y:S01]  /*1dd0*/  LDC R27, c[0x0][0x3d4] ;  /* 0x0000f500ff1b7b82 */ /* 0x000e620000000800 */
[----:B----4-:R-:W-:-:S05]  /*1de0*/  @P0 IMAD.WIDE R4, R199, 0x4, R4 ;  /* 0x00000004c7040825 */ /* 0x010fca00078e0204 */
[----:B------:R4:W4:Y:S01]  /*1df0*/  @P0 LDG.E R199, desc[UR56][R4.64] ;  /* 0x0000003804c70981 */ /* 0x000922000c1e1900 */
[----:B0-----:R-:W-:Y:S01]  /*1e00*/  ISETP.NE.AND P0, PT, R0, 0x1, PT ;  /* 0x000000010000780c */ /* 0x001fe20003f05270 */
[----:B---3--:R-:W-:Y:S01]  /*1e10*/  IMAD.WIDE.U32 R10, R18, R32, R16 ;  /* 0x00000020120a7225 */ /* 0x008fe200078e0010 */
[----:B------:R-:W-:Y:S02]  /*1e20*/  SHF.R.S32.HI R35, RZ, 0x1f, R43 ;  /* 0x0000001fff237819 */ /* 0x000fe4000001142b */
[----:B--2---:R-:W-:Y:S01]  /*1e30*/  SHF.R.U32.HI R30, RZ, 0x7, R30 ;  /* 0x00000007ff1e7819 */ /* 0x004fe2000001161e */
[----:B-1----:R-:W-:Y:S01]  /*1e40*/  IMAD.SHL.U32 R90, R38, 0x20, RZ ;  /* 0x00000020265a7824 */ /* 0x002fe200078e00ff */
[----:B------:R-:W-:Y:S01]  /*1e50*/  ISETP.GE.AND P1, PT, R16, R27, PT ;  /* 0x0000001b1000720c */ /* 0x000fe20003f26270 */
[-C--:B------:R-:W-:Y:S01]  /*1e60*/  IMAD R6, R35, R38.reuse, RZ ;  /* 0x0000002623067224 */ /* 0x080fe200078e02ff */
[----:B------:R-:W-:Y:S01]  /*1e70*/  ISETP.NE.AND P6, PT, R30, 0x1, PT ;  /* 0x000000011e00780c */ /* 0x000fe20003fc5270 */
[----:B----4-:R-:W-:Y:S01]  /*1e80*/  IMAD.WIDE.U32 R4, R43, R38, RZ ;  /* 0x000000262b047225 */ /* 0x010fe200078e00ff */
[----:B------:R-:W-:-:S02]  /*1e90*/  SHF.R.S32.HI R23, RZ, 0x1f, R22 ;  /* 0x0000001fff177819 */ /* 0x000fc40000011416 */
[----:B------:R-:W-:Y:S01]  /*1ea0*/  SHF.L.U64.HI R91, R38, 0x5, R39 ;  /* 0x00000005265b7819 */ /* 0x000fe20000010227 */
[----:B------:R-:W0:Y:S01]  /*1eb0*/  @P0 LDC R3, c[0x0][0x42c] ;  /* 0x00010b00ff030b82 */ /* 0x000e220000000800 */
[-C--:B------:R-:W-:Y:S01]  /*1ec0*/  IMAD.WIDE.U32 R40, R18, R38.reuse, R16 ;  /* 0x0000002612287225 */ /* 0x080fe200078e0010 */
[C-C-:B------:R-:W-:Y:S02]  /*1ed0*/  SHF.L.U64.HI R15, R32.reuse, 0x5, R33.reuse ;  /* 0x00000005200f7819 */ /* 0x140fe40000010221 */
[----:B------:R-:W-:Y:S01]  /*1ee0*/  SHF.L.U64.HI R110, R32, 0x7, R33 ;  /* 0x00000007206e7819 */ /* 0x000fe20000010221 */
[----:B------:R-:W-:Y:S01]  /*1ef0*/  IMAD.WIDE.U32 R88, R18, R38, R90 ;  /* 0x0000002612587225 */ /* 0x000fe200078e005a */
[----:B------:R-:W-:Y:S02]  /*1f00*/  SHF.L.U64.HI R105, R38, 0x6, R39 ;  /* 0x0000000626697819 */ /* 0x000fe40000010227 */
[----:B------:R-:W1:Y:S01]  /*1f10*/  @P0 LDC R7, c[0x0][0x430] ;  /* 0x00010c00ff070b82 */ /* 0x000e620000000800 */
[----:B------:R-:W-:-:S02]  /*1f20*/  VIADD R125, R30, 0x8 ;  /* 0x000000081e7d7836 */ /* 0x000fc40000000000 */
[----:B------:R-:W-:Y:S02]  /*1f30*/  IMAD.SHL.U32 R116, R27, 0x2, RZ ;  /* 0x000000021b747824 */ /* 0x000fe400078e00ff */
[----:B------:R-:W-:Y:S02]  /*1f40*/  IMAD.SHL.U32 R128, R38, 0x80, RZ ;  /* 0x0000008026807824 */ /* 0x000fe400078e00ff */
[----:B0-----:R-:W-:-:S04]  /*1f50*/  @P0 IMAD.HI.U32 R0, R198, R3, RZ ;  /* 0x00000003c6000227 */ /* 0x001fc800078e00ff */
[----:B------:R-:W-:Y:S01]  /*1f60*/  IMAD R3, R43, R39, R6 ;  /* 0x000000272b037224 */ /* 0x000fe200078e0206 */
[----:B-1----:R-:W-:-:S03]  /*1f70*/  @P0 SHF.R.U32.HI R198, RZ, R7, R0 ;  /* 0x00000007ffc60219 */ /* 0x002fc60000011600 */
[----:B------:R-:W-:Y:S01]  /*1f80*/  IMAD.IADD R5, R5, 0x1, R3 ;  /* 0x0000000105057824 */ /* 0x000fe200078e0203 */
[----:B------:R-:W-:Y:S01]  /*1f90*/  ISETP.NE.U32.AND P0, PT, RZ, UR6, PT ;  /* 0x00000006ff007c0c */ /* 0x000fe2000bf05070 */
[----:B------:R-:W0:Y:S01]  /*1fa0*/  LDC.64 R6, c[0x0][0x3e8] ;  /* 0x0000fa00ff067b82 */ /* 0x000e220000000a00 */
[----:B------:R-:W-:Y:S01]  /*1fb0*/  SHF.R.S32.HI R8, RZ, 0x1f, R198 ;  /* 0x0000001fff087819 */ /* 0x000fe200000114c6 */
[----:B------:R-:W-:Y:S01]  /*1fc0*/  IMAD.WIDE.U32 R4, R198, UR4, R4 ;  /* 0x00000004c6047c25 */ /* 0x000fe2000f8e0004 */
[----:B------:R-:W-:-:S03]  /*1fd0*/  ISETP.NE.AND.EX P0, PT, RZ, UR7, PT, P0 ;  /* 0x00000007ff007c0c */ /* 0x000fc6000bf05300 */
[----:B------:R-:W-:-:S04]  /*1fe0*/  IMAD R3, R8, UR4, RZ ;  /* 0x0000000408037c24 */ /* 0x000fc8000f8e02ff */
[----:B------:R-:W-:Y:S01]  /*1ff0*/  IMAD R3, R198, UR5, R3 ;  /* 0x00000005c6037c24 */ /* 0x000fe2000f8e0203 */
[----:B------:R-:W-:-:S03]  /*2000*/  ULDC.64 UR4, c[0x0][0x300] ;  /* 0x0000c00000047ab9 */ /* 0x000fc60000000a00 */
[----:B------:R-:W-:Y:S02]  /*2010*/  IMAD.IADD R5, R5, 0x1, R3 ;  /* 0x0000000105057824 */ /* 0x000fe400078e0203 */
[----:B0-----:R-:W-:Y:S01]  /*2020*/  IMAD R12, R19, R6, RZ ;  /* 0x00000006130c7224 */ /* 0x001fe200078e02ff */
[----:B------:R-:W-:-:S03]  /*2030*/  SHF.L.U64.HI R109, R6, 0x7, R7 ;  /* 0x00000007066d7819 */ /* 0x000fc60000010207 */
[----:B------:R-:W-:Y:S01]  /*2040*/  IMAD R85, R18, R7, R12 ;  /* 0x0000000712557224 */ /* 0x000fe200078e020c */
[----:B------:R-:W-:Y:S02]  /*2050*/  SHF.R.S32.HI R0, RZ, 0x1f, R199 ;  /* 0x0000001fff007819 */ /* 0x000fe400000114c7 */
[----:B------:R-:W-:Y:S02]  /*2060*/  SEL R97, R199, RZ, !P0 ;  /* 0x000000ffc7617207 */ /* 0x000fe40004000000 */
[----:B------:R-:W-:Y:S02]  /*2070*/  SEL R9, R0, RZ, !P0 ;  /* 0x000000ff00097207 */ /* 0x000fe40004000000 */
[----:B------:R-:W-:Y:S01]  /*2080*/  IADD3 R42, P0, R18, R43, RZ ;  /* 0x0000002b122a7210 */ /* 0x000fe20007f1e0ff */
[----:B------:R-:W-:-:S04]  /*2090*/  IMAD.WIDE.U32 R98, R97, UR4, R4 ;  /* 0x0000000461627c25 */ /* 0x000fc8000f8e0004 */
[----:B------:R-:W-:Y:S02]  /*20a0*/  IMAD R0, R9, UR4, RZ ;  /* 0x0000000409007c24 */ /* 0x000fe4000f8e02ff */
[----:B------:R-:W-:Y:S02]  /*20b0*/  IMAD.X R43, R19, 0x1, R35, P0 ;  /* 0x00000001132b7824 */ /* 0x000fe400000e0623 */
[----:B------:R-:W-:Y:S01]  /*20c0*/  IMAD R31, R97, UR5, R0 ;  /* 0x00000005611f7c24 */ /* 0x000fe2000f8e0200 */
[----:B------:R-:W-:Y:S05]  /*20d0*/  @!P6 WARPSYNC.ALL ;  /* 0x000000000000e948 */ /* 0x000fea0003800000 */
[----:B------:R-:W-:Y:S01]  /*20e0*/  ULDC.64 UR4, c[0x0][0x320] ;  /* 0x0000c80000047ab9 */ /* 0x000fe20000000a00 */
[----:B------:R-:W-:-:S02]  /*20f0*/  IMAD R0, R19, R32, RZ ;  /* 0x0000002013007224 */ /* 0x000fc400078e02ff */
[----:B------:R-:W-:Y:S02]  /*2100*/  IMAD R3, R8, UR4, RZ ;  /* 0x0000000408037c24 */ /* 0x000fe4000f8e02ff */
[----:B------:R-:W-:-:S04]  /*2110*/  IMAD.WIDE.U32 R4, R198, UR4, R16 ;  /* 0x00000004c6047c25 */ /* 0x000fc8000f8e0010 */
[----:B------:R-:W-:Y:S01]  /*2120*/  IMAD R3, R198, UR5, R3 ;  /* 0x00000005c6037c24 */ /* 0x000fe2000f8e0203 */
[----:B------:R-:W-:Y:S01]  /*2130*/  ULDC.64 UR4, c[0x0][0x328] ;  /* 0x0000ca0000047ab9 */ /* 0x000fe20000000a00 */
[C---:B------:R-:W-:Y:S01]  /*2140*/  IMAD R13, R18.reuse, R33, R0 ;  /* 0x00000021120d7224 */ /* 0x040fe200078e0200 */
[----:B------:R-:W-:Y:S01]  /*2150*/  P2R R0, PR, RZ, 0x2 ;  /* 0x00000002ff007803 */ /* 0x000fe20000000000 */
[----:B------:R-:W-:Y:S02]  /*2160*/  IMAD.IADD R5, R5, 0x1, R3 ;  /* 0x0000000105057824 */ /* 0x000fe400078e0203 */
[----:B------:R-:W-:Y:S02]  /*2170*/  IMAD R3, R9, UR4, RZ ;  /* 0x0000000409037c24 */ /* 0x000fe4000f8e02ff */
[----:B------:R-:W-:-:S04]  /*2180*/  IMAD.WIDE.U32 R8, R18, R6, R22 ;  /* 0x0000000612087225 */ /* 0x000fc800078e0016 */
[----:B------:R-:W-:Y:S01]  /*2190*/  IMAD R47, R97, UR5, R3 ;  /* 0x00000005612f7c24 */ /* 0x000fe2000f8e0203 */
[----:B------:R-:W-:Y:S01]  /*21a0*/  SEL R3, R27, RZ, P1 ;  /* 0x000000ff1b037207 */ /* 0x000fe20000800000 */
[----:B------:R-:W-:Y:S01]  /*21b0*/  IMAD.WIDE.U32 R96, R97, UR4, R4 ;  /* 0x0000000461607c25 */ /* 0x000fe2000f8e0004 */
[----:B------:R-:W-:Y:S02]  /*21c0*/  ULDC UR4, c[0x0][0x2e4] ;  /* 0x0000b90000047ab9 */ /* 0x000fe40000000800 */
[C---:B------:R-:W-:Y:S01]  /*21d0*/  ISETP.GE.AND P2, PT, R16.reuse, UR4, PT ;  /* 0x0000000410007c0c */ /* 0x040fe2000bf46270 */
[----:B------:R-:W-:Y:S02]  /*21e0*/  IMAD.IADD R3, R16, 0x1, R3 ;  /* 0x0000000110037824 */ /* 0x000fe400078e0203 */
[----:B------:R-:W-:Y:S02]  /*21f0*/  IMAD.MOV.U32 R86, RZ, RZ, R8 ;  /* 0x000000ffff567224 */ /* 0x000fe400078e0008 */
[----:B------:R-:W-:Y:S01]  /*2200*/  IMAD.WIDE.U32 R4, R18, R32, R22 ;  /* 0x0000002012047225 */ /* 0x000fe200078e0016 */
[----:B------:R-:W-:-:S03]  /*2210*/  SHF.R.S32.HI R14, RZ, 0x1f, R3 ;  /* 0x0000001fff0e7819 */ /* 0x000fc60000011403 */
[----:B------:R-:W-:Y:S01]  /*2220*/  IMAD.IADD R5, R5, 0x1, R13 ;  /* 0x0000000105057824 */ /* 0x000fe200078e020d */
[CC--:B------:R-:W-:Y:S01]  /*2230*/  LEA.HI R8, R14.reuse, R3.reuse, RZ, 0x6 ;  /* 0x000000030e087211 */ /* 0x0c0fe200078f30ff */
[----:B------:R-:W-:Y:S01]  /*2240*/  IMAD.IADD R11, R13, 0x1, R11 ;  /* 0x000000010d0b7824 */ /* 0x000fe200078e020b */
[----:B------:R-:W-:Y:S01]  /*2250*/  LEA.HI R37, R14, R3, RZ, 0x3 ;  /* 0x000000030e257211 */ /* 0x000fe200078f18ff */
[----:B------:R-:W-:-:S03]  /*2260*/  IMAD.WIDE.U32 R12, R18, R6, R16 ;  /* 0x00000006120c7225 */ /* 0x000fc600078e0010 */
[--C-:B------:R-:W-:Y:S01]  /*2270*/  LOP3.LUT R14, R201, 0x38, R37.reuse, 0xf8, !PT ;  /* 0x00000038c90e7812 */ /* 0x100fe200078ef825 */
[----:B------:R-:W-:Y:S01]  /*2280*/  IMAD.SHL.U32 R3, R8, 0x80, RZ ;  /* 0x0000008008037824 */ /* 0x000fe200078e00ff */
[----:B------:R-:W-:Y:S01]  /*2290*/  LOP3.LUT R8, R37, 0x38, RZ, 0xc0, !PT ;  /* 0x0000003825087812 */ /* 0x000fe200078ec0ff */
[----:B------:R-:W-:Y:S01]  /*22a0*/  IMAD.MOV.U32 R84, RZ, RZ, R12 ;  /* 0x000000ffff547224 */ /* 0x000fe200078e000c */
[----:B------:R-:W-:Y:S01]  /*22b0*/  LOP3.LUT R12, R202, 0x38, R37, 0xf8, !PT ;  /* 0x00000038ca0c7812 */ /* 0x000fe200078ef825 */
[----:B------:R-:W-:Y:S01]  /*22c0*/  IMAD.IADD R87, R9, 0x1, R85 ;  /* 0x0000000109577824 */ /* 0x000fe200078e0255 */
[----:B------:R-:W-:Y:S01]  /*22d0*/  LOP3.LUT R20, R200, 0x38, R37, 0xf8, !PT ;  /* 0x00000038c8147812 */ /* 0x000fe200078ef825 */
[-C--:B-----5:R-:W-:Y:S01]  /*22e0*/  IMAD.WIDE.U32 R94, R117, R32.reuse, R4 ;  /* 0x00000020755e7225 */ /* 0x0a0fe200078e0004 */
[----:B------:R-:W-:Y:S02]  /*22f0*/  LOP3.LUT R8, R8, 0x1c0, R203, 0xf8, !PT ;  /* 0x000001c008087812 */ /* 0x000fe400078ef8cb */
[----:B------:R-:W-:Y:S01]  /*2300*/  LOP3.LUT R3, R3, 0xffffe000, RZ, 0xc0, !PT ;  /* 0xffffe00003037812 */ /* 0x000fe200078ec0ff */
[----:B------:R-:W-:Y:S01]  /*2310*/  IMAD.IADD R30, R99, 0x1, R31 ;  /* 0x00000001631e7824 */ /* 0x000fe200078e021f */
[----:B------:R-:W-:Y:S01]  /*2320*/  LOP3.LUT R12, R12, R209, RZ, 0x3c, !PT ;  /* 0x000000d10c0c7212 */ /* 0x000fe200078e3cff */
[----:B------:R-:W-:Y:S01]  /*2330*/  IMAD.IADD R85, R85, 0x1, R13 ;  /* 0x0000000155557824 */ /* 0x000fe200078e020d */
[----:B------:R-:W-:Y:S01]  /*2340*/  LOP3.LUT R14, R14, R207, RZ, 0x3c, !PT ;  /* 0x000000cf0e0e7212 */ /* 0x000fe200078e3cff */
[----:B------:R-:W-:Y:S01]  /*2350*/  IMAD.WIDE.U32 R92, R117, R32, R10 ;  /* 0x00000020755c7225 */ /* 0x000fe200078e000a */
[----:B------:R-:W-:-:S02]  /*2360*/  LOP3.LUT R20, R20, R205, RZ, 0x3c, !PT ;  /* 0x000000cd14147212 */ /* 0x000fc400078e3cff */
[----:B------:R-:W-:Y:S01]  /*2370*/  LOP3.LUT R8, R8, R211, RZ, 0x3c, !PT ;  /* 0x000000d308087212 */ /* 0x000fe200078e3cff */
[C---:B------:R-:W-:Y:S01]  /*2380*/  IMAD.SHL.U32 R13, R32.reuse, 0x20, RZ ;  /* 0x00000020200d7824 */ /* 0x040fe200078e00ff */
[----:B------:R-:W-:Y:S01]  /*2390*/  SHF.R.S32.HI R9, RZ, 0x1f, R117 ;  /* 0x0000001fff097819 */ /* 0x000fe20000011475 */
[----:B------:R-:W-:Y:S01]  /*23a0*/  IMAD.SHL.U32 R11, R32, 0x80, RZ ;  /* 0x00000080200b7824 */ /* 0x000fe200078e00ff */
[-C--:B------:R-:W-:Y:S01]  /*23b0*/  IADD3 R114, R12, R3.reuse, R210 ;  /* 0x000000030c727210 */ /* 0x080fe20007ffe0d2 */
[----:B------:R-:W-:Y:S01]  /*23c0*/  IMAD.SHL.U32 R12, R32, 0x40, RZ ;  /* 0x00000040200c7824 */ /* 0x000fe200078e00ff */
[-C--:B------:R-:W-:Y:S01]  /*23d0*/  IADD3 R113, R14, R3.reuse, R208 ;  /* 0x000000030e717210 */ /* 0x080fe20007ffe0d0 */
[C---:B------:R-:W-:Y:S01]  /*23e0*/  IMAD R4, R9.reuse, R6, RZ ;  /* 0x0000000609047224 */ /* 0x040fe200078e02ff */
[-C--:B------:R-:W-:Y:S01]  /*23f0*/  IADD3 R111, R20, R3.reuse, R206 ;  /* 0x00000003146f7210 */ /* 0x080fe20007ffe0ce */
[----:B------:R-:W-:Y:S01]  /*2400*/  IMAD R28, R9, R32, RZ ;  /* 0x00000020091c7224 */ /* 0x000fe200078e02ff */
[----:B------:R-:W-:Y:S01]  /*2410*/  IADD3 R115, R8, R3, R212 ;  /* 0x0000000308737210 */ /* 0x000fe20007ffe0d4 */
[----:B------:R-:W-:Y:S01]  /*2420*/  IMAD R3, R19, R38, RZ ;  /* 0x0000002613037224 */ /* 0x000fe200078e02ff */
[----:B------:R-:W-:Y:S01]  /*2430*/  IADD3 R31, P0, R98, R40, RZ ;  /* 0x00000028621f7210 */ /* 0x000fe20007f1e0ff */
[C---:B------:R-:W-:Y:S01]  /*2440*/  IMAD R45, R117.reuse, R7, R4 ;  /* 0x00000007752d7224 */ /* 0x040fe200078e0204 */
[----:B------:R-:W-:Y:S01]  /*2450*/  IADD3 R4, P1, R90, R88, RZ ;  /* 0x000000585a047210 */ /* 0x000fe20007f3e0ff */
[----:B------:R-:W-:Y:S01]  /*2460*/  IMAD R21, R18, R39, R3 ;  /* 0x0000002712157224 */ /* 0x000fe200078e0203 */
[----:B------:R-:W-:Y:S01]  /*2470*/  SHF.L.U64.HI R14, R32, 0x6, R33 ;  /* 0x00000006200e7819 */ /* 0x000fe20000010221 */
[----:B------:R-:W-:Y:S01]  /*2480*/  IMAD R29, R117, R33, R28 ;  /* 0x00000021751d7224 */ /* 0x000fe200078e021c */
[----:B------:R-:W-:Y:S01]  /*2490*/  IADD3 R33, P3, R98, 0x40, RZ ;  /* 0x0000004062217810 */ /* 0x000fe20007f7e0ff */
[----:B------:R-:W-:Y:S01]  /*24a0*/  IMAD.IADD R5, R21, 0x1, R89 ;  /* 0x0000000115057824 */ /* 0x000fe200078e0259 */
[----:B------:R-:W-:Y:S01]  /*24b0*/  LOP3.LUT R32, R37, 0xfffffff8, RZ, 0xc0, !PT ;  /* 0xfffffff825207812 */ /* 0x000fe200078ec0ff */
[----:B------:R-:W-:Y:S01]  /*24c0*/  IMAD.IADD R21, R41, 0x1, R21 ;  /* 0x0000000129157824 */ /* 0x000fe200078e0215 */
[----:B------:R-:W-:Y:S01]  /*24d0*/  SHF.L.U64.HI R10, R6, 0x5, R7 ;  /* 0x00000005060a7819 */ /* 0x000fe20000010207 */
[----:B------:R-:W-:Y:S01]  /*24e0*/  IMAD.X R20, R5, 0x1, R91, P1 ;  /* 0x0000000105147824 */ /* 0x000fe200008e065b */
[----:B------:R-:W-:Y:S01]  /*24f0*/  IADD3 R107, P1, R4, R90, RZ ;  /* 0x0000005a046b7210 */ /* 0x000fe20007f3e0ff */
[----:B------:R-:W-:Y:S01]  /*2500*/  IMAD.X R34, R21, 0x1, R30, P0 ;  /* 0x0000000115227824 */ /* 0x000fe200000e061e */
[----:B------:R-:W-:Y:S01]  /*2510*/  IADD3 R35, P0, R31, 0x40, RZ ;  /* 0x000000401f237810 */ /* 0x000fe20007f1e0ff */
[----:B------:R-:W-:Y:S01]  /*2520*/  IMAD.WIDE.U32 R86, R117, R6, R86 ;  /* 0x0000000675567225 */ /* 0x000fe200078e0056 */
[----:B------:R-:W-:-:S02]  /*2530*/  SHF.L.U64.HI R9, R6, 0x6, R7 ;  /* 0x0000000606097819 */ /* 0x000fc40000010207 */
[----:B------:R-:W-:Y:S01]  /*2540*/  SHF.L.U64.HI R3, R38, 0x7, R39 ;  /* 0x0000000726037819 */ /* 0x000fe20000010227 */
[----:B------:R-:W-:Y:S01]  /*2550*/  IMAD.WIDE.U32 R84, R117, R6, R84 ;  /* 0x0000000675547225 */ /* 0x000fe200078e0054 */
[----:B------:R-:W-:Y:S02]  /*2560*/  SHF.R.S32.HI R37, RZ, 0x3, R37 ;  /* 0x00000003ff257819 */ /* 0x000fe40000011425 */
[----:B------:R-:W-:Y:S01]  /*2570*/  SHF.R.S32.HI R39, RZ, 0x1f, R32 ;  /* 0x0000001fff277819 */ /* 0x000fe20000011420 */
[C---:B------:R-:W-:Y:S02]  /*2580*/  IMAD.SHL.U32 R8, R6.reuse, 0x20, RZ ;  /* 0x0000002006087824 */ /* 0x040fe400078e00ff */
[----:B------:R-:W-:Y:S02]  /*2590*/  IMAD.SHL.U32 R7, R6, 0x40, RZ ;  /* 0x0000004006077824 */ /* 0x000fe400078e00ff */
[----:B------:R-:W-:Y:S01]  /*25a0*/  IMAD.X R106, R20, 0x1, R91, P1 ;  /* 0x00000001146a7824 */ /* 0x000fe200008e065b */
[----:B------:R-:W-:Y:S01]  /*25b0*/  ISETP.GE.AND P1, PT, R195, UR4, PT ;  /* 0x00000004c3007c0c */ /* 0x000fe2000bf26270 */
[----:B------:R-:W-:-:S02]  /*25c0*/  IMAD.IADD R27, R95, 0x1, R29 ;  /* 0x000000015f1b7824 */ /* 0x000fc400078e021d */
[----:B------:R-:W-:Y:S02]  /*25d0*/  IMAD.IADD R28, R29, 0x1, R93 ;  /* 0x000000011d1c7824 */ /* 0x000fe400078e025d */
[----:B------:R-:W-:Y:S02]  /*25e0*/  IMAD.SHL.U32 R6, R6, 0x80, RZ ;  /* 0x0000008006067824 */ /* 0x000fe400078e00ff */
[----:B------:R-:W-:Y:S02]  /*25f0*/  IMAD.IADD R29, R87, 0x1, R45 ;  /* 0x00000001571d7824 */ /* 0x000fe400078e022d */
[----:B------:R-:W-:Y:S02]  /*2600*/  IMAD.IADD R36, R45, 0x1, R85 ;  /* 0x000000012d247824 */ /* 0x000fe400078e0255 */
[----:B------:R-:W-:Y:S02]  /*2610*/  IMAD.X R100, RZ, RZ, R30, P3 ;  /* 0x000000ffff647224 */ /* 0x000fe400018e061e */
[----:B------:R-:W-:-:S02]  /*2620*/  IMAD.X R101, RZ, RZ, R34, P0 ;  /* 0x000000ffff657224 */ /* 0x000fc400000e0622 */
[----:B------:R-:W-:Y:S01]  /*2630*/  IMAD.IADD R102, R97, 0x1, R47 ;  /* 0x0000000161667824 */ /* 0x000fe200078e022f */
[----:B------:R-:W-:Y:S06]  /*2640*/  @!P6 BAR.SYNC.DEFER_BLOCKING 0x9, 0x100 ;  /* 0x024400000000eb1d */ /* 0x000fec0000010000 */
.L_x_1418:
[----:B0-----:R-:W0:Y:S01]  /*2650*/  LDC R123, c[0x0][0x3d4] ;  /* 0x0000f500ff7b7b82 */ /* 0x001e220000000800 */
[----:B------:R-:W-:Y:S01]  /*2660*/  VIADD R26, R26, 0xffffffff ;  /* 0xffffffff1a1a7836 */ /* 0x000fe20000000000 */
[----:B------:R-:W-:Y:S05]  /*2670*/  YIELD ;  /* 0x0000000000007946 */ /* 0x000fea0003800000 */
[----:B------:R-:W-:Y:S01]  /*2680*/  IMAD R45, R185, 0x4000, R214 ;  /* 0x00004000b92d7824 */ /* 0x000fe200078e02d6 */
[----:B------:R-:W-:Y:S01]  /*2690*/  ISETP.GT.AND P3, PT, R26, R25, PT ;  /* 0x000000191a00720c */ /* 0x000fe20003f64270 */
[----:B------:R-:W-:Y:S02]  /*26a0*/  BSSY B0, `(.L_x_1333) ;  /* 0x00005e5000007945 */ /* 0x000fe40003800000 */
[----:B------:R-:W-:Y:S01]  /*26b0*/  IMAD R108, R45, 0x2, R2 ;  /* 0x000000022d6c7824 */ /* 0x000fe200078e0202 */
[----:B------:R-:W-:-:S02]  /*26c0*/  P2R R104, PR, RZ, 0x8 ;  /* 0x00000008ff687803 */ /* 0x000fc40000000000 */
[----:B0-----:R-:W-:-:S13]  /*26d0*/  ISETP.GE.AND P0, PT, R123, 0x1, PT ;  /* 0x000000017b00780c */ /* 0x001fda0003f06270 */
[----:B------:R-:W-:Y:S05]  /*26e0*/  @!P0 BRA `(.L_x_1334) ;  /* 0x0000005800008947 */ /* 0x000fea0003800000 */
[----:B------:R-:W-:Y:S01]  /*26f0*/  ULDC.U8 UR4, c[0x0][0x3f0] ;  /* 0x0000fc0000047ab9 */ /* 0x000fe20000000000 */
[----:B------:R-:W-:Y:S01]  /*2700*/  SHF.R.S32.HI R45, RZ, 0x1f, R26 ;  /* 0x0000001fff2d7819 */ /* 0x000fe2000001141a */
[-C--:B------:R-:W-:Y:S01]  /*2710*/  IMAD R44, R3, R26.reuse, RZ ;  /* 0x0000001a032c7224 */ /* 0x080fe200078e02ff */
[----:B------:R-:W-:Y:S01]  /*2720*/  ISETP.NE.AND P0, PT, RZ, UR4, PT ;  /* 0x00000004ff007c0c */ /* 0x000fe2000bf05270 */
[-C--:B------:R-:W-:Y:S02]  /*2730*/  IMAD R46, R110, R26.reuse, RZ ;  /* 0x0000001a6e2e7224 */ /* 0x080fe400078e02ff */
[----:B------:R-:W-:Y:S02]  /*2740*/  IMAD R48, R109, R26, RZ ;  /* 0x0000001a6d307224 */ /* 0x000fe400078e02ff */
[----:B------:R-:W-:Y:S02]  /*2750*/  IMAD R112, R26, -0x80, R24 ;  /* 0xffffff801a707824 */ /* 0x000fe400078e0218 */
[----:B------:R-:W-:-:S02]  /*2760*/  IMAD R47, R45, R128, R44 ;  /* 0x000000802d2f7224 */ /* 0x000fc400078e022c */
[C---:B------:R-:W-:Y:S01]  /*2770*/  IMAD R49, R45.reuse, R11, R46 ;  /* 0x0000000b2d317224 */ /* 0x040fe200078e022e */
[----:B------:R-:W-:Y:S01]  /*2780*/  VIMNMX R112, R112, 0x80, PT ;  /* 0x0000008070707848 */ /* 0x000fe20003fe0100 */
[----:B------:R-:W-:Y:S02]  /*2790*/  IMAD R103, R45, R6, R48 ;  /* 0x000000062d677224 */ /* 0x000fe400078e0230 */
        /* <DEDUP_REMOVED lines=35> */
.L_x_1337:
[----:B------:R-:W-:Y:S05]  /*29d0*/  BSYNC B1 ;  /* 0x0000000000017941 */ /* 0x000fea0003800000 */
.L_x_1336:
        /* <DEDUP_REMOVED lines=26> */
[----:B------:R-:W-:Y:S02]  /*2b80*/  IADD3.X R46, R27, R124, R15, P0, P5 ;  /* 0x0000007c1b2e7210 */ /* 0x000fe400007ea40f */
        /* <DEDUP_REMOVED lines=15> */
.L_x_1339:
[----:B------:R-:W-:Y:S05]  /*2c80*/  BSYNC B1 ;  /* 0x0000000000017941 */ /* 0x000fea0003800000 */
.L_x_1338:
        /* <DEDUP_REMOVED lines=48> */
.L_x_1341:
[----:B------:R-:W-:Y:S05]  /*2f90*/  BSYNC B1 ;  /* 0x0000000000017941 */ /* 0x000fea0003800000 */
.L_x_1340:
        /* <DEDUP_REMOVED lines=31> */
.L_x_1343:
[----:B------:R-:W-:Y:S05]  /*3190*/  BSYNC B1 ;  /* 0x0000000000017941 */ /* 0x000fea0003800000 */
.L_x_1342:
[----:B01---5:R-:W-:Y:S01]  /*31a0*/  IMAD.MOV.U32 R44, RZ, RZ, R56 ;  /* 0x000000ffff2c7224 */ /* 0x023fe200078e0038 */
[----:B------:R-:W-:Y:S01]  /*31b0*/  UISETP.NE.AND UP0, UPT, UR39, 0x3, UPT ;  /* 0x000000032700788c */ /* 0x000fe2000bf05270 */
        /* <DEDUP_REMOVED lines=34> */
.L_x_1344:
[----:B------:R-:W-:Y:S01]  /*33e0*/  IMAD R103, R185, 0x8, R2 ;  /* 0x00000008b9677824 */ /* 0x000fe200078e0202 */
[----:B------:R-:W-:Y:S01]  /*33f0*/  SHF.L.U32 R124, R194, 0x1f, RZ ;  /* 0x0000001fc27c7819 */ /* 0x000fe200000006ff */
[----:B------:R-:W-:Y:S03]  /*3400*/  BSSY B1, `(.L_x_1345) ;  /* 0x0000003000017945 */ /* 0x000fe60003800000 */
[----:B------:R-:W0:Y:S02]  /*3410*/  SYNCS.PHASECHK.TRANS64.TRYWAIT P6, [R103+URZ+0x28890], R124 ;  /* 0x0288907c670075a7 */ /* 0x000e2400080c017f */
[----:B0-----:R-:W-:Y:S05]  /*3420*/  @!P6 BRA `(.L_x_1346) ;  /* 0x0000021c0070e947 */ /* 0x001fea0003800000 */
.L_x_1716:
[----:B------:R-:W-:Y:S05]  /*3430*/  BSYNC B1 ;  /* 0x0000000000017941 */ /* 0x000fea0003800000 */
.L_x_1345:
        /* <DEDUP_REMOVED lines=15> */
[----:B------:R-:W-:Y:S01]  /*3530*/  SHF.R.U32.HI R163, RZ, 0x10, R81 ;  /* 0x00000010ffa37819 */ /* 0x000fe20000011651 */
[----:B------:R-:W-:Y:S01]  /*3540*/  IMAD.U32 R81, R47, 0x10000, RZ ;  /* 0x000100002f517824 */ /* 0x000fe200078e00ff */
        /* <DEDUP_REMOVED lines=13> */
[----:B------:R-:W-:Y:S01]  /*3620*/  FMUL.FTZ R167, R47, R162 ;  /* 0x000000a22fa77220 */ /* 0x000fe20000410000 */
[----:B------:R-:W-:-:S02]  /*3630*/  IMAD.U32 R46, R45, 0x10000, RZ ;  /* 0x000100002d2e7824 */ /* 0x000fc400078e00ff */
[----:B------:R-:W-:Y:S01]  /*3640*/  FMUL.FTZ R47, R47, R83 ;  /* 0x000000532f2f7220 */ /* 0x000fe20000410000 */
[C---:B------:R-:W-:Y:S01]  /*3650*/  IMAD.U32 R45, R44.reuse, 0x10000, RZ ;  /* 0x000100002c2d7824 */ /* 0x040fe200078e00ff */
[----:B------:R-:W-:Y:S01]  /*3660*/  LOP3.LUT R44, R44, 0xffff0000, RZ, 0xc0, !PT ;  /* 0xffff00002c2c7812 */ /* 0x000fe200078ec0ff */
[----:B------:R-:W-:Y:S01]  /*3670*/  FMUL.FTZ R169, R80, R165 ;  /* 0x000000a550a97220 */ /* 0x000fe20000410000 */
[----:B------:R-:W-:Y:S01]  /*3680*/  FFMA.FTZ R162, R46, R162, R47 ;  /* 0x000000a22ea27223 */ /* 0x000fe2000001002f */
[----:B------:R-:W-:Y:S01]  /*3690*/  LOP3.LUT R163, R163, 0xffff0000, RZ, 0xc0, !PT ;  /* 0xffff0000a3a37812 */ /* 0x000fe200078ec0ff */
[----:B------:R-:W-:Y:S01]  /*36a0*/  FMUL.FTZ R47, R80, R157 ;  /* 0x0000009d502f7220 */ /* 0x000fe20000410000 */
[----:B------:R-:W-:Y:S01]  /*36b0*/  LOP3.LUT R160, R160, 0xffff0000, RZ, 0xc0, !PT ;  /* 0xffff0000a0a07812 */ /* 0x000fe200078ec0ff */
[----:B------:R-:W-:Y:S02]  /*36c0*/  IMAD.U32 R161, R161, 0x10000, RZ ;  /* 0x00010000a1a17824 */ /* 0x000fe400078e00ff */
[----:B------:R-:W-:Y:S01]  /*36d0*/  FFMA.FTZ R167, R46, R83, -R167 ;  /* 0x000000532ea77223 */ /* 0x000fe200000108a7 */
[----:B------:R-:W-:Y:S01]  /*36e0*/  FFMA.FTZ R169, R76, R157, -R169 ;  /* 0x0000009d4ca97223 */ /* 0x000fe200000108a9 */
[----:B------:R-:W-:Y:S01]  /*36f0*/  FMUL.FTZ R46, R44, R159 ;  /* 0x0000009f2c2e7220 */ /* 0x000fe20000410000 */
[----:B------:R-:W-:Y:S01]  /*3700*/  FFMA.FTZ R76, R76, R165, R47 ;  /* 0x000000a54c4c7223 */ /* 0x000fe2000001002f */
[----:B------:R-:W-:Y:S01]  /*3710*/  FMUL.FTZ R80, R82, R163 ;  /* 0x000000a352507220 */ /* 0x000fe20000410000 */
[-C--:B------:R-:W-:Y:S01]  /*3720*/  FMUL.FTZ R44, R44, R161.reuse ;  /* 0x000000a12c2c7220 */ /* 0x080fe20000410000 */
[-C--:B------:R-:W-:Y:S01]  /*3730*/  FMUL.FTZ R82, R82, R160.reuse ;  /* 0x000000a052527220 */ /* 0x080fe20000410000 */
[----:B------:R-:W-:Y:S01]  /*3740*/  FFMA.FTZ R46, R45, R161, -R46 ;  /* 0x000000a12d2e7223 */ /* 0x000fe2000001082e */
[----:B------:R-:W-:Y:S01]  /*3750*/  FFMA.FTZ R80, R81, R160, -R80 ;  /* 0x000000a051507223 */ /* 0x000fe20000010850 */
        /* <DEDUP_REMOVED lines=8> */
.L_x_1352:
[----:B------:R-:W-:Y:S05]  /*37e0*/  BSYNC B3 ;  /* 0x0000000000037941 */ /* 0x000fea0003800000 */
.L_x_1351:
[----:B------:R-:W-:Y:S02]  /*37f0*/  ULDC.64 UR4, c[0x0][0x2d8] ;  /* 0x0000b60000047ab9 */ /* 0x000fe40000000a00 */
[----:B------:R-:W-:-:S04]  /*3800*/  LEA R76, P3, R77, UR4, 0x1 ;  /* 0x000000044d4c7c11 */ /* 0x000fc8000f8608ff */
[----:B------:R-:W-:-:S05]  /*3810*/  LEA.HI.X R77, R77, UR5, R158, 0x1, P3 ;  /* 0x000000054d4d7c11 */ /* 0x000fca00098f0c9e */
[----:B--2---:R1:W-:Y:S04]  /*3820*/  STG.E.128 desc[UR56][R76.64], R44 ;  /* 0x0000002c4c007986 */ /* 0x0043e8000c101d38 */
.L_x_1350:
[----:B------:R-:W-:Y:S05]  /*3830*/  BSYNC B2 ;  /* 0x0000000000027941 */ /* 0x000fea0003800000 */
.L_x_1349:
[----:B------:R-:W-:Y:S05]  /*3840*/  @P1 BRA `(.L_x_1348) ;  /* 0x0000000000e41947 */ /* 0x000fea0003800000 */
[----:B-1----:R1:W2:Y:S01]  /*3850*/  LDS.128 R44, [R108+0x1c400] ;  /* 0x01c400006c2c7984 */ /* 0x0022a20000000c00 */
        /* <DEDUP_REMOVED lines=51> */
.L_x_1354:
[----:B------:R-:W-:Y:S05]  /*3b90*/  BSYNC B2 ;  /* 0x0000000000027941 */ /* 0x000fea0003800000 */
.L_x_1353:
[----:B------:R-:W-:Y:S02]  /*3ba0*/  ULDC.64 UR4, c[0x0][0x2d8] ;  /* 0x0000b60000047ab9 */ /* 0x000fe40000000a00 */
[----:B------:R-:W-:-:S04]  /*3bb0*/  LEA R72, P3, R156, UR4, 0x1 ;  /* 0x000000049c487c11 */ /* 0x000fc8000f8608ff */
[----:B------:R-:W-:-:S05]  /*3bc0*/  LEA.HI.X R73, R156, UR5, R155, 0x1, P3 ;  /* 0x000000059c497c11 */ /* 0x000fca00098f0c9b */
[----:B--2---:R2:W-:Y:S04]  /*3bd0*/  STG.E.128 desc[UR56][R72.64], R44 ;  /* 0x0000002c48007986 */ /* 0x0045e8000c101d38 */
.L_x_1348:
[----:B------:R-:W-:Y:S05]  /*3be0*/  BSYNC B1 ;  /* 0x0000000000017941 */ /* 0x000fea0003800000 */
.L_x_1347:
[----:B------:R-:W-:Y:S04]  /*3bf0*/  BSSY B1, `(.L_x_1355) ;  /* 0x000007a000017945 */ /* 0x000fe80003800000 */
[----:B------:R-:W-:Y:S05]  /*3c00*/  @P4 BRA `(.L_x_1356) ;  /* 0x0000000400e04947 */ /* 0x000fea0003800000 */
[----:B------:R-:W-:Y:S01]  /*3c10*/  IADD3 R80, P3, P4, R88, R120, R16 ;  /* 0x0000007858507210 */ /* 0x000fe20007c7e010 */
        /* <DEDUP_REMOVED lines=55> */
.L_x_1360:
[----:B------:R-:W-:Y:S05]  /*3f90*/  BSYNC B3 ;  /* 0x0000000000037941 */ /* 0x000fea0003800000 */
.L_x_1359:
[----:B------:R-:W-:Y:S02]  /*3fa0*/  ULDC.64 UR4, c[0x0][0x2d8] ;  /* 0x0000b60000047ab9 */ /* 0x000fe40000000a00 */
[----:B------:R-:W-:-:S04]  /*3fb0*/  LEA R68, P3, R76, UR4, 0x1 ;  /* 0x000000044c447c11 */ /* 0x000fc8000f8608ff */
[----:B------:R-:W-:-:S05]  /*3fc0*/  LEA.HI.X R69, R76, UR5, R83, 0x1, P3 ;  /* 0x000000054c457c11 */ /* 0x000fca00098f0c53 */
[----:B--2---:R3:W-:Y:S04]  /*3fd0*/  STG.E.128 desc[UR56][R68.64], R44 ;  /* 0x0000002c44007986 */ /* 0x0047e8000c101d38 */
.L_x_1358:
[----:B------:R-:W-:Y:S05]  /*3fe0*/  BSYNC B2 ;  /* 0x0000000000027941 */ /* 0x000fea0003800000 */
.L_x_1357:
[----:B------:R-:W-:Y:S05]  /*3ff0*/  @P1 BRA `(.L_x_1356) ;  /* 0x0000000000e41947 */ /* 0x000fea0003800000 */
        /* <DEDUP_REMOVED lines=52> */
.L_x_1362:
[----:B------:R-:W-:Y:S05]  /*4340*/  BSYNC B2 ;  /* 0x0000000000027941 */ /* 0x000fea0003800000 */
.L_x_1361:
[----:B------:R-:W-:Y:S02]  /*4350*/  ULDC.64 UR4, c[0x0][0x2d8] ;  /* 0x0000b60000047ab9 */ /* 0x000fe40000000a00 */
[----:B------:R-:W-:-:S04]  /*4360*/  LEA R64, P3, R72, UR4, 0x1 ;  /* 0x0000000448407c11 */ /* 0x000fc8000f8608ff */
[----:B------:R-:W-:-:S05]  /*4370*/  LEA.HI.X R65, R72, UR5, R77, 0x1, P3 ;  /* 0x0000000548417c11 */ /* 0x000fca00098f0c4d */
[----:B--2---:R4:W-:Y:S04]  /*4380*/  STG.E.128 desc[UR56][R64.64], R44 ;  /* 0x0000002c40007986 */ /* 0x0049e8000c101d38 */
.L_x_1356:
[----:B------:R-:W-:Y:S05]  /*4390*/  BSYNC B1 ;  /* 0x0000000000017941 */ /* 0x000fea0003800000 */
.L_x_1355:
[----:B------:R-:W-:Y:S01]  /*43a0*/  ISETP.NE.AND P3, PT, R148, RZ, PT ;  /* 0x000000ff9400720c */ /* 0x000fe20003f65270 */
[----:B------:R-:W-:-:S12]  /*43b0*/  BSSY B1, `(.L_x_1363) ;  /* 0x000007a000017945 */ /* 0x000fd80003800000 */
[----:B------:R-:W-:Y:S05]  /*43c0*/  @P3 BRA `(.L_x_1364) ;  /* 0x0000000400e03947 */ /* 0x000fea0003800000 */
[----:B------:R-:W-:Y:S01]  /*43d0*/  IADD3 R70, P3, P4, R4, R120, R16 ;  /* 0x0000007804467210 */ /* 0x000fe20007c7e010 */
[----:B------:R-:W-:Y:S03]  /*43e0*/  BSSY B2, `(.L_x_1365) ;  /* 0x000003c000027945 */ /* 0x000fe60003800000 */
[----:B------:R-:W-:Y:S01]  /*43f0*/  IADD3.X R75, R20, R122, R17, P3, P4 ;  /* 0x0000007a144b7210 */ /* 0x000fe20001fe8411 */
[----:B------:R-:W-:Y:S08]  /*4400*/  @P2 BRA `(.L_x_1366) ;  /* 0x0000000000e42947 */ /* 0x000ff00003800000 */
        /* <DEDUP_REMOVED lines=52> */
.L_x_1368:
[----:B------:R-:W-:Y:S05]  /*4750*/  BSYNC B3 ;  /* 0x0000000000037941 */ /* 0x000fea0003800000 */
.L_x_1367:
[----:B------:R-:W-:Y:S02]  /*4760*/  ULDC.64 UR4, c[0x0][0x2d8] ;  /* 0x0000b60000047ab9 */ /* 0x000fe40000000a00 */
[----:B------:R-:W-:-:S04]  /*4770*/  LEA R60, P3, R68, UR4, 0x1 ;  /* 0x00000004443c7c11 */ /* 0x000fc8000f8608ff */
[----:B------:R-:W-:-:S05]  /*4780*/  LEA.HI.X R61, R68, UR5, R73, 0x1, P3 ;  /* 0x00000005443d7c11 */ /* 0x000fca00098f0c49 */
[----:B--2---:R1:W-:Y:S04]  /*4790*/  STG.E.128 desc[UR56][R60.64], R44 ;  /* 0x0000002c3c007986 */ /* 0x0043e8000c101d38 */
.L_x_1366:
[----:B------:R-:W-:Y:S05]  /*47a0*/  BSYNC B2 ;  /* 0x0000000000027941 */ /* 0x000fea0003800000 */
.L_x_1365:
        /* <DEDUP_REMOVED lines=53> */
.L_x_1370:
[----:B------:R-:W-:Y:S05]  /*4b00*/  BSYNC B2 ;  /* 0x0000000000027941 */ /* 0x000fea0003800000 */
.L_x_1369:
[----:B------:R-:W-:Y:S02]  /*4b10*/  ULDC.64 UR4, c[0x0][0x2d8] ;  /* 0x0000b60000047ab9 */ /* 0x000fe40000000a00 */
[----:B------:R-:W-:-:S04]  /*4b20*/  LEA R56, P3, R64, UR4, 0x1 ;  /* 0x0000000440387c11 */ /* 0x000fc8000f8608ff */
[----:B------:R-:W-:-:S05]  /*4b30*/  LEA.HI.X R57, R64, UR5, R69, 0x1, P3 ;  /* 0x0000000540397c11 */ /* 0x000fca00098f0c45 */
[----:B--2---:R1:W-:Y:S04]  /*4b40*/  STG.E.128 desc[UR56][R56.64], R44 ;  /* 0x0000002c38007986 */ /* 0x0043e8000c101d38 */
.L_x_1364:
[----:B------:R-:W-:Y:S05]  /*4b50*/  BSYNC B1 ;  /* 0x0000000000017941 */ /* 0x000fea0003800000 */
.L_x_1363:
[----:B------:R-:W-:Y:S05]  /*4b60*/  @P5 BRA `(.L_x_1371) ;  /* 0x0000003800605947 */ /* 0x000fea0003800000 */
[----:B------:R-:W-:Y:S01]  /*4b70*/  IADD3 R120, P3, P4, R107, R120, R16 ;  /* 0x000000786b787210 */ /* 0x000fe20007c7e010 */
[----:B------:R-:W-:Y:S03]  /*4b80*/  BSSY B1, `(.L_x_1372) ;  /* 0x000003c000017945 */ /* 0x000fe60003800000 */
[----:B-1----:R-:W-:Y:S01]  /*4b90*/  IADD3.X R57, R106, R122, R17, P3, P4 ;  /* 0x0000007a6a397210 */ /* 0x002fe20001fe8411 */
[----:B------:R-:W-:Y:S08]  /*4ba0*/  @P2 BRA `(.L_x_1373) ;  /* 0x0000000000e42947 */ /* 0x000ff00003800000 */
[----:B--234-:R1:W2:Y:S01]  /*4bb0*/  LDS.128 R44, [R108+0x1b400] ;  /* 0x01b400006c2c7984 */ /* 0x01c2a20000000c00 */
[----:B------:R-:W-:Y:S01]  /*4bc0*/  ISETP.GE.AND P4, PT, R22, R123, PT ;  /* 0x0000007b1600720c */ /* 0x000fe20003f86270 */
[----:B------:R-:W-:Y:S01]  /*4bd0*/  BSSY B2, `(.L_x_1374) ;  /* 0x0000031000027945 */ /* 0x000fe20003800000 */
[----:B------:R-:W-:-:S11]  /*4be0*/  IADD3 R63, P3, R120, R98, RZ ;  /* 0x00000062783f7210 */ /* 0x000fd60007f7e0ff */
[----:B-1----:R-:W-:Y:S05]  /*4bf0*/  @P4 BRA `(.L_x_1375) ;  /* 0x0000000000b84947 */ /* 0x002fea0003800000 */
[----:B------:R-:W-:Y:S01]  /*4c00*/  SHF.R.U64 R61, R52, 0x10, R53 ;  /* 0x00000010343d7819 */ /* 0x000fe20000001235 */
[----:B--2---:R-:W-:Y:S01]  /*4c10*/  IMAD.U32 R52, R46, 0x10000, RZ ;  /* 0x000100002e347824 */ /* 0x004fe200078e00ff */
[--C-:B------:R-:W-:Y:S01]  /*4c20*/  SHF.R.U64 R59, R54, 0x10, R55.reuse ;  /* 0x00000010363b7819 */ /* 0x100fe20000001237 */
[----:B------:R-:W-:Y:S01]  /*4c30*/  IMAD.U32 R54, R47, 0x10000, RZ ;  /* 0x000100002f367824 */ /* 0x000fe200078e00ff */
[----:B------:R-:W-:Y:S02]  /*4c40*/  SHF.R.U32.HI R56, RZ, 0x10, R55 ;  /* 0x00000010ff387819 */ /* 0x000fe40000011637 */
[----:B------:R-:W-:Y:S02]  /*4c50*/  SHF.R.U32.HI R58, RZ, 0x10, R53 ;  /* 0x00000010ff3a7819 */ /* 0x000fe40000011635 */
[----:B------:R-:W-:Y:S02]  /*4c60*/  PRMT R138, R138, 0x5410, R61 ;  /* 0x000054108a8a7816 */ /* 0x000fe4000000003d */
[----:B------:R-:W-:-:S02]  /*4c70*/  PRMT R140, R140, 0x5410, R59 ;  /* 0x000054108c8c7816 */ /* 0x000fc4000000003b */
[----:B------:R-:W-:Y:S02]  /*4c80*/  PRMT R141, R141, 0x5410, R56 ;  /* 0x000054108d8d7816 */ /* 0x000fe40000000038 */
[----:B------:R-:W-:Y:S02]  /*4c90*/  PRMT R139, R139, 0x5410, R58 ;  /* 0x000054108b8b7816 */ /* 0x000fe4000000003a */
[----:B------:R-:W-:Y:S01]  /*4ca0*/  LOP3.LUT R55, R47, 0xffff0000, RZ, 0xc0, !PT ;  /* 0xffff00002f377812 */ /* 0x000fe200078ec0ff */
[----:B------:R-:W-:Y:S01]  /*4cb0*/  IMAD.U32 R60, R141, 0x10000, RZ ;  /* 0x000100008d3c7824 */ /* 0x000fe200078e00ff */
[----:B------:R-:W-:Y:S01]  /*4cc0*/  LOP3.LUT R47, R45, 0xffff0000, RZ, 0xc0, !PT ;  /* 0xffff00002d2f7812 */ /* 0x000fe200078ec0ff */
[----:B------:R-:W-:Y:S01]  /*4cd0*/  IMAD.U32 R58, R139, 0x10000, RZ ;  /* 0x000100008b3a7824 */ /* 0x000fe200078e00ff */
[C---:B------:R-:W-:Y:S01]  /*4ce0*/  LOP3.LUT R59, R140.reuse, 0xffff0000, RZ, 0xc0, !PT ;  /* 0xffff00008c3b7812 */ /* 0x040fe200078ec0ff */
[----:B------:R-:W-:Y:S01]  /*4cf0*/  IMAD.U32 R140, R140, 0x10000, RZ ;  /* 0x000100008c8c7824 */ /* 0x000fe200078e00ff */
[C---:B------:R-:W-:Y:S01]  /*4d00*/  LOP3.LUT R56, R138.reuse, 0xffff0000, RZ, 0xc0, !PT ;  /* 0xffff00008a387812 */ /* 0x040fe200078ec0ff */
[----:B------:R-:W-:Y:S01]  /*4d10*/  IMAD.U32 R138, R138, 0x10000, RZ ;  /* 0x000100008a8a7824 */ /* 0x000fe200078e00ff */
[----:B------:R-:W-:Y:S01]  /*4d20*/  LOP3.LUT R53, R46, 0xffff0000, RZ, 0xc0, !PT ;  /* 0xffff00002e357812 */ /* 0x000fe200078ec0ff */
[----:B------:R-:W-:Y:S01]  /*4d30*/  FMUL.FTZ R61, R47, R59 ;  /* 0x0000003b2f3d7220 */ /* 0x000fe20000410000 */
[----:B------:R-:W-:-:S02]  /*4d40*/  IMAD.U32 R46, R45, 0x10000, RZ ;  /* 0x000100002d2e7824 */ /* 0x000fc400078e00ff */
[----:B------:R-:W-:Y:S01]  /*4d50*/  FMUL.FTZ R62, R47, R56 ;  /* 0x000000382f3e7220 */ /* 0x000fe20000410000 */
[----:B------:R-:W-:Y:S01]  /*4d60*/  LOP3.LUT R141, R141, 0xffff0000, RZ, 0xc0, !PT ;  /* 0xffff00008d8d7812 */ /* 0x000fe200078ec0ff */
[C---:B------:R-:W-:Y:S01]  /*4d70*/  FMUL.FTZ R47, R53.reuse, R60 ;  /* 0x0000003c352f7220 */ /* 0x040fe20000410000 */
[-C--:B------:R-:W-:Y:S01]  /*4d80*/  FMUL.FTZ R53, R53, R58.reuse ;  /* 0x0000003a35357220 */ /* 0x080fe20000410000 */
[----:B------:R-:W-:Y:S01]  /*4d90*/  LOP3.LUT R139, R139, 0xffff0000, RZ, 0xc0, !PT ;  /* 0xffff00008b8b7812 */ /* 0x000fe200078ec0ff */
[C---:B------:R-:W-:Y:S01]  /*4da0*/  IMAD.U32 R45, R44.reuse, 0x10000, RZ ;  /* 0x000100002c2d7824 */ /* 0x040fe200078e00ff */
[----:B------:R-:W-:Y:S01]  /*4db0*/  LOP3.LUT R44, R44, 0xffff0000, RZ, 0xc0, !PT ;  /* 0xffff00002c2c7812 */ /* 0x000fe200078ec0ff */
[----:B------:R-:W-:Y:S01]  /*4dc0*/  FFMA.FTZ R62, R46, R59, R62 ;  /* 0x0000003b2e3e7223 */ /* 0x000fe2000001003e */
[C---:B------:R-:W-:Y:S01]  /*4dd0*/  FFMA.FTZ R58, R52.reuse, R58, -R47 ;  /* 0x0000003a343a7223 */ /* 0x040fe2000001082f */
[----:B------:R-:W-:Y:S01]  /*4de0*/  FFMA.FTZ R53, R52, R60, R53 ;  /* 0x0000003c34357223 */ /* 0x000fe20000010035 */
[C---:B------:R-:W-:Y:S01]  /*4df0*/  FMUL.FTZ R59, R55.reuse, R141 ;  /* 0x0000008d373b7220 */ /* 0x040fe20000410000 */
[-C--:B------:R-:W-:Y:S01]  /*4e00*/  FMUL.FTZ R52, R55, R139.reuse ;  /* 0x0000008b37347220 */ /* 0x080fe20000410000 */
[----:B------:R-:W-:Y:S01]  /*4e10*/  FFMA.FTZ R61, R46, R56, -R61 ;  /* 0x000000382e3d7223 */ /* 0x000fe2000001083d */
        /* <DEDUP_REMOVED lines=12> */
.L_x_1375:
[----:B------:R-:W-:Y:S05]  /*4ee0*/  BSYNC B2 ;  /* 0x0000000000027941 */ /* 0x000fea0003800000 */
.L_x_1374:
[----:B------:R-:W-:Y:S01]  /*4ef0*/  ULDC.64 UR4, c[0x0][0x2d8] ;  /* 0x0000b60000047ab9 */ /* 0x000fe20000000a00 */
[----:B------:R-:W-:Y:S01]  /*4f00*/  IMAD.X R54, R57, 0x1, R30, P3 ;  /* 0x0000000139367824 */ /* 0x000fe200018e061e */
[----:B------:R-:W-:-:S04]  /*4f10*/  LEA R52, P3, R63, UR4, 0x1 ;  /* 0x000000043f347c11 */ /* 0x000fc8000f8608ff */
[----:B------:R-:W-:-:S05]  /*4f20*/  LEA.HI.X R53, R63, UR5, R54, 0x1, P3 ;  /* 0x000000053f357c11 */ /* 0x000fca00098f0c36 */
[----:B--2---:R1:W-:Y:S04]  /*4f30*/  STG.E.128 desc[UR56][R52.64], R44 ;  /* 0x0000002c34007986 */ /* 0x0043e8000c101d38 */
.L_x_1373:
[----:B------:R-:W-:Y:S05]  /*4f40*/  BSYNC B1 ;  /* 0x0000000000017941 */ /* 0x000fea0003800000 */
.L_x_1372:
        /* <DEDUP_REMOVED lines=52> */
.L_x_1377:
[----:B------:R-:W-:Y:S05]  /*5290*/  BSYNC B1 ;  /* 0x0000000000017941 */ /* 0x000fea0003800000 */
.L_x_1376:
[----:B------:R-:W-:Y:S01]  /*52a0*/  ULDC.64 UR4, c[0x0][0x2d8] ;  /* 0x0000b60000047ab9 */ /* 0x000fe20000000a00 */
[----:B------:R-:W-:Y:S01]  /*52b0*/  IMAD.X R57, R57, 0x1, R100, P3 ;  /* 0x0000000139397824 */ /* 0x000fe200018e0664 */
[----:B------:R-:W-:-:S04]  /*52c0*/  LEA R48, P3, R56, UR4, 0x1 ;  /* 0x0000000438307c11 */ /* 0x000fc8000f8608ff */
[----:B------:R-:W-:-:S05]  /*52d0*/  LEA.HI.X R49, R56, UR5, R57, 0x1, P3 ;  /* 0x0000000538317c11 */ /* 0x000fca00098f0c39 */
[----:B--2---:R1:W-:Y:S01]  /*52e0*/  STG.E.128 desc[UR56][R48.64], R44 ;  /* 0x0000002c30007986 */ /* 0x0043e2000c101d38 */
[----:B------:R-:W-:Y:S05]  /*52f0*/  BRA `(.L_x_1371) ;  /* 0x00000030007c7947 */ /* 0x000fea0003800000 */
.L_x_1335:
[----:B------:R-:W-:Y:S02]  /*5300*/  ISETP.GE.AND P3, PT, R189, R112, PT ;  /* 0x00000070bd00720c */ /* 0x000fe40003f66270 */
[----:B------:R-:W-:Y:S02]  /*5310*/  CS2R R50, SRZ ;  /* 0x0000000000327805 */ /* 0x000fe4000001ff00 */
        /* <DEDUP_REMOVED lines=17> */
[----:B------:R-:W4:Y:S01]  /*5430*/  @!P4 LDC.64 R52, c[0x0][0x3c8] ;  /* 0x0000f200ff34cb82 */ /* 0x000f220000000a00 */
[----:B------:R-:W-:-:S05]  /*5440*/  @!P4 IADD3 R48, P5, R92, R78, RZ ;  /* 0x0000004e5c30c210 */ /* 0x000fca0007fbe0ff */
[----:B------:R-:W-:Y:S02]  /*5450*/  @!P4 IMAD.X R49, R124, 0x1, R28, P5 ;  /* 0x000000017c31c824 */ /* 0x000fe400028e061c */
[----:B------:R-:W0:Y:S01]  /*5460*/  @!P4 LDC.64 R54, c[0x0][0x3e0] ;  /* 0x0000f800ff36cb82 */ /* 0x000e220000000a00 */
[----:B----4-:R-:W-:-:S04]  /*5470*/  @!P4 LEA R52, P5, R48, R52, 0x1 ;  /* 0x000000343034c211 */ /* 0x010fc800078a08ff */
[----:B------:R-:W-:Y:S02]  /*5480*/  @!P4 LEA.HI.X R53, R48, R53, R49, 0x1, P5 ;  /* 0x000000353035c211 */ /* 0x000fe400028f0c31 */
[----:B------:R-:W-:-:S05]  /*5490*/  @!P4 IADD3 R48, P5, R84, R76, RZ ;  /* 0x0000004c5430c210 */ /* 0x000fca0007fbe0ff */
[----:B------:R-:W-:Y:S01]  /*54a0*/  @!P4 IMAD.X R49, R103, 0x1, R36, P5 ;  /* 0x000000016731c824 */ /* 0x000fe200028e0624 */
[----:B0-----:R-:W-:-:S04]  /*54b0*/  @!P4 LEA R54, P5, R48, R54, 0x1 ;  /* 0x000000363036c211 */ /* 0x001fc800078a08ff */
[----:B------:R-:W-:Y:S02]  /*54c0*/  @!P4 LEA.HI.X R55, R48, R55, R49, 0x1, P5 ;  /* 0x000000373037c211 */ /* 0x000fe400028f0c31 */
[----:B------:R-:W-:Y:S02]  /*54d0*/  CS2R R48, SRZ ;  /* 0x0000000000307805 */ /* 0x000fe4000001ff00 */
[----:B------:R-:W-:-:S04]  /*54e0*/  @!P3 LEA R60, P5, R46, R60, 0x1 ;  /* 0x0000003c2e3cb211 */ /* 0x000fc800078a08ff */
[----:B------:R-:W-:Y:S02]  /*54f0*/  @!P3 LEA.HI.X R61, R46, R61, R47, 0x1, P5 ;  /* 0x0000003d2e3db211 */ /* 0x000fe400028f0c2f */
[----:B------:R-:W-:Y:S02]  /*5500*/  CS2R R46, SRZ ;  /* 0x00000000002e7805 */ /* 0x000fe4000001ff00 */
[C---:B-1----:R-:W-:Y:S01]  /*5510*/  @!P3 LEA R62, P5, R44.reuse, R62, 0x1 ;  /* 0x0000003e2c3eb211 */ /* 0x042fe200078a08ff */
[----:B------:R0:W5:Y:S03]  /*5520*/  @!P4 LDG.E.128 R48, desc[UR56][R54.64] ;  /* 0x000000383630c981 */ /* 0x000166000c1e1d00 */
[----:B------:R-:W-:Y:S02]  /*5530*/  @!P3 LEA.HI.X R63, R44, R63, R45, 0x1, P5 ;  /* 0x0000003f2c3fb211 */ /* 0x000fe400028f0c2d */
[----:B------:R-:W-:-:S02]  /*5540*/  CS2R R44, SRZ ;  /* 0x00000000002c7805 */ /* 0x000fc4000001ff00 */
[----:B------:R-:W-:Y:S02]  /*5550*/  CS2R R58, SRZ ;  /* 0x00000000003a7805 */ /* 0x000fe4000001ff00 */
[----:B------:R-:W-:Y:S02]  /*5560*/  CS2R R56, SRZ ;  /* 0x0000000000387805 */ /* 0x000fe4000001ff00 */
[----:B------:R1:W5:Y:S01]  /*5570*/  @!P4 LDG.E.128 R44, desc[UR56][R52.64] ;  /* 0x00000038342cc981 */ /* 0x000362000c1e1d00 */
[----:B0-----:R-:W-:-:S03]  /*5580*/  CS2R R54, SRZ ;  /* 0x0000000000367805 */ /* 0x001fc6000001ff00 */
[----:B------:R0:W5:Y:S01]  /*5590*/  @!P3 LDG.E.128 R56, desc[UR56][R62.64] ;  /* 0x000000383e38b981 */ /* 0x000162000c1e1d00 */
[----:B-1----:R-:W-:-:S06]  /*55a0*/  CS2R R52, SRZ ;  /* 0x0000000000347805 */ /* 0x002fcc000001ff00 */
[----:B------:R1:W5:Y:S01]  /*55b0*/  @!P3 LDG.E.128 R52, desc[UR56][R60.64] ;  /* 0x000000383c34b981 */ /* 0x000362000c1e1d00 */
[----:B--2---:R-:W-:-:S04]  /*55c0*/  @!P0 LEA R68, P3, R66, R68, 0x1 ;  /* 0x0000004442448211 */ /* 0x004fc800078608ff */
[----:B------:R-:W-:Y:S02]  /*55d0*/  @!P0 LEA.HI.X R69, R66, R69, R67, 0x1, P3 ;  /* 0x0000004542458211 */ /* 0x000fe400018f0c43 */
[C---:B---3--:R-:W-:Y:S02]  /*55e0*/  @!P0 LEA R70, P3, R64.reuse, R70, 0x1 ;  /* 0x0000004640468211 */ /* 0x048fe400078608ff */
[----:B0-----:R-:W-:Y:S02]  /*55f0*/  CS2R R62, SRZ ;  /* 0x00000000003e7805 */ /* 0x001fe4000001ff00 */
[----:B------:R-:W-:Y:S02]  /*5600*/  CS2R R66, SRZ ;  /* 0x0000000000427805 */ /* 0x000fe4000001ff00 */
[----:B-1----:R-:W-:Y:S02]  /*5610*/  CS2R R60, SRZ ;  /* 0x00000000003c7805 */ /* 0x002fe4000001ff00 */
[----:B------:R-:W-:-:S02]  /*5620*/  @!P0 LEA.HI.X R71, R64, R71, R65, 0x1, P3 ;  /* 0x0000004740478211 */ /* 0x000fc400018f0c41 */
[----:B------:R-:W-:Y:S02]  /*5630*/  CS2R R64, SRZ ;  /* 0x0000000000407805 */ /* 0x000fe4000001ff00 */
[----:B------:R0:W5:Y:S04]  /*5640*/  @!P0 LDG.E.128 R60, desc[UR56][R68.64] ;  /* 0x00000038443c8981 */ /* 0x000168000c1e1d00 */
[----:B------:R1:W5:Y:S01]  /*5650*/  @!P0 LDG.E.128 R64, desc[UR56][R70.64] ;  /* 0x0000003846408981 */ /* 0x000362000c1e1d00 */
[----:B------:R-:W-:-:S04]  /*5660*/  ISETP.GE.AND P0, PT, R190, R112, PT ;  /* 0x00000070be00720c */ /* 0x000fc80003f06270 */
[CC--:B------:R-:W-:Y:S01]  /*5670*/  ISETP.GE.OR P0, PT, R16.reuse, R123.reuse, P0 ;  /* 0x0000007b1000720c */ /* 0x0c0fe20000706670 */
[----:B------:R-:W-:Y:S01]  /*5680*/  BSSY B1, `(.L_x_1378) ;  /* 0x000001c000017945 */ /* 0x000fe20003800000 */
[----:B------:R-:W-:Y:S02]  /*5690*/  ISETP.GE.AND P3, PT, R16, R123, PT ;  /* 0x0000007b1000720c */ /* 0x000fe40003f66270 */
[----:B0-----:R-:W-:Y:S02]  /*56a0*/  CS2R R68, SRZ ;  /* 0x0000000000447805 */ /* 0x001fe4000001ff00 */
[----:B------:R-:W-:Y:S02]  /*56b0*/  CS2R R74, SRZ ;  /* 0x00000000004a7805 */ /* 0x000fe4000001ff00 */
[----:B-1----:R-:W-:Y:S02]  /*56c0*/  CS2R R70, SRZ ;  /* 0x0000000000467805 */ /* 0x002fe4000001ff00 */
[----:B------:R-:W-:-:S03]  /*56d0*/  CS2R R72, SRZ ;  /* 0x0000000000487805 */ /* 0x000fc6000001ff00 */
[----:B------:R-:W-:Y:S05]  /*56e0*/  @P0 BRA `(.L_x_1379) ;  /* 0x0000000000540947 */ /* 0x000fea0003800000 */
[----:B------:R-:W0:Y:S01]  /*56f0*/  LDC.64 R68, c[0x0][0x3d8] ;  /* 0x0000f600ff447b82 */ /* 0x000e220000000a00 */
[----:B------:R-:W-:Y:S01]  /*5700*/  IMAD.MOV.U32 R72, RZ, RZ, R78 ;  /* 0x000000ffff487224 */ /* 0x000fe200078e004e */
[----:B------:R-:W-:Y:S01]  /*5710*/  ULDC.64 UR4, c[0x0][0x3c8] ;  /* 0x0000f20000047ab9 */ /* 0x000fe20000000a00 */
[----:B------:R-:W-:Y:S01]  /*5720*/  IMAD.MOV.U32 R73, RZ, RZ, R124 ;  /* 0x000000ffff497224 */ /* 0x000fe200078e007c */
[----:B------:R-:W-:Y:S01]  /*5730*/  ULDC.64 UR6, c[0x0][0x3e0] ;  /* 0x0000f80000067ab9 */ /* 0x000fe20000000a00 */
[----:B------:R-:W-:-:S03]  /*5740*/  IMAD.MOV.U32 R77, RZ, RZ, R103 ;  /* 0x000000ffff4d7224 */ /* 0x000fc600078e0067 */
        /* <DEDUP_REMOVED lines=15> */
.L_x_1379:
[----:B------:R-:W-:Y:S05]  /*5840*/  BSYNC B1 ;  /* 0x0000000000017941 */ /* 0x000fea0003800000 */
.L_x_1378:
[----:B-----5:R-:W-:Y:S01]  /*5850*/  IMAD.MOV.U32 R76, RZ, RZ, R70 ;  /* 0x000000ffff4c7224 */ /* 0x020fe200078e0046 */
        /* <DEDUP_REMOVED lines=67> */
.L_x_1380:
[----:B------:R-:W-:Y:S01]  /*5c90*/  IMAD R103, R185, 0x8, R2 ;  /* 0x00000008b9677824 */ /* 0x000fe200078e0202 */
[----:B------:R-:W-:Y:S01]  /*5ca0*/  SHF.L.U32 R124, R194, 0x1f, RZ ;  /* 0x0000001fc27c7819 */ /* 0x000fe200000006ff */
[----:B------:R-:W0:Y:S01]  /*5cb0*/  LDC R131, c[0x0][0x2e4] ;  /* 0x0000b900ff837b82 */ /* 0x000e220000000800 */
[----:B------:R-:W-:Y:S01]  /*5cc0*/  IMAD.MOV.U32 R121, RZ, RZ, R122 ;  /* 0x000000ffff797224 */ /* 0x000fe200078e007a */
[----:B------:R-:W-:Y:S01]  /*5cd0*/  BSSY B1, `(.L_x_1381) ;  /* 0x0000005000017945 */ /* 0x000fe20003800000 */
[----:B------:R-:W1:Y:S05]  /*5ce0*/  SYNCS.PHASECHK.TRANS64.TRYWAIT P4, [R103+URZ+0x28890], R124 ;  /* 0x0288907c670075a7 */ /* 0x000e6a000808017f */
[----:B------:R-:W2:Y:S01]  /*5cf0*/  LDC.64 R122, c[0x0][0x2f0] ;  /* 0x0000bc00ff7a7b82 */ /* 0x000ea20000000a00 */
[----:B0-----:R-:W-:Y:S01]  /*5d00*/  IMAD.IADD R139, R131, 0x1, -R116 ;  /* 0x00000001838b7824 */ /* 0x001fe200078e0a74 */
[----:B-1----:R-:W-:Y:S06]  /*5d10*/  @!P4 BRA `(.L_x_1382) ;  /* 0x000001f40048c947 */ /* 0x002fec0003800000 */
.L_x_1717:
[----:B------:R-:W-:Y:S05]  /*5d20*/  BSYNC B1 ;  /* 0x0000000000017941 */ /* 0x000fea0003800000 */
.L_x_1381:
[----:B------:R-:W-:Y:S01]  /*5d30*/  ISETP.GE.OR P4, PT, R18, R112, P2 ;  /* 0x000000701200720c */ /* 0x000fe20001786670 */
[----:B------:R-:W-:-:S12]  /*5d40*/  BSSY B1, `(.L_x_1383) ;  /* 0x0000087000017945 */ /* 0x000fd80003800000 */
[----:B------:R-:W-:Y:S05]  /*5d50*/  @P4 BRA `(.L_x_1384) ;  /* 0x0000000800144947 */ /* 0x000fea0003800000 */
[-C--:B--2---:R-:W-:Y:S01]  /*5d60*/  IMAD R76, R19, R122.reuse, RZ ;  /* 0x0000007a134c7224 */ /* 0x084fe200078e02ff */
[----:B------:R-:W-:Y:S01]  /*5d70*/  ISETP.NE.AND P6, PT, R0, RZ, PT ;  /* 0x000000ff0000720c */ /* 0x000fe20003fc5270 */
[C---:B------:R-:W-:Y:S01]  /*5d80*/  IMAD.WIDE.U32 R126, R18.reuse, R122, R120 ;  /* 0x0000007a127e7225 */ /* 0x040fe200078e0078 */
[----:B------:R-:W-:Y:S03]  /*5d90*/  BSSY B2, `(.L_x_1385) ;  /* 0x0000076000027945 */ /* 0x000fe60003800000 */
[----:B------:R-:W-:Y:S01]  /*5da0*/  IMAD R159, R18, R123, R76 ;  /* 0x0000007b129f7224 */ /* 0x000fe200078e024c */
[----:B------:R-:W-:Y:S02]  /*5db0*/  SEL R76, R116, R139, !P6 ;  /* 0x0000008b744c7207 */ /* 0x000fe40007000000 */
[----:B------:R-:W-:Y:S01]  /*5dc0*/  IADD3 R156, P4, P5, R98, R126, R32 ;  /* 0x0000007e629c7210 */ /* 0x000fe20007d9e020 */
        /* <DEDUP_REMOVED lines=8> */
[----:B------:R-:W-:-:S03]  /*5e50*/  LOP3.LUT R76, R161, 0x38, RZ, 0xc0, !PT ;  /* 0x00000038a14c7812 */ /* 0x000fc600078ec0ff */
[----:B------:R-:W-:Y:S01]  /*5e60*/  IMAD.SHL.U32 R77, R77, 0x400, RZ ;  /* 0x000004004d4d7824 */ /* 0x000fe200078e00ff */
[----:B------:R-:W-:-:S04]  /*5e70*/  LOP3.LUT R76, R76, 0x1c0, R203, 0xf8, !PT ;  /* 0x000001c04c4c7812 */ /* 0x000fc800078ef8cb */
[----:B------:R-:W-:Y:S02]  /*5e80*/  LOP3.LUT R77, R77, 0x7fffe000, RZ, 0xc0, !PT ;  /* 0x7fffe0004d4d7812 */ /* 0x000fe400078ec0ff */
[----:B------:R-:W-:-:S04]  /*5e90*/  LOP3.LUT R76, R76, R211, RZ, 0x3c, !PT ;  /* 0x000000d34c4c7212 */ /* 0x000fc800078e3cff */
[----:B------:R-:W-:Y:S01]  /*5ea0*/  IADD3 R76, R76, R77, R212 ;  /* 0x0000004d4c4c7210 */ /* 0x000fe20007ffe0d4 */
[----:B------:R-:W-:-:S04]  /*5eb0*/  IMAD R77, R185, 0x4000, R115 ;  /* 0x00004000b94d7824 */ /* 0x000fc800078e0273 */
[----:B------:R-:W-:Y:S02]  /*5ec0*/  IMAD R79, R185, 0x4000, R76 ;  /* 0x00004000b94f7824 */ /* 0x000fe400078e024c */
[--C-:B------:R-:W-:Y:S02]  /*5ed0*/  IMAD R77, R77, 0x2, R2.reuse ;  /* 0x000000024d4d7824 */ /* 0x100fe400078e0202 */
[----:B------:R-:W-:-:S04]  /*5ee0*/  IMAD R80, R79, 0x2, R2 ;  /* 0x000000024f507824 */ /* 0x000fc800078e0202 */
[----:B------:R-:W1:Y:S04]  /*5ef0*/  LDS.128 R76, [R77+0x18400] ;  /* 0x018400004d4c7984 */ /* 0x000e680000000c00 */
[----:B------:R-:W2:Y:S01]  /*5f00*/  LDS.128 R80, [R80+0x18400] ;  /* 0x0184000050507984 */ /* 0x000ea20000000c00 */
[----:B------:R-:W-:Y:S05]  /*5f10*/  @P3 BRA `(.L_x_1386) ;  /* 0x0000000400743947 */ /* 0x000fea0003800000 */
[----:B------:R-:W-:Y:S01]  /*5f20*/  SHF.R.U32.HI R173, RZ, 0x10, R49 ;  /* 0x00000010ffad7819 */ /* 0x000fe20000011631 */
[----:B--2---:R-:W-:Y:S01]  /*5f30*/  IMAD.U32 R168, R83, 0x10000, RZ ;  /* 0x0001000053a87824 */ /* 0x004fe200078e00ff */
[----:B------:R-:W-:Y:S01]  /*5f40*/  SHF.R.U32.HI R177, RZ, 0x10, R45 ;  /* 0x00000010ffb17819 */ /* 0x000fe2000001162d */
[----:B------:R-:W-:Y:S01]  /*5f50*/  IMAD.U32 R172, R81, 0x10000, RZ ;  /* 0x0001000051ac7824 */ /* 0x000fe200078e00ff */
[----:B------:R-:W-:Y:S01]  /*5f60*/  PRMT R164, R164, 0x5410, R173 ;  /* 0x00005410a4a47816 */ /* 0x000fe200000000ad */
[----:B-1----:R-:W-:Y:S01]  /*5f70*/  IMAD.U32 R167, R77, 0x10000, RZ ;  /* 0x000100004da77824 */ /* 0x002fe200078e00ff */
[----:B------:R-:W-:Y:S02]  /*5f80*/  PRMT R166, R166, 0x5410, R177 ;  /* 0x00005410a6a67816 */ /* 0x000fe400000000b1 */
[----:B------:R-:W-:Y:S02]  /*5f90*/  SHF.R.U64 R170, R48, 0x10, R49 ;  /* 0x0000001030aa7819 */ /* 0x000fe40000001231 */
[----:B------:R-:W-:-:S02]  /*5fa0*/  SHF.R.U64 R169, R50, 0x10, R51 ;  /* 0x0000001032a97819 */ /* 0x000fc40000001233 */
[----:B------:R-:W-:Y:S01]  /*5fb0*/  SHF.R.U32.HI R171, RZ, 0x10, R51 ;  /* 0x00000010ffab7819 */ /* 0x000fe20000011633 */
[----:B------:R-:W-:Y:S01]  /*5fc0*/  IMAD.U32 R51, R79, 0x10000, RZ ;  /* 0x000100004f337824 */ /* 0x000fe200078e00ff */
[----:B------:R-:W-:Y:S01]  /*5fd0*/  LOP3.LUT R49, R83, 0xffff0000, RZ, 0xc0, !PT ;  /* 0xffff000053317812 */ /* 0x000fe200078ec0ff */
[----:B------:R-:W-:Y:S01]  /*5fe0*/  IMAD.U32 R83, R164, 0x10000, RZ ;  /* 0x00010000a4537824 */ /* 0x000fe200078e00ff */
[----:B------:R-:W-:Y:S01]  /*5ff0*/  LOP3.LUT R48, R79, 0xffff0000, RZ, 0xc0, !PT ;  /* 0xffff00004f307812 */ /* 0x000fe200078ec0ff */
[----:B------:R-:W-:Y:S01]  /*6000*/  IMAD.U32 R79, R166, 0x10000, RZ ;  /* 0x00010000a64f7824 */ /* 0x000fe200078e00ff */
[----:B------:R-:W-:Y:S02]  /*6010*/  SHF.R.U32.HI R175, RZ, 0x10, R47 ;  /* 0x00000010ffaf7819 */ /* 0x000fe4000001162f */
[----:B------:R-:W-:Y:S01]  /*6020*/  PRMT R163, R163, 0x5410, R170 ;  /* 0x00005410a3a37816 */ /* 0x000fe200000000aa */
[----:B------:R-:W-:Y:S01]  /*6030*/  FMUL.FTZ R170, R172, R83 ;  /* 0x00000053acaa7220 */ /* 0x000fe20000410000 */
[----:B------:R-:W-:Y:S01]  /*6040*/  PRMT R171, R158, 0x5410, R171 ;  /* 0x000054109eab7816 */ /* 0x000fe200000000ab */
[-C--:B------:R-:W-:Y:S01]  /*6050*/  FMUL.FTZ R172, R172, R79.reuse ;  /* 0x0000004facac7220 */ /* 0x080fe20000410000 */
[----:B------:R-:W-:Y:S01]  /*6060*/  LOP3.LUT R81, R81, 0xffff0000, RZ, 0xc0, !PT ;  /* 0xffff000051517812 */ /* 0x000fe200078ec0ff */
[C---:B------:R-:W-:Y:S01]  /*6070*/  FFMA.FTZ R79, R167.reuse, R79, -R170 ;  /* 0x0000004fa74f7223 */ /* 0x040fe200000108aa */
[----:B------:R-:W-:Y:S01]  /*6080*/  LOP3.LUT R164, R164, 0xffff0000, RZ, 0xc0, !PT ;  /* 0xffff0000a4a47812 */ /* 0x000fe200078ec0ff */
[----:B------:R-:W-:Y:S01]  /*6090*/  FFMA.FTZ R167, R167, R83, R172 ;  /* 0x00000053a7a77223 */ /* 0x000fe200000100ac */
[----:B------:R-:W-:-:S02]  /*60a0*/  PRMT R162, R162, 0x5410, R175 ;  /* 0x00005410a2a27816 */ /* 0x000fc400000000af */
[----:B------:R-:W-:Y:S01]  /*60b0*/  LOP3.LUT R158, R166, 0xffff0000, RZ, 0xc0, !PT ;  /* 0xffff0000a69e7812 */ /* 0x000fe200078ec0ff */
[----:B------:R-:W-:Y:S01]  /*60c0*/  IMAD.U32 R166, R171, 0x10000, RZ ;  /* 0x00010000aba67824 */ /* 0x000fe200078e00ff */
[----:B------:R-:W-:Y:S01]  /*60d0*/  SHF.R.U64 R179, R44, 0x10, R45 ;  /* 0x000000102cb37819 */ /* 0x000fe2000000122d */
[----:B------:R-:W-:Y:S01]  /*60e0*/  IMAD.U32 R83, R162, 0x10000, RZ ;  /* 0x00010000a2537824 */ /* 0x000fe200078e00ff */
[----:B------:R-:W-:Y:S01]  /*60f0*/  LOP3.LUT R50, R77, 0xffff0000, RZ, 0xc0, !PT ;  /* 0xffff00004d327812 */ /* 0x000fe200078ec0ff */
[----:B------:R-:W-:Y:S01]  /*6100*/  FMUL.FTZ R170, R168, R166 ;  /* 0x000000a6a8aa7220 */ /* 0x000fe20000410000 */
[----:B------:R-:W-:Y:S01]  /*6110*/  PRMT R160, R160, 0x5410, R169 ;  /* 0x00005410a0a07816 */ /* 0x000fe200000000a9 */
[C---:B------:R-:W-:Y:S01]  /*6120*/  FMUL.FTZ R169, R81.reuse, R164 ;  /* 0x000000a451a97220 */ /* 0x040fe20000410000 */
[----:B------:R-:W-:Y:S01]  /*6130*/  FMUL.FTZ R81, R81, R158 ;  /* 0x0000009e51517220 */ /* 0x000fe20000410000 */
[----:B------:R-:W-:Y:S01]  /*6140*/  PRMT R77, R130, 0x5432, R179 ;  /* 0x00005432824d7816 */ /* 0x000fe200000000b3 */
[----:B------:R-:W-:-:S02]  /*6150*/  IMAD.U32 R45, R80, 0x10000, RZ ;  /* 0x00010000502d7824 */ /* 0x000fc400078e00ff */
[----:B------:R-:W-:Y:S01]  /*6160*/  FFMA.FTZ R158, R50, R158, -R169 ;  /* 0x0000009e329e7223 */ /* 0x000fe200000108a9 */
[----:B------:R-:W-:Y:S01]  /*6170*/  LOP3.LUT R171, R171, 0xffff0000, RZ, 0xc0, !PT ;  /* 0xffff0000abab7812 */ /* 0x000fe200078ec0ff */
[-C--:B------:R-:W-:Y:S01]  /*6180*/  FMUL.FTZ R169, R168, R83.reuse ;  /* 0x00000053a8a97220 */ /* 0x080fe20000410000 */
[----:B------:R-:W-:Y:S01]  /*6190*/  LOP3.LUT R162, R162, 0xffff0000, RZ, 0xc0, !PT ;  /* 0xffff0000a2a27812 */ /* 0x000fe200078ec0ff */
[----:B------:R-:W-:Y:S01]  /*61a0*/  FFMA.FTZ R50, R50, R164, R81 ;  /* 0x000000a432327223 */ /* 0x000fe20000010051 */
[----:B------:R-:W-:Y:S01]  /*61b0*/  FFMA.FTZ R81, R51, R83, -R170 ;  /* 0x0000005333517223 */ /* 0x000fe200000108aa */
[----:B------:R-:W-:Y:S01]  /*61c0*/  IMAD.U32 R164, R163, 0x10000, RZ ;  /* 0x00010000a3a47824 */ /* 0x000fe200078e00ff */
[----:B------:R-:W-:Y:S01]  /*61d0*/  SHF.R.U64 R174, R46, 0x10, R47 ;  /* 0x000000102eae7819 */ /* 0x000fe2000000122f */
[----:B------:R-:W-:Y:S02]  /*61e0*/  IMAD.U32 R83, R77, 0x10000, RZ ;  /* 0x000100004d537824 */ /* 0x000fe400078e00ff */
[----:B------:R-:W-:Y:S01]  /*61f0*/  FFMA.FTZ R51, R51, R166, R169 ;  /* 0x000000a633337223 */ /* 0x000fe200000100a9 */
[C---:B------:R-:W-:Y:S01]  /*6200*/  FMUL.FTZ R169, R49.reuse, R171 ;  /* 0x000000ab31a97220 */ /* 0x040fe20000410000 */
[----:B------:R-:W-:Y:S01]  /*6210*/  FMUL.FTZ R173, R49, R162 ;  /* 0x000000a231ad7220 */ /* 0x000fe20000410000 */
[----:B------:R-:W-:Y:S01]  /*6220*/  LOP3.LUT R80, R80, 0xffff0000, RZ, 0xc0, !PT ;  /* 0xffff000050507812 */ /* 0x000fe200078ec0ff */
[----:B------:R-:W-:Y:S01]  /*6230*/  FMUL.FTZ R49, R45, R164 ;  /* 0x000000a42d317220 */ /* 0x000fe20000410000 */
[----:B------:R-:W-:Y:S01]  /*6240*/  LOP3.LUT R163, R163, 0xffff0000, RZ, 0xc0, !PT ;  /* 0xffff0000a3a37812 */ /* 0x000fe200078ec0ff */
[----:B------:R-:W-:Y:S01]  /*6250*/  IMAD.U32 R44, R76, 0x10000, RZ ;  /* 0x000100004c2c7824 */ /* 0x000fe200078e00ff */
[----:B------:R-:W-:Y:S01]  /*6260*/  LOP3.LUT R77, R77, 0xffff0000, RZ, 0xc0, !PT ;  /* 0xffff00004d4d7812 */ /* 0x000fe200078ec0ff */
[----:B------:R-:W-:Y:S01]  /*6270*/  FMUL.FTZ R45, R45, R83 ;  /* 0x000000532d2d7220 */ /* 0x000fe20000410000 */
[----:B------:R-:W-:Y:S01]  /*6280*/  PRMT R165, R165, 0x5410, R174 ;  /* 0x00005410a5a57816 */ /* 0x000fe200000000ae */
[----:B------:R-:W-:Y:S01]  /*6290*/  FFMA.FTZ R162, R48, R162, -R169 ;  /* 0x000000a230a27223 */ /* 0x000fe200000108a9 */
[----:B------:R-:W-:Y:S01]  /*62a0*/  LOP3.LUT R76, R76, 0xffff0000, RZ, 0xc0, !PT ;  /* 0xffff00004c4c7812 */ /* 0x000fe200078ec0ff */
[----:B------:R-:W-:Y:S01]  /*62b0*/  FFMA.FTZ R166, R48, R171, R173 ;  /* 0x000000ab30a67223 */ /* 0x000fe200000100ad */
[----:B------:R-:W-:-:S02]  /*62c0*/  IMAD.U32 R47, R82, 0x10000, RZ ;  /* 0x00010000522f7824 */ /* 0x000fc400078e00ff */
[----:B------:R-:W-:Y:S01]  /*62d0*/  FMUL.FTZ R169, R80, R163 ;  /* 0x000000a350a97220 */ /* 0x000fe20000410000 */
[C---:B------:R-:W-:Y:S01]  /*62e0*/  FFMA.FTZ R83, R44.reuse, R83, -R49 ;  /* 0x000000532c537223 */ /* 0x040fe20000010831 */
[----:B------:R-:W-:Y:S01]  /*62f0*/  FFMA.FTZ R164, R44, R164, R45 ;  /* 0x000000a42ca47223 */ /* 0x000fe2000001002d */
[-C--:B------:R-:W-:Y:S01]  /*6300*/  FMUL.FTZ R171, R80, R77.reuse ;  /* 0x0000004d50ab7220 */ /* 0x080fe20000410000 */
[----:B------:R-:W-:Y:S01]  /*6310*/  LOP3.LUT R82, R82, 0xffff0000, RZ, 0xc0, !PT ;  /* 0xffff000052527812 */ /* 0x000fe200078ec0ff */
[C---:B------:R-:W-:Y:S01]  /*6320*/  IMAD.U32 R45, R160.reuse, 0x10000, RZ ;  /* 0x00010000a02d7824 */ /* 0x040fe200078e00ff */
[----:B------:R-:W-:Y:S01]  /*6330*/  LOP3.LUT R49, R160, 0xffff0000, RZ, 0xc0, !PT ;  /* 0xffff0000a0317812 */ /* 0x000fe200078ec0ff */
[C---:B------:R-:W-:Y:S02]  /*6340*/  IMAD.U32 R44, R165.reuse, 0x10000, RZ ;  /* 0x00010000a52c7824 */ /* 0x040fe400078e00ff */
[----:B------:R-:W-:Y:S01]  /*6350*/  FFMA.FTZ R48, R76, R77, -R169 ;  /* 0x0000004d4c307223 */ /* 0x000fe200000108a9 */
[----:B------:R-:W-:Y:S01]  /*6360*/  IMAD.U32 R46, R78, 0x10000, RZ ;  /* 0x000100004e2e7824 */ /* 0x000fe200078e00ff */
[----:B------:R-:W-:Y:S01]  /*6370*/  LOP3.LUT R165, R165, 0xffff0000, RZ, 0xc0, !PT ;  /* 0xffff0000a5a57812 */ /* 0x000fe200078ec0ff */
[----:B------:R-:W-:Y:S01]  /*6380*/  FFMA.FTZ R171, R76, R163, R171 ;  /* 0x000000a34cab7223 */ /* 0x000fe200000100ab */
[----:B------:R-:W-:Y:S01]  /*6390*/  LOP3.LUT R78, R78, 0xffff0000, RZ, 0xc0, !PT ;  /* 0xffff00004e4e7812 */ /* 0x000fe200078ec0ff */
[C---:B------:R-:W-:Y:S01]  /*63a0*/  FMUL.FTZ R77, R47.reuse, R45 ;  /* 0x0000002d2f4d7220 */ /* 0x040fe20000410000 */
[-C--:B------:R-:W-:Y:S01]  /*63b0*/  FMUL.FTZ R76, R47, R44.reuse ;  /* 0x0000002c2f4c7220 */ /* 0x080fe20000410000 */
        /* <DEDUP_REMOVED lines=17> */
[----:B------:R-:W-:-:S02]  /*64d0*/  IMAD.MOV.U32 R79, RZ, RZ, R162 ;  /* 0x000000ffff4f7224 */ /* 0x000fc400078e00a2 */
[----:B------:R-:W-:-:S07]  /*64e0*/  IMAD.MOV.U32 R83, RZ, RZ, R51 ;  /* 0x000000ffff537224 */ /* 0x000fce00078e0033 */
.L_x_1386:
[----:B------:R-:W-:Y:S05]  /*64f0*/  BSYNC B2 ;  /* 0x0000000000027941 */ /* 0x000fea0003800000 */
.L_x_1385:
[----:B------:R-:W-:Y:S01]  /*6500*/  ISETP.GE.AND P4, PT, R161, R131, PT ;  /* 0x00000083a100720c */ /* 0x000fe20003f86270 */
[----:B------:R-:W-:-:S12]  /*6510*/  ULDC.64 UR4, c[0x0][0x2d8] ;  /* 0x0000b60000047ab9 */ /* 0x000fd80000000a00 */
        /* <DEDUP_REMOVED lines=9> */
.L_x_1384:
[----:B------:R-:W-:Y:S05]  /*65b0*/  BSYNC B1 ;  /* 0x0000000000017941 */ /* 0x000fea0003800000 */
.L_x_1383:
[----:B------:R-:W-:Y:S01]  /*65c0*/  ISETP.GE.OR P4, PT, R189, R112, P2 ;  /* 0x00000070bd00720c */ /* 0x000fe20001786670 */
[----:B------:R-:W-:-:S12]  /*65d0*/  BSSY B1, `(.L_x_1387) ;  /* 0x0000087000017945 */ /* 0x000fd80003800000 */
[----:B------:R-:W-:Y:S05]  /*65e0*/  @P4 BRA `(.L_x_1388) ;  /* 0x0000000800144947 */ /* 0x000fea0003800000 */
[-C--:B-12---:R-:W-:Y:S01]  /*65f0*/  IMAD R44, R217, R122.reuse, RZ ;  /* 0x0000007ad92c7224 */ /* 0x086fe200078e02ff */
        /* <DEDUP_REMOVED lines=14> */
[----:B------:R-:W-:-:S03]  /*66e0*/  LOP3.LUT R44, R202, 0x38, R83, 0xf8, !PT ;  /* 0x00000038ca2c7812 */ /* 0x000fc600078ef853 */
[----:B------:R-:W-:Y:S01]  /*66f0*/  IMAD.SHL.U32 R46, R45, 0x400, RZ ;  /* 0x000004002d2e7824 */ /* 0x000fe200078e00ff */
[----:B------:R-:W-:-:S04]  /*6700*/  LOP3.LUT R45, R44, R209, RZ, 0x3c, !PT ;  /* 0x000000d12c2d7212 */ /* 0x000fc800078e3cff */
[----:B------:R-:W-:-:S04]  /*6710*/  LOP3.LUT R44, R46, 0x7fffe000, RZ, 0xc0, !PT ;  /* 0x7fffe0002e2c7812 */ /* 0x000fc800078ec0ff */
        /* <DEDUP_REMOVED lines=10> */
[----:B------:R-:W-:Y:S02]  /*67c0*/  SHF.R.U32.HI R126, RZ, 0x10, R57 ;  /* 0x00000010ff7e7819 */ /* 0x000fe40000011639 */
[----:B------:R-:W-:Y:S02]  /*67d0*/  PRMT R151, R151, 0x5410, R160 ;  /* 0x0000541097977816 */ /* 0x000fe400000000a0 */
[----:B------:R-:W-:Y:S02]  /*67e0*/  PRMT R155, R155, 0x5410, R126 ;  /* 0x000054109b9b7816 */ /* 0x000fe4000000007e */
[--C-:B------:R-:W-:Y:S01]  /*67f0*/  SHF.R.U64 R127, R58, 0x10, R59.reuse ;  /* 0x000000103a7f7819 */ /* 0x100fe2000000123b */
[----:B------:R-:W-:Y:S01]  /*6800*/  IMAD.U32 R58, R49, 0x10000, RZ ;  /* 0x00010000313a7824 */ /* 0x000fe200078e00ff */
[----:B------:R-:W-:-:S02]  /*6810*/  SHF.R.U32.HI R156, RZ, 0x10, R59 ;  /* 0x00000010ff9c7819 */ /* 0x000fc4000001163b */
[----:B------:R-:W-:Y:S01]  /*6820*/  LOP3.LUT R59, R49, 0xffff0000, RZ, 0xc0, !PT ;  /* 0xffff0000313b7812 */ /* 0x000fe200078ec0ff */
[----:B------:R-:W-:Y:S01]  /*6830*/  IMAD.U32 R49, R151, 0x10000, RZ ;  /* 0x0001000097317824 */ /* 0x000fe200078e00ff */
[----:B------:R-:W-:Y:S01]  /*6840*/  LOP3.LUT R82, R51, 0xffff0000, RZ, 0xc0, !PT ;  /* 0xffff000033527812 */ /* 0x000fe200078ec0ff */
[----:B------:R-:W-:Y:S01]  /*6850*/  IMAD.U32 R51, R155, 0x10000, RZ ;  /* 0x000100009b337824 */ /* 0x000fe200078e00ff */
[--C-:B------:R-:W-:Y:S02]  /*6860*/  SHF.R.U32.HI R158, RZ, 0x10, R55.reuse ;  /* 0x00000010ff9e7819 */ /* 0x100fe40000011637 */
[----:B------:R-:W-:Y:S01]  /*6870*/  SHF.R.U64 R159, R54, 0x10, R55 ;  /* 0x00000010369f7819 */ /* 0x000fe20000001237 */
[----:B-1----:R-:W-:Y:S01]  /*6880*/  IMAD.U32 R55, R45, 0x10000, RZ ;  /* 0x000100002d377824 */ /* 0x002fe200078e00ff */
[----:B------:R-:W-:Y:S01]  /*6890*/  PRMT R153, R153, 0x5410, R156 ;  /* 0x0000541099997816 */ /* 0x000fe2000000009c */
[C---:B------:R-:W-:Y:S01]  /*68a0*/  FMUL.FTZ R126, R58.reuse, R51 ;  /* 0x000000333a7e7220 */ /* 0x040fe20000410000 */
[----:B------:R-:W-:Y:S01]  /*68b0*/  LOP3.LUT R155, R155, 0xffff0000, RZ, 0xc0, !PT ;  /* 0xffff00009b9b7812 */ /* 0x000fe200078ec0ff */
[-C--:B------:R-:W-:Y:S01]  /*68c0*/  FMUL.FTZ R156, R58, R49.reuse ;  /* 0x000000313a9c7220 */ /* 0x080fe20000410000 */
[----:B------:R-:W-:Y:S01]  /*68d0*/  PRMT R149, R149, 0x5410, R158 ;  /* 0x0000541095957816 */ /* 0x000fe2000000009e */
[C---:B------:R-:W-:Y:S01]  /*68e0*/  FFMA.FTZ R49, R55.reuse, R49, -R126 ;  /* 0x0000003137317223 */ /* 0x040fe2000001087e */
[----:B------:R-:W-:Y:S01]  /*68f0*/  SHF.R.U64 R157, R56, 0x10, R57 ;  /* 0x00000010389d7819 */ /* 0x000fe20000001239 */
[----:B------:R-:W-:Y:S01]  /*6900*/  FFMA.FTZ R51, R55, R51, R156 ;  /* 0x0000003337337223 */ /* 0x000fe2000001009c */
[----:B------:R-:W-:Y:S01]  /*6910*/  LOP3.LUT R56, R45, 0xffff0000, RZ, 0xc0, !PT ;  /* 0xffff00002d387812 */ /* 0x000fe200078ec0ff */
[----:B------:R-:W-:Y:S01]  /*6920*/  IMAD.U32 R58, R153, 0x10000, RZ ;  /* 0x00010000993a7824 */ /* 0x000fe200078e00ff */
[----:B------:R-:W-:Y:S01]  /*6930*/  PRMT R152, R152, 0x5410, R127 ;  /* 0x0000541098987816 */ /* 0x000fe2000000007f */
[----:B------:R-:W-:Y:S01]  /*6940*/  FMUL.FTZ R127, R59, R155 ;  /* 0x0000009b3b7f7220 */ /* 0x000fe20000410000 */
[----:B------:R-:W-:Y:S01]  /*6950*/  LOP3.LUT R151, R151, 0xffff0000, RZ, 0xc0, !PT ;  /* 0xffff000097977812 */ /* 0x000fe200078ec0ff */
[----:B------:R-:W-:Y:S01]  /*6960*/  IMAD.U32 R55, R149, 0x10000, RZ ;  /* 0x0001000095377824 */ /* 0x000fe200078e00ff */
[----:B------:R-:W-:Y:S01]  /*6970*/  SHF.R.U64 R161, R52, 0x10, R53 ;  /* 0x0000001034a17819 */ /* 0x000fe20000001235 */
[----:B------:R-:W-:-:S02]  /*6980*/  IMAD.U32 R57, R47, 0x10000, RZ ;  /* 0x000100002f397824 */ /* 0x000fc400078e00ff */
[-C--:B------:R-:W-:Y:S01]  /*6990*/  FMUL.FTZ R156, R80, R58.reuse ;  /* 0x0000003a509c7220 */ /* 0x080fe20000410000 */
[----:B------:R-:W-:Y:S01]  /*69a0*/  FFMA.FTZ R126, R56, R151, -R127 ;  /* 0x00000097387e7223 */ /* 0x000fe2000001087f */
[----:B------:R-:W-:Y:S01]  /*69b0*/  LOP3.LUT R153, R153, 0xffff0000, RZ, 0xc0, !PT ;  /* 0xffff000099997812 */ /* 0x000fe200078ec0ff */
[----:B------:R-:W-:Y:S01]  /*69c0*/  FMUL.FTZ R127, R80, R55 ;  /* 0x00000037507f7220 */ /* 0x000fe20000410000 */
[----:B------:R-:W-:Y:S01]  /*69d0*/  PRMT R154, R154, 0x5410, R157 ;  /* 0x000054109a9a7816 */ /* 0x000fe2000000009d */
[----:B------:R-:W-:Y:S01]  /*69e0*/  FMUL.FTZ R59, R59, R151 ;  /* 0x000000973b3b7220 */ /* 0x000fe20000410000 */
[----:B------:R-:W-:Y:S01]  /*69f0*/  LOP3.LUT R54, R47, 0xffff0000, RZ, 0xc0, !PT ;  /* 0xffff00002f367812 */ /* 0x000fe200078ec0ff */
[C---:B------:R-:W-:Y:S01]  /*6a00*/  FFMA.FTZ R156, R57.reuse, R55, -R156 ;  /* 0x00000037399c7223 */ /* 0x040fe2000001089c */
[----:B------:R-:W-:Y:S01]  /*6a10*/  PRMT R150, R150, 0x5410, R161 ;  /* 0x0000541096967816 */ /* 0x000fe200000000a1 */
[----:B------:R-:W-:Y:S01]  /*6a20*/  FFMA.FTZ R58, R57, R58, R127 ;  /* 0x0000003a393a7223 */ /* 0x000fe2000001007f */
[----:B------:R-:W-:Y:S01]  /*6a30*/  LOP3.LUT R149, R149, 0xffff0000, RZ, 0xc0, !PT ;  /* 0xffff000095957812 */ /* 0x000fe200078ec0ff */
[----:B------:R-:W-:Y:S01]  /*6a40*/  FFMA.FTZ R80, R56, R155, R59 ;  /* 0x0000009b38507223 */ /* 0x000fe2000001003b */
[----:B------:R-:W-:Y:S01]  /*6a50*/  FMUL.FTZ R57, R82, R153 ;  /* 0x0000009952397220 */ /* 0x000fe20000410000 */
[C---:B------:R-:W-:Y:S01]  /*6a60*/  IMAD.U32 R53, R48.reuse, 0x10000, RZ ;  /* 0x0001000030357824 */ /* 0x040fe200078e00ff */
[----:B------:R-:W-:Y:S01]  /*6a70*/  LOP3.LUT R48, R48, 0xffff0000, RZ, 0xc0, !PT ;  /* 0xffff000030307812 */ /* 0x000fe200078ec0ff */
[----:B------:R-:W-:-:S02]  /*6a80*/  IMAD.U32 R56, R154, 0x10000, RZ ;  /* 0x000100009a387824 */ /* 0x000fc400078e00ff */
[----:B------:R-:W-:Y:S01]  /*6a90*/  FFMA.FTZ R151, R54, R149, -R57 ;  /* 0x0000009536977223 */ /* 0x000fe20000010839 */
[----:B------:R-:W-:Y:S01]  /*6aa0*/  IMAD.U32 R55, R150, 0x10000, RZ ;  /* 0x0001000096377824 */ /* 0x000fe200078e00ff */
[----:B------:R-:W-:Y:S01]  /*6ab0*/  LOP3.LUT R59, R154, 0xffff0000, RZ, 0xc0, !PT ;  /* 0xffff00009a3b7812 */ /* 0x000fe200078ec0ff */
[----:B------:R-:W-:Y:S01]  /*6ac0*/  IMAD.U32 R52, R44, 0x10000, RZ ;  /* 0x000100002c347824 */ /* 0x000fe200078e00ff */
[----:B------:R-:W-:Y:S01]  /*6ad0*/  LOP3.LUT R57, R150, 0xffff0000, RZ, 0xc0, !PT ;  /* 0xffff000096397812 */ /* 0x000fe200078ec0ff */
[C---:B------:R-:W-:Y:S01]  /*6ae0*/  FMUL.FTZ R127, R53.reuse, R56 ;  /* 0x00000038357f7220 */ /* 0x040fe20000410000 */
[----:B------:R-:W-:Y:S01]  /*6af0*/  PRMT R148, R148, 0x5410, R159 ;  /* 0x0000541094947816 */ /* 0x000fe2000000009f */
[----:B------:R-:W-:Y:S01]  /*6b00*/  FMUL.FTZ R53, R53, R55 ;  /* 0x0000003735357220 */ /* 0x000fe20000410000 */
[----:B------:R-:W-:Y:S01]  /*6b10*/  FMUL.FTZ R155, R82, R149 ;  /* 0x00000095529b7220 */ /* 0x000fe20000410000 */
[----:B------:R-:W-:Y:S01]  /*6b20*/  FFMA.FTZ R127, R52, R55, -R127 ;  /* 0x00000037347f7223 */ /* 0x000fe2000001087f */
[----:B------:R-:W-:Y:S01]  /*6b30*/  LOP3.LUT R44, R44, 0xffff0000, RZ, 0xc0, !PT ;  /* 0xffff00002c2c7812 */ /* 0x000fe200078ec0ff */
[C---:B------:R-:W-:Y:S01]  /*6b40*/  IMAD.U32 R45, R46.reuse, 0x10000, RZ ;  /* 0x000100002e2d7824 */ /* 0x040fe200078e00ff */
[----:B------:R-:W-:Y:S01]  /*6b50*/  LOP3.LUT R47, R46, 0xffff0000, RZ, 0xc0, !PT ;  /* 0xffff00002e2f7812 */ /* 0x000fe200078ec0ff */
[C---:B------:R-:W-:Y:S01]  /*6b60*/  FMUL.FTZ R149, R48.reuse, R59 ;  /* 0x0000003b30957220 */ /* 0x040fe20000410000 */
[----:B------:R-:W-:Y:S01]  /*6b70*/  FMUL.FTZ R55, R48, R57 ;  /* 0x0000003930377220 */ /* 0x000fe20000410000 */
[C---:B------:R-:W-:Y:S01]  /*6b80*/  IMAD.U32 R46, R50.reuse, 0x10000, RZ ;  /* 0x00010000322e7824 */ /* 0x040fe200078e00ff */
[----:B------:R-:W-:Y:S01]  /*6b90*/  LOP3.LUT R50, R50, 0xffff0000, RZ, 0xc0, !PT ;  /* 0xffff000032327812 */ /* 0x000fe200078ec0ff */
[----:B------:R-:W-:-:S02]  /*6ba0*/  IMAD.U32 R48, R148, 0x10000, RZ ;  /* 0x0001000094307824 */ /* 0x000fc400078e00ff */
[----:B------:R-:W-:Y:S01]  /*6bb0*/  FFMA.FTZ R53, R52, R56, R53 ;  /* 0x0000003834357223 */ /* 0x000fe20000010035 */
[----:B------:R-:W-:Y:S01]  /*6bc0*/  LOP3.LUT R148, R148, 0xffff0000, RZ, 0xc0, !PT ;  /* 0xffff000094947812 */ /* 0x000fe200078ec0ff */
[----:B------:R-:W-:Y:S02]  /*6bd0*/  IMAD.U32 R52, R152, 0x10000, RZ ;  /* 0x0001000098347824 */ /* 0x000fe400078e00ff */
[----:B------:R-:W-:Y:S01]  /*6be0*/  FFMA.FTZ R155, R54, R153, R155 ;  /* 0x00000099369b7223 */ /* 0x000fe2000001009b */
[----:B------:R-:W-:Y:S01]  /*6bf0*/  LOP3.LUT R152, R152, 0xffff0000, RZ, 0xc0, !PT ;  /* 0xffff000098987812 */ /* 0x000fe200078ec0ff */
[C---:B------:R-:W-:Y:S01]  /*6c00*/  FFMA.FTZ R54, R44.reuse, R57, -R149 ;  /* 0x000000392c367223 */ /* 0x040fe20000010895 */
[----:B------:R-:W-:Y:S01]  /*6c10*/  FFMA.FTZ R44, R44, R59, R55 ;  /* 0x0000003b2c2c7223 */ /* 0x000fe20000010037 */
[----:B------:R-:W-:Y:S01]  /*6c20*/  FMUL.FTZ R55, R46, R48 ;  /* 0x000000302e377220 */ /* 0x000fe20000410000 */
[----:B------:R-:W-:Y:S01]  /*6c30*/  FMUL.FTZ R57, R50, R148 ;  /* 0x0000009432397220 */ /* 0x000fe20000410000 */
[----:B------:R-:W-:Y:S01]  /*6c40*/  FMUL.FTZ R56, R46, R52 ;  /* 0x000000342e387220 */ /* 0x000fe20000410000 */
[----:B------:R-:W-:Y:S01]  /*6c50*/  FMUL.FTZ R46, R50, R152 ;  /* 0x00000098322e7220 */ /* 0x000fe20000410000 */
[----:B------:R-:W-:Y:S01]  /*6c60*/  FFMA.FTZ R55, R45, R52, R55 ;  /* 0x000000342d377223 */ /* 0x000fe20000010037 */
[----:B------:R-:W-:Y:S01]  /*6c70*/  FFMA.FTZ R152, R47, R152, R57 ;  /* 0x000000982f987223 */ /* 0x000fe20000010039 */
[----:B------:R-:W-:Y:S01]  /*6c80*/  FFMA.FTZ R56, R45, R48, -R56 ;  /* 0x000000302d387223 */ /* 0x000fe20000010838 */
[----:B------:R-:W-:Y:S01]  /*6c90*/  FFMA.FTZ R45, R47, R148, -R46 ;  /* 0x000000942f2d7223 */ /* 0x000fe2000001082e */
[----:B------:R-:W-:-:S02]  /*6ca0*/  F2FP.BF16.F32.PACK_AB R49, R126, R49 ;  /* 0x000000317e31723e */ /* 0x000fc400000010ff */
[----:B------:R-:W-:Y:S02]  /*6cb0*/  F2FP.BF16.F32.PACK_AB R48, R54, R127 ;  /* 0x0000007f3630723e */ /* 0x000fe400000010ff */
[----:B------:R-:W-:Y:S02]  /*6cc0*/  F2FP.BF16.F32.PACK_AB R51, R80, R51 ;  /* 0x000000335033723e */ /* 0x000fe400000010ff */
[----:B------:R-:W-:Y:S01]  /*6cd0*/  F2FP.BF16.F32.PACK_AB R50, R44, R53 ;  /* 0x000000352c32723e */ /* 0x000fe200000010ff */
[----:B------:R-:W-:Y:S01]  /*6ce0*/  IMAD.MOV.U32 R44, RZ, RZ, R48 ;  /* 0x000000ffff2c7224 */ /* 0x000fe200078e0030 */
        /* <DEDUP_REMOVED lines=8> */
[----:B------:R-:W-:-:S07]  /*6d70*/  IMAD.MOV.U32 R51, RZ, RZ, R58 ;  /* 0x000000ffff337224 */ /* 0x000fce00078e003a */
.L_x_1390:
[----:B------:R-:W-:Y:S05]  /*6d80*/  BSYNC B2 ;  /* 0x0000000000027941 */ /* 0x000fea0003800000 */
.L_x_1389:
        /* <DEDUP_REMOVED lines=11> */
.L_x_1388:
[----:B------:R-:W-:Y:S05]  /*6e40*/  BSYNC B1 ;  /* 0x0000000000017941 */ /* 0x000fea0003800000 */
.L_x_1387:
[----:B------:R-:W-:Y:S01]  /*6e50*/  ISETP.GE.OR P4, PT, R188, R112, P2 ;  /* 0x00000070bc00720c */ /* 0x000fe20001786670 */
[----:B------:R-:W-:-:S12]  /*6e60*/  BSSY B1, `(.L_x_1391) ;  /* 0x0000083000017945 */ /* 0x000fd80003800000 */
[----:B------:R-:W-:Y:S05]  /*6e70*/  @P4 BRA `(.L_x_1392) ;  /* 0x0000000800044947 */ /* 0x000fea0003800000 */
[-C--:B-123--:R-:W-:Y:S01]  /*6e80*/  IMAD R44, R216, R122.reuse, RZ ;  /* 0x0000007ad82c7224 */ /* 0x08efe200078e02ff */
        /* <DEDUP_REMOVED lines=27> */
[----:B-1----:R-:W-:Y:S01]  /*7040*/  IMAD.U32 R59, R45, 0x10000, RZ ;  /* 0x000100002d3b7824 */ /* 0x002fe200078e00ff */
[----:B------:R-:W-:Y:S01]  /*7050*/  SHF.R.U32.HI R76, RZ, 0x10, R65 ;  /* 0x00000010ff4c7819 */ /* 0x000fe20000011641 */
[----:B------:R-:W-:Y:S01]  /*7060*/  IMAD.U32 R58, R44, 0x10000, RZ ;  /* 0x000100002c3a7824 */ /* 0x000fe200078e00ff */
[----:B------:R-:W-:Y:S02]  /*7070*/  PRMT R143, R143, 0x5410, R82 ;  /* 0x000054108f8f7816 */ /* 0x000fe40000000052 */
[----:B------:R-:W-:Y:S02]  /*7080*/  PRMT R147, R147, 0x5410, R76 ;  /* 0x0000541093937816 */ /* 0x000fe4000000004c */
[--C-:B------:R-:W-:Y:S02]  /*7090*/  SHF.R.U64 R81, R62, 0x10, R63.reuse ;  /* 0x000000103e517819 */ /* 0x100fe4000000123f */
[----:B------:R-:W-:Y:S01]  /*70a0*/  SHF.R.U32.HI R78, RZ, 0x10, R63 ;  /* 0x00000010ff4e7819 */ /* 0x000fe2000001163f */
[----:B--2---:R-:W-:Y:S01]  /*70b0*/  IMAD.U32 R63, R49, 0x10000, RZ ;  /* 0x00010000313f7824 */ /* 0x004fe200078e00ff */
[--C-:B------:R-:W-:Y:S01]  /*70c0*/  SHF.R.U64 R77, R66, 0x10, R67.reuse ;  /* 0x00000010424d7819 */ /* 0x100fe20000001243 */
[----:B------:R-:W-:Y:S01]  /*70d0*/  IMAD.U32 R76, R147, 0x10000, RZ ;  /* 0x00010000934c7824 */ /* 0x000fe200078e00ff */
[----:B------:R-:W-:Y:S01]  /*70e0*/  SHF.R.U32.HI R80, RZ, 0x10, R67 ;  /* 0x00000010ff507819 */ /* 0x000fe20000011643 */
[----:B------:R-:W-:Y:S01]  /*70f0*/  IMAD.U32 R66, R143, 0x10000, RZ ;  /* 0x000100008f427824 */ /* 0x000fe200078e00ff */
[----:B------:R-:W-:Y:S01]  /*7100*/  PRMT R141, R141, 0x5410, R78 ;  /* 0x000054108d8d7816 */ /* 0x000fe2000000004e */
[----:B------:R-:W-:Y:S01]  /*7110*/  FMUL.FTZ R78, R63, R76 ;  /* 0x0000004c3f4e7220 */ /* 0x000fe20000410000 */
[----:B------:R-:W-:Y:S01]  /*7120*/  PRMT R145, R145, 0x5410, R80 ;  /* 0x0000541091917816 */ /* 0x000fe20000000050 */
[-C--:B------:R-:W-:Y:S01]  /*7130*/  FMUL.FTZ R80, R63, R66.reuse ;  /* 0x000000423f507220 */ /* 0x080fe20000410000 */
[----:B------:R-:W-:Y:S01]  /*7140*/  SHF.R.U64 R79, R64, 0x10, R65 ;  /* 0x00000010404f7819 */ /* 0x000fe20000001241 */
[----:B------:R-:W-:Y:S01]  /*7150*/  FFMA.FTZ R78, R59, R66, -R78 ;  /* 0x000000423b4e7223 */ /* 0x000fe2000001084e */
[----:B------:R-:W-:Y:S01]  /*7160*/  LOP3.LUT R64, R49, 0xffff0000, RZ, 0xc0, !PT ;  /* 0xffff000031407812 */ /* 0x000fe200078ec0ff */
[----:B------:R-:W-:Y:S01]  /*7170*/  FFMA.FTZ R80, R59, R76, R80 ;  /* 0x0000004c3b507223 */ /* 0x000fe20000010050 */
[----:B------:R-:W-:Y:S01]  /*7180*/  LOP3.LUT R147, R147, 0xffff0000, RZ, 0xc0, !PT ;  /* 0xffff000093937812 */ /* 0x000fe200078ec0ff */
[----:B------:R-:W-:Y:S01]  /*7190*/  IMAD.U32 R65, R51, 0x10000, RZ ;  /* 0x0001000033417824 */ /* 0x000fe200078e00ff */
[----:B------:R-:W-:Y:S01]  /*71a0*/  LOP3.LUT R143, R143, 0xffff0000, RZ, 0xc0, !PT ;  /* 0xffff00008f8f7812 */ /* 0x000fe200078ec0ff */
[----:B------:R-:W-:Y:S01]  /*71b0*/  IMAD.U32 R59, R141, 0x10000, RZ ;  /* 0x000100008d3b7824 */ /* 0x000fe200078e00ff */
[----:B------:R-:W-:Y:S01]  /*71c0*/  SHF.R.U64 R83, R60, 0x10, R61 ;  /* 0x000000103c537819 */ /* 0x000fe2000000123d */
[----:B------:R-:W-:Y:S01]  /*71d0*/  IMAD.U32 R63, R145, 0x10000, RZ ;  /* 0x00010000913f7824 */ /* 0x000fe200078e00ff */
[----:B------:R-:W-:Y:S01]  /*71e0*/  LOP3.LUT R60, R45, 0xffff0000, RZ, 0xc0, !PT ;  /* 0xffff00002d3c7812 */ /* 0x000fe200078ec0ff */
[----:B------:R-:W-:Y:S01]  /*71f0*/  IMAD.U32 R61, R48, 0x10000, RZ ;  /* 0x00010000303d7824 */ /* 0x000fe200078e00ff */
[----:B------:R-:W-:Y:S01]  /*7200*/  PRMT R144, R144, 0x5410, R77 ;  /* 0x0000541090907816 */ /* 0x000fe2000000004d */
[----:B------:R-:W-:Y:S01]  /*7210*/  FMUL.FTZ R67, R64, R147 ;  /* 0x0000009340437220 */ /* 0x000fe20000410000 */
[----:B------:R-:W-:Y:S01]  /*7220*/  LOP3.LUT R62, R48, 0xffff0000, RZ, 0xc0, !PT ;  /* 0xffff0000303e7812 */ /* 0x000fe200078ec0ff */
[----:B------:R-:W-:Y:S01]  /*7230*/  FMUL.FTZ R77, R64, R143 ;  /* 0x0000008f404d7220 */ /* 0x000fe20000410000 */
[----:B------:R-:W-:Y:S01]  /*7240*/  IMAD.U32 R48, R47, 0x10000, RZ ;  /* 0x000100002f307824 */ /* 0x000fe200078e00ff */
[----:B------:R-:W-:Y:S01]  /*7250*/  LOP3.LUT R51, R51, 0xffff0000, RZ, 0xc0, !PT ;  /* 0xffff000033337812 */ /* 0x000fe200078ec0ff */
[C---:B------:R-:W-:Y:S01]  /*7260*/  FMUL.FTZ R66, R65.reuse, R59 ;  /* 0x0000003b41427220 */ /* 0x040fe20000410000 */
[----:B------:R-:W-:Y:S01]  /*7270*/  PRMT R146, R146, 0x5410, R79 ;  /* 0x0000541092927816 */ /* 0x000fe2000000004f */
[----:B------:R-:W-:Y:S01]  /*7280*/  FMUL.FTZ R79, R65, R63 ;  /* 0x0000003f414f7220 */ /* 0x000fe20000410000 */
[----:B------:R-:W-:Y:S01]  /*7290*/  LOP3.LUT R64, R145, 0xffff0000, RZ, 0xc0, !PT ;  /* 0xffff000091407812 */ /* 0x000fe200078ec0ff */
[----:B------:R-:W-:Y:S01]  /*72a0*/  FFMA.FTZ R67, R60, R143, -R67 ;  /* 0x0000008f3c437223 */ /* 0x000fe20000010843 */
[----:B------:R-:W-:Y:S01]  /*72b0*/  PRMT R142, R142, 0x5410, R83 ;  /* 0x000054108e8e7816 */ /* 0x000fe20000000053 */
[----:B------:R-:W-:Y:S01]  /*72c0*/  FFMA.FTZ R77, R60, R147, R77 ;  /* 0x000000933c4d7223 */ /* 0x000fe2000001004d */
[----:B------:R-:W-:Y:S01]  /*72d0*/  LOP3.LUT R49, R47, 0xffff0000, RZ, 0xc0, !PT ;  /* 0xffff00002f317812 */ /* 0x000fe200078ec0ff */
[C---:B------:R-:W-:Y:S01]  /*72e0*/  FFMA.FTZ R65, R48.reuse, R63, R66 ;  /* 0x0000003f30417223 */ /* 0x040fe20000010042 */
[----:B------:R-:W-:Y:S01]  /*72f0*/  LOP3.LUT R60, R141, 0xffff0000, RZ, 0xc0, !PT ;  /* 0xffff00008d3c7812 */ /* 0x000fe200078ec0ff */
[----:B------:R-:W-:Y:S01]  /*7300*/  FFMA.FTZ R79, R48, R59, -R79 ;  /* 0x0000003b304f7223 */ /* 0x000fe2000001084f */
[----:B------:R-:W-:Y:S01]  /*7310*/  FMUL.FTZ R66, R51, R64 ;  /* 0x0000004033427220 */ /* 0x000fe20000410000 */
[----:B------:R-:W-:Y:S01]  /*7320*/  IMAD.U32 R48, R142, 0x10000, RZ ;  /* 0x000100008e307824 */ /* 0x000fe200078e00ff */
[----:B------:R-:W-:Y:S01]  /*7330*/  PRMT R140, R140, 0x5410, R81 ;  /* 0x000054108c8c7816 */ /* 0x000fe20000000051 */
[----:B------:R-:W-:-:S02]  /*7340*/  IMAD.U32 R59, R146, 0x10000, RZ ;  /* 0x00010000923b7824 */ /* 0x000fc400078e00ff */
[-C--:B------:R-:W-:Y:S01]  /*7350*/  FMUL.FTZ R82, R51, R60.reuse ;  /* 0x0000003c33527220 */ /* 0x080fe20000410000 */
[----:B------:R-:W-:Y:S01]  /*7360*/  FFMA.FTZ R76, R49, R60, -R66 ;  /* 0x0000003c314c7223 */ /* 0x000fe20000010842 */
[CC--:B------:R-:W-:Y:S01]  /*7370*/  FMUL.FTZ R66, R61.reuse, R48.reuse ;  /* 0x000000303d427220 */ /* 0x0c0fe20000410000 */
[-C--:B------:R-:W-:Y:S01]  /*7380*/  FMUL.FTZ R51, R61, R59.reuse ;  /* 0x0000003b3d337220 */ /* 0x080fe20000410000 */
[----:B------:R-:W-:Y:S01]  /*7390*/  LOP3.LUT R146, R146, 0xffff0000, RZ, 0xc0, !PT ;  /* 0xffff000092927812 */ /* 0x000fe200078ec0ff */
[----:B------:R-:W-:Y:S02]  /*73a0*/  IMAD.U32 R47, R50, 0x10000, RZ ;  /* 0x00010000322f7824 */ /* 0x000fe400078e00ff */
[C---:B------:R-:W-:Y:S01]  /*73b0*/  FFMA.FTZ R66, R58.reuse, R59, R66 ;  /* 0x0000003b3a427223 */ /* 0x040fe20000010042 */
[----:B------:R-:W-:Y:S01]  /*73c0*/  FFMA.FTZ R60, R58, R48, -R51 ;  /* 0x000000303a3c7223 */ /* 0x000fe20000010833 */
[----:B------:R-:W-:Y:S01]  /*73d0*/  LOP3.LUT R45, R44, 0xffff0000, RZ, 0xc0, !PT ;  /* 0xffff00002c2d7812 */ /* 0x000fe200078ec0ff */
        /* <DEDUP_REMOVED lines=8> */
[C---:B------:R-:W-:Y:S01]  /*7460*/  IMAD.U32 R44, R46.reuse, 0x10000, RZ ;  /* 0x000100002e2c7824 */ /* 0x040fe200078e00ff */
[----:B------:R-:W-:Y:S01]  /*7470*/  LOP3.LUT R46, R46, 0xffff0000, RZ, 0xc0, !PT ;  /* 0xffff00002e2e7812 */ /* 0x000fe200078ec0ff */
[C---:B------:R-:W-:Y:S01]  /*7480*/  FMUL.FTZ R63, R47.reuse, R51 ;  /* 0x000000332f3f7220 */ /* 0x040fe20000410000 */
[----:B------:R-:W-:Y:S01]  /*7490*/  FMUL.FTZ R58, R47, R48 ;  /* 0x000000302f3a7220 */ /* 0x000fe20000410000 */
[-C--:B------:R-:W-:Y:S01]  /*74a0*/  FMUL.FTZ R62, R62, R142.reuse ;  /* 0x0000008e3e3e7220 */ /* 0x080fe20000410000 */
[C---:B------:R-:W-:Y:S01]  /*74b0*/  FFMA.FTZ R61, R45.reuse, R142, -R64 ;  /* 0x0000008e2d3d7223 */ /* 0x040fe20000010840 */
[C---:B------:R-:W-:Y:S01]  /*74c0*/  FMUL.FTZ R47, R50.reuse, R59 ;  /* 0x0000003b322f7220 */ /* 0x040fe20000410000 */
[----:B------:R-:W-:Y:S01]  /*74d0*/  FMUL.FTZ R50, R50, R49 ;  /* 0x0000003132327220 */ /* 0x000fe20000410000 */
[C---:B------:R-:W-:Y:S01]  /*74e0*/  FFMA.FTZ R63, R44.reuse, R48, -R63 ;  /* 0x000000302c3f7223 */ /* 0x040fe2000001083f */
[----:B------:R-:W-:Y:S01]  /*74f0*/  FFMA.FTZ R58, R44, R51, R58 ;  /* 0x000000332c3a7223 */ /* 0x000fe2000001003a */
        /* <DEDUP_REMOVED lines=9> */
[----:B------:R-:W-:Y:S02]  /*7590*/  F2FP.BF16.F32.PACK_AB R47, R76, R79 ;  /* 0x0000004f4c2f723e */ /* 0x000fe400000010ff */
[----:B------:R-:W-:Y:S02]  /*75a0*/  F2FP.BF16.F32.PACK_AB R49, R77, R80 ;  /* 0x000000504d31723e */ /* 0x000fe400000010ff */
[----:B------:R-:W-:-:S02]  /*75b0*/  F2FP.BF16.F32.PACK_AB R51, R82, R65 ;  /* 0x000000415233723e */ /* 0x000fc400000010ff */
[----:B------:R-:W-:-:S07]  /*75c0*/  F2FP.BF16.F32.PACK_AB R50, R59, R58 ;  /* 0x0000003a3b32723e */ /* 0x000fce00000010ff */
.L_x_1394:
[----:B------:R-:W-:Y:S05]  /*75d0*/  BSYNC B2 ;  /* 0x0000000000027941 */ /* 0x000fea0003800000 */
.L_x_1393:
        /* <DEDUP_REMOVED lines=11> */
.L_x_1392:
[----:B------:R-:W-:Y:S05]  /*7690*/  BSYNC B1 ;  /* 0x0000000000017941 */ /* 0x000fea0003800000 */
.L_x_1391:
[C---:B------:R-:W-:Y:S01]  /*76a0*/  ISETP.GE.OR P4, PT, R190.reuse, R112, P2 ;  /* 0x00000070be00720c */ /* 0x040fe20001786670 */
[-C--:B-1234-:R-:W-:Y:S02]  /*76b0*/  IMAD R44, R215, R122.reuse, RZ ;  /* 0x0000007ad72c7224 */ /* 0x09efe400078e02ff */
[----:B------:R-:W-:-:S04]  /*76c0*/  IMAD.WIDE.U32 R120, R190, R122, R120 ;  /* 0x0000007abe787225 */ /* 0x000fc800078e0078 */
[----:B------:R-:W-:-:S06]  /*76d0*/  IMAD R57, R190, R123, R44 ;  /* 0x0000007bbe397224 */ /* 0x000fcc00078e022c */
[----:B------:R-:W-:Y:S05]  /*76e0*/  @P4 BRA `(.L_x_1371) ;  /* 0x0000000c00804947 */ /* 0x000fea0003800000 */
[----:B------:R-:W1:Y:S01]  /*76f0*/  LDC.64 R52, c[0x0][0x2d8] ;  /* 0x0000b600ff347b82 */ /* 0x000e620000000a00 */
[----:B------:R-:W-:Y:S01]  /*7700*/  IMAD.IADD R57, R121, 0x1, R57 ;  /* 0x0000000179397824 */ /* 0x000fe200078e0239 */
[----:B------:R-:W-:Y:S01]  /*7710*/  IADD3 R44, P4, P5, R98, R120, R32 ;  /* 0x00000078622c7210 */ /* 0x000fe20007d9e020 */
[----:B------:R-:W-:Y:S01]  /*7720*/  BSSY B1, `(.L_x_1395) ;  /* 0x0000072000017945 */ /* 0x000fe20003800000 */
[----:B------:R-:W-:Y:S02]  /*7730*/  ISETP.NE.AND P6, PT, R0, RZ, PT ;  /* 0x000000ff0000720c */ /* 0x000fe40003fc5270 */
[----:B------:R-:W-:Y:S02]  /*7740*/  IADD3.X R45, R30, R57, R39, P4, P5 ;  /* 0x000000391e2d7210 */ /* 0x000fe400027ea427 */
[----:B------:R-:W-:Y:S02]  /*7750*/  SEL R139, R116, R139, !P6 ;  /* 0x0000008b748b7207 */ /* 0x000fe40007000000 */
[----:B-1----:R-:W-:-:S04]  /*7760*/  LEA R54, P4, R44, R52, 0x1 ;  /* 0x000000342c367211 */ /* 0x002fc800078808ff */
[----:B------:R-:W-:Y:S02]  /*7770*/  LEA.HI.X R55, R44, R53, R45, 0x1, P4 ;  /* 0x000000352c377211 */ /* 0x000fe400020f0c2d */
[----:B------:R-:W-:-:S04]  /*7780*/  SHF.R.S32.HI R44, RZ, 0x1f, R139 ;  /* 0x0000001fff2c7819 */ /* 0x000fc8000001148b */
[----:B------:R-:W-:-:S04]  /*7790*/  LEA.HI R44, R44, R139, RZ, 0x4 ;  /* 0x0000008b2c2c7211 */ /* 0x000fc800078f20ff */
        /* <DEDUP_REMOVED lines=16> */
[--C-:B------:R-:W-:Y:S01]  /*78a0*/  SHF.R.U64 R67, R72, 0x10, R73.reuse ;  /* 0x0000001048437819 */ /* 0x100fe20000001249 */
[----:B--2---:R-:W-:Y:S01]  /*78b0*/  IMAD.U32 R62, R49, 0x10000, RZ ;  /* 0x00010000313e7824 */ /* 0x004fe200078e00ff */
[----:B------:R-:W-:Y:S01]  /*78c0*/  SHF.R.U32.HI R73, RZ, 0x10, R73 ;  /* 0x00000010ff497819 */ /* 0x000fe20000011649 */
[----:B-1----:R-:W-:Y:S01]  /*78d0*/  IMAD.U32 R56, R45, 0x10000, RZ ;  /* 0x000100002d387824 */ /* 0x002fe200078e00ff */
[--C-:B------:R-:W-:Y:S01]  /*78e0*/  SHF.R.U64 R77, R68, 0x10, R69.reuse ;  /* 0x00000010444d7819 */ /* 0x100fe20000001245 */
[----:B------:R-:W-:Y:S01]  /*78f0*/  IMAD.U32 R64, R51, 0x10000, RZ ;  /* 0x0001000033407824 */ /* 0x000fe200078e00ff */
[----:B------:R-:W-:Y:S01]  /*7900*/  SHF.R.U32.HI R68, RZ, 0x10, R69 ;  /* 0x00000010ff447819 */ /* 0x000fe20000011645 */
[----:B------:R-:W-:Y:S01]  /*7910*/  IMAD.U32 R60, R48, 0x10000, RZ ;  /* 0x00010000303c7824 */ /* 0x000fe200078e00ff */
[----:B------:R-:W-:Y:S02]  /*7920*/  SHF.R.U64 R69, R70, 0x10, R71 ;  /* 0x0000001046457819 */ /* 0x000fe40000001247 */
[----:B------:R-:W-:-:S02]  /*7930*/  PRMT R130, R130, 0x5410, R73 ;  /* 0x0000541082827816 */ /* 0x000fc40000000049 */
[----:B------:R-:W-:Y:S02]  /*7940*/  SHF.R.U32.HI R70, RZ, 0x10, R71 ;  /* 0x00000010ff467819 */ /* 0x000fe40000011647 */
[----:B------:R-:W-:Y:S02]  /*7950*/  PRMT R135, R135, 0x5410, R68 ;  /* 0x0000541087877816 */ /* 0x000fe40000000044 */
[----:B------:R-:W-:Y:S02]  /*7960*/  SHF.R.U64 R71, R74, 0x10, R75 ;  /* 0x000000104a477819 */ /* 0x000fe4000000124b */
[----:B------:R-:W-:Y:S01]  /*7970*/  PRMT R138, R138, 0x5410, R69 ;  /* 0x000054108a8a7816 */ /* 0x000fe20000000045 */
[----:B------:R-:W-:Y:S01]  /*7980*/  IMAD.U32 R69, R130, 0x10000, RZ ;  /* 0x0001000082457824 */ /* 0x000fe200078e00ff */
[----:B------:R-:W-:Y:S02]  /*7990*/  SHF.R.U32.HI R74, RZ, 0x10, R75 ;  /* 0x00000010ff4a7819 */ /* 0x000fe4000001164b */
[----:B------:R-:W-:Y:S01]  /*79a0*/  PRMT R132, R132, 0x5410, R67 ;  /* 0x0000541084847816 */ /* 0x000fe20000000043 */
[----:B------:R-:W-:Y:S01]  /*79b0*/  IMAD.U32 R67, R135, 0x10000, RZ ;  /* 0x0001000087437824 */ /* 0x000fe200078e00ff */
[----:B------:R-:W-:Y:S01]  /*79c0*/  PRMT R134, R134, 0x5410, R71 ;  /* 0x0000541086867816 */ /* 0x000fe20000000047 */
[C---:B------:R-:W-:Y:S01]  /*79d0*/  FMUL.FTZ R71, R62.reuse, R69 ;  /* 0x000000453e477220 */ /* 0x040fe20000410000 */
[----:B------:R-:W-:Y:S01]  /*79e0*/  PRMT R133, R133, 0x5410, R74 ;  /* 0x0000541085857816 */ /* 0x000fe2000000004a */
[-C--:B------:R-:W-:Y:S01]  /*79f0*/  FMUL.FTZ R73, R62, R67.reuse ;  /* 0x000000433e497220 */ /* 0x080fe20000410000 */
[----:B------:R-:W-:Y:S01]  /*7a00*/  LOP3.LUT R63, R49, 0xffff0000, RZ, 0xc0, !PT ;  /* 0xffff0000313f7812 */ /* 0x000fe200078ec0ff */
[----:B------:R-:W-:Y:S01]  /*7a10*/  FFMA.FTZ R66, R56, R67, -R71 ;  /* 0x0000004338427223 */ /* 0x000fe20000010847 */
[----:B------:R-:W-:Y:S01]  /*7a20*/  PRMT R137, R137, 0x5410, R70 ;  /* 0x0000541089897816 */ /* 0x000fe20000000046 */
[----:B------:R-:W-:Y:S01]  /*7a30*/  IMAD.U32 R71, R133, 0x10000, RZ ;  /* 0x0001000085477824 */ /* 0x000fe200078e00ff */
[----:B------:R-:W-:Y:S01]  /*7a40*/  LOP3.LUT R130, R130, 0xffff0000, RZ, 0xc0, !PT ;  /* 0xffff000082827812 */ /* 0x000fe200078ec0ff */
[----:B------:R-:W-:Y:S01]  /*7a50*/  FFMA.FTZ R73, R56, R69, R73 ;  /* 0x0000004538497223 */ /* 0x000fe20000010049 */
[----:B------:R-:W-:Y:S01]  /*7a60*/  LOP3.LUT R135, R135, 0xffff0000, RZ, 0xc0, !PT ;  /* 0xffff000087877812 */ /* 0x000fe200078ec0ff */
[----:B------:R-:W-:Y:S01]  /*7a70*/  IMAD.U32 R67, R137, 0x10000, RZ ;  /* 0x0001000089437824 */ /* 0x000fe200078e00ff */
[----:B------:R-:W-:Y:S01]  /*7a80*/  LOP3.LUT R58, R45, 0xffff0000, RZ, 0xc0, !PT ;  /* 0xffff00002d3a7812 */ /* 0x000fe200078ec0ff */
[-C--:B------:R-:W-:Y:S01]  /*7a90*/  FMUL.FTZ R75, R63, R130.reuse ;  /* 0x000000823f4b7220 */ /* 0x080fe20000410000 */
[----:B------:R-:W-:Y:S01]  /*7aa0*/  LOP3.LUT R65, R51, 0xffff0000, RZ, 0xc0, !PT ;  /* 0xffff000033417812 */ /* 0x000fe200078ec0ff */
[----:B------:R-:W-:Y:S01]  /*7ab0*/  FMUL.FTZ R63, R63, R135 ;  /* 0x000000873f3f7220 */ /* 0x000fe20000410000 */
[----:B------:R-:W-:Y:S01]  /*7ac0*/  LOP3.LUT R62, R133, 0xffff0000, RZ, 0xc0, !PT ;  /* 0xffff0000853e7812 */ /* 0x000fe200078ec0ff */
[C---:B------:R-:W-:Y:S01]  /*7ad0*/  FMUL.FTZ R69, R64.reuse, R71 ;  /* 0x0000004740457220 */ /* 0x040fe20000410000 */
[----:B------:R-:W-:Y:S01]  /*7ae0*/  LOP3.LUT R56, R137, 0xffff0000, RZ, 0xc0, !PT ;  /* 0xffff000089387812 */ /* 0x000fe200078ec0ff */
[----:B------:R-:W-:Y:S01]  /*7af0*/  FMUL.FTZ R64, R64, R67 ;  /* 0x0000004340407220 */ /* 0x000fe20000410000 */
[----:B------:R-:W-:Y:S01]  /*7b00*/  LOP3.LUT R61, R48, 0xffff0000, RZ, 0xc0, !PT ;  /* 0xffff0000303d7812 */ /* 0x000fe200078ec0ff */
[C---:B------:R-:W-:Y:S01]  /*7b10*/  IMAD.U32 R48, R47.reuse, 0x10000, RZ ;  /* 0x000100002f307824 */ /* 0x040fe200078e00ff */
[----:B------:R-:W-:Y:S01]  /*7b20*/  PRMT R136, R136, 0x5410, R77 ;  /* 0x0000541088887816 */ /* 0x000fe2000000004d */
        /* <DEDUP_REMOVED lines=11> */
[C---:B------:R-:W-:Y:S01]  /*7be0*/  IMAD.U32 R45, R44.reuse, 0x10000, RZ ;  /* 0x000100002c2d7824 */ /* 0x040fe200078e00ff */
[----:B------:R-:W-:Y:S01]  /*7bf0*/  LOP3.LUT R44, R44, 0xffff0000, RZ, 0xc0, !PT ;  /* 0xffff00002c2c7812 */ /* 0x000fe200078ec0ff */
[C---:B------:R-:W-:Y:S01]  /*7c00*/  FFMA.FTZ R68, R49.reuse, R56, -R68 ;  /* 0x0000003831447223 */ /* 0x040fe20000010844 */
[----:B------:R-:W-:Y:S01]  /*7c10*/  FFMA.FTZ R67, R49, R62, R70 ;  /* 0x0000003e31437223 */ /* 0x000fe20000010046 */
[C---:B------:R-:W-:Y:S01]  /*7c20*/  FMUL.FTZ R49, R61.reuse, R132 ;  /* 0x000000843d317220 */ /* 0x040fe20000410000 */
[C---:B------:R-:W-:Y:S01]  /*7c30*/  FMUL.FTZ R56, R60.reuse, R58 ;  /* 0x0000003a3c387220 */ /* 0x040fe20000410000 */
[----:B------:R-:W-:Y:S01]  /*7c40*/  FMUL.FTZ R63, R60, R48 ;  /* 0x000000303c3f7220 */ /* 0x000fe20000410000 */
[----:B------:R-:W-:Y:S01]  /*7c50*/  FMUL.FTZ R65, R61, R136 ;  /* 0x000000883d417220 */ /* 0x000fe20000410000 */
[----:B------:R-:W-:-:S02]  /*7c60*/  IMAD.U32 R51, R50, 0x10000, RZ ;  /* 0x0001000032337824 */ /* 0x000fc400078e00ff */
[----:B------:R-:W-:Y:S01]  /*7c70*/  FFMA.FTZ R61, R44, R136, -R49 ;  /* 0x000000882c3d7223 */ /* 0x000fe20000010831 */
[----:B------:R-:W-:Y:S01]  /*7c80*/  LOP3.LUT R50, R50, 0xffff0000, RZ, 0xc0, !PT ;  /* 0xffff000032327812 */ /* 0x000fe200078ec0ff */
[C---:B------:R-:W-:Y:S01]  /*7c90*/  FFMA.FTZ R60, R45.reuse, R48, -R56 ;  /* 0x000000302d3c7223 */ /* 0x040fe20000010838 */
[----:B------:R-:W-:Y:S01]  /*7ca0*/  FFMA.FTZ R63, R45, R58, R63 ;  /* 0x0000003a2d3f7223 */ /* 0x000fe2000001003f */
[C---:B------:R-:W-:Y:S01]  /*7cb0*/  LOP3.LUT R49, R134.reuse, 0xffff0000, RZ, 0xc0, !PT ;  /* 0xffff000086317812 */ /* 0x040fe200078ec0ff */
[----:B------:R-:W-:Y:S01]  /*7cc0*/  IMAD.U32 R56, R134, 0x10000, RZ ;  /* 0x0001000086387824 */ /* 0x000fe200078e00ff */
[C---:B------:R-:W-:Y:S01]  /*7cd0*/  LOP3.LUT R45, R138.reuse, 0xffff0000, RZ, 0xc0, !PT ;  /* 0xffff00008a2d7812 */ /* 0x040fe200078ec0ff */
[----:B------:R-:W-:Y:S02]  /*7ce0*/  IMAD.U32 R48, R138, 0x10000, RZ ;  /* 0x000100008a307824 */ /* 0x000fe400078e00ff */
[----:B------:R-:W-:Y:S01]  /*7cf0*/  FFMA.FTZ R44, R44, R132, R65 ;  /* 0x000000842c2c7223 */ /* 0x000fe20000010041 */
[C---:B------:R-:W-:Y:S01]  /*7d00*/  IMAD.U32 R47, R46.reuse, 0x10000, RZ ;  /* 0x000100002e2f7824 */ /* 0x040fe200078e00ff */
        /* <DEDUP_REMOVED lines=12> */
[----:B------:R-:W-:Y:S01]  /*7dd0*/  F2FP.BF16.F32.PACK_AB R50, R50, R51 ;  /* 0x000000333232723e */ /* 0x000fe200000010ff */
[----:B------:R-:W-:Y:S01]  /*7de0*/  IMAD.MOV.U32 R44, RZ, RZ, R60 ;  /* 0x000000ffff2c7224 */ /* 0x000fe200078e003c */
[----:B------:R-:W-:Y:S01]  /*7df0*/  F2FP.BF16.F32.PACK_AB R45, R75, R66 ;  /* 0x000000424b2d723e */ /* 0x000fe200000010ff */
[----:B------:R-:W-:Y:S01]  /*7e00*/  IMAD.MOV.U32 R51, RZ, RZ, R64 ;  /* 0x000000ffff337224 */ /* 0x000fe200078e0040 */
[----:B------:R-:W-:Y:S02]  /*7e10*/  F2FP.BF16.F32.PACK_AB R47, R68, R69 ;  /* 0x00000045442f723e */ /* 0x000fe400000010ff */
[----:B------:R-:W-:-:S02]  /*7e20*/  F2FP.BF16.F32.PACK_AB R49, R130, R73 ;  /* 0x000000498231723e */ /* 0x000fc400000010ff */
[----:B------:R-:W-:-:S07]  /*7e30*/  F2FP.BF16.F32.PACK_AB R46, R65, R58 ;  /* 0x0000003a412e723e */ /* 0x000fce00000010ff */
.L_x_1396:
[----:B------:R-:W-:Y:S05]  /*7e40*/  BSYNC B1 ;  /* 0x0000000000017941 */ /* 0x000fea0003800000 */
.L_x_1395:
[----:B-1----:R1:W-:Y:S01]  /*7e50*/  STG.E.128 desc[UR56][R54.64], R44 ;  /* 0x0000002c36007986 */ /* 0x0023e2000c101d38 */
[----:B------:R-:W-:-:S13]  /*7e60*/  ISETP.GE.AND P3, PT, R59, R131, PT ;  /* 0x000000833b00720c */ /* 0x000fda0003f66270 */
[----:B------:R-:W-:Y:S05]  /*7e70*/  @P3 BRA `(.L_x_1371) ;  /* 0x00000004009c3947 */ /* 0x000fea0003800000 */
[--C-:B-1----:R-:W-:Y:S02]  /*7e80*/  SHF.R.S32.HI R44, RZ, 0x1f, R59.reuse ;  /* 0x0000001fff2c7819 */ /* 0x102fe4000001143b */
[----:B------:R-:W-:-:S04]  /*7e90*/  IADD3 R59, P3, P4, R98, R120, R59 ;  /* 0x00000078623b7210 */ /* 0x000fc80007c7e03b */
[----:B------:R-:W-:Y:S02]  /*7ea0*/  IADD3.X R44, R30, R57, R44, P3, P4 ;  /* 0x000000391e2c7210 */ /* 0x000fe40001fe842c */
[----:B------:R-:W-:-:S04]  /*7eb0*/  LEA R52, P3, R59, R52, 0x1 ;  /* 0x000000343b347211 */ /* 0x000fc800078608ff */
[----:B------:R-:W-:-:S05]  /*7ec0*/  LEA.HI.X R53, R59, R53, R44, 0x1, P3 ;  /* 0x000000353b357211 */ /* 0x000fca00018f0c2c */
[----:B--2---:R1:W-:Y:S01]  /*7ed0*/  STG.E.128 desc[UR56][R52.64], R48 ;  /* 0x0000003034007986 */ /* 0x0043e2000c101d38 */
[----:B------:R-:W-:Y:S05]  /*7ee0*/  BRA `(.L_x_1371) ;  /* 0x0000000400807947 */ /* 0x000fea0003800000 */
.L_x_1334:
[----:B------:R-:W-:-:S06]  /*7ef0*/  UISETP.NE.AND UP0, UPT, UR39, 0x3, UPT ;  /* 0x000000032700788c */ /* 0x000fcc000bf05270 */
[----:B------:R-:W-:-:S13]  /*7f00*/  PLOP3.LUT P0, PT, PT, PT, UP0, 0x80, 0x0 ;  /* 0x000000000000781c */ /* 0x000fda0003f0f008 */
[----:B------:R-:W-:Y:S05]  /*7f10*/  @!P0 BRA `(.L_x_1397) ;  /* 0x0000000000048947 */ /* 0x000fea0003800000 */
[----:B------:R-:W-:Y:S01]  /*7f20*/  BPT.TRAP 0x1 ;  /* 0x000000040000795c */ /* 0x000fe20000300000 */
.L_x_1397:
[----:B------:R-:W-:Y:S01]  /*7f30*/  IMAD R103, R185, 0x8, R2 ;  /* 0x00000008b9677824 */ /* 0x000fe200078e0202 */
[----:B------:R-:W-:Y:S01]  /*7f40*/  SHF.L.U32 R124, R194, 0x1f, RZ ;  /* 0x0000001fc27c7819 */ /* 0x000fe200000006ff */
[----:B------:R-:W-:Y:S01]  /*7f50*/  IMAD R112, R26, -0x80, R24 ;  /* 0xffffff801a707824 */ /* 0x000fe200078e0218 */
[----:B------:R-:W-:Y:S01]  /*7f60*/  BSSY B1, `(.L_x_1398) ;  /* 0x0000006000017945 */ /* 0x000fe20003800000 */
[----:B------:R-:W-:Y:S01]  /*7f70*/  SHF.R.S32.HI R45, RZ, 0x1f, R26 ;  /* 0x0000001fff2d7819 */ /* 0x000fe2000001141a */
[----:B------:R-:W0:Y:S01]  /*7f80*/  SYNCS.PHASECHK.TRANS64.TRYWAIT P3, [R103+URZ+0x28890], R124 ;  /* 0x0288907c670075a7 */ /* 0x000e22000806017f */
[----:B------:R-:W-:Y:S01]  /*7f90*/  IMAD R44, R3, R26, RZ ;  /* 0x0000001a032c7224 */ /* 0x000fe200078e02ff */
[----:B------:R-:W-:Y:S01]  /*7fa0*/  VIMNMX R112, R112, 0x80, PT ;  /* 0x0000008070707848 */ /* 0x000fe20003fe0100 */
[----:B0-----:R-:W-:Y:S06]  /*7fb0*/  @!P3 BRA `(.L_x_1399) ;  /* 0x000001d000b4b947 */ /* 0x001fec0003800000 */
.L_x_1718:
[----:B------:R-:W-:Y:S05]  /*7fc0*/  BSYNC B1 ;  /* 0x0000000000017941 */ /* 0x000fea0003800000 */
.L_x_1398:
        /* <DEDUP_REMOVED lines=8> */
[----:B------:R-:W-:-:S03]  /*8050*/  @!P2 IADD3 R58, P3, R31, R52, RZ ;  /* 0x000000341f3aa210 */ /* 0x000fc60007f7e0ff */
        /* <DEDUP_REMOVED lines=11> */
.L_x_1401:
[----:B------:R-:W-:Y:S05]  /*8110*/  BSYNC B1 ;  /* 0x0000000000017941 */ /* 0x000fea0003800000 */
.L_x_1400:
[----:B------:R-:W-:Y:S01]  /*8120*/  ISETP.GE.AND P3, PT, R189, R112, PT ;  /* 0x00000070bd00720c */ /* 0x000fe20003f66270 */
[----:B------:R-:W-:-:S12]  /*8130*/  BSSY B1, `(.L_x_1402) ;  /* 0x0000012000017945 */ /* 0x000fd80003800000 */
[----:B------:R-:W-:Y:S05]  /*8140*/  @P3 BRA `(.L_x_1403) ;  /* 0x0000000000403947 */ /* 0x000fea0003800000 */
[----:B-1----:R-:W1:Y:S01]  /*8150*/  @!P2 LDC.64 R54, c[0x0][0x2d8] ;  /* 0x0000b600ff36ab82 */ /* 0x002e620000000a00 */
[----:B------:R-:W2:Y:S01]  /*8160*/  @!P2 LDS.128 R44, [R108+0x19400] ;  /* 0x019400006c2ca984 */ /* 0x000ea20000000c00 */
[----:B------:R-:W-:-:S03]  /*8170*/  IADD3 R60, P3, R90, R52, RZ ;  /* 0x000000345a3c7210 */ /* 0x000fc60007f7e0ff */
        /* <DEDUP_REMOVED lines=13> */
.L_x_1403:
[----:B------:R-:W-:Y:S05]  /*8250*/  BSYNC B1 ;  /* 0x0000000000017941 */ /* 0x000fea0003800000 */
.L_x_1402:
[----:B------:R-:W-:Y:S01]  /*8260*/  ISETP.GE.AND P3, PT, R188, R112, PT ;  /* 0x00000070bc00720c */ /* 0x000fe20003f66270 */
[----:B------:R-:W-:-:S12]  /*8270*/  BSSY B1, `(.L_x_1404) ;  /* 0x0000012000017945 */ /* 0x000fd80003800000 */
[----:B------:R-:W-:Y:S05]  /*8280*/  @P3 BRA `(.L_x_1405) ;  /* 0x0000000000403947 */ /* 0x000fea0003800000 */
[----:B-12---:R-:W1:Y:S01]  /*8290*/  @!P2 LDC.64 R54, c[0x0][0x2d8] ;  /* 0x0000b600ff36ab82 */ /* 0x006e620000000a00 */
[----:B------:R-:W2:Y:S01]  /*82a0*/  @!P2 LDS.128 R44, [R108+0x1a400] ;  /* 0x01a400006c2ca984 */ /* 0x000ea20000000c00 */
[----:B------:R-:W-:-:S03]  /*82b0*/  LEA R60, P3, R38, R52, 0x6 ;  /* 0x00000034263c7211 */ /* 0x000fc600078630ff */
        /* <DEDUP_REMOVED lines=13> */
.L_x_1405:
[----:B------:R-:W-:Y:S05]  /*8390*/  BSYNC B1 ;  /* 0x0000000000017941 */ /* 0x000fea0003800000 */
.L_x_1404:
[----:B------:R-:W-:-:S13]  /*83a0*/  ISETP.GE.AND P3, PT, R190, R112, PT ;  /* 0x00000070be00720c */ /* 0x000fda0003f66270 */
[----:B------:R-:W-:Y:S05]  /*83b0*/  @P3 BRA `(.L_x_1371) ;  /* 0x00000000004c3947 */ /* 0x000fea0003800000 */
[----:B------:R-:W3:Y:S01]  /*83c0*/  LDC.64 R58, c[0x0][0x2f0] ;  /* 0x0000bc00ff3a7b82 */ /* 0x000ee20000000a00 */
[----:B-12-4-:R-:W1:Y:S01]  /*83d0*/  @!P2 LDS.128 R44, [R108+0x1b400] ;  /* 0x01b400006c2ca984 */ /* 0x016e620000000c00 */
[----:B------:R-:W-:-:S03]  /*83e0*/  IMAD.MOV.U32 R53, RZ, RZ, R61 ;  /* 0x000000ffff357224 */ /* 0x000fc600078e003d */
[----:B------:R-:W2:Y:S03]  /*83f0*/  @!P1 LDS.128 R48, [R108+0x1f400] ;  /* 0x01f400006c309984 */ /* 0x000ea60000000c00 */
[----:B------:R-:W4:Y:S08]  /*8400*/  @!P2 LDC.64 R54, c[0x0][0x2d8] ;  /* 0x0000b600ff36ab82 */ /* 0x000f300000000a00 */
[----:B------:R-:W5:Y:S01]  /*8410*/  @!P1 LDC.64 R56, c[0x0][0x2d8] ;  /* 0x0000b600ff389b82 */ /* 0x000f620000000a00 */
[----:B---3--:R-:W-:-:S04]  /*8420*/  IMAD.WIDE.U32 R52, R58, 0x60, R52 ;  /* 0x000000603a347825 */ /* 0x008fc800078e0034 */
[----:B------:R-:W-:-:S04]  /*8430*/  IMAD R59, R59, 0x60, RZ ;  /* 0x000000603b3b7824 */ /* 0x000fc800078e02ff */
[----:B------:R-:W-:Y:S01]  /*8440*/  IMAD.IADD R59, R53, 0x1, R59 ;  /* 0x00000001353b7824 */ /* 0x000fe200078e023b */
[----:B------:R-:W-:-:S05]  /*8450*/  @!P2 IADD3 R53, P3, R31, R52, RZ ;  /* 0x000000341f35a210 */ /* 0x000fca0007f7e0ff */
        /* <DEDUP_REMOVED lines=9> */
.L_x_1371:
[----:B------:R-:W-:Y:S05]  /*84f0*/  BSYNC B0 ;  /* 0x0000000000007941 */ /* 0x000fea0003800000 */
.L_x_1333:
        /* <DEDUP_REMOVED lines=17> */
.L_x_1407:
[----:B------:R-:W-:Y:S05]  /*8610*/  BSYNC B0 ;  /* 0x0000000000007941 */ /* 0x000fea0003800000 */
.L_x_1406:
[----:B------:R-:W2:Y:S01]  /*8620*/  SYNCS.PHASECHK.TRANS64.TRYWAIT P0, [R103+URZ+0x288b0], R124 ;  /* 0x0288b07c670075a7 */ /* 0x000ea2000800017f */
[----:B------:R-:W-:Y:S01]  /*8630*/  ULDC UR37, c[0x0][0x2e4] ;  /* 0x0000b90000257ab9 */ /* 0x000fe20000000800 */
[----:B------:R-:W-:Y:S01]  /*8640*/  ULDC.64 UR40, c[0x0][0x318] ;  /* 0x0000c60000287ab9 */ /* 0x000fe20000000a00 */
[----:B------:R-:W-:Y:S01]  /*8650*/  ULDC.64 UR42, c[0x0][0x308] ;  /* 0x0000c200002a7ab9 */ /* 0x000fe20000000a00 */
[----:B------:R-:W-:Y:S04]  /*8660*/  BSSY B0, `(.L_x_1408) ;  /* 0x0000002000007945 */ /* 0x000fe80003800000 */
[----:B--2---:R-:W-:Y:S05]  /*8670*/  @!P0 BRA `(.L_x_1409) ;  /* 0x000001cc00188947 */ /* 0x004fea0003800000 */
.L_x_1719:
[----:B------:R-:W-:Y:S05]  /*8680*/  BSYNC B0 ;  /* 0x0000000000007941 */ /* 0x000fea0003800000 */
.L_x_1408:
[----:B------:R-:W-:Y:S01]  /*8690*/  ISETP.GE.AND P0, PT, R18, R112, PT ;  /* 0x000000701200720c */ /* 0x000fe20003f06270 */
[----:B------:R-:W-:Y:S01]  /*86a0*/  BSSY B0, `(.L_x_1410) ;  /* 0x0000011000007945 */ /* 0x000fe20003800000 */
[----:B------:R-:W-:-:S11]  /*86b0*/  IMAD.WIDE R48, R26, 0x80, R42 ;  /* 0x000000801a307825 */ /* 0x000fd600078e022a */
[----:B------:R-:W-:Y:S05]  /*86c0*/  @P0 BRA `(.L_x_1411) ;  /* 0x0000000000380947 */ /* 0x000fea0003800000 */
[----:B------:R-:W-:Y:S02]  /*86d0*/  IMAD R47, R49, UR40, RZ ;  /* 0x00000028312f7c24 */ /* 0x000fe4000f8e02ff */
        /* <DEDUP_REMOVED lines=13> */
.L_x_1411:
[----:B------:R-:W-:Y:S05]  /*87b0*/  BSYNC B0 ;  /* 0x0000000000007941 */ /* 0x000fea0003800000 */
.L_x_1410:
[----:B------:R-:W-:Y:S01]  /*87c0*/  ISETP.GE.AND P0, PT, R189, R112, PT ;  /* 0x00000070bd00720c */ /* 0x000fe20003f06270 */
[----:B------:R-:W-:-:S12]  /*87d0*/  BSSY B0, `(.L_x_1412) ;  /* 0x0000012000007945 */ /* 0x000fd80003800000 */
[----:B------:R-:W-:Y:S05]  /*87e0*/  @P0 BRA `(.L_x_1413) ;  /* 0x0000000000400947 */ /* 0x000fea0003800000 */
[----:B---3--:R-:W-:Y:S01]  /*87f0*/  IADD3 R47, P0, R48, 0x20, RZ ;  /* 0x00000020302f7810 */ /* 0x008fe20007f1e0ff */
[----:B------:R-:W-:-:S04]  /*8800*/  IMAD.MOV.U32 R45, RZ, RZ, R102 ;  /* 0x000000ffff2d7224 */ /* 0x000fc800078e0066 */
[----:B-1----:R-:W-:-:S04]  /*8810*/  IMAD.X R44, RZ, RZ, R49, P0 ;  /* 0x000000ffff2c7224 */ /* 0x002fc800000e0631 */
[----:B------:R-:W-:Y:S02]  /*8820*/  IMAD R46, R44, UR40, RZ ;  /* 0x000000282c2e7c24 */ /* 0x000fe4000f8e02ff */
[----:B------:R-:W-:-:S04]  /*8830*/  IMAD.MOV.U32 R44, RZ, RZ, R96 ;  /* 0x000000ffff2c7224 */ /* 0x000fc800078e0060 */
[----:B------:R-:W-:-:S04]  /*8840*/  IMAD.WIDE.U32 R44, R47, UR40, R44 ;  /* 0x000000282f2c7c25 */ /* 0x000fc8000f8e002c */
[----:B------:R-:W-:Y:S01]  /*8850*/  IMAD R47, R47, UR41, R46 ;  /* 0x000000292f2f7c24 */ /* 0x000fe2000f8e022e */
[----:B------:R-:W-:-:S03]  /*8860*/  LEA R50, P0, R44, UR42, 0x1 ;  /* 0x0000002a2c327c11 */ /* 0x000fc6000f8008ff */
[----:B------:R-:W-:-:S05]  /*8870*/  IMAD.IADD R45, R45, 0x1, R47 ;  /* 0x000000012d2d7824 */ /* 0x000fca00078e022f */
[----:B------:R-:W-:Y:S02]  /*8880*/  LEA.HI.X R51, R44, UR43, R45, 0x1, P0 ;  /* 0x0000002b2c337c11 */ /* 0x000fe400080f0c2d */
[----:B------:R-:W-:-:S13]  /*8890*/  ISETP.GE.AND P0, PT, R16, UR37, PT ;  /* 0x0000002510007c0c */ /* 0x000fda000bf06270 */
[----:B------:R-:W1:Y:S04]  /*88a0*/  @!P0 LDS.128 R44, [R108+0x1400] ;  /* 0x001400006c2c8984 */ /* 0x000e680000000c00 */
[----:B-1----:R-:W-:Y:S01]  /*88b0*/  @!P0 STG.E.128 desc[UR56][R50.64], R44 ;  /* 0x0000002c32008986 */ /* 0x002fe2000c101d38 */
[----:B------:R-:W-:-:S13]  /*88c0*/  ISETP.GE.AND P0, PT, R195, UR37, PT ;  /* 0x00000025c3007c0c */ /* 0x000fda000bf06270 */
[----:B------:R-:W1:Y:S04]  /*88d0*/  @!P0 LDS.128 R44, [R108+0x5400] ;  /* 0x005400006c2c8984 */ /* 0x000e680000000c00 */
[----:B-1----:R4:W-:Y:S02]  /*88e0*/  @!P0 STG.E.128 desc[UR56][R50.64+0x80], R44 ;  /* 0x0000802c32008986 */ /* 0x0029e4000c101d38 */
.L_x_1413:
[----:B------:R-:W-:Y:S05]  /*88f0*/  BSYNC B0 ;  /* 0x0000000000007941 */ /* 0x000fea0003800000 */
.L_x_1412:
[----:B------:R-:W-:Y:S01]  /*8900*/  ISETP.GE.AND P0, PT, R188, R112, PT ;  /* 0x00000070bc00720c */ /* 0x000fe20003f06270 */
[----:B------:R-:W-:-:S12]  /*8910*/  BSSY B0, `(.L_x_1414) ;  /* 0x0000012000007945 */ /* 0x000fd80003800000 */
[----:B------:R-:W-:Y:S05]  /*8920*/  @P0 BRA `(.L_x_1415) ;  /* 0x0000000000400947 */ /* 0x000fea0003800000 */
[----:B---34-:R-:W-:Y:S01]  /*8930*/  IADD3 R47, P0, R48, 0x40, RZ ;  /* 0x00000040302f7810 */ /* 0x018fe20007f1e0ff */
        /* <DEDUP_REMOVED lines=15> */
.L_x_1415:
[----:B------:R-:W-:Y:S05]  /*8a30*/  BSYNC B0 ;  /* 0x0000000000007941 */ /* 0x000fea0003800000 */
.L_x_1414:
[----:B------:R-:W-:Y:S01]  /*8a40*/  ISETP.GE.AND P0, PT, R190, R112, PT ;  /* 0x00000070be00720c */ /* 0x000fe20003f06270 */
[----:B------:R-:W-:-:S12]  /*8a50*/  BSSY B0, `(.L_x_1416) ;  /* 0x0000012000007945 */ /* 0x000fd80003800000 */
[----:B------:R-:W-:Y:S05]  /*8a60*/  @P0 BRA `(.L_x_1417) ;  /* 0x0000000000400947 */ /* 0x000fea0003800000 */
[----:B-1-34-:R-:W-:Y:S01]  /*8a70*/  IADD3 R47, P0, R48, 0x60, RZ ;  /* 0x00000060302f7810 */ /* 0x01afe20007f1e0ff */
[----:B------:R-:W-:Y:S02]  /*8a80*/  IMAD.MOV.U32 R44, RZ, RZ, R96 ;  /* 0x000000ffff2c7224 */ /* 0x000fe400078e0060 */
        /* <DEDUP_REMOVED lines=14> */
.L_x_1417:
[----:B------:R-:W-:Y:S05]  /*8b70*/  BSYNC B0 ;  /* 0x0000000000007941 */ /* 0x000fea0003800000 */
.L_x_1416:
[----:B------:R-:W-:Y:S01]  /*8b80*/  @!PT LDS RZ, [RZ] ;  /* 0x00000000fffff984 */ /* 0x000fe20000000800 */
[----:B------:R-:W-:Y:S01]  /*8b90*/  @!PT LDS RZ, [RZ] ;  /* 0x00000000fffff984 */ /* 0x000fe20000000800 */
[----:B------:R-:W-:Y:S01]  /*8ba0*/  @!PT LDS RZ, [RZ] ;  /* 0x00000000fffff984 */ /* 0x000fe20000000800 */
[----:B------:R-:W-:Y:S01]  /*8bb0*/  @!PT LDS RZ, [RZ] ;  /* 0x00000000fffff984 */ /* 0x000fe20000000800 */
[----:B------:R5:W-:Y:S06]  /*8bc0*/  MEMBAR.ALL.CTA ;  /* 0x0000000000007992 */ /* 0x000bec0000008000 */
[----:B-----5:R-:W5:Y:S02]  /*8bd0*/  FENCE.VIEW.ASYNC.S ;  /* 0x00000000000073c6 */ /* 0x020f640000000000 */
[----:B-----5:R1:W-:Y:S01]  /*8be0*/  BAR.SYNC.DEFER_BLOCKING R125, 0x80 ;  /* 0x0002007d0000751d */ /* 0x0203e20000010000 */
[----:B------:R-:W-:Y:S01]  /*8bf0*/  ISETP.NE.AND P4, PT, R104, RZ, PT ;  /* 0x000000ff6800720c */ /* 0x000fe20003f85270 */
[----:B------:R-:W-:-:S02]  /*8c00*/  VIADD R185, R185, 0x1 ;  /* 0x00000001b9b97836 */ /* 0x000fc40000000000 */
[----:B0-2---:R-:W-:-:S03]  /*8c10*/  @!P3 VIADD R103, R103, 0x288c0 ;  /* 0x000288c06767b836 */ /* 0x005fc60000000000 */
[C---:B------:R-:W-:Y:S02]  /*8c20*/  ISETP.NE.AND P0, PT, R185.reuse, 0x2, PT ;  /* 0x00000002b900780c */ /* 0x040fe40003f05270 */
[----:B------:R-:W-:Y:S02]  /*8c30*/  @!P3 PRMT R103, RZ, 0x654, R103 ;  /* 0x00000654ff67b816 */ /* 0x000fe40000000067 */
[----:B-1-34-:R-:W-:Y:S02]  /*8c40*/  SEL R45, RZ, 0x1, P0 ;  /* 0x00000001ff2d7807 */ /* 0x01afe40000000000 */
[----:B------:R-:W-:Y:S02]  /*8c50*/  SEL R185, R185, RZ, P0 ;  /* 0x000000ffb9b97207 */ /* 0x000fe40000000000 */
[----:B------:R-:W-:Y:S01]  /*8c60*/  LOP3.LUT R194, R194, R45, RZ, 0x3c, !PT ;  /* 0x0000002dc2c27212 */ /* 0x000fe200078e3cff */
[----:B------:R0:W-:Y:S01]  /*8c70*/  @!P3 SYNCS.ARRIVE.TRANS64.RED.A1T0 RZ, [R103+URZ], RZ ;  /* 0x000000ff67ffb9a7 */ /* 0x0001e2000810043f */
[----:B------:R-:W-:Y:S05]  /*8c80*/  @P4 BRA `(.L_x_1418) ;  /* 0xffffff9800704947 */ /* 0x000fea000383ffff */
[----:B------:R-:W1:Y:S01]  /*8c90*/  S2R R44, SR_TID.X ;  /* 0x00000000002c7919 */ /* 0x000e620000002100 */
[----:B------:R-:W-:Y:S02]  /*8ca0*/  PLOP3.LUT P0, PT, PT, PT, PT, 0x8, 0x0 ;  /* 0x000000000000781c */ /* 0x000fe40003f0e170 */
[----:B-1----:R-:W-:-:S04]  /*8cb0*/  SHF.R.U32.HI R44, RZ, 0x7, R44 ;  /* 0x00000007ff2c7819 */ /* 0x002fc8000001162c */
[----:B------:R-:W-:-:S13]  /*8cc0*/  ISETP.NE.AND P4, PT, R44, 0x1, PT ;  /* 0x000000012c00780c */ /* 0x000fda0003f85270 */
[----:B------:R-:W-:Y:S06]  /*8cd0*/  @!P4 BAR.ARV 0x9, 0x100 ;  /* 0x024400000000cb1d */ /* 0x000fec0000002000 */
.L_x_1328:
[----:B------:R-:W1:Y:S02]  /*8ce0*/  LDC.64 R6, c[0x0][0x9e0] ;  /* 0x00027800ff067b82 */ /* 0x000e640000000a00 */
[----:B-1----:R-:W-:Y:S01]  /*8cf0*/  ISETP.GE.AND P1, PT, R7, 0x1, PT ;  /* 0x000000010700780c */ /* 0x002fe20003f26270 */
[----:B------:R-:W-:-:S12]  /*8d00*/  @P0 BRA `(.L_x_1419) ;  /* 0x00000000000c0947 */ /* 0x000fd80003800000 */
[----:B------:R-:W1:Y:S01]  /*8d10*/  FENCE.VIEW.ASYNC.G ;  /* 0x00000000000073c6 */ /* 0x000e620000000100 */
[----:B------:R-:W-:Y:S05]  /*8d20*/  WARPSYNC.ALL ;  /* 0x0000000000007948 */ /* 0x000fea0003800000 */
[----:B-1----:R-:W-:Y:S06]  /*8d30*/  BAR.ARV 0xc, 0x120 ;  /* 0x0304800000007b1d */ /* 0x002fec0000002000 */
.L_x_1419:
[----:B------:R-:W-:Y:S01]  /*8d40*/  IMAD.IADD R0, R119, 0x1, R6 ;  /* 0x0000000177007824 */ /* 0x000fe200078e0206 */
[----:B------:R-:W-:Y:S06]  /*8d50*/  @!P1 BRA `(.L_x_1420) ;  /* 0x0000000000489947 */ /* 0x000fec0003800000 */
[C---:B------:R-:W-:Y:S01]  /*8d60*/  ISETP.GT.AND P0, PT, R119.reuse, RZ, PT ;  /* 0x000000ff7700720c */ /* 0x040fe20003f04270 */
[----:B------:R-:W-:Y:S01]  /*8d70*/  BSSY B0, `(.L_x_1421) ;  /* 0x000000e000007945 */ /* 0x000fe20003800000 */
[----:B------:R-:W-:-:S11]  /*8d80*/  VIADD R3, R119, 0xffffffff ;  /* 0xffffffff77037836 */ /* 0x000fd60000000000 */
        /* <DEDUP_REMOVED lines=8> */
.L_x_1422:
[----:B------:R-:W-:-:S13]  /*8e10*/  ISETP.NE.AND P0, PT, R7, 0x1, PT ;  /* 0x000000010700780c */ /* 0x000fda0003f05270 */
[----:B------:R-:W1:Y:S02]  /*8e20*/  @P0 LDC.64 R4, c[0x0][0x9e8] ;  /* 0x00027a00ff040b82 */ /* 0x000e640000000a00 */
[----:B-1----:R-:W-:-:S05]  /*8e30*/  @P0 IMAD.HI.U32 R4, R3, R4, RZ ;  /* 0x0000000403040227 */ /* 0x002fca00078e00ff */
[----:B------:R-:W-:-:S07]  /*8e40*/  @P0 SHF.R.U32.HI R3, RZ, R5, R4 ;  /* 0x00000005ff030219 */ /* 0x000fce0000011604 */
.L_x_1423:
[----:B------:R-:W-:Y:S05]  /*8e50*/  BSYNC B0 ;  /* 0x0000000000007941 */ /* 0x000fea0003800000 */
.L_x_1421:
[----:B------:R-:W-:-:S05]  /*8e60*/  IMAD R3, R3, R7, R7 ;  /* 0x0000000703037224 */ /* 0x000fca00078e0207 */
[----:B------:R-:W-:-:S07]  /*8e70*/  VIMNMX R0, R0, R3, PT ;  /* 0x0000000300007248 */ /* 0x000fce0003fe0100 */
.L_x_1420:
[----:B------:R-:W-:Y:S01]  /*8e80*/  VIADD R0, R0, 0x7f ;  /* 0x0000007f00007836 */ /* 0x000fe20000000000 */
[----:B------:R-:W-:-:S04]  /*8e90*/  ULDC UR4, c[0x0][0x9dc] ;  /* 0x0002770000047ab9 */ /* 0x000fc80000000800 */
[----:B------:R-:W-:-:S04]  /*8ea0*/  SHF.R.S32.HI R3, RZ, 0x1f, R0 ;  /* 0x0000001fff037819 */ /* 0x000fc80000011400 */
[----:B------:R-:W-:-:S04]  /*8eb0*/  LEA.HI R3, R3, R0, RZ, 0x7 ;  /* 0x0000000003037211 */ /* 0x000fc800078f38ff */
[----:B------:R-:W-:Y:S01]  /*8ec0*/  SHF.R.S32.HI R0, RZ, 0x7, R3 ;  /* 0x00000007ff007819 */ /* 0x000fe20000011403 */
[----:B------:R-:W-:-:S03]  /*8ed0*/  VIADD R3, R118, -UR4 ;  /* 0x8000000476037c36 */ /* 0x000fc60008000000 */
[----:B------:R-:W-:Y:S01]  /*8ee0*/  VIMNMX R129, R129, R0, PT ;  /* 0x0000000081817248 */ /* 0x000fe20003fe0100 */
[----:B------:R-:W-:Y:S06]  /*8ef0*/  @!P1 BRA `(.L_x_1424) ;  /* 0x0000000000449947 */ /* 0x000fec0003800000 */
[----:B------:R-:W-:Y:S01]  /*8f00*/  ISETP.GT.AND P0, PT, R118, -0x1, PT ;  /* 0xffffffff7600780c */ /* 0x000fe20003f04270 */
[----:B------:R-:W-:-:S12]  /*8f10*/  BSSY B0, `(.L_x_1425) ;  /* 0x000000d000007945 */ /* 0x000fd80003800000 */
        /* <DEDUP_REMOVED lines=8> */
.L_x_1426:
[----:B------:R-:W-:-:S13]  /*8fa0*/  ISETP.NE.AND P0, PT, R7, 0x1, PT ;  /* 0x000000010700780c */ /* 0x000fda0003f05270 */
[----:B------:R-:W1:Y:S02]  /*8fb0*/  @P0 LDC.64 R4, c[0x0][0x9e8] ;  /* 0x00027a00ff040b82 */ /* 0x000e640000000a00 */
[----:B-1----:R-:W-:-:S05]  /*8fc0*/  @P0 IMAD.HI.U32 R4, R118, R4, RZ ;  /* 0x0000000476040227 */ /* 0x002fca00078e00ff */
[----:B------:R-:W-:-:S07]  /*8fd0*/  @P0 SHF.R.U32.HI R118, RZ, R5, R4 ;  /* 0x00000005ff760219 */ /* 0x000fce0000011604 */
.L_x_1427:
[----:B------:R-:W-:Y:S05]  /*8fe0*/  BSYNC B0 ;  /* 0x0000000000007941 */ /* 0x000fea0003800000 */
.L_x_1425:
[----:B------:R-:W-:-:S05]  /*8ff0*/  IMAD R118, R118, R7, RZ ;  /* 0x0000000776767224 */ /* 0x000fca00078e02ff */
[----:B------:R-:W-:-:S07]  /*9000*/  VIMNMX R3, R3, R118, !PT ;  /* 0x0000007603037248 */ /* 0x000fce0007fe0100 */
.L_x_1424:
[----:B------:R-:W-:Y:S01]  /*9010*/  SHF.R.S32.HI R4, RZ, 0x1f, R3 ;  /* 0x0000001fff047819 */ /* 0x000fe20000011403 */
[----:B------:R-:W-:Y:S01]  /*9020*/  IMAD.MOV.U32 R0, RZ, RZ, RZ ;  /* 0x000000ffff007224 */ /* 0x000fe200078e00ff */
[----:B------:R-:W-:Y:S02]  /*9030*/  PLOP3.LUT P0, PT, PT, PT, PT, 0x80, 0x0 ;  /* 0x000000000000781c */ /* 0x000fe40003f0f070 */
[----:B------:R-:W-:Y:S02]  /*9040*/  CS2R R150, SRZ ;  /* 0x0000000000967805 */ /* 0x000fe4000001ff00 */
[----:B------:R-:W-:Y:S01]  /*9050*/  LEA.HI R4, R4, R3, RZ, 0x7 ;  /* 0x0000000304047211 */ /* 0x000fe200078f38ff */
[----:B------:R-:W-:Y:S01]  /*9060*/  IMAD.MOV.U32 R3, RZ, RZ, RZ ;  /* 0x000000ffff037224 */ /* 0x000fe200078e00ff */
[----:B------:R-:W-:Y:S02]  /*9070*/  CS2R R148, SRZ ;  /* 0x0000000000947805 */ /* 0x000fe4000001ff00 */
[----:B------:R-:W-:-:S02]  /*9080*/  CS2R R146, SRZ ;  /* 0x0000000000927805 */ /* 0x000fc4000001ff00 */
[----:B------:R-:W-:Y:S02]  /*9090*/  SHF.R.S32.HI R4, RZ, 0x7, R4 ;  /* 0x00000007ff047819 */ /* 0x000fe40000011404 */
[----:B------:R-:W-:Y:S02]  /*90a0*/  CS2R R144, SRZ ;  /* 0x0000000000907805 */ /* 0x000fe4000001ff00 */
[----:B------:R-:W-:Y:S01]  /*90b0*/  CS2R R34, SRZ ;  /* 0x0000000000227805 */ /* 0x000fe2000001ff00 */
[----:B------:R-:W-:Y:S01]  /*90c0*/  IMAD.MOV.U32 R142, RZ, RZ, RZ ;  /* 0x000000ffff8e7224 */ /* 0x000fe200078e00ff */
[----:B------:R-:W-:Y:S01]  /*90d0*/  VIMNMX R198, RZ, R4, !PT ;  /* 0x00000004ffc67248 */ /* 0x000fe20007fe0100 */
[----:B------:R-:W-:Y:S01]  /*90e0*/  IMAD.MOV.U32 R141, RZ, RZ, RZ ;  /* 0x000000ffff8d7224 */ /* 0x000fe200078e00ff */
[----:B------:R-:W-:Y:S01]  /*90f0*/  CS2R R138, SRZ ;  /* 0x00000000008a7805 */ /* 0x000fe2000001ff00 */
[----:B------:R-:W-:Y:S01]  /*9100*/  IMAD.MOV.U32 R137, RZ, RZ, RZ ;  /* 0x000000ffff897224 */ /* 0x000fe200078e00ff */
[----:B------:R-:W-:-:S02]  /*9110*/  ISETP.GT.AND P1, PT, R129, R198, PT ;  /* 0x000000c68100720c */ /* 0x000fc40003f24270 */
[----:B------:R-:W-:Y:S02]  /*9120*/  CS2R R32, SRZ ;  /* 0x0000000000207805 */ /* 0x000fe4000001ff00 */
[----:B------:R-:W-:Y:S01]  /*9130*/  CS2R R134, SRZ ;  /* 0x0000000000867805 */ /* 0x000fe2000001ff00 */
[----:B------:R-:W-:Y:S01]  /*9140*/  IMAD.MOV.U32 R133, RZ, RZ, RZ ;  /* 0x000000ffff857224 */ /* 0x000fe200078e00ff */
[----:B------:R-:W-:Y:S02]  /*9150*/  CS2R R30, SRZ ;  /* 0x00000000001e7805 */ /* 0x000fe4000001ff00 */
[----:B------:R-:W-:Y:S01]  /*9160*/  CS2R R130, SRZ ;  /* 0x0000000000827805 */ /* 0x000fe2000001ff00 */
[----:B------:R-:W-:Y:S01]  /*9170*/  IMAD.MOV.U32 R128, RZ, RZ, RZ ;  /* 0x000000ffff807224 */ /* 0x000fe200078e00ff */
[----:B------:R-:W-:Y:S02]  /*9180*/  CS2R R126, SRZ ;  /* 0x00000000007e7805 */ /* 0x000fe4000001ff00 */
[----:B------:R-:W-:-:S02]  /*9190*/  CS2R R124, SRZ ;  /* 0x00000000007c7805 */ /* 0x000fc4000001ff00 */
[----:B------:R-:W-:Y:S02]  /*91a0*/  CS2R R122, SRZ ;  /* 0x00000000007a7805 */ /* 0x000fe4000001ff00 */
[----:B------:R-:W-:Y:S02]  /*91b0*/  CS2R R120, SRZ ;  /* 0x0000000000787805 */ /* 0x000fe4000001ff00 */
[----:B------:R-:W-:Y:S01]  /*91c0*/  CS2R R118, SRZ ;  /* 0x0000000000767805 */ /* 0x000fe2000001ff00 */
[----:B------:R-:W-:Y:S01]  /*91d0*/  IMAD.MOV.U32 R116, RZ, RZ, RZ ;  /* 0x000000ffff747224 */ /* 0x000fe200078e00ff */
[----:B------:R-:W-:Y:S02]  /*91e0*/  CS2R R114, SRZ ;  /* 0x0000000000727805 */ /* 0x000fe4000001ff00 */
[----:B------:R-:W-:Y:S02]  /*91f0*/  CS2R R112, SRZ ;  /* 0x0000000000707805 */ /* 0x000fe4000001ff00 */
[----:B------:R-:W-:-:S02]  /*9200*/  CS2R R110, SRZ ;  /* 0x00000000006e7805 */ /* 0x000fc4000001ff00 */
[----:B------:R-:W-:Y:S02]  /*9210*/  CS2R R108, SRZ ;  /* 0x00000000006c7805 */ /* 0x000fe4000001ff00 */
[----:B------:R-:W-:Y:S02]  /*9220*/  CS2R R106, SRZ ;  /* 0x00000000006a7805 */ /* 0x000fe4000001ff00 */
[----:B------:R-:W-:Y:S02]  /*9230*/  CS2R R104, SRZ ;  /* 0x0000000000687805 */ /* 0x000fe4000001ff00 */
[----:B0-----:R-:W-:Y:S02]  /*9240*/  CS2R R102, SRZ ;  /* 0x0000000000667805 */ /* 0x001fe4000001ff00 */
[----:B------:R-:W-:Y:S02]  /*9250*/  CS2R R100, SRZ ;  /* 0x0000000000647805 */ /* 0x000fe4000001ff00 */
[----:B------:R-:W-:-:S02]  /*9260*/  CS2R R98, SRZ ;  /* 0x0000000000627805 */ /* 0x000fc4000001ff00 */
[----:B------:R-:W-:Y:S02]  /*9270*/  CS2R R96, SRZ ;  /* 0x0000000000607805 */ /* 0x000fe4000001ff00 */
[----:B------:R-:W-:Y:S01]  /*9280*/  CS2R R6, SRZ ;  /* 0x0000000000067805 */ /* 0x000fe2000001ff00 */
[----:B------:R-:W-:Y:S01]  /*9290*/  IMAD.MOV.U32 R94, RZ, RZ, RZ ;  /* 0x000000ffff5e7224 */ /* 0x000fe200078e00ff */
[----:B------:R-:W-:Y:S01]  /*92a0*/  CS2R R90, SRZ ;  /* 0x00000000005a7805 */ /* 0x000fe2000001ff00 */
[----:B------:R-:W-:Y:S01]  /*92b0*/  IMAD.MOV.U32 R37, RZ, RZ, RZ ;  /* 0x000000ffff257224 */ /* 0x000fe200078e00ff */
[----:B------:R-:W-:Y:S01]  /*92c0*/  CS2R R88, SRZ ;  /* 0x0000000000587805 */ /* 0x000fe2000001ff00 */
[----:B------:R-:W-:Y:S06]  /*92d0*/  @!P1 BRA `(.L_x_1428) ;  /* 0x0000013c00c89947 */ /* 0x000fec0003800000 */
[----:B------:R-:W-:-:S03]  /*92e0*/  UMOV UR4, 0xffffffff ;  /* 0xffffffff00047882 */ /* 0x000fc60000000000 */
[----:B------:R-:W-:Y:S05]  /*92f0*/  BRA.DIV UR4, `(.L_x_1429) ;  /* 0x000001c2040c7947 */ /* 0x000fea000b800000 */
[----:B------:R0:W1:Y:S02]  /*9300*/  SHFL.IDX PT, R196, R227, RZ, 0x1f ;  /* 0x00001fffe3c47589 */ /* 0x00006400000e0000 */
.L_x_1722:
[----:B-1----:R-:W-:-:S04]  /*9310*/  LEA.HI R0, R196, R196, RZ, 0x1 ;  /* 0x000000c4c4007211 */ /* 0x002fc800078f08ff */
[----:B------:R-:W-:Y:S01]  /*9320*/  LOP3.LUT R3, R0, 0x1e, RZ, 0xc0, !PT ;  /* 0x0000001e00037812 */ /* 0x000fe200078ec0ff */
[----:B------:R-:W-:-:S04]  /*9330*/  IMAD.U32 R0, RZ, RZ, UR38 ;  /* 0x00000026ff007e24 */ /* 0x000fc8000f8e00ff */
[----:B------:R-:W-:Y:S01]  /*9340*/  IMAD.IADD R3, R196, 0x1, -R3 ;  /* 0x00000001c4037824 */ /* 0x000fe200078e0a03 */
[----:B------:R-:W-:-:S04]  /*9350*/  LOP3.LUT P0, RZ, R0, 0x3ff, RZ, 0xc0, !PT ;  /* 0x000003ff00ff7812 */ /* 0x000fc8000780c0ff */
[----:B------:R-:W-:Y:S02]  /*9360*/  LEA R3, R3, UR38, 0xd ;  /* 0x0000002603037c11 */ /* 0x000fe4000f8e68ff */
[----:B------:R-:W-:Y:S02]  /*9370*/  P2R R24, PR, RZ, 0x1 ;  /* 0x00000001ff187803 */ /* 0x000fe40000000000 */
[----:B------:R-:W-:-:S04]  /*9380*/  SHF.R.U32.HI R3, RZ, 0x4, R3 ;  /* 0x00000004ff037819 */ /* 0x000fc80000011603 */
[----:B------:R-:W-:Y:S01]  /*9390*/  LOP3.LUT R52, R3, 0x3fff, RZ, 0xc0, !PT ;  /* 0x00003fff03347812 */ /* 0x000fe200078ec0ff */
[----:B------:R-:W-:Y:S06]  /*93a0*/  @!P0 BRA `(.L_x_1430) ;  /* 0x0000000000408947 */ /* 0x000fec0003800000 */
        /* <DEDUP_REMOVED lines=15> */
[----:B0-2--5:R-:W-:Y:S05]  /*94a0*/  CALL.ABS.NOINC R14 ;  /* 0x000000000e007343 */ /* 0x025fea0003c00000 */
.L_x_1430:
[----:B------:R-:W-:Y:S02]  /*94b0*/  ULDC UR4, c[0x0][0x3d4] ;  /* 0x0000f50000047ab9 */ /* 0x000fe40000000800 */
[----:B------:R-:W-:-:S13]  /*94c0*/  ISETP.LT.AND P0, PT, RZ, UR4, PT ;  /* 0x00000004ff007c0c */ /* 0x000fda000bf01270 */
[----:B------:R-:W-:Y:S05]  /*94d0*/  @P0 BRA `(.L_x_1431) ;  /* 0x00000000003c0947 */ /* 0x000fea0003800000 */
[----:B------:R-:W-:-:S04]  /*94e0*/  LEA.HI R0, R221, R221, RZ, 0x1 ;  /* 0x000000dddd007211 */ /* 0x000fc800078f08ff */
        /* <DEDUP_REMOVED lines=8> */
.L_x_1434:
[----:B--2---:R2:W3:Y:S02]  /*9570*/  SYNCS.PHASECHK.TRANS64.TRYWAIT P0, [R2+URZ+0x28800], R3 ;  /* 0x02880003020075a7 */ /* 0x0044e4000800017f */
[----:B---3--:R-:W-:Y:S05]  /*9580*/  @!P0 NANOSLEEP.SYNCS 0x989680 ;  /* 0x009896800000895d */ /* 0x008fea0003900000 */
[----:B------:R-:W3:Y:S02]  /*9590*/  @!P0 SYNCS.PHASECHK.TRANS64 P0, [R2+URZ+0x28800], R3 ;  /* 0x02880003020085a7 */ /* 0x000ee4000800007f */
[----:B---3--:R-:W-:Y:S05]  /*95a0*/  @!P0 BRA `(.L_x_1434) ;  /* 0xfffffffc00f08947 */ /* 0x008fea000383ffff */
.L_x_1433:
[----:B------:R-:W-:Y:S05]  /*95b0*/  BSYNC B0 ;  /* 0x0000000000007941 */ /* 0x000fea0003800000 */
.L_x_1432:
[----:B------:R-:W-:Y:S05]  /*95c0*/  BRA `(.L_x_1435) ;  /* 0x0000005400787947 */ /* 0x000fea0003800000 */
.L_x_1431:
[----:B------:R-:W1:Y:S01]  /*95d0*/  LDC.64 R12, c[0x0][0x3d8] ;  /* 0x0000f600ff0c7b82 */ /* 0x000e620000000a00 */
[----:B-----5:R-:W-:Y:S01]  /*95e0*/  SHF.R.S32.HI R3, RZ, 0x1f, R117 ;  /* 0x0000001fff037819 */ /* 0x020fe20000011475 */
[----:B------:R-:W-:Y:S01]  /*95f0*/  IMAD.MOV.U32 R6, RZ, RZ, R16 ;  /* 0x000000ffff067224 */ /* 0x000fe200078e0010 */
[----:B------:R-:W-:Y:S01]  /*9600*/  ISETP.NE.AND P4, PT, R24, RZ, PT ;  /* 0x000000ff1800720c */ /* 0x000fe20003f85270 */
[----:B------:R-:W-:Y:S01]  /*9610*/  IMAD.MOV.U32 R7, RZ, RZ, R17 ;  /* 0x000000ffff077224 */ /* 0x000fe200078e0011 */
[--C-:B------:R-:W-:Y:S01]  /*9620*/  SHF.R.S32.HI R5, RZ, 0x1f, R22.reuse ;  /* 0x0000001fff057819 */ /* 0x100fe20000011416 */
[----:B------:R-:W-:Y:S02]  /*9630*/  IMAD.MOV.U32 R4, RZ, RZ, R22 ;  /* 0x000000ffff047224 */ /* 0x000fe400078e0016 */
[----:B------:R-:W2:Y:S01]  /*9640*/  LDC.64 R14, c[0x0][0x3e8] ;  /* 0x0000fa00ff0e7b82 */ /* 0x000ea20000000a00 */
[-C--:B-1----:R-:W-:Y:S01]  /*9650*/  IMAD R0, R3, R12.reuse, RZ ;  /* 0x0000000c03007224 */ /* 0x082fe200078e02ff */
[----:B------:R-:W-:Y:S01]  /*9660*/  SHF.L.U64.HI R30, R12, 0x5, R13 ;  /* 0x000000050c1e7819 */ /* 0x000fe2000001020d */
[----:B------:R-:W-:-:S04]  /*9670*/  IMAD.WIDE.U32 R8, R18, R12, R6 ;  /* 0x0000000c12087225 */ /* 0x000fc800078e0006 */
[----:B------:R-:W-:Y:S02]  /*9680*/  IMAD R21, R19, R12, RZ ;  /* 0x0000000c13157224 */ /* 0x000fe400078e02ff */
[-C--:B--2---:R-:W-:Y:S01]  /*9690*/  IMAD R20, R3, R14.reuse, RZ ;  /* 0x0000000e03147224 */ /* 0x084fe200078e02ff */
[----:B------:R-:W-:Y:S01]  /*96a0*/  SHF.L.U64.HI R28, R14, 0x5, R15 ;  /* 0x000000050e1c7819 */ /* 0x000fe2000001020f */
[----:B------:R-:W-:-:S04]  /*96b0*/  IMAD.WIDE.U32 R10, R18, R14, R6 ;  /* 0x0000000e120a7225 */ /* 0x000fc800078e0006 */
[----:B------:R-:W-:-:S04]  /*96c0*/  IMAD.WIDE.U32 R6, R18, R12, R4 ;  /* 0x0000000c12067225 */ /* 0x000fc800078e0004 */
[----:B------:R-:W-:-:S04]  /*96d0*/  IMAD.WIDE.U32 R54, R117, R12, RZ ;  /* 0x0000000c75367225 */ /* 0x000fc800078e00ff */
[----:B------:R-:W-:Y:S01]  /*96e0*/  IMAD R3, R19, R14, RZ ;  /* 0x0000000e13037224 */ /* 0x000fe200078e02ff */
[-C--:B------:R-:W-:Y:S01]  /*96f0*/  IADD3 R27, P2, R8, R54.reuse, RZ ;  /* 0x00000036081b7210 */ /* 0x080fe20007f5e0ff */
[C---:B------:R-:W-:Y:S01]  /*9700*/  IMAD R59, R117.reuse, R13, R0 ;  /* 0x0000000d753b7224 */ /* 0x040fe200078e0200 */
[----:B------:R-:W-:Y:S01]  /*9710*/  IADD3 R63, P0, R6, R54, RZ ;  /* 0x00000036063f7210 */ /* 0x000fe20007f1e0ff */
[C---:B------:R-:W-:Y:S02]  /*9720*/  IMAD R53, R117.reuse, R15, R20 ;  /* 0x0000000f75357224 */ /* 0x040fe400078e0214 */
[----:B------:R-:W-:-:S04]  /*9730*/  IMAD.WIDE.U32 R56, R117, R14, RZ ;  /* 0x0000000e75387225 */ /* 0x000fc800078e00ff */
[----:B------:R-:W-:Y:S01]  /*9740*/  IMAD.WIDE.U32 R4, R18, R14, R4 ;  /* 0x0000000e12047225 */ /* 0x000fe200078e0004 */
[----:B------:R-:W-:-:S03]  /*9750*/  IADD3 R33, P3, R10, R56, RZ ;  /* 0x000000380a217210 */ /* 0x000fc60007f7e0ff */
[----:B------:R-:W-:Y:S01]  /*9760*/  IMAD R21, R18, R13, R21 ;  /* 0x0000000d12157224 */ /* 0x000fe200078e0215 */
[----:B------:R-:W-:Y:S01]  /*9770*/  IADD3 R61, P1, R4, R56, RZ ;  /* 0x00000038043d7210 */ /* 0x000fe20007f3e0ff */
[----:B------:R-:W-:Y:S02]  /*9780*/  IMAD R3, R18, R15, R3 ;  /* 0x0000000f12037224 */ /* 0x000fe400078e0203 */
[----:B------:R-:W-:Y:S02]  /*9790*/  IMAD.IADD R59, R59, 0x1, R55 ;  /* 0x000000013b3b7824 */ /* 0x000fe400078e0237 */
[----:B------:R-:W-:Y:S02]  /*97a0*/  IMAD.IADD R53, R53, 0x1, R57 ;  /* 0x0000000135357824 */ /* 0x000fe400078e0239 */
[----:B------:R-:W-:Y:S01]  /*97b0*/  IMAD.SHL.U32 R29, R12, 0x20, RZ ;  /* 0x000000200c1d7824 */ /* 0x000fe200078e00ff */
[C---:B------:R-:W-:Y:S01]  /*97c0*/  IADD3.X R65, R59.reuse, R7, R21, P0, !PT ;  /* 0x000000073b417210 */ /* 0x040fe200007fe415 */
[----:B------:R-:W-:Y:S01]  /*97d0*/  IMAD.SHL.U32 R24, R14, 0x20, RZ ;  /* 0x000000200e187824 */ /* 0x000fe200078e00ff */
[----:B------:R-:W-:-:S02]  /*97e0*/  IADD3.X R31, R59, R21, R9, P2, !PT ;  /* 0x000000153b1f7210 */ /* 0x000fc400017fe409 */
[C---:B------:R-:W-:Y:S02]  /*97f0*/  IADD3.X R77, R53.reuse, R5, R3, P1, !PT ;  /* 0x00000005354d7210 */ /* 0x040fe40000ffe403 */
[----:B------:R-:W-:Y:S01]  /*9800*/  IADD3.X R35, R53, R3, R11, P3, !PT ;  /* 0x0000000335237210 */ /* 0x000fe20001ffe40b */
        /* <DEDUP_REMOVED lines=16> */
[----:B0-2---:R-:W-:Y:S05]  /*9910*/  CALL.ABS.NOINC R14 ;  /* 0x000000000e007343 */ /* 0x005fea0003c00000 */
.L_x_1436:
[----:B------:R-:W1:Y:S01]  /*9920*/  LDC.64 R12, c[0x0][0x3d8] ;  /* 0x0000f600ff0c7b82 */ /* 0x000e620000000a00 */
[----:B------:R-:W-:Y:S01]  /*9930*/  SHF.R.S32.HI R3, RZ, 0x1f, R197 ;  /* 0x0000001fff037819 */ /* 0x000fe200000114c5 */
[----:B------:R-:W-:Y:S01]  /*9940*/  ULDC.U8 UR4, c[0x0][0x3f0] ;  /* 0x0000fc0000047ab9 */ /* 0x000fe20000000000 */
[----:B------:R-:W-:Y:S01]  /*9950*/  BSSY B0, `(.L_x_1437) ;  /* 0x000051d000007945 */ /* 0x000fe20003800000 */
[----:B------:R-:W-:-:S04]  /*9960*/  ISETP.NE.AND P0, PT, RZ, UR4, PT ;  /* 0x00000004ff007c0c */ /* 0x000fc8000bf05270 */
[----:B------:R-:W2:Y:S01]  /*9970*/  LDC.64 R10, c[0x0][0x3e8] ;  /* 0x0000fa00ff0a7b82 */ /* 0x000ea20000000a00 */
[-C--:B-1----:R-:W-:Y:S02]  /*9980*/  IMAD R0, R3, R12.reuse, RZ ;  /* 0x0000000c03007224 */ /* 0x082fe400078e02ff */
[----:B------:R-:W-:-:S04]  /*9990*/  IMAD.WIDE.U32 R4, R197, R12, RZ ;  /* 0x0000000cc5047225 */ /* 0x000fc800078e00ff */
[-C--:B--2---:R-:W-:Y:S02]  /*99a0*/  IMAD R6, R3, R10.reuse, RZ ;  /* 0x0000000a03067224 */ /* 0x084fe400078e02ff */
[C---:B------:R-:W-:Y:S02]  /*99b0*/  IMAD R3, R197.reuse, R13, R0 ;  /* 0x0000000dc5037224 */ /* 0x040fe400078e0200 */
[----:B------:R-:W-:-:S04]  /*99c0*/  IMAD.WIDE.U32 R8, R197, R10, RZ ;  /* 0x0000000ac5087225 */ /* 0x000fc800078e00ff */
[----:B------:R-:W-:Y:S02]  /*99d0*/  IMAD R7, R197, R11, R6 ;  /* 0x0000000bc5077224 */ /* 0x000fe400078e0206 */
[----:B------:R-:W-:Y:S02]  /*99e0*/  IMAD.IADD R5, R5, 0x1, R3 ;  /* 0x0000000105057824 */ /* 0x000fe400078e0203 */
[----:B------:R-:W-:Y:S02]  /*99f0*/  IMAD R0, R197, -0x80, R193 ;  /* 0xffffff80c5007824 */ /* 0x000fe400078e02c1 */
[----:B------:R-:W-:Y:S01]  /*9a00*/  IMAD.IADD R3, R9, 0x1, R7 ;  /* 0x0000000109037824 */ /* 0x000fe200078e0207 */
[C---:B------:R-:W-:Y:S01]  /*9a10*/  SHF.L.U64.HI R7, R4.reuse, 0x7, R5 ;  /* 0x0000000704077819 */ /* 0x040fe20000010205 */
[----:B------:R-:W-:Y:S01]  /*9a20*/  IMAD.SHL.U32 R6, R4, 0x80, RZ ;  /* 0x0000008004067824 */ /* 0x000fe200078e00ff */
[----:B------:R-:W-:Y:S01]  /*9a30*/  VIMNMX R73, R0, 0x80, PT ;  /* 0x0000008000497848 */ /* 0x000fe20003fe0100 */
[C---:B------:R-:W-:Y:S01]  /*9a40*/  IMAD.SHL.U32 R4, R8.reuse, 0x80, RZ ;  /* 0x0000008008047824 */ /* 0x040fe200078e00ff */
[----:B------:R-:W-:Y:S01]  /*9a50*/  SHF.L.U64.HI R5, R8, 0x7, R3 ;  /* 0x0000000708057819 */ /* 0x000fe20000010203 */
[----:B------:R-:W-:Y:S06]  /*9a60*/  @!P0 BRA `(.L_x_1438) ;  /* 0x00000028004c8947 */ /* 0x000fec0003800000 */
[----:B------:R-:W1:Y:S01]  /*9a70*/  LDC R0, c[0x0][0x428] ;  /* 0x00010a00ff007b82 */ /* 0x000e620000000800 */
[-C--:B------:R-:W-:Y:S01]  /*9a80*/  ISETP.GE.AND P0, PT, R18, R73.reuse, PT ;  /* 0x000000491200720c */ /* 0x080fe20003f06270 */
[----:B------:R-:W-:Y:S01]  /*9a90*/  BSSY B1, `(.L_x_1439) ;  /* 0x0000023000017945 */ /* 0x000fe20003800000 */
[----:B------:R-:W-:Y:S02]  /*9aa0*/  ISETP.GE.AND P1, PT, R189, R73, PT ;  /* 0x00000049bd00720c */ /* 0x000fe40003f26270 */
        /* <DEDUP_REMOVED lines=8> */
[----:B-1----:R-:W-:-:S13]  /*9b30*/  ISETP.NE.AND P4, PT, R0, 0x1, PT ;  /* 0x000000010000780c */ /* 0x002fda0003f85270 */
[----:B------:R-:W1:Y:S08]  /*9b40*/  @P4 LDC R20, c[0x0][0x42c] ;  /* 0x00010b00ff144b82 */ /* 0x000e700000000800 */
[----:B------:R-:W2:Y:S01]  /*9b50*/  @P4 LDC R21, c[0x0][0x430] ;  /* 0x00010c00ff154b82 */ /* 0x000ea20000000800 */
[----:B------:R-:W-:Y:S05]  /*9b60*/  @P0 BRA `(.L_x_1440) ;  /* 0x0000000000540947 */ /* 0x000fea0003800000 */
[----:B------:R-:W-:Y:S01]  /*9b70*/  IADD3 R3, P2, R6, R63, RZ ;  /* 0x0000003f06037210 */ /* 0x000fe20007f5e0ff */
[----:B------:R-:W-:Y:S01]  /*9b80*/  ULDC.64 UR4, c[0x0][0x3c8] ;  /* 0x0000f20000047ab9 */ /* 0x000fe20000000a00 */
[----:B------:R-:W-:Y:S01]  /*9b90*/  ULDC.64 UR6, c[0x0][0x3e0] ;  /* 0x0000f80000067ab9 */ /* 0x000fe20000000a00 */
[----:B------:R-:W-:Y:S02]  /*9ba0*/  CS2R R48, SRZ ;  /* 0x0000000000307805 */ /* 0x000fe4000001ff00 */
[----:B------:R-:W-:Y:S01]  /*9bb0*/  LEA R8, P3, R3, UR4, 0x1 ;  /* 0x0000000403087c11 */ /* 0x000fe2000f8608ff */
[----:B------:R-:W-:Y:S01]  /*9bc0*/  IMAD.X R14, R7, 0x1, R65, P2 ;  /* 0x00000001070e7824 */ /* 0x000fe200010e0641 */
[----:B------:R-:W-:Y:S01]  /*9bd0*/  ULDC UR4, c[0x0][0x3d4] ;  /* 0x0000f50000047ab9 */ /* 0x000fe20000000800 */
[----:B------:R-:W-:Y:S02]  /*9be0*/  IADD3 R0, P2, R4, R61, RZ ;  /* 0x0000003d04007210 */ /* 0x000fe40007f5e0ff */
[----:B------:R-:W-:-:S02]  /*9bf0*/  CS2R R46, SRZ ;  /* 0x00000000002e7805 */ /* 0x000fc4000001ff00 */
[----:B------:R-:W-:Y:S02]  /*9c00*/  ISETP.GE.AND P5, PT, R22, UR4, PT ;  /* 0x0000000416007c0c */ /* 0x000fe4000bfa6270 */
[----:B------:R-:W-:Y:S02]  /*9c10*/  CS2R R50, SRZ ;  /* 0x0000000000327805 */ /* 0x000fe4000001ff00 */
[----:B------:R-:W-:Y:S01]  /*9c20*/  LEA.HI.X R9, R3, UR5, R14, 0x1, P3 ;  /* 0x0000000503097c11 */ /* 0x000fe200098f0c0e */
[----:B------:R-:W-:Y:S01]  /*9c30*/  IMAD.X R3, R5, 0x1, R77, P2 ;  /* 0x0000000105037824 */ /* 0x000fe200010e064d */
[----:B------:R-:W-:Y:S02]  /*9c40*/  ISETP.GE.AND P3, PT, R187, UR4, PT ;  /* 0x00000004bb007c0c */ /* 0x000fe4000bf66270 */
[----:B------:R-:W-:Y:S02]  /*9c50*/  CS2R R44, SRZ ;  /* 0x00000000002c7805 */ /* 0x000fe4000001ff00 */
[----:B------:R-:W-:-:S04]  /*9c60*/  LEA R14, P2, R0, UR6, 0x1 ;  /* 0x00000006000e7c11 */ /* 0x000fc8000f8408ff */
[----:B------:R-:W-:Y:S01]  /*9c70*/  LEA.HI.X R15, R0, UR7, R3, 0x1, P2 ;  /* 0x00000007000f7c11 */ /* 0x000fe200090f0c03 */
[----:B------:R3:W5:Y:S04]  /*9c80*/  @!P5 LDG.E.64 R48, desc[UR56][R8.64] ;  /* 0x000000380830d981 */ /* 0x000768000c1e1b00 */
[----:B------:R3:W5:Y:S04]  /*9c90*/  @!P3 LDG.E.64 R46, desc[UR56][R8.64+0x40] ;  /* 0x00004038082eb981 */ /* 0x000768000c1e1b00 */
[----:B------:R3:W5:Y:S04]  /*9ca0*/  @!P5 LDG.E.64 R50, desc[UR56][R14.64] ;  /* 0x000000380e32d981 */ /* 0x000768000c1e1b00 */
[----:B------:R3:W5:Y:S02]  /*9cb0*/  @!P3 LDG.E.64 R44, desc[UR56][R14.64+0x40] ;  /* 0x000040380e2cb981 */ /* 0x000764000c1e1b00 */
.L_x_1440:
[----:B------:R-:W-:Y:S05]  /*9cc0*/  BSYNC B1 ;  /* 0x0000000000017941 */ /* 0x000fea0003800000 */
.L_x_1439:
[----:B------:R-:W-:Y:S04]  /*9cd0*/  BSSY B1, `(.L_x_1441) ;  /* 0x0000017000017945 */ /* 0x000fe80003800000 */
[----:B------:R-:W-:Y:S05]  /*9ce0*/  @P1 BRA `(.L_x_1442) ;  /* 0x0000000000541947 */ /* 0x000fea0003800000 */
[----:B---3--:R-:W-:Y:S01]  /*9cf0*/  IADD3 R9, P2, P3, R63, R29, R6 ;  /* 0x0000001d3f097210 */ /* 0x008fe20007b5e006 */
[----:B------:R-:W-:Y:S01]  /*9d00*/  ULDC.64 UR6, c[0x0][0x3c8] ;  /* 0x0000f20000067ab9 */ /* 0x000fe20000000a00 */
[----:B------:R-:W-:Y:S01]  /*9d10*/  ULDC UR4, c[0x0][0x3d4] ;  /* 0x0000f50000047ab9 */ /* 0x000fe20000000800 */
[----:B------:R-:W-:Y:S01]  /*9d20*/  ULDC.64 UR8, c[0x0][0x3e0] ;  /* 0x0000f80000087ab9 */ /* 0x000fe20000000a00 */
[----:B------:R-:W-:Y:S02]  /*9d30*/  IADD3.X R14, R65, R30, R7, P2, P3 ;  /* 0x0000001e410e7210 */ /* 0x000fe400017e6407 */
[----:B------:R-:W-:Y:S02]  /*9d40*/  CS2R R40, SRZ ;  /* 0x0000000000287805 */ /* 0x000fe4000001ff00 */
[----:B------:R-:W-:Y:S02]  /*9d50*/  IADD3 R0, P3, P5, R61, R24, R4 ;  /* 0x000000183d007210 */ /* 0x000fe40007d7e004 */
[----:B------:R-:W-:-:S02]  /*9d60*/  CS2R R38, SRZ ;  /* 0x0000000000267805 */ /* 0x000fc4000001ff00 */
[----:B------:R-:W-:Y:S02]  /*9d70*/  LEA R8, P2, R9, UR6, 0x1 ;  /* 0x0000000609087c11 */ /* 0x000fe4000f8408ff */
[----:B------:R-:W-:Y:S02]  /*9d80*/  CS2R R42, SRZ ;  /* 0x00000000002a7805 */ /* 0x000fe4000001ff00 */
[----:B------:R-:W-:Y:S02]  /*9d90*/  IADD3.X R3, R77, R28, R5, P3, P5 ;  /* 0x0000001c4d037210 */ /* 0x000fe40001fea405 */
[----:B------:R-:W-:Y:S02]  /*9da0*/  CS2R R36, SRZ ;  /* 0x0000000000247805 */ /* 0x000fe4000001ff00 */
[----:B------:R-:W-:Y:S02]  /*9db0*/  ISETP.GE.AND P5, PT, R22, UR4, PT ;  /* 0x0000000416007c0c */ /* 0x000fe4000bfa6270 */
[----:B------:R-:W-:-:S02]  /*9dc0*/  ISETP.GE.AND P3, PT, R187, UR4, PT ;  /* 0x00000004bb007c0c */ /* 0x000fc4000bf66270 */
[----:B------:R-:W-:Y:S02]  /*9dd0*/  LEA.HI.X R9, R9, UR7, R14, 0x1, P2 ;  /* 0x0000000709097c11 */ /* 0x000fe400090f0c0e */
[----:B------:R-:W-:-:S04]  /*9de0*/  LEA R14, P2, R0, UR8, 0x1 ;  /* 0x00000008000e7c11 */ /* 0x000fc8000f8408ff */
[----:B------:R-:W-:-:S03]  /*9df0*/  LEA.HI.X R15, R0, UR9, R3, 0x1, P2 ;  /* 0x00000009000f7c11 */ /* 0x000fc600090f0c03 */
[----:B------:R4:W5:Y:S04]  /*9e00*/  @!P5 LDG.E.64 R40, desc[UR56][R8.64] ;  /* 0x000000380828d981 */ /* 0x000968000c1e1b00 */
[----:B------:R4:W5:Y:S04]  /*9e10*/  @!P3 LDG.E.64 R38, desc[UR56][R8.64+0x40] ;  /* 0x000040380826b981 */ /* 0x000968000c1e1b00 */
[----:B------:R4:W5:Y:S04]  /*9e20*/  @!P5 LDG.E.64 R42, desc[UR56][R14.64] ;  /* 0x000000380e2ad981 */ /* 0x000968000c1e1b00 */
[----:B------:R4:W5:Y:S02]  /*9e30*/  @!P3 LDG.E.64 R36, desc[UR56][R14.64+0x40] ;  /* 0x000040380e24b981 */ /* 0x000964000c1e1b00 */
.L_x_1442:
[----:B------:R-:W-:Y:S05]  /*9e40*/  BSYNC B1 ;  /* 0x0000000000017941 */ /* 0x000fea0003800000 */
.L_x_1441:
[----:B-----5:R-:W-:Y:S01]  /*9e50*/  IMAD.MOV.U32 R3, RZ, RZ, R50 ;  /* 0x000000ffff037224 */ /* 0x020fe200078e0032 */
[-C--:B------:R-:W-:Y:S01]  /*9e60*/  ISETP.GE.AND P2, PT, R188, R73.reuse, PT ;  /* 0x00000049bc00720c */ /* 0x080fe20003f46270 */
[----:B------:R-:W-:Y:S01]  /*9e70*/  IMAD R0, R197, 0x80, R18 ;  /* 0x00000080c5007824 */ /* 0x000fe200078e0212 */
[----:B------:R-:W-:Y:S01]  /*9e80*/  BSSY B1, `(.L_x_1443) ;  /* 0x0000048000017945 */ /* 0x000fe20003800000 */
[----:B---34-:R-:W-:Y:S01]  /*9e90*/  IMAD.MOV.U32 R9, RZ, RZ, R53 ;  /* 0x000000ffff097224 */ /* 0x018fe200078e0035 */
[----:B------:R-:W-:Y:S01]  /*9ea0*/  PRMT R53, R53, 0x5410, R3 ;  /* 0x0000541035357816 */ /* 0x000fe20000000003 */
[----:B------:R-:W-:Y:S01]  /*9eb0*/  IMAD.MOV.U32 R14, RZ, RZ, R51 ;  /* 0x000000ffff0e7224 */ /* 0x000fe200078e0033 */
[----:B------:R-:W-:Y:S01]  /*9ec0*/  ISETP.GE.AND P3, PT, R190, R73, PT ;  /* 0x00000049be00720c */ /* 0x000fe20003f66270 */
[----:B------:R-:W-:Y:S01]  /*9ed0*/  IMAD R3, R219, 0x20, R0 ;  /* 0x00000020db037824 */ /* 0x000fe200078e0200 */
[----:B------:R-:W-:Y:S01]  /*9ee0*/  CS2R R26, SRZ ;  /* 0x00000000001a7805 */ /* 0x000fe2000001ff00 */
[----:B------:R-:W-:Y:S01]  /*9ef0*/  IMAD.MOV.U32 R0, RZ, RZ, R44 ;  /* 0x000000ffff007224 */ /* 0x000fe200078e002c */
[----:B------:R-:W-:Y:S01]  /*9f00*/  PRMT R78, R14, 0x7610, R78 ;  /* 0x000076100e4e7816 */ /* 0x000fe2000000004e */
[----:B------:R-:W-:Y:S01]  /*9f10*/  IMAD.MOV.U32 R15, RZ, RZ, R45 ;  /* 0x000000ffff0f7224 */ /* 0x000fe200078e002d */
[----:B------:R-:W-:Y:S01]  /*9f20*/  CS2R R34, SRZ ;  /* 0x0000000000227805 */ /* 0x000fe2000001ff00 */
[----:B------:R-:W-:Y:S01]  /*9f30*/  IMAD.MOV.U32 R14, RZ, RZ, R48 ;  /* 0x000000ffff0e7224 */ /* 0x000fe200078e0030 */
[----:B------:R-:W-:Y:S01]  /*9f40*/  PRMT R68, R0, 0x7610, R68 ;  /* 0x0000761000447816 */ /* 0x000fe20000000044 */
[----:B-1----:R-:W-:Y:S01]  /*9f50*/  @P4 IMAD.HI.U32 R0, R3, R20, RZ ;  /* 0x0000001403004227 */ /* 0x002fe200078e00ff */
[----:B------:R-:W-:-:S02]  /*9f60*/  PRMT R67, R15, 0x7610, R67 ;  /* 0x000076100f437816 */ /* 0x000fc40000000043 */
[----:B------:R-:W-:Y:S02]  /*9f70*/  CS2R R30, SRZ ;  /* 0x00000000001e7805 */ /* 0x000fe4000001ff00 */
[----:B------:R-:W-:Y:S01]  /*9f80*/  PRMT R79, R14, 0x7610, R79 ;  /* 0x000076100e4f7816 */ /* 0x000fe2000000004f */
[----:B------:R-:W-:Y:S01]  /*9f90*/  IMAD.MOV.U32 R20, RZ, RZ, R47 ;  /* 0x000000ffff147224 */ /* 0x000fe200078e002f */
[----:B--2---:R-:W-:Y:S01]  /*9fa0*/  @P4 SHF.R.U32.HI R3, RZ, R21, R0 ;  /* 0x00000015ff034219 */ /* 0x004fe20000011600 */
[----:B------:R-:W-:Y:S01]  /*9fb0*/  IMAD.MOV.U32 R15, RZ, RZ, R46 ;  /* 0x000000ffff0f7224 */ /* 0x000fe200078e002e */
[----:B------:R-:W-:Y:S01]  /*9fc0*/  CS2R R32, SRZ ;  /* 0x0000000000207805 */ /* 0x000fe2000001ff00 */
[----:B------:R-:W-:Y:S01]  /*9fd0*/  IMAD.MOV.U32 R14, RZ, RZ, R49 ;  /* 0x000000ffff0e7224 */ /* 0x000fe200078e0031 */
[----:B------:R-:W-:Y:S01]  /*9fe0*/  PRMT R70, R20, 0x7610, R70 ;  /* 0x0000761014467816 */ /* 0x000fe20000000046 */
[----:B------:R-:W-:Y:S01]  /*9ff0*/  IMAD.MOV.U32 R20, RZ, RZ, R36 ;  /* 0x000000ffff147224 */ /* 0x000fe200078e0024 */
[----:B------:R-:W-:Y:S01]  /*a000*/  PRMT R69, R15, 0x7610, R69 ;  /* 0x000076100f457816 */ /* 0x000fe20000000045 */
[----:B------:R-:W-:Y:S01]  /*a010*/  IMAD.MOV.U32 R58, RZ, RZ, R54 ;  /* 0x000000ffff3a7224 */ /* 0x000fe200078e0036 */
[----:B------:R-:W-:Y:S01]  /*a020*/  SHF.R.S32.HI R15, RZ, 0x1f, R3 ;  /* 0x0000001fff0f7819 */ /* 0x000fe20000011403 */
[----:B------:R-:W-:Y:S01]  /*a030*/  IMAD.MOV.U32 R0, RZ, RZ, R42 ;  /* 0x000000ffff007224 */ /* 0x000fe200078e002a */
[----:B------:R-:W-:Y:S01]  /*a040*/  PRMT R54, R54, 0x5410, R14 ;  /* 0x0000541036367816 */ /* 0x000fe2000000000e */
[----:B------:R-:W-:Y:S01]  /*a050*/  IMAD.MOV.U32 R14, RZ, RZ, R43 ;  /* 0x000000ffff0e7224 */ /* 0x000fe200078e002b */
[----:B------:R-:W-:Y:S01]  /*a060*/  PRMT R53, R20, 0x7610, R53 ;  /* 0x0000761014357816 */ /* 0x000fe20000000035 */
[----:B------:R-:W-:Y:S01]  /*a070*/  IMAD.MOV.U32 R21, RZ, RZ, R37 ;  /* 0x000000ffff157224 */ /* 0x000fe200078e0025 */
[----:B------:R-:W-:Y:S01]  /*a080*/  PRMT R55, R0, 0x7610, R55 ;  /* 0x0000761000377816 */ /* 0x000fe20000000037 */
[--C-:B------:R-:W-:Y:S01]  /*a090*/  IMAD.MOV.U32 R8, RZ, RZ, R56.reuse ;  /* 0x000000ffff087224 */ /* 0x100fe200078e0038 */
[----:B------:R-:W-:Y:S01]  /*a0a0*/  PRMT R56, R14, 0x7610, R56 ;  /* 0x000076100e387816 */ /* 0x000fe20000000038 */
[----:B------:R-:W-:Y:S01]  /*a0b0*/  IMAD R20, R15, R10, RZ ;  /* 0x0000000a0f147224 */ /* 0x000fe200078e02ff */
[----:B------:R-:W-:Y:S01]  /*a0c0*/  PRMT R54, R21, 0x7610, R54 ;  /* 0x0000761015367816 */ /* 0x000fe20000000036 */
[-C--:B------:R-:W-:Y:S01]  /*a0d0*/  IMAD R0, R15, R12.reuse, RZ ;  /* 0x0000000c0f007224 */ /* 0x080fe200078e02ff */
[----:B------:R-:W-:Y:S01]  /*a0e0*/  CS2R R24, SRZ ;  /* 0x0000000000187805 */ /* 0x000fe2000001ff00 */
[----:B------:R-:W-:Y:S01]  /*a0f0*/  IMAD.WIDE.U32 R14, R3, R12, R58 ;  /* 0x0000000c030e7225 */ /* 0x000fe200078e003a */
[----:B------:R-:W-:-:S03]  /*a100*/  CS2R R28, SRZ ;  /* 0x00000000001c7805 */ /* 0x000fc6000001ff00 */
[----:B------:R-:W-:Y:S01]  /*a110*/  IMAD.WIDE.U32 R58, R3, R10, R8 ;  /* 0x0000000a033a7225 */ /* 0x000fe200078e0008 */
[----:B------:R-:W-:-:S03]  /*a120*/  CS2R R8, SRZ ;  /* 0x0000000000087805 */ /* 0x000fc6000001ff00 */
[C---:B------:R-:W-:Y:S01]  /*a130*/  IMAD R71, R3.reuse, R11, R20 ;  /* 0x0000000b03477224 */ /* 0x040fe200078e0214 */
[----:B------:R-:W-:Y:S01]  /*a140*/  CS2R R20, SRZ ;  /* 0x0000000000147805 */ /* 0x000fe2000001ff00 */
[----:B------:R-:W-:Y:S01]  /*a150*/  IMAD R57, R3, R13, R0 ;  /* 0x0000000d03397224 */ /* 0x000fe200078e0200 */
[----:B------:R-:W-:Y:S06]  /*a160*/  @P2 BRA `(.L_x_1444) ;  /* 0x0000000000642947 */ /* 0x000fec0003800000 */
[----:B------:R-:W-:Y:S01]  /*a170*/  LEA R28, P4, R12, R6, 0x6 ;  /* 0x000000060c1c7211 */ /* 0x000fe200078830ff */
[----:B------:R-:W-:Y:S01]  /*a180*/  ULDC.64 UR4, c[0x0][0x3c8] ;  /* 0x0000f20000047ab9 */ /* 0x000fe20000000a00 */
[----:B------:R-:W-:Y:S01]  /*a190*/  ULDC.64 UR6, c[0x0][0x3e0] ;  /* 0x0000f80000067ab9 */ /* 0x000fe20000000a00 */
[----:B------:R-:W-:Y:S02]  /*a1a0*/  CS2R R32, SRZ ;  /* 0x0000000000207805 */ /* 0x000fe4000001ff00 */
[----:B------:R-:W-:Y:S02]  /*a1b0*/  IADD3 R28, P5, R28, R63, RZ ;  /* 0x0000003f1c1c7210 */ /* 0x000fe40007fbe0ff */
[----:B------:R-:W-:Y:S02]  /*a1c0*/  CS2R R34, SRZ ;  /* 0x0000000000227805 */ /* 0x000fe4000001ff00 */
[----:B------:R-:W-:Y:S02]  /*a1d0*/  LEA.HI.X R30, R12, R7, R13, 0x6, P4 ;  /* 0x000000070c1e7211 */ /* 0x000fe400020f340d */
[----:B------:R-:W-:-:S03]  /*a1e0*/  LEA R0, P4, R10, R4, 0x6 ;  /* 0x000000040a007211 */ /* 0x000fc600078830ff */
[----:B------:R-:W-:Y:S01]  /*a1f0*/  IMAD.X R29, R30, 0x1, R65, P5 ;  /* 0x000000011e1d7824 */ /* 0x000fe200028e0641 */
[----:B------:R-:W-:Y:S02]  /*a200*/  IADD3 R0, P5, R0, R61, RZ ;  /* 0x0000003d00007210 */ /* 0x000fe40007fbe0ff */
[----:B------:R-:W-:Y:S02]  /*a210*/  CS2R R30, SRZ ;  /* 0x00000000001e7805 */ /* 0x000fe4000001ff00 */
[----:B------:R-:W-:Y:S02]  /*a220*/  LEA.HI.X R3, R10, R5, R11, 0x6, P4 ;  /* 0x000000050a037211 */ /* 0x000fe400020f340b */
[----:B------:R-:W-:Y:S01]  /*a230*/  LEA R72, P4, R28, UR4, 0x1 ;  /* 0x000000041c487c11 */ /* 0x000fe2000f8808ff */
[----:B------:R-:W-:Y:S02]  /*a240*/  ULDC UR4, c[0x0][0x3d4] ;  /* 0x0000f50000047ab9 */ /* 0x000fe40000000800 */
[----:B------:R-:W-:Y:S01]  /*a250*/  IMAD.X R3, R3, 0x1, R77, P5 ;  /* 0x0000000103037824 */ /* 0x000fe200028e064d */
[----:B------:R-:W-:-:S02]  /*a260*/  LEA R74, P5, R0, UR6, 0x1 ;  /* 0x00000006004a7c11 */ /* 0x000fc4000f8a08ff */
[----:B------:R-:W-:Y:S02]  /*a270*/  LEA.HI.X R73, R28, UR5, R29, 0x1, P4 ;  /* 0x000000051c497c11 */ /* 0x000fe4000a0f0c1d */
[----:B------:R-:W-:Y:S02]  /*a280*/  CS2R R28, SRZ ;  /* 0x00000000001c7805 */ /* 0x000fe4000001ff00 */
[----:B------:R-:W-:Y:S02]  /*a290*/  LEA.HI.X R75, R0, UR7, R3, 0x1, P5 ;  /* 0x00000007004b7c11 */ /* 0x000fe4000a8f0c03 */
[----:B------:R-:W-:Y:S02]  /*a2a0*/  ISETP.GE.AND P4, PT, R22, UR4, PT ;  /* 0x0000000416007c0c */ /* 0x000fe4000bf86270 */
[----:B------:R-:W-:-:S11]  /*a2b0*/  ISETP.GE.AND P5, PT, R187, UR4, PT ;  /* 0x00000004bb007c0c */ /* 0x000fd6000bfa6270 */
[----:B------:R1:W5:Y:S04]  /*a2c0*/  @!P4 LDG.E.64 R32, desc[UR56][R72.64] ;  /* 0x000000384820c981 */ /* 0x000368000c1e1b00 */
[----:B------:R1:W5:Y:S04]  /*a2d0*/  @!P5 LDG.E.64 R28, desc[UR56][R72.64+0x40] ;  /* 0x00004038481cd981 */ /* 0x000368000c1e1b00 */
[----:B------:R1:W5:Y:S04]  /*a2e0*/  @!P4 LDG.E.64 R34, desc[UR56][R74.64] ;  /* 0x000000384a22c981 */ /* 0x000368000c1e1b00 */
[----:B------:R1:W5:Y:S02]  /*a2f0*/  @!P5 LDG.E.64 R30, desc[UR56][R74.64+0x40] ;  /* 0x000040384a1ed981 */ /* 0x000364000c1e1b00 */
.L_x_1444:
[----:B------:R-:W-:Y:S05]  /*a300*/  BSYNC B1 ;  /* 0x0000000000017941 */ /* 0x000fea0003800000 */
.L_x_1443:
[----:B------:R-:W-:Y:S04]  /*a310*/  BSSY B1, `(.L_x_1445) ;  /* 0x000001b000017945 */ /* 0x000fe80003800000 */
[----:B------:R-:W-:Y:S05]  /*a320*/  @P3 BRA `(.L_x_1446) ;  /* 0x0000000000643947 */ /* 0x000fea0003800000 */
[----:B------:R-:W-:Y:S01]  /*a330*/  IMAD.WIDE.U32 R6, R12, 0x60, R6 ;  /* 0x000000600c067825 */ /* 0x000fe200078e0006 */
[----:B------:R-:W-:Y:S01]  /*a340*/  ULDC.64 UR4, c[0x0][0x3c8] ;  /* 0x0000f20000047ab9 */ /* 0x000fe20000000a00 */
[----:B------:R-:W-:Y:S01]  /*a350*/  ULDC.64 UR6, c[0x0][0x3e0] ;  /* 0x0000f80000067ab9 */ /* 0x000fe20000000a00 */
[----:B------:R-:W-:Y:S01]  /*a360*/  CS2R R24, SRZ ;  /* 0x0000000000187805 */ /* 0x000fe2000001ff00 */
[----:B------:R-:W-:Y:S01]  /*a370*/  IMAD.WIDE.U32 R4, R10, 0x60, R4 ;  /* 0x000000600a047825 */ /* 0x000fe200078e0004 */
[----:B------:R-:W-:Y:S02]  /*a380*/  IADD3 R63, P4, R63, R6, RZ ;  /* 0x000000063f3f7210 */ /* 0x000fe40007f9e0ff */
[----:B------:R-:W-:Y:S02]  /*a390*/  CS2R R26, SRZ ;  /* 0x00000000001a7805 */ /* 0x000fe4000001ff00 */
[----:B------:R-:W-:Y:S01]  /*a3a0*/  CS2R R20, SRZ ;  /* 0x0000000000147805 */ /* 0x000fe2000001ff00 */
[----:B------:R-:W-:Y:S01]  /*a3b0*/  IMAD R8, R13, 0x60, RZ ;  /* 0x000000600d087824 */ /* 0x000fe200078e02ff */
[----:B------:R-:W-:Y:S01]  /*a3c0*/  IADD3 R61, P5, R61, R4, RZ ;  /* 0x000000043d3d7210 */ /* 0x000fe20007fbe0ff */
[----:B------:R-:W-:-:S03]  /*a3d0*/  IMAD R0, R11, 0x60, RZ ;  /* 0x000000600b007824 */ /* 0x000fc600078e02ff */
[----:B------:R-:W-:Y:S02]  /*a3e0*/  IADD3.X R8, R65, R8, R7, P4, !PT ;  /* 0x0000000841087210 */ /* 0x000fe400027fe407 */
[----:B------:R-:W-:Y:S02]  /*a3f0*/  IADD3.X R0, R77, R0, R5, P5, !PT ;  /* 0x000000004d007210 */ /* 0x000fe40002ffe405 */
[----:B------:R-:W-:Y:S01]  /*a400*/  LEA R4, P4, R63, UR4, 0x1 ;  /* 0x000000043f047c11 */ /* 0x000fe2000f8808ff */
[----:B------:R-:W-:Y:S01]  /*a410*/  ULDC UR4, c[0x0][0x3d4] ;  /* 0x0000f50000047ab9 */ /* 0x000fe20000000800 */
[----:B------:R-:W-:Y:S02]  /*a420*/  LEA R6, P5, R61, UR6, 0x1 ;  /* 0x000000063d067c11 */ /* 0x000fe4000f8a08ff */
[----:B------:R-:W-:Y:S02]  /*a430*/  LEA.HI.X R5, R63, UR5, R8, 0x1, P4 ;  /* 0x000000053f057c11 */ /* 0x000fe4000a0f0c08 */
[----:B------:R-:W-:-:S02]  /*a440*/  CS2R R8, SRZ ;  /* 0x0000000000087805 */ /* 0x000fc4000001ff00 */
[----:B------:R-:W-:Y:S02]  /*a450*/  LEA.HI.X R7, R61, UR7, R0, 0x1, P5 ;  /* 0x000000073d077c11 */ /* 0x000fe4000a8f0c00 */
[----:B------:R-:W-:Y:S02]  /*a460*/  ISETP.GE.AND P4, PT, R22, UR4, PT ;  /* 0x0000000416007c0c */ /* 0x000fe4000bf86270 */
[----:B------:R-:W-:-:S11]  /*a470*/  ISETP.GE.AND P5, PT, R187, UR4, PT ;  /* 0x00000004bb007c0c */ /* 0x000fd6000bfa6270 */
[----:B------:R2:W5:Y:S04]  /*a480*/  @!P4 LDG.E.64 R24, desc[UR56][R4.64] ;  /* 0x000000380418c981 */ /* 0x000568000c1e1b00 */
[----:B------:R2:W5:Y:S04]  /*a490*/  @!P5 LDG.E.64 R8, desc[UR56][R4.64+0x40] ;  /* 0x000040380408d981 */ /* 0x000568000c1e1b00 */
[----:B------:R2:W5:Y:S04]  /*a4a0*/  @!P4 LDG.E.64 R26, desc[UR56][R6.64] ;  /* 0x00000038061ac981 */ /* 0x000568000c1e1b00 */
[----:B------:R2:W5:Y:S02]  /*a4b0*/  @!P5 LDG.E.64 R20, desc[UR56][R6.64+0x40] ;  /* 0x000040380614d981 */ /* 0x000564000c1e1b00 */
.L_x_1446:
[----:B------:R-:W-:Y:S05]  /*a4c0*/  BSYNC B1 ;  /* 0x0000000000017941 */ /* 0x000fea0003800000 */
.L_x_1445:
[----:B------:R-:W-:Y:S01]  /*a4d0*/  ULDC.64 UR4, c[0x0][0x3c8] ;  /* 0x0000f20000047ab9 */ /* 0x000fe20000000a00 */
[----:B------:R-:W-:Y:S01]  /*a4e0*/  ULDC.64 UR6, c[0x0][0x3e0] ;  /* 0x0000f80000067ab9 */ /* 0x000fe20000000a00 */
[----:B--2---:R-:W-:Y:S01]  /*a4f0*/  IMAD.IADD R5, R15, 0x1, R57 ;  /* 0x000000010f057824 */ /* 0x004fe200078e0239 */
[----:B------:R-:W-:Y:S01]  /*a500*/  LEA R4, P4, R14, UR4, 0x1 ;  /* 0x000000040e047c11 */ /* 0x000fe2000f8808ff */
[----:B------:R-:W-:Y:S01]  /*a510*/  IMAD.IADD R3, R59, 0x1, R71 ;  /* 0x000000013b037824 */ /* 0x000fe200078e0247 */
[----:B------:R-:W-:Y:S01]  /*a520*/  LEA R0, P5, R58, UR6, 0x1 ;  /* 0x000000063a007c11 */ /* 0x000fe2000f8a08ff */
[----:B------:R-:W-:Y:S01]  /*a530*/  IMAD.MOV.U32 R6, RZ, RZ, R40 ;  /* 0x000000ffff067224 */ /* 0x000fe200078e0028 */
[----:B------:R-:W-:Y:S01]  /*a540*/  UMOV UR4, 0xffffffff ;  /* 0xffffffff00047882 */ /* 0x000fe20000000000 */
[----:B------:R-:W-:Y:S01]  /*a550*/  IMAD.MOV.U32 R7, RZ, RZ, R41 ;  /* 0x000000ffff077224 */ /* 0x000fe200078e0029 */
[----:B------:R-:W-:Y:S02]  /*a560*/  LEA.HI.X R5, R14, UR5, R5, 0x1, P4 ;  /* 0x000000050e057c11 */ /* 0x000fe4000a0f0c05 */
[----:B------:R-:W-:-:S02]  /*a570*/  LEA.HI.X R3, R58, UR7, R3, 0x1, P5 ;  /* 0x000000073a037c11 */ /* 0x000fc4000a8f0c03 */
[----:B------:R-:W-:Y:S02]  /*a580*/  PRMT R71, R6, 0x7610, R71 ;  /* 0x0000761006477816 */ /* 0x000fe40000000047 */
[----:B-1----:R-:W-:Y:S02]  /*a590*/  PRMT R72, R7, 0x7610, R72 ;  /* 0x0000761007487816 */ /* 0x002fe40000000048 */
[----:B------:R-:W-:Y:S01]  /*a5a0*/  LEA.HI R6, R221, R221, RZ, 0x1 ;  /* 0x000000dddd067211 */ /* 0x000fe200078f08ff */
[----:B------:R-:W-:Y:S06]  /*a5b0*/  BRA.DIV UR4, `(.L_x_1447) ;  /* 0x000001ae04887947 */ /* 0x000fec000b800000 */
.L_x_1725:
[----:B------:R-:W-:-:S03]  /*a5c0*/  UMOV UR4, 0xffffffff ;  /* 0xffffffff00047882 */ /* 0x000fc60000000000 */
[----:B------:R-:W-:Y:S05]  /*a5d0*/  BRA.DIV UR4, `(.L_x_1448) ;  /* 0x000001ae04a87947 */ /* 0x000fea000b800000 */
.L_x_1728:
[----:B------:R-:W-:-:S03]  /*a5e0*/  UMOV UR4, 0xffffffff ;  /* 0xffffffff00047882 */ /* 0x000fc60000000000 */
[----:B------:R-:W-:Y:S05]  /*a5f0*/  BRA.DIV UR4, `(.L_x_1449) ;  /* 0x000001ae04c87947 */ /* 0x000fea000b800000 */
.L_x_1731:
[----:B------:R-:W-:-:S03]  /*a600*/  UMOV UR4, 0xffffffff ;  /* 0xffffffff00047882 */ /* 0x000fc60000000000 */
[----:B------:R-:W-:Y:S05]  /*a610*/  BRA.DIV UR4, `(.L_x_1450) ;  /* 0x000001ae04e87947 */ /* 0x000fea000b800000 */
.L_x_1734:
[----:B------:R-:W-:-:S03]  /*a620*/  UMOV UR4, 0xffffffff ;  /* 0xffffffff00047882 */ /* 0x000fc60000000000 */
[----:B------:R-:W-:Y:S05]  /*a630*/  BRA.DIV UR4, `(.L_x_1451) ;  /* 0x000001b204087947 */ /* 0x000fea000b800000 */
.L_x_1737:
[----:B------:R-:W-:-:S03]  /*a640*/  UMOV UR4, 0xffffffff ;  /* 0xffffffff00047882 */ /* 0x000fc60000000000 */
[----:B------:R-:W-:Y:S05]  /*a650*/  BRA.DIV UR4, `(.L_x_1452) ;  /* 0x000001b204287947 */ /* 0x000fea000b800000 */
.L_x_1740:
[----:B------:R-:W-:-:S03]  /*a660*/  UMOV UR4, 0xffffffff ;  /* 0xffffffff00047882 */ /* 0x000fc60000000000 */
[----:B------:R-:W-:Y:S05]  /*a670*/  BRA.DIV UR4, `(.L_x_1453) ;  /* 0x000001b204487947 */ /* 0x000fea000b800000 */
.L_x_1743:
[----:B------:R-:W-:-:S03]  /*a680*/  UMOV UR4, 0xffffffff ;  /* 0xffffffff00047882 */ /* 0x000fc60000000000 */
[----:B------:R-:W-:Y:S05]  /*a690*/  BRA.DIV UR4, `(.L_x_1454) ;  /* 0x000001b204687947 */ /* 0x000fea000b800000 */
.L_x_1746:
[----:B------:R-:W-:-:S03]  /*a6a0*/  UMOV UR4, 0xffffffff ;  /* 0xffffffff00047882 */ /* 0x000fc60000000000 */
[----:B------:R-:W-:Y:S05]  /*a6b0*/  BRA.DIV UR4, `(.L_x_1455) ;  /* 0x000001b204887947 */ /* 0x000fea000b800000 */
.L_x_1749:
[----:B------:R-:W-:-:S03]  /*a6c0*/  UMOV UR4, 0xffffffff ;  /* 0xffffffff00047882 */ /* 0x000fc60000000000 */
[----:B------:R-:W-:Y:S05]  /*a6d0*/  BRA.DIV UR4, `(.L_x_1456) ;  /* 0x000001b204a87947 */ /* 0x000fea000b800000 */
.L_x_1752:
[----:B------:R-:W-:-:S03]  /*a6e0*/  UMOV UR4, 0xffffffff ;  /* 0xffffffff00047882 */ /* 0x000fc60000000000 */
[----:B------:R-:W-:Y:S05]  /*a6f0*/  BRA.DIV UR4, `(.L_x_1457) ;  /* 0x000001b204c87947 */ /* 0x000fea000b800000 */
.L_x_1755:
[----:B------:R-:W-:-:S03]  /*a700*/  UMOV UR4, 0xffffffff ;  /* 0xffffffff00047882 */ /* 0x000fc60000000000 */
[----:B------:R-:W-:Y:S05]  /*a710*/  BRA.DIV UR4, `(.L_x_1458) ;  /* 0x000001b204e87947 */ /* 0x000fea000b800000 */
.L_x_1758:
[----:B------:R-:W-:-:S03]  /*a720*/  UMOV UR4, 0xffffffff ;  /* 0xffffffff00047882 */ /* 0x000fc60000000000 */
[----:B------:R-:W-:Y:S05]  /*a730*/  BRA.DIV UR4, `(.L_x_1459) ;  /* 0x000001b604087947 */ /* 0x000fea000b800000 */
.L_x_1761:
[----:B------:R-:W-:Y:S01]  /*a740*/  UMOV UR4, 0xffffffff ;  /* 0xffffffff00047882 */ /* 0x000fe20000000000 */
[----:B------:R-:W-:Y:S02]  /*a750*/  LOP3.LUT R6, R6, 0xfffffffe, RZ, 0xc0, !PT ;  /* 0xfffffffe06067812 */ /* 0x000fe400078ec0ff */
[----:B------:R-:W-:Y:S05]  /*a760*/  BRA.DIV UR4, `(.L_x_1460) ;  /* 0x000001b604247947 */ /* 0x000fea000b800000 */
.L_x_1764:
[----:B------:R-:W-:Y:S01]  /*a770*/  UMOV UR4, 0xffffffff ;  /* 0xffffffff00047882 */ /* 0x000fe20000000000 */
[----:B------:R-:W-:Y:S02]  /*a780*/  IMAD.IADD R5, R221, 0x1, -R6 ;  /* 0x00000001dd057824 */ /* 0x000fe400078e0a06 */
[----:B------:R-:W-:Y:S05]  /*a790*/  BRA.DIV UR4, `(.L_x_1461) ;  /* 0x000001b604407947 */ /* 0x000fea000b800000 */
.L_x_1767:
[----:B------:R-:W-:Y:S01]  /*a7a0*/  UMOV UR4, 0xffffffff ;  /* 0xffffffff00047882 */ /* 0x000fe20000000000 */
[----:B------:R-:W-:Y:S02]  /*a7b0*/  SHF.L.U32 R5, R5, 0x1f, RZ ;  /* 0x0000001f05057819 */ /* 0x000fe400000006ff */
[----:B------:R-:W-:Y:S05]  /*a7c0*/  BRA.DIV UR4, `(.L_x_1462) ;  /* 0x000001b6045c7947 */ /* 0x000fea000b800000 */
.L_x_1770:
[----:B------:R-:W1:Y:S01]  /*a7d0*/  SYNCS.PHASECHK.TRANS64.TRYWAIT P4, [R2+URZ+0x28800], R5 ;  /* 0x02880005020075a7 */ /* 0x000e62000808017f */
[----:B-----5:R-:W-:Y:S01]  /*a7e0*/  IMAD.MOV.U32 R4, RZ, RZ, R34 ;  /* 0x000000ffff047224 */ /* 0x020fe200078e0022 */
[----:B------:R-:W-:Y:S01]  /*a7f0*/  BSSY B1, `(.L_x_1463) ;  /* 0x0000021000017945 */ /* 0x000fe20003800000 */
        /* <DEDUP_REMOVED lines=29> */
[----:B------:R-:W-:-:S02]  /*a9d0*/  IMAD.MOV.U32 R4, RZ, RZ, R8 ;  /* 0x000000ffff047224 */ /* 0x000fc400078e0008 */
[----:B------:R-:W-:Y:S01]  /*a9e0*/  IMAD.MOV.U32 R6, RZ, RZ, R9 ;  /* 0x000000ffff067224 */ /* 0x000fe200078e0009 */
[----:B-1----:R-:W-:Y:S06]  /*a9f0*/  @!P4 BRA `(.L_x_1464) ;  /* 0x000001b000f8c947 */ /* 0x002fec0003800000 */
.L_x_1771:
[----:B------:R-:W-:Y:S05]  /*aa00*/  BSYNC B1 ;  /* 0x0000000000017941 */ /* 0x000fea0003800000 */
.L_x_1463:
[----:B------:R-:W-:Y:S01]  /*aa10*/  BSSY B1, `(.L_x_1465) ;  /* 0x0000067000017945 */ /* 0x000fe20003800000 */
[----:B------:R-:W-:Y:S02]  /*aa20*/  PRMT R10, R4, 0x7610, R10 ;  /* 0x00007610040a7816 */ /* 0x000fe4000000000a */
[----:B------:R-:W-:Y:S01]  /*aa30*/  PRMT R11, R6, 0x7610, R11 ;  /* 0x00007610060b7816 */ /* 0x000fe2000000000b */
[----:B------:R-:W-:Y:S06]  /*aa40*/  @P0 BRA `(.L_x_1466) ;  /* 0x00000004008c0947 */ /* 0x000fec0003800000 */
[----:B------:R-:W2:Y:S01]  /*aa50*/  LDC R4, c[0x0][0x3d4] ;  /* 0x0000f500ff047b82 */ /* 0x000ea20000000800 */
[----:B------:R-:W-:Y:S01]  /*aa60*/  BSSY B2, `(.L_x_1467) ;  /* 0x0000032000027945 */ /* 0x000fe20003800000 */
[-C--:B--2---:R-:W-:Y:S02]  /*aa70*/  ISETP.GE.AND P0, PT, R22, R4.reuse, PT ;  /* 0x000000041600720c */ /* 0x084fe40003f06270 */
[----:B------:R-:W-:-:S11]  /*aa80*/  ISETP.GE.AND P4, PT, R187, R4, PT ;  /* 0x00000004bb00720c */ /* 0x000fd60003f86270 */
[----:B------:R-:W-:Y:S05]  /*aa90*/  @P0 BRA `(.L_x_1468) ;  /* 0x0000000000b80947 */ /* 0x000fea0003800000 */
[----:B-1----:R-:W1:Y:S01]  /*aaa0*/  LDS.128 R4, [R213] ;  /* 0x00000000d5047984 */ /* 0x002e620000000c00 */
[----:B------:R-:W-:Y:S02]  /*aab0*/  SHF.R.U32.HI R77, RZ, 0x10, R51 ;  /* 0x00000010ff4d7819 */ /* 0x000fe40000011633 */
[----:B------:R-:W-:Y:S02]  /*aac0*/  SHF.R.U32.HI R74, RZ, 0x10, R49 ;  /* 0x00000010ff4a7819 */ /* 0x000fe40000011631 */
[----:B------:R-:W-:Y:S02]  /*aad0*/  PRMT R77, R78, 0x5410, R77 ;  /* 0x000054104e4d7816 */ /* 0x000fe4000000004d */
[----:B------:R-:W-:Y:S02]  /*aae0*/  PRMT R74, R54, 0x5432, R74 ;  /* 0x00005432364a7816 */ /* 0x000fe4000000004a */
[----:B------:R-:W-:Y:S01]  /*aaf0*/  SHF.R.U64 R73, R48, 0x10, R49 ;  /* 0x0000001030497819 */ /* 0x000fe20000001231 */
[----:B------:R-:W-:Y:S01]  /*ab00*/  IMAD.U32 R78, R77, 0x10000, RZ ;  /* 0x000100004d4e7824 */ /* 0x000fe200078e00ff */
[----:B------:R-:W-:Y:S01]  /*ab10*/  SHF.R.U64 R76, R50, 0x10, R51 ;  /* 0x00000010324c7819 */ /* 0x000fe20000001233 */
[----:B------:R-:W-:Y:S01]  /*ab20*/  IMAD.U32 R75, R74, 0x10000, RZ ;  /* 0x000100004a4b7824 */ /* 0x000fe200078e00ff */
[----:B------:R-:W-:-:S02]  /*ab30*/  PRMT R73, R79, 0x5410, R73 ;  /* 0x000054104f497816 */ /* 0x000fc40000000049 */
[----:B------:R-:W-:Y:S02]  /*ab40*/  LOP3.LUT R77, R77, 0xffff0000, RZ, 0xc0, !PT ;  /* 0xffff00004d4d7812 */ /* 0x000fe400078ec0ff */
[----:B------:R-:W-:Y:S02]  /*ab50*/  LOP3.LUT R74, R74, 0xffff0000, RZ, 0xc0, !PT ;  /* 0xffff00004a4a7812 */ /* 0x000fe400078ec0ff */
[----:B------:R-:W-:Y:S02]  /*ab60*/  PRMT R76, R53, 0x5432, R76 ;  /* 0x00005432354c7816 */ /* 0x000fe4000000004c */
[C---:B-1----:R-:W-:Y:S01]  /*ab70*/  LOP3.LUT R49, R6.reuse, 0xffff0000, RZ, 0xc0, !PT ;  /* 0xffff000006317812 */ /* 0x042fe200078ec0ff */
[----:B------:R-:W-:Y:S01]  /*ab80*/  IMAD.U32 R48, R6, 0x10000, RZ ;  /* 0x0001000006307824 */ /* 0x000fe200078e00ff */
[C---:B------:R-:W-:Y:S01]  /*ab90*/  LOP3.LUT R51, R7.reuse, 0xffff0000, RZ, 0xc0, !PT ;  /* 0xffff000007337812 */ /* 0x040fe200078ec0ff */
[----:B------:R-:W-:Y:S02]  /*aba0*/  IMAD.U32 R50, R7, 0x10000, RZ ;  /* 0x0001000007327824 */ /* 0x000fe400078e00ff */
[C---:B------:R-:W-:Y:S01]  /*abb0*/  FMUL.FTZ R79, R49.reuse, R78 ;  /* 0x0000004e314f7220 */ /* 0x040fe20000410000 */
[----:B------:R-:W-:Y:S01]  /*abc0*/  FMUL.FTZ R49, R49, R75 ;  /* 0x0000004b31317220 */ /* 0x000fe20000410000 */
[----:B------:R-:W-:Y:S01]  /*abd0*/  FMUL.FTZ R81, R51, R77 ;  /* 0x0000004d33517220 */ /* 0x000fe20000410000 */
[----:B------:R-:W-:-:S02]  /*abe0*/  IMAD.U32 R6, R4, 0x10000, RZ ;  /* 0x0001000004067824 */ /* 0x000fc400078e00ff */
[C---:B------:R-:W-:Y:S01]  /*abf0*/  FFMA.FTZ R79, R48.reuse, R75, -R79 ;  /* 0x0000004b304f7223 */ /* 0x040fe2000001084f */
[----:B------:R-:W-:Y:S01]  /*ac00*/  FMUL.FTZ R75, R51, R74 ;  /* 0x0000004a334b7220 */ /* 0x000fe20000410000 */
[----:B------:R-:W-:Y:S02]  /*ac10*/  IMAD.U32 R7, R5, 0x10000, RZ ;  /* 0x0001000005077824 */ /* 0x000fe400078e00ff */
[----:B------:R-:W-:Y:S01]  /*ac20*/  FFMA.FTZ R78, R48, R78, R49 ;  /* 0x0000004e304e7223 */ /* 0x000fe20000010031 */
[----:B------:R-:W-:Y:S01]  /*ac30*/  IMAD.U32 R51, R76, 0x10000, RZ ;  /* 0x000100004c337824 */ /* 0x000fe200078e00ff */
[----:B------:R-:W-:Y:S01]  /*ac40*/  LOP3.LUT R4, R4, 0xffff0000, RZ, 0xc0, !PT ;  /* 0xffff000004047812 */ /* 0x000fe200078ec0ff */
[----:B------:R-:W-:Y:S01]  /*ac50*/  IMAD.U32 R49, R73, 0x10000, RZ ;  /* 0x0001000049317824 */ /* 0x000fe200078e00ff */
[----:B------:R-:W-:Y:S01]  /*ac60*/  LOP3.LUT R5, R5, 0xffff0000, RZ, 0xc0, !PT ;  /* 0xffff000005057812 */ /* 0x000fe200078ec0ff */
[----:B------:R-:W-:Y:S01]  /*ac70*/  FFMA.FTZ R81, R50, R74, -R81 ;  /* 0x0000004a32517223 */ /* 0x000fe20000010851 */
[----:B------:R-:W-:Y:S01]  /*ac80*/  LOP3.LUT R76, R76, 0xffff0000, RZ, 0xc0, !PT ;  /* 0xffff00004c4c7812 */ /* 0x000fe200078ec0ff */
[----:B------:R-:W-:Y:S01]  /*ac90*/  FFMA.FTZ R80, R50, R77, R75 ;  /* 0x0000004d32507223 */ /* 0x000fe2000001004b */
[----:B------:R-:W-:Y:S01]  /*aca0*/  LOP3.LUT R48, R73, 0xffff0000, RZ, 0xc0, !PT ;  /* 0xffff000049307812 */ /* 0x000fe200078ec0ff */
[C---:B------:R-:W-:Y:S01]  /*acb0*/  FMUL.FTZ R73, R4.reuse, R51 ;  /* 0x0000003304497220 */ /* 0x040fe20000410000 */
[----:B------:R-:W-:Y:S01]  /*acc0*/  FMUL.FTZ R50, R4, R49 ;  /* 0x0000003104327220 */ /* 0x000fe20000410000 */
[----:B------:R-:W-:-:S02]  /*acd0*/  FMUL.FTZ R74, R5, R76 ;  /* 0x0000004c054a7220 */ /* 0x000fc40000410000 */
[-C--:B------:R-:W-:Y:S01]  /*ace0*/  FMUL.FTZ R75, R5, R48.reuse ;  /* 0x00000030054b7220 */ /* 0x080fe20000410000 */
[C---:B------:R-:W-:Y:S01]  /*acf0*/  FFMA.FTZ R4, R6.reuse, R49, -R73 ;  /* 0x0000003106047223 */ /* 0x040fe20000010849 */
[----:B------:R-:W-:Y:S01]  /*ad00*/  FFMA.FTZ R51, R6, R51, R50 ;  /* 0x0000003306337223 */ /* 0x000fe20000010032 */
[C---:B------:R-:W-:Y:S01]  /*ad10*/  FFMA.FTZ R5, R7.reuse, R48, -R74 ;  /* 0x0000003007057223 */ /* 0x040fe2000001084a */
[----:B------:R-:W-:Y:S01]  /*ad20*/  FFMA.FTZ R76, R7, R76, R75 ;  /* 0x0000004c074c7223 */ /* 0x000fe2000001004b */
[----:B------:R-:W-:Y:S02]  /*ad30*/  F2FP.BF16.F32.PACK_AB R6, R78, R79 ;  /* 0x0000004f4e06723e */ /* 0x000fe400000010ff */
[----:B------:R-:W-:Y:S02]  /*ad40*/  F2FP.BF16.F32.PACK_AB R7, R80, R81 ;  /* 0x000000515007723e */ /* 0x000fe400000010ff */
[----:B------:R-:W-:Y:S02]  /*ad50*/  F2FP.BF16.F32.PACK_AB R4, R51, R4 ;  /* 0x000000043304723e */ /* 0x000fe400000010ff */
[----:B------:R-:W-:-:S05]  /*ad60*/  F2FP.BF16.F32.PACK_AB R5, R76, R5 ;  /* 0x000000054c05723e */ /* 0x000fca00000010ff */
[----:B------:R2:W-:Y:S02]  /*ad70*/  STS.128 [R213], R4 ;  /* 0x00000004d5007388 */ /* 0x0005e40000000c00 */
.L_x_1468:
[----:B------:R-:W-:Y:S05]  /*ad80*/  BSYNC B2 ;  /* 0x0000000000027941 */ /* 0x000fea0003800000 */
.L_x_1467:
[----:B------:R-:W-:Y:S05]  /*ad90*/  @P4 BRA `(.L_x_1466) ;  /* 0x0000000000b84947 */ /* 0x000fea0003800000 */
[----:B-12---:R-:W1:Y:S01]  /*ada0*/  LDS.128 R4, [R213+0x4000] ;  /* 0x00400000d5047984 */ /* 0x006e620000000c00 */
[--C-:B------:R-:W-:Y:S02]  /*adb0*/  SHF.R.U64 R46, R46, 0x10, R47.reuse ;  /* 0x000000102e2e7819 */ /* 0x100fe4000000122f */
[----:B------:R-:W-:Y:S02]  /*adc0*/  SHF.R.U32.HI R49, RZ, 0x10, R47 ;  /* 0x00000010ff317819 */ /* 0x000fe4000001162f */
[--C-:B------:R-:W-:Y:S02]  /*add0*/  SHF.R.U64 R47, R44, 0x10, R45.reuse ;  /* 0x000000102c2f7819 */ /* 0x100fe4000000122d */
[----:B------:R-:W-:Y:S02]  /*ade0*/  SHF.R.U32.HI R44, RZ, 0x10, R45 ;  /* 0x00000010ff2c7819 */ /* 0x000fe4000001162d */
[----:B------:R-:W-:Y:S02]  /*adf0*/  PRMT R70, R70, 0x5410, R49 ;  /* 0x0000541046467816 */ /* 0x000fe40000000031 */
[----:B------:R-:W-:-:S02]  /*ae00*/  PRMT R67, R67, 0x5410, R44 ;  /* 0x0000541043437816 */ /* 0x000fc4000000002c */
[----:B------:R-:W-:Y:S01]  /*ae10*/  PRMT R68, R68, 0x5410, R47 ;  /* 0x0000541044447816 */ /* 0x000fe2000000002f */
[C---:B------:R-:W-:Y:S01]  /*ae20*/  IMAD.U32 R48, R70.reuse, 0x10000, RZ ;  /* 0x0001000046307824 */ /* 0x040fe200078e00ff */
[----:B------:R-:W-:Y:S01]  /*ae30*/  LOP3.LUT R70, R70, 0xffff0000, RZ, 0xc0, !PT ;  /* 0xffff000046467812 */ /* 0x000fe200078ec0ff */
[C---:B------:R-:W-:Y:S01]  /*ae40*/  IMAD.U32 R49, R67.reuse, 0x10000, RZ ;  /* 0x0001000043317824 */ /* 0x040fe200078e00ff */
[----:B------:R-:W-:Y:S02]  /*ae50*/  LOP3.LUT R67, R67, 0xffff0000, RZ, 0xc0, !PT ;  /* 0xffff000043437812 */ /* 0x000fe400078ec0ff */
[----:B------:R-:W-:Y:S02]  /*ae60*/  PRMT R69, R69, 0x5410, R46 ;  /* 0x0000541045457816 */ /* 0x000fe4000000002e */
[C---:B-1----:R-:W-:Y:S01]  /*ae70*/  LOP3.LUT R45, R6.reuse, 0xffff0000, RZ, 0xc0, !PT ;  /* 0xffff0000062d7812 */ /* 0x042fe200078ec0ff */
[----:B------:R-:W-:Y:S01]  /*ae80*/  IMAD.U32 R44, R6, 0x10000, RZ ;  /* 0x00010000062c7824 */ /* 0x000fe200078e00ff */
[C---:B------:R-:W-:Y:S01]  /*ae90*/  LOP3.LUT R47, R7.reuse, 0xffff0000, RZ, 0xc0, !PT ;  /* 0xffff0000072f7812 */ /* 0x040fe200078ec0ff */
[----:B------:R-:W-:-:S02]  /*aea0*/  IMAD.U32 R46, R7, 0x10000, RZ ;  /* 0x00010000072e7824 */ /* 0x000fc400078e00ff */
[C---:B------:R-:W-:Y:S01]  /*aeb0*/  FMUL.FTZ R74, R45.reuse, R48 ;  /* 0x000000302d4a7220 */ /* 0x040fe20000410000 */
[----:B------:R-:W-:Y:S01]  /*aec0*/  FMUL.FTZ R51, R45, R49 ;  /* 0x000000312d337220 */ /* 0x000fe20000410000 */
[C---:B------:R-:W-:Y:S01]  /*aed0*/  FMUL.FTZ R45, R47.reuse, R67 ;  /* 0x000000432f2d7220 */ /* 0x040fe20000410000 */
[----:B------:R-:W-:Y:S02]  /*aee0*/  IMAD.U32 R6, R4, 0x10000, RZ ;  /* 0x0001000004067824 */ /* 0x000fe400078e00ff */
[C---:B------:R-:W-:Y:S01]  /*aef0*/  FFMA.FTZ R73, R44.reuse, R49, R74 ;  /* 0x000000312c497223 */ /* 0x040fe2000001004a */
[----:B------:R-:W-:Y:S01]  /*af00*/  FMUL.FTZ R49, R47, R70 ;  /* 0x000000462f317220 */ /* 0x000fe20000410000 */
[C---:B------:R-:W-:Y:S02]  /*af10*/  IMAD.U32 R7, R5.reuse, 0x10000, RZ ;  /* 0x0001000005077824 */ /* 0x040fe400078e00ff */
[----:B------:R-:W-:Y:S01]  /*af20*/  FFMA.FTZ R50, R44, R48, -R51 ;  /* 0x000000302c327223 */ /* 0x000fe20000010833 */
[----:B------:R-:W-:Y:S01]  /*af30*/  IMAD.U32 R47, R68, 0x10000, RZ ;  /* 0x00010000442f7824 */ /* 0x000fe200078e00ff */
[----:B------:R-:W-:Y:S01]  /*af40*/  LOP3.LUT R4, R4, 0xffff0000, RZ, 0xc0, !PT ;  /* 0xffff000004047812 */ /* 0x000fe200078ec0ff */
[----:B------:R-:W-:Y:S01]  /*af50*/  FFMA.FTZ R70, R46, R70, -R45 ;  /* 0x000000462e467223 */ /* 0x000fe2000001082d */
[----:B------:R-:W-:Y:S01]  /*af60*/  LOP3.LUT R5, R5, 0xffff0000, RZ, 0xc0, !PT ;  /* 0xffff000005057812 */ /* 0x000fe200078ec0ff */
[C---:B------:R-:W-:Y:S01]  /*af70*/  IMAD.U32 R45, R69.reuse, 0x10000, RZ ;  /* 0x00010000452d7824 */ /* 0x040fe200078e00ff */
        /* <DEDUP_REMOVED lines=15> */
[----:B------:R3:W-:Y:S02]  /*b070*/  STS.128 [R213+0x4000], R4 ;  /* 0x00400004d5007388 */ /* 0x0007e40000000c00 */
.L_x_1466:
[----:B------:R-:W-:Y:S05]  /*b080*/  BSYNC B1 ;  /* 0x0000000000017941 */ /* 0x000fea0003800000 */
.L_x_1465:
[----:B------:R-:W-:Y:S04]  /*b090*/  BSSY B1, `(.L_x_1469) ;  /* 0x0000065000017945 */ /* 0x000fe80003800000 */
[----:B------:R-:W-:Y:S05]  /*b0a0*/  @P1 BRA `(.L_x_1470) ;  /* 0x00000004008c1947 */ /* 0x000fea0003800000 */
[----:B--23--:R-:W2:Y:S01]  /*b0b0*/  LDC R4, c[0x0][0x3d4] ;  /* 0x0000f500ff047b82 */ /* 0x00cea20000000800 */
[----:B------:R-:W-:Y:S01]  /*b0c0*/  BSSY B2, `(.L_x_1471) ;  /* 0x0000032000027945 */ /* 0x000fe20003800000 */
[-C--:B--2---:R-:W-:Y:S02]  /*b0d0*/  ISETP.GE.AND P0, PT, R22, R4.reuse, PT ;  /* 0x000000041600720c */ /* 0x084fe40003f06270 */
[----:B------:R-:W-:-:S11]  /*b0e0*/  ISETP.GE.AND P1, PT, R187, R4, PT ;  /* 0x00000004bb00720c */ /* 0x000fd60003f26270 */
[----:B------:R-:W-:Y:S05]  /*b0f0*/  @P0 BRA `(.L_x_1472) ;  /* 0x0000000000b80947 */ /* 0x000fea0003800000 */
[----:B-1----:R-:W1:Y:S01]  /*b100*/  LDS.128 R4, [R213+0x1000] ;  /* 0x00100000d5047984 */ /* 0x002e620000000c00 */
[----:B------:R-:W-:Y:S02]  /*b110*/  SHF.R.U64 R44, R40, 0x10, R41 ;  /* 0x00000010282c7819 */ /* 0x000fe40000001229 */
[----:B------:R-:W-:Y:S02]  /*b120*/  SHF.R.U64 R40, R42, 0x10, R43 ;  /* 0x000000102a287819 */ /* 0x000fe4000000122b */
[----:B------:R-:W-:Y:S02]  /*b130*/  SHF.R.U32.HI R41, RZ, 0x10, R41 ;  /* 0x00000010ff297819 */ /* 0x000fe40000011629 */
[----:B------:R-:W-:Y:S02]  /*b140*/  SHF.R.U32.HI R43, RZ, 0x10, R43 ;  /* 0x00000010ff2b7819 */ /* 0x000fe4000001162b */
[----:B------:R-:W-:Y:S02]  /*b150*/  PRMT R72, R72, 0x5410, R41 ;  /* 0x0000541048487816 */ /* 0x000fe40000000029 */
[----:B------:R-:W-:-:S02]  /*b160*/  PRMT R56, R56, 0x5410, R43 ;  /* 0x0000541038387816 */ /* 0x000fc4000000002b */
[----:B------:R-:W-:Y:S01]  /*b170*/  PRMT R71, R71, 0x5410, R44 ;  /* 0x0000541047477816 */ /* 0x000fe2000000002c */
[----:B------:R-:W-:Y:S01]  /*b180*/  IMAD.U32 R44, R72, 0x10000, RZ ;  /* 0x00010000482c7824 */ /* 0x000fe200078e00ff */
[----:B------:R-:W-:Y:S01]  /*b190*/  PRMT R55, R55, 0x5410, R40 ;  /* 0x0000541037377816 */ /* 0x000fe20000000028 */
[C---:B------:R-:W-:Y:S01]  /*b1a0*/  IMAD.U32 R45, R56.reuse, 0x10000, RZ ;  /* 0x00010000382d7824 */ /* 0x040fe200078e00ff */
[----:B------:R-:W-:Y:S02]  /*b1b0*/  LOP3.LUT R56, R56, 0xffff0000, RZ, 0xc0, !PT ;  /* 0xffff000038387812 */ /* 0x000fe400078ec0ff */
[----:B------:R-:W-:Y:S02]  /*b1c0*/  LOP3.LUT R72, R72, 0xffff0000, RZ, 0xc0, !PT ;  /* 0xffff000048487812 */ /* 0x000fe400078ec0ff */
[C---:B-1----:R-:W-:Y:S01]  /*b1d0*/  LOP3.LUT R41, R6.reuse, 0xffff0000, RZ, 0xc0, !PT ;  /* 0xffff000006297812 */ /* 0x042fe200078ec0ff */
[----:B------:R-:W-:Y:S01]  /*b1e0*/  IMAD.U32 R40, R6, 0x10000, RZ ;  /* 0x0001000006287824 */ /* 0x000fe200078e00ff */
[C---:B------:R-:W-:Y:S01]  /*b1f0*/  LOP3.LUT R43, R7.reuse, 0xffff0000, RZ, 0xc0, !PT ;  /* 0xffff0000072b7812 */ /* 0x040fe200078ec0ff */
[----:B------:R-:W-:-:S02]  /*b200*/  IMAD.U32 R42, R7, 0x10000, RZ ;  /* 0x00010000072a7824 */ /* 0x000fc400078e00ff */
[C---:B------:R-:W-:Y:S01]  /*b210*/  FMUL.FTZ R46, R41.reuse, R44 ;  /* 0x0000002c292e7220 */ /* 0x040fe20000410000 */
[-C--:B------:R-:W-:Y:S01]  /*b220*/  FMUL.FTZ R47, R41, R45.reuse ;  /* 0x0000002d292f7220 */ /* 0x080fe20000410000 */
[----:B------:R-:W-:Y:S01]  /*b230*/  FMUL.FTZ R41, R43, R56 ;  /* 0x000000382b297220 */ /* 0x000fe20000410000 */
[----:B------:R-:W-:Y:S02]  /*b240*/  IMAD.U32 R6, R4, 0x10000, RZ ;  /* 0x0001000004067824 */ /* 0x000fe400078e00ff */
[C---:B------:R-:W-:Y:S01]  /*b250*/  FFMA.FTZ R49, R40.reuse, R45, R46 ;  /* 0x0000002d28317223 */ /* 0x040fe2000001002e */
[----:B------:R-:W-:Y:S02]  /*b260*/  IMAD.U32 R7, R5, 0x10000, RZ ;  /* 0x0001000005077824 */ /* 0x000fe400078e00ff */
[----:B------:R-:W-:Y:S01]  /*b270*/  FFMA.FTZ R48, R40, R44, -R47 ;  /* 0x0000002c28307223 */ /* 0x000fe2000001082f */
[-C--:B------:R-:W-:Y:S01]  /*b280*/  FMUL.FTZ R45, R43, R72.reuse ;  /* 0x000000482b2d7220 */ /* 0x080fe20000410000 */
[----:B------:R-:W-:Y:S01]  /*b290*/  LOP3.LUT R4, R4, 0xffff0000, RZ, 0xc0, !PT ;  /* 0xffff000004047812 */ /* 0x000fe200078ec0ff */
[C---:B------:R-:W-:Y:S01]  /*b2a0*/  FFMA.FTZ R72, R42.reuse, R72, -R41 ;  /* 0x000000482a487223 */ /* 0x040fe20000010829 */
[----:B------:R-:W-:Y:S01]  /*b2b0*/  LOP3.LUT R5, R5, 0xffff0000, RZ, 0xc0, !PT ;  /* 0xffff000005057812 */ /* 0x000fe200078ec0ff */
[C---:B------:R-:W-:Y:S01]  /*b2c0*/  IMAD.U32 R43, R55.reuse, 0x10000, RZ ;  /* 0x00010000372b7824 */ /* 0x040fe200078e00ff */
[----:B------:R-:W-:Y:S01]  /*b2d0*/  LOP3.LUT R44, R55, 0xffff0000, RZ, 0xc0, !PT ;  /* 0xffff0000372c7812 */ /* 0x000fe200078ec0ff */
[C---:B------:R-:W-:Y:S01]  /*b2e0*/  IMAD.U32 R41, R71.reuse, 0x10000, RZ ;  /* 0x0001000047297824 */ /* 0x040fe200078e00ff */
[----:B------:R-:W-:Y:S01]  /*b2f0*/  LOP3.LUT R40, R71, 0xffff0000, RZ, 0xc0, !PT ;  /* 0xffff000047287812 */ /* 0x000fe200078ec0ff */
[----:B------:R-:W-:Y:S01]  /*b300*/  FFMA.FTZ R51, R42, R56, R45 ;  /* 0x000000382a337223 */ /* 0x000fe2000001002d */
[C---:B------:R-:W-:Y:S01]  /*b310*/  FMUL.FTZ R45, R4.reuse, R43 ;  /* 0x0000002b042d7220 */ /* 0x040fe20000410000 */
[-C--:B------:R-:W-:Y:S01]  /*b320*/  FMUL.FTZ R42, R4, R41.reuse ;  /* 0x00000029042a7220 */ /* 0x080fe20000410000 */
        /* <DEDUP_REMOVED lines=11> */
.L_x_1472:
[----:B------:R-:W-:Y:S05]  /*b3e0*/  BSYNC B2 ;  /* 0x0000000000027941 */ /* 0x000fea0003800000 */
.L_x_1471:
[----:B------:R-:W-:Y:S05]  /*b3f0*/  @P1 BRA `(.L_x_1470) ;  /* 0x0000000000b81947 */ /* 0x000fea0003800000 */
[----:B-12---:R-:W1:Y:S01]  /*b400*/  LDS.128 R4, [R213+0x5000] ;  /* 0x00500000d5047984 */ /* 0x006e620000000c00 */
[----:B------:R-:W-:Y:S02]  /*b410*/  SHF.R.U64 R38, R38, 0x10, R39 ;  /* 0x0000001026267819 */ /* 0x000fe40000001227 */
[----:B------:R-:W-:Y:S02]  /*b420*/  SHF.R.U64 R36, R36, 0x10, R37 ;  /* 0x0000001024247819 */ /* 0x000fe40000001225 */
[----:B------:R-:W-:Y:S02]  /*b430*/  SHF.R.U32.HI R39, RZ, 0x10, R39 ;  /* 0x00000010ff277819 */ /* 0x000fe40000011627 */
        /* <DEDUP_REMOVED lines=42> */
.L_x_1470:
[----:B------:R-:W-:Y:S05]  /*b6e0*/  BSYNC B1 ;  /* 0x0000000000017941 */ /* 0x000fea0003800000 */
.L_x_1469:
[----:B------:R-:W-:Y:S04]  /*b6f0*/  BSSY B1, `(.L_x_1473) ;  /* 0x0000065000017945 */ /* 0x000fe80003800000 */
[----:B------:R-:W-:Y:S05]  /*b700*/  @P2 BRA `(.L_x_1474) ;  /* 0x00000004008c2947 */ /* 0x000fea0003800000 */
[----:B--234-:R-:W2:Y:S01]  /*b710*/  LDC R4, c[0x0][0x3d4] ;  /* 0x0000f500ff047b82 */ /* 0x01cea20000000800 */
        /* <DEDUP_REMOVED lines=50> */
.L_x_1476:
[----:B------:R-:W-:Y:S05]  /*ba40*/  BSYNC B2 ;  /* 0x0000000000027941 */ /* 0x000fea0003800000 */
.L_x_1475:
        /* <DEDUP_REMOVED lines=47> */
.L_x_1474:
[----:B------:R-:W-:Y:S05]  /*bd40*/  BSYNC B1 ;  /* 0x0000000000017941 */ /* 0x000fea0003800000 */
.L_x_1473:
[----:B------:R-:W-:Y:S05]  /*bd50*/  @P3 BRA `(.L_x_1477) ;  /* 0x0000002c00703947 */ /* 0x000fea0003800000 */
[----:B-1234-:R-:W1:Y:S01]  /*bd60*/  LDC R4, c[0x0][0x3d4] ;  /* 0x0000f500ff047b82 */ /* 0x01ee620000000800 */
[----:B------:R-:W-:Y:S01]  /*bd70*/  BSSY B1, `(.L_x_1478) ;  /* 0x0000032000017945 */ /* 0x000fe20003800000 */
[-C--:B-1----:R-:W-:Y:S02]  /*bd80*/  ISETP.GE.AND P0, PT, R22, R4.reuse, PT ;  /* 0x000000041600720c */ /* 0x082fe40003f06270 */
[----:B------:R-:W-:-:S11]  /*bd90*/  ISETP.GE.AND P1, PT, R187, R4, PT ;  /* 0x00000004bb00720c */ /* 0x000fd60003f26270 */
[----:B------:R-:W-:Y:S05]  /*bda0*/  @P0 BRA `(.L_x_1479) ;  /* 0x0000000000b80947 */ /* 0x000fea0003800000 */
[----:B------:R-:W1:Y:S01]  /*bdb0*/  LDS.128 R4, [R213+0x3000] ;  /* 0x00300000d5047984 */ /* 0x000e620000000c00 */
[----:B------:R-:W-:Y:S02]  /*bdc0*/  SHF.R.U32.HI R28, RZ, 0x10, R27 ;  /* 0x00000010ff1c7819 */ /* 0x000fe4000001161b */
[--C-:B------:R-:W-:Y:S02]  /*bdd0*/  SHF.R.U32.HI R30, RZ, 0x10, R25.reuse ;  /* 0x00000010ff1e7819 */ /* 0x100fe40000011619 */
[----:B------:R-:W-:Y:S02]  /*bde0*/  SHF.R.U64 R31, R24, 0x10, R25 ;  /* 0x00000010181f7819 */ /* 0x000fe40000001219 */
[----:B------:R-:W-:Y:S02]  /*bdf0*/  SHF.R.U64 R29, R26, 0x10, R27 ;  /* 0x000000101a1d7819 */ /* 0x000fe4000000121b */
[----:B------:R-:W-:Y:S02]  /*be00*/  PRMT R28, R13, 0x5410, R28 ;  /* 0x000054100d1c7816 */ /* 0x000fe4000000001c */
[----:B------:R-:W-:-:S02]  /*be10*/  PRMT R25, R15, 0x5410, R30 ;  /* 0x000054100f197816 */ /* 0x000fc4000000001e */
[----:B------:R-:W-:Y:S01]  /*be20*/  PRMT R27, R12, 0x5410, R29 ;  /* 0x000054100c1b7816 */ /* 0x000fe2000000001d */
[C---:B------:R-:W-:Y:S01]  /*be30*/  IMAD.U32 R29, R28.reuse, 0x10000, RZ ;  /* 0x000100001c1d7824 */ /* 0x040fe200078e00ff */
[----:B------:R-:W-:Y:S01]  /*be40*/  LOP3.LUT R28, R28, 0xffff0000, RZ, 0xc0, !PT ;  /* 0xffff00001c1c7812 */ /* 0x000fe200078ec0ff */
[C---:B------:R-:W-:Y:S01]  /*be50*/  IMAD.U32 R26, R25.reuse, 0x10000, RZ ;  /* 0x00010000191a7824 */ /* 0x040fe200078e00ff */
[----:B------:R-:W-:Y:S02]  /*be60*/  PRMT R24, R14, 0x5410, R31 ;  /* 0x000054100e187816 */ /* 0x000fe4000000001f */
[----:B------:R-:W-:Y:S02]  /*be70*/  LOP3.LUT R25, R25, 0xffff0000, RZ, 0xc0, !PT ;  /* 0xffff000019197812 */ /* 0x000fe400078ec0ff */
[C---:B-1----:R-:W-:Y:S01]  /*be80*/  LOP3.LUT R13, R6.reuse, 0xffff0000, RZ, 0xc0, !PT ;  /* 0xffff0000060d7812 */ /* 0x042fe200078ec0ff */
[----:B------:R-:W-:Y:S01]  /*be90*/  IMAD.U32 R12, R6, 0x10000, RZ ;  /* 0x00010000060c7824 */ /* 0x000fe200078e00ff */
[C---:B------:R-:W-:Y:S01]  /*bea0*/  LOP3.LUT R15, R7.reuse, 0xffff0000, RZ, 0xc0, !PT ;  /* 0xffff0000070f7812 */ /* 0x040fe200078ec0ff */
[----:B------:R-:W-:-:S02]  /*beb0*/  IMAD.U32 R14, R7, 0x10000, RZ ;  /* 0x00010000070e7824 */ /* 0x000fc400078e00ff */
[CC--:B------:R-:W-:Y:S01]  /*bec0*/  FMUL.FTZ R31, R13.reuse, R29.reuse ;  /* 0x0000001d0d1f7220 */ /* 0x0c0fe20000410000 */
[----:B------:R-:W-:Y:S01]  /*bed0*/  FMUL.FTZ R30, R13, R26 ;  /* 0x0000001a0d1e7220 */ /* 0x000fe20000410000 */
[----:B------:R-:W-:Y:S01]  /*bee0*/  FMUL.FTZ R13, R15, R28 ;  /* 0x0000001c0f0d7220 */ /* 0x000fe20000410000 */
[----:B------:R-:W-:Y:S02]  /*bef0*/  IMAD.U32 R6, R4, 0x10000, RZ ;  /* 0x0001000004067824 */ /* 0x000fe400078e00ff */
[C---:B------:R-:W-:Y:S01]  /*bf00*/  FFMA.FTZ R31, R12.reuse, R26, -R31 ;  /* 0x0000001a0c1f7223 */ /* 0x040fe2000001081f */
[----:B------:R-:W-:Y:S01]  /*bf10*/  FFMA.FTZ R30, R12, R29, R30 ;  /* 0x0000001d0c1e7223 */ /* 0x000fe2000001001e */
[-C--:B------:R-:W-:Y:S01]  /*bf20*/  FFMA.FTZ R29, R14, R25.reuse, -R13 ;  /* 0x000000190e1d7223 */ /* 0x080fe2000001080d */
[C---:B------:R-:W-:Y:S01]  /*bf30*/  IMAD.U32 R7, R5.reuse, 0x10000, RZ ;  /* 0x0001000005077824 */ /* 0x040fe200078e00ff */
[----:B------:R-:W-:Y:S01]  /*bf40*/  LOP3.LUT R4, R4, 0xffff0000, RZ, 0xc0, !PT ;  /* 0xffff000004047812 */ /* 0x000fe200078ec0ff */
[C---:B------:R-:W-:Y:S01]  /*bf50*/  IMAD.U32 R13, R24.reuse, 0x10000, RZ ;  /* 0x00010000180d7824 */ /* 0x040fe200078e00ff */
[----:B------:R-:W-:Y:S01]  /*bf60*/  LOP3.LUT R5, R5, 0xffff0000, RZ, 0xc0, !PT ;  /* 0xffff000005057812 */ /* 0x000fe200078ec0ff */
[----:B------:R-:W-:Y:S01]  /*bf70*/  FMUL.FTZ R33, R15, R25 ;  /* 0x000000190f217220 */ /* 0x000fe20000410000 */
[C---:B------:R-:W-:Y:S01]  /*bf80*/  LOP3.LUT R12, R27.reuse, 0xffff0000, RZ, 0xc0, !PT ;  /* 0xffff00001b0c7812 */ /* 0x040fe200078ec0ff */
[----:B------:R-:W-:Y:S01]  /*bf90*/  IMAD.U32 R15, R27, 0x10000, RZ ;  /* 0x000100001b0f7824 */ /* 0x000fe200078e00ff */
[----:B------:R-:W-:Y:S01]  /*bfa0*/  LOP3.LUT R24, R24, 0xffff0000, RZ, 0xc0, !PT ;  /* 0xffff000018187812 */ /* 0x000fe200078ec0ff */
[----:B------:R-:W-:Y:S01]  /*bfb0*/  FFMA.FTZ R28, R14, R28, R33 ;  /* 0x0000001c0e1c7223 */ /* 0x000fe20000010021 */
[C---:B------:R-:W-:Y:S01]  /*bfc0*/  FMUL.FTZ R14, R4.reuse, R13 ;  /* 0x0000000d040e7220 */ /* 0x040fe20000410000 */
[-C--:B------:R-:W-:Y:S01]  /*bfd0*/  FMUL.FTZ R25, R4, R15.reuse ;  /* 0x0000000f04197220 */ /* 0x080fe20000410000 */
[C---:B------:R-:W-:Y:S01]  /*bfe0*/  FMUL.FTZ R26, R5.reuse, R12 ;  /* 0x0000000c051a7220 */ /* 0x040fe20000410000 */
[-C--:B------:R-:W-:Y:S01]  /*bff0*/  FMUL.FTZ R27, R5, R24.reuse ;  /* 0x00000018051b7220 */ /* 0x080fe20000410000 */
[C---:B------:R-:W-:Y:S01]  /*c000*/  FFMA.FTZ R15, R6.reuse, R15, R14 ;  /* 0x0000000f060f7223 */ /* 0x040fe2000001000e */
[----:B------:R-:W-:Y:S01]  /*c010*/  FFMA.FTZ R4, R6, R13, -R25 ;  /* 0x0000000d06047223 */ /* 0x000fe20000010819 */
[C---:B------:R-:W-:Y:S01]  /*c020*/  FFMA.FTZ R5, R7.reuse, R24, -R26 ;  /* 0x0000001807057223 */ /* 0x040fe2000001081a */
[----:B------:R-:W-:Y:S01]  /*c030*/  FFMA.FTZ R12, R7, R12, R27 ;  /* 0x0000000c070c7223 */ /* 0x000fe2000001001b */
[----:B------:R-:W-:-:S02]  /*c040*/  F2FP.BF16.F32.PACK_AB R6, R30, R31 ;  /* 0x0000001f1e06723e */ /* 0x000fc400000010ff */
[----:B------:R-:W-:Y:S02]  /*c050*/  F2FP.BF16.F32.PACK_AB R7, R28, R29 ;  /* 0x0000001d1c07723e */ /* 0x000fe400000010ff */
[----:B------:R-:W-:Y:S02]  /*c060*/  F2FP.BF16.F32.PACK_AB R4, R15, R4 ;  /* 0x000000040f04723e */ /* 0x000fe400000010ff */
[----:B------:R-:W-:-:S05]  /*c070*/  F2FP.BF16.F32.PACK_AB R5, R12, R5 ;  /* 0x000000050c05723e */ /* 0x000fca00000010ff */
[----:B------:R1:W-:Y:S02]  /*c080*/  STS.128 [R213+0x3000], R4 ;  /* 0x00300004d5007388 */ /* 0x0003e40000000c00 */
.L_x_1479:
[----:B------:R-:W-:Y:S05]  /*c090*/  BSYNC B1 ;  /* 0x0000000000017941 */ /* 0x000fea0003800000 */
.L_x_1478:
[----:B------:R-:W-:Y:S05]  /*c0a0*/  @P1 BRA `(.L_x_1477) ;  /* 0x00000028009c1947 */ /* 0x000fea0003800000 */
[----:B-1----:R-:W1:Y:S01]  /*c0b0*/  LDS.128 R4, [R213+0x7000] ;  /* 0x00700000d5047984 */ /* 0x002e620000000c00 */
[----:B------:R-:W-:Y:S02]  /*c0c0*/  SHF.R.U64 R13, R8, 0x10, R9 ;  /* 0x00000010080d7819 */ /* 0x000fe40000001209 */
[----:B------:R-:W-:Y:S02]  /*c0d0*/  SHF.R.U32.HI R12, RZ, 0x10, R21 ;  /* 0x00000010ff0c7819 */ /* 0x000fe40000011615 */
[----:B------:R-:W-:Y:S02]  /*c0e0*/  SHF.R.U32.HI R8, RZ, 0x10, R9 ;  /* 0x00000010ff087819 */ /* 0x000fe40000011609 */
[----:B------:R-:W-:Y:S02]  /*c0f0*/  PRMT R12, R3, 0x5410, R12 ;  /* 0x00005410030c7816 */ /* 0x000fe4000000000c */
[----:B------:R-:W-:Y:S02]  /*c100*/  PRMT R11, R11, 0x5410, R8 ;  /* 0x000054100b0b7816 */ /* 0x000fe40000000008 */
[----:B------:R-:W-:Y:S01]  /*c110*/  SHF.R.U64 R9, R20, 0x10, R21 ;  /* 0x0000001014097819 */ /* 0x000fe20000001215 */
[----:B------:R-:W-:Y:S01]  /*c120*/  IMAD.U32 R15, R12, 0x10000, RZ ;  /* 0x000100000c0f7824 */ /* 0x000fe200078e00ff */
[----:B------:R-:W-:Y:S01]  /*c130*/  PRMT R10, R10, 0x5410, R13 ;  /* 0x000054100a0a7816 */ /* 0x000fe2000000000d */
[----:B------:R-:W-:Y:S01]  /*c140*/  IMAD.U32 R13, R11, 0x10000, RZ ;  /* 0x000100000b0d7824 */ /* 0x000fe200078e00ff */
[----:B------:R-:W-:-:S02]  /*c150*/  LOP3.LUT R20, R12, 0xffff0000, RZ, 0xc0, !PT ;  /* 0xffff00000c147812 */ /* 0x000fc400078ec0ff */
[----:B------:R-:W-:Y:S02]  /*c160*/  PRMT R14, R0, 0x5410, R9 ;  /* 0x00005410000e7816 */ /* 0x000fe40000000009 */
[----:B------:R-:W-:Y:S01]  /*c170*/  LOP3.LUT R12, R11, 0xffff0000, RZ, 0xc0, !PT ;  /* 0xffff00000b0c7812 */ /* 0x000fe200078ec0ff */
[C---:B-1----:R-:W-:Y:S01]  /*c180*/  IMAD.U32 R8, R6.reuse, 0x10000, RZ ;  /* 0x0001000006087824 */ /* 0x042fe200078e00ff */
[----:B------:R-:W-:Y:S01]  /*c190*/  LOP3.LUT R6, R6, 0xffff0000, RZ, 0xc0, !PT ;  /* 0xffff000006067812 */ /* 0x000fe200078ec0ff */
[C---:B------:R-:W-:Y:S01]  /*c1a0*/  IMAD.U32 R9, R7.reuse, 0x10000, RZ ;  /* 0x0001000007097824 */ /* 0x040fe200078e00ff */
[----:B------:R-:W-:Y:S01]  /*c1b0*/  LOP3.LUT R7, R7, 0xffff0000, RZ, 0xc0, !PT ;  /* 0xffff000007077812 */ /* 0x000fe200078ec0ff */
[C---:B------:R-:W-:Y:S01]  /*c1c0*/  IMAD.U32 R0, R4.reuse, 0x10000, RZ ;  /* 0x0001000004007824 */ /* 0x040fe200078e00ff */
[----:B------:R-:W-:Y:S01]  /*c1d0*/  LOP3.LUT R3, R4, 0xffff0000, RZ, 0xc0, !PT ;  /* 0xffff000004037812 */ /* 0x000fe200078ec0ff */
[C---:B------:R-:W-:Y:S01]  /*c1e0*/  FMUL.FTZ R11, R6.reuse, R15 ;  /* 0x0000000f060b7220 */ /* 0x040fe20000410000 */
[----:B------:R-:W-:Y:S01]  /*c1f0*/  FMUL.FTZ R6, R6, R13 ;  /* 0x0000000d06067220 */ /* 0x000fe20000410000 */
[----:B------:R-:W-:Y:S01]  /*c200*/  FMUL.FTZ R26, R7, R20 ;  /* 0x00000014071a7220 */ /* 0x000fe20000410000 */
[----:B------:R-:W-:-:S02]  /*c210*/  IMAD.U32 R4, R5, 0x10000, RZ ;  /* 0x0001000005047824 */ /* 0x000fc400078e00ff */
[C---:B------:R-:W-:Y:S01]  /*c220*/  FFMA.FTZ R11, R8.reuse, R13, -R11 ;  /* 0x0000000d080b7223 */ /* 0x040fe2000001080b */
[----:B------:R-:W-:Y:S01]  /*c230*/  FFMA.FTZ R24, R8, R15, R6 ;  /* 0x0000000f08187223 */ /* 0x000fe20000010006 */
[-C--:B------:R-:W-:Y:S01]  /*c240*/  FMUL.FTZ R8, R7, R12.reuse ;  /* 0x0000000c07087220 */ /* 0x080fe20000410000 */
[----:B------:R-:W-:Y:S01]  /*c250*/  IMAD.U32 R7, R14, 0x10000, RZ ;  /* 0x000100000e077824 */ /* 0x000fe200078e00ff */
[----:B------:R-:W-:Y:S01]  /*c260*/  LOP3.LUT R5, R5, 0xffff0000, RZ, 0xc0, !PT ;  /* 0xffff000005057812 */ /* 0x000fe200078ec0ff */
[----:B------:R-:W-:Y:S01]  /*c270*/  IMAD.U32 R6, R10, 0x10000, RZ ;  /* 0x000100000a067824 */ /* 0x000fe200078e00ff */
[----:B------:R-:W-:Y:S01]  /*c280*/  LOP3.LUT R14, R14, 0xffff0000, RZ, 0xc0, !PT ;  /* 0xffff00000e0e7812 */ /* 0x000fe200078ec0ff */
[C---:B------:R-:W-:Y:S01]  /*c290*/  FFMA.FTZ R26, R9.reuse, R12, -R26 ;  /* 0x0000000c091a7223 */ /* 0x040fe2000001081a */
[----:B------:R-:W-:Y:S01]  /*c2a0*/  LOP3.LUT R10, R10, 0xffff0000, RZ, 0xc0, !PT ;  /* 0xffff00000a0a7812 */ /* 0x000fe200078ec0ff */
[----:B------:R-:W-:Y:S01]  /*c2b0*/  FFMA.FTZ R13, R9, R20, R8 ;  /* 0x00000014090d7223 */ /* 0x000fe20000010008 */
[CC--:B------:R-:W-:Y:S01]  /*c2c0*/  FMUL.FTZ R9, R3.reuse, R7.reuse ;  /* 0x0000000703097220 */ /* 0x0c0fe20000410000 */
[----:B------:R-:W-:Y:S01]  /*c2d0*/  FMUL.FTZ R8, R3, R6 ;  /* 0x0000000603087220 */ /* 0x000fe20000410000 */
        /* <DEDUP_REMOVED lines=10> */
[----:B------:R1:W-:Y:S01]  /*c380*/  STS.128 [R213+0x7000], R4 ;  /* 0x00700004d5007388 */ /* 0x0003e20000000c00 */
[----:B------:R-:W-:Y:S05]  /*c390*/  BRA `(.L_x_1477) ;  /* 0x0000002400e07947 */ /* 0x000fea0003800000 */
.L_x_1438:
[----:B------:R-:W1:Y:S01]  /*c3a0*/  LDC R21, c[0x0][0x3d4] ;  /* 0x0000f500ff157b82 */ /* 0x000e620000000800 */
[-C--:B------:R-:W-:Y:S01]  /*c3b0*/  ISETP.GE.AND P0, PT, R189, R73.reuse, PT ;  /* 0x00000049bd00720c */ /* 0x080fe20003f06270 */
[----:B------:R-:W-:Y:S01]  /*c3c0*/  ULDC.64 UR4, c[0x0][0x3c8] ;  /* 0x0000f20000047ab9 */ /* 0x000fe20000000a00 */
[-C--:B------:R-:W-:Y:S01]  /*c3d0*/  ISETP.GE.AND P1, PT, R188, R73.reuse, PT ;  /* 0x00000049bc00720c */ /* 0x080fe20003f26270 */
[----:B------:R-:W-:Y:S01]  /*c3e0*/  ULDC.64 UR6, c[0x0][0x3e0] ;  /* 0x0000f80000067ab9 */ /* 0x000fe20000000a00 */
[-C--:B------:R-:W-:Y:S02]  /*c3f0*/  ISETP.GE.AND P2, PT, R190, R73.reuse, PT ;  /* 0x00000049be00720c */ /* 0x080fe40003f46270 */
[----:B------:R-:W-:Y:S02]  /*c400*/  ISETP.GE.AND P3, PT, R18, R73, PT ;  /* 0x000000491200720c */ /* 0x000fe40003f66270 */
[CC--:B-1----:R-:W-:Y:S02]  /*c410*/  ISETP.GE.OR P0, PT, R16.reuse, R21.reuse, P0 ;  /* 0x000000151000720c */ /* 0x0c2fe40000706670 */
[----:B------:R-:W-:-:S02]  /*c420*/  ISETP.GE.OR P1, PT, R16, R21, P1 ;  /* 0x000000151000720c */ /* 0x000fc40000f26670 */
[CC--:B------:R-:W-:Y:S02]  /*c430*/  ISETP.GE.OR P2, PT, R16.reuse, R21.reuse, P2 ;  /* 0x000000151000720c */ /* 0x0c0fe40001746670 */
[----:B------:R-:W-:-:S07]  /*c440*/  ISETP.GE.OR P3, PT, R16, R21, P3 ;  /* 0x000000151000720c */ /* 0x000fce0001f66670 */
[--C-:B------:R-:W-:Y:S01]  /*c450*/  @!P0 IADD3 R29, P4, P5, R27, R29, R6.reuse ;  /* 0x0000001d1b1d8210 */ /* 0x100fe20007d9e006 */
[----:B------:R-:W1:Y:S03]  /*c460*/  @!P0 LDC.64 R62, c[0x0][0x3e0] ;  /* 0x0000f800ff3e8b82 */ /* 0x000e660000000a00 */
[--C-:B------:R-:W-:Y:S01]  /*c470*/  @!P0 IADD3.X R30, R31, R30, R7.reuse, P4, P5 ;  /* 0x0000001e1f1e8210 */ /* 0x100fe200027ea407 */
[C---:B------:R-:W-:Y:S01]  /*c480*/  @!P2 IMAD.WIDE.U32 R8, R12.reuse, 0x60, R6 ;  /* 0x000000600c08a825 */ /* 0x040fe200078e0006 */
[----:B------:R-:W-:-:S03]  /*c490*/  @!P1 LEA R0, P4, R12, R6, 0x6 ;  /* 0x000000060c009211 */ /* 0x000fc600078830ff */
[----:B------:R-:W2:Y:S01]  /*c4a0*/  @!P1 LDC.64 R66, c[0x0][0x3e0] ;  /* 0x0000f800ff429b82 */ /* 0x000ea20000000a00 */
[----:B------:R-:W-:Y:S01]  /*c4b0*/  @!P1 IADD3 R25, P5, R0, R27, RZ ;  /* 0x0000001b00199210 */ /* 0x000fe20007fbe0ff */
[----:B------:R-:W-:Y:S01]  /*c4c0*/  @!P2 IMAD R0, R13, 0x60, RZ ;  /* 0x000000600d00a824 */ /* 0x000fe200078e02ff */
[----:B------:R-:W-:Y:S02]  /*c4d0*/  @!P1 LEA.HI.X R26, R12, R7, R13, 0x6, P4 ;  /* 0x000000070c1a9211 */ /* 0x000fe400020f340d */
[----:B------:R-:W-:-:S03]  /*c4e0*/  @!P3 IADD3 R3, P4, R6, R27, RZ ;  /* 0x0000001b0603b210 */ /* 0x000fc60007f9e0ff */
[--C-:B------:R-:W-:Y:S01]  /*c4f0*/  @!P1 IMAD.X R26, R26, 0x1, R31.reuse, P5 ;  /* 0x000000011a1a9824 */ /* 0x100fe200028e061f */
[----:B------:R-:W-:Y:S01]  /*c500*/  @!P2 IADD3 R6, P5, R27, R8, RZ ;  /* 0x000000081b06a210 */ /* 0x000fe20007fbe0ff */
[----:B------:R-:W-:Y:S01]  /*c510*/  @!P3 IMAD.X R14, R7, 0x1, R31, P4 ;  /* 0x00000001070eb824 */ /* 0x000fe200020e061f */
[----:B------:R-:W3:Y:S02]  /*c520*/  @!P2 LDC.64 R70, c[0x0][0x3e0] ;  /* 0x0000f800ff46ab82 */ /* 0x000ee40000000a00 */
[----:B------:R-:W-:Y:S01]  /*c530*/  @!P2 IADD3.X R7, R31, R0, R9, P5, !PT ;  /* 0x000000001f07a210 */ /* 0x000fe20002ffe409 */
[----:B------:R-:W-:Y:S01]  /*c540*/  @!P2 IMAD R31, R11, 0x60, RZ ;  /* 0x000000600b1fa824 */ /* 0x000fe200078e02ff */
[----:B------:R-:W-:-:S04]  /*c550*/  @!P0 IADD3 R27, P4, P5, R33, R24, R4 ;  /* 0x00000018211b8210 */ /* 0x000fc80007d9e004 */
[----:B------:R-:W-:Y:S01]  /*c560*/  @!P0 IADD3.X R28, R35, R28, R5, P4, P5 ;  /* 0x0000001c231c8210 */ /* 0x000fe200027ea405 */
[----:B------:R-:W4:Y:S01]  /*c570*/  @!P0 LDC.64 R60, c[0x0][0x3c8] ;  /* 0x0000f200ff3c8b82 */ /* 0x000f220000000a00 */
[----:B------:R-:W-:Y:S02]  /*c580*/  @!P3 IADD3 R15, P4, R4, R33, RZ ;  /* 0x00000021040fb210 */ /* 0x000fe40007f9e0ff */
[----:B------:R-:W-:-:S03]  /*c590*/  @!P1 LEA R20, P5, R10, R4, 0x6 ;  /* 0x000000040a149211 */ /* 0x000fc600078a30ff */
[----:B------:R-:W-:Y:S01]  /*c5a0*/  @!P3 IMAD.X R32, R5, 0x1, R35, P4 ;  /* 0x000000010520b824 */ /* 0x000fe200020e0623 */
[C---:B------:R-:W-:Y:S01]  /*c5b0*/  @!P3 LEA R8, P4, R3.reuse, UR4, 0x1 ;  /* 0x000000040308bc11 */ /* 0x040fe2000f8808ff */
[----:B------:R-:W0:Y:S01]  /*c5c0*/  @!P1 LDC.64 R64, c[0x0][0x3c8] ;  /* 0x0000f200ff409b82 */ /* 0x000e220000000a00 */
[C---:B------:R-:W-:Y:S01]  /*c5d0*/  @!P1 LEA.HI.X R24, R10.reuse, R5, R11, 0x6, P5 ;  /* 0x000000050a189211 */ /* 0x040fe200028f340b */
[----:B------:R-:W-:Y:S01]  /*c5e0*/  @!P2 IMAD.WIDE.U32 R4, R10, 0x60, R4 ;  /* 0x000000600a04a825 */ /* 0x000fe200078e0004 */
[----:B------:R-:W-:Y:S02]  /*c5f0*/  @!P3 LEA.HI.X R9, R3, UR5, R14, 0x1, P4 ;  /* 0x000000050309bc11 */ /* 0x000fe4000a0f0c0e */
[C---:B------:R-:W-:Y:S02]  /*c600*/  @!P3 LEA R14, P4, R15.reuse, UR6, 0x1 ;  /* 0x000000060f0ebc11 */ /* 0x040fe4000f8808ff */
[----:B------:R-:W-:Y:S01]  /*c610*/  @!P1 IADD3 R20, P5, R20, R33, RZ ;  /* 0x0000002114149210 */ /* 0x000fe20007fbe0ff */
[----:B------:R-:W0:Y:S01]  /*c620*/  @!P2 LDC.64 R68, c[0x0][0x3c8] ;  /* 0x0000f200ff44ab82 */ /* 0x000e220000000a00 */
[----:B------:R-:W-:-:S02]  /*c630*/  @!P3 LEA.HI.X R15, R15, UR7, R32, 0x1, P4 ;  /* 0x000000070f0fbc11 */ /* 0x000fc4000a0f0c20 */
[----:B-1----:R-:W-:Y:S01]  /*c640*/  @!P0 LEA R62, P4, R27, R62, 0x1 ;  /* 0x0000003e1b3e8211 */ /* 0x002fe200078808ff */
[----:B------:R-:W-:Y:S01]  /*c650*/  @!P1 IMAD.X R24, R24, 0x1, R35, P5 ;  /* 0x0000000118189824 */ /* 0x000fe200028e0623 */
[----:B------:R-:W-:Y:S02]  /*c660*/  @!P2 IADD3 R0, P5, R33, R4, RZ ;  /* 0x000000042100a210 */ /* 0x000fe40007fbe0ff */
[----:B------:R-:W-:Y:S02]  /*c670*/  @!P0 LEA.HI.X R63, R27, R63, R28, 0x1, P4 ;  /* 0x0000003f1b3f8211 */ /* 0x000fe400020f0c1c */
[C---:B--2---:R-:W-:Y:S02]  /*c680*/  @!P1 LEA R66, P4, R20.reuse, R66, 0x1 ;  /* 0x0000004214429211 */ /* 0x044fe400078808ff */
[----:B------:R-:W-:Y:S02]  /*c690*/  @!P2 IADD3.X R3, R35, R31, R5, P5, !PT ;  /* 0x0000001f2303a210 */ /* 0x000fe40002ffe405 */
[----:B------:R-:W-:-:S02]  /*c6a0*/  @!P1 LEA.HI.X R67, R20, R67, R24, 0x1, P4 ;  /* 0x0000004314439211 */ /* 0x000fc400020f0c18 */
[----:B------:R-:W-:Y:S02]  /*c6b0*/  CS2R R32, SRZ ;  /* 0x0000000000207805 */ /* 0x000fe4000001ff00 */
[C---:B---3--:R-:W-:Y:S02]  /*c6c0*/  @!P2 LEA R70, P4, R0.reuse, R70, 0x1 ;  /* 0x000000460046a211 */ /* 0x048fe400078808ff */
[----:B------:R-:W-:Y:S02]  /*c6d0*/  CS2R R34, SRZ ;  /* 0x0000000000227805 */ /* 0x000fe4000001ff00 */
[----:B----4-:R-:W-:Y:S02]  /*c6e0*/  @!P0 LEA R60, P5, R29, R60, 0x1 ;  /* 0x0000003c1d3c8211 */ /* 0x010fe400078a08ff */
[----:B------:R-:W-:Y:S02]  /*c6f0*/  CS2R R4, SRZ ;  /* 0x0000000000047805 */ /* 0x000fe4000001ff00 */
[----:B------:R-:W-:-:S02]  /*c700*/  @!P2 LEA.HI.X R71, R0, R71, R3, 0x1, P4 ;  /* 0x000000470047a211 */ /* 0x000fc400020f0c03 */
[----:B------:R-:W1:Y:S01]  /*c710*/  LDC R0, c[0x0][0x428] ;  /* 0x00010a00ff007b82 */ /* 0x000e620000000800 */
[----:B------:R-:W-:Y:S02]  /*c720*/  @!P0 LEA.HI.X R61, R29, R61, R30, 0x1, P5 ;  /* 0x0000003d1d3d8211 */ /* 0x000fe400028f0c1e */
[----:B------:R-:W-:Y:S02]  /*c730*/  CS2R R28, SRZ ;  /* 0x00000000001c7805 */ /* 0x000fe4000001ff00 */
[----:B------:R-:W-:Y:S02]  /*c740*/  CS2R R30, SRZ ;  /* 0x00000000001e7805 */ /* 0x000fe4000001ff00 */
[C---:B0-----:R-:W-:Y:S01]  /*c750*/  @!P1 LEA R64, P5, R25.reuse, R64, 0x1 ;  /* 0x0000004019409211 */ /* 0x041fe200078a08ff */
[----:B------:R-:W5:Y:S03]  /*c760*/  @!P0 LDG.E.128 R32, desc[UR56][R62.64] ;  /* 0x000000383e208981 */ /* 0x000f66000c1e1d00 */
[----:B------:R-:W-:Y:S01]  /*c770*/  @!P1 LEA.HI.X R65, R25, R65, R26, 0x1, P5 ;  /* 0x0000004119419211 */ /* 0x000fe200028f0c1a */
[----:B------:R-:W5:Y:S01]  /*c780*/  @!P0 LDG.E.128 R28, desc[UR56][R60.64] ;  /* 0x000000383c1c8981 */ /* 0x000f62000c1e1d00 */
[----:B------:R-:W-:-:S02]  /*c790*/  @!P2 LEA R68, P5, R6, R68, 0x1 ;  /* 0x000000440644a211 */ /* 0x000fc400078a08ff */
[----:B------:R-:W-:Y:S02]  /*c7a0*/  CS2R R24, SRZ ;  /* 0x0000000000187805 */ /* 0x000fe4000001ff00 */
[----:B------:R-:W-:Y:S02]  /*c7b0*/  CS2R R26, SRZ ;  /* 0x00000000001a7805 */ /* 0x000fe4000001ff00 */
[----:B------:R-:W-:Y:S02]  /*c7c0*/  @!P2 LEA.HI.X R69, R6, R69, R7, 0x1, P5 ;  /* 0x000000450645a211 */ /* 0x000fe400028f0c07 */
[----:B------:R-:W-:Y:S01]  /*c7d0*/  CS2R R6, SRZ ;  /* 0x0000000000067805 */ /* 0x000fe2000001ff00 */
[----:B------:R-:W-:Y:S01]  /*c7e0*/  IMAD.MOV.U32 R58, RZ, RZ, R54 ;  /* 0x000000ffff3a7224 */ /* 0x000fe200078e0036 */
[----:B------:R-:W5:Y:S04]  /*c7f0*/  @!P3 LDG.E.128 R24, desc[UR56][R14.64] ;  /* 0x000000380e18b981 */ /* 0x000f68000c1e1d00 */
[----:B------:R0:W5:Y:S01]  /*c800*/  @!P3 LDG.E.128 R4, desc[UR56][R8.64] ;  /* 0x000000380804b981 */ /* 0x000162000c1e1d00 */
[----:B-1----:R-:W-:-:S13]  /*c810*/  ISETP.NE.AND P0, PT, R0, 0x1, PT ;  /* 0x000000010000780c */ /* 0x002fda0003f05270 */
[----:B0-----:R-:W0:Y:S08]  /*c820*/  @P0 LDC R8, c[0x0][0x42c] ;  /* 0x00010b00ff080b82 */ /* 0x001e300000000800 */
[----:B------:R-:W1:Y:S01]  /*c830*/  @P0 LDC R9, c[0x0][0x430] ;  /* 0x00010c00ff090b82 */ /* 0x000e620000000800 */
[----:B------:R-:W-:-:S04]  /*c840*/  IMAD R0, R197, 0x80, R18 ;  /* 0x00000080c5007824 */ /* 0x000fc800078e0212 */
[----:B------:R-:W-:-:S04]  /*c850*/  IMAD R3, R219, 0x20, R0 ;  /* 0x00000020db037824 */ /* 0x000fc800078e0200 */
[----:B0-----:R-:W-:-:S05]  /*c860*/  @P0 IMAD.HI.U32 R0, R3, R8, RZ ;  /* 0x0000000803000227 */ /* 0x001fca00078e00ff */
[----:B-1----:R-:W-:-:S04]  /*c870*/  @P0 SHF.R.U32.HI R3, RZ, R9, R0 ;  /* 0x00000009ff030219 */ /* 0x002fc80000011600 */
[----:B------:R-:W-:Y:S01]  /*c880*/  SHF.R.S32.HI R9, RZ, 0x1f, R3 ;  /* 0x0000001fff097819 */ /* 0x000fe20000011403 */
[----:B------:R-:W-:-:S04]  /*c890*/  IMAD.MOV.U32 R57, RZ, RZ, R53 ;  /* 0x000000ffff397224 */ /* 0x000fc800078e0035 */
[C---:B------:R-:W-:Y:S02]  /*c8a0*/  IMAD R0, R9.reuse, R12, RZ ;  /* 0x0000000c09007224 */ /* 0x040fe400078e02ff */
[----:B------:R-:W-:Y:S02]  /*c8b0*/  IMAD R8, R9, R10, RZ ;  /* 0x0000000a09087224 */ /* 0x000fe400078e02ff */
[----:B------:R-:W-:-:S04]  /*c8c0*/  IMAD.WIDE.U32 R14, R3, R12, R58 ;  /* 0x0000000c030e7225 */ /* 0x000fc800078e003a */
[C---:B------:R-:W-:Y:S02]  /*c8d0*/  IMAD R9, R3.reuse, R13, R0 ;  /* 0x0000000d03097224 */ /* 0x040fe400078e0200 */
[----:B------:R-:W-:-:S04]  /*c8e0*/  IMAD.WIDE.U32 R12, R3, R10, R56 ;  /* 0x0000000a030c7225 */ /* 0x000fc800078e0038 */
[----:B------:R-:W-:Y:S01]  /*c8f0*/  IMAD R3, R3, R11, R8 ;  /* 0x0000000b03037224 */ /* 0x000fe200078e0208 */
[----:B------:R-:W-:Y:S01]  /*c900*/  LEA R8, P4, R14, UR4, 0x1 ;  /* 0x000000040e087c11 */ /* 0x000fe2000f8808ff */
[----:B------:R-:W-:Y:S01]  /*c910*/  IMAD.IADD R9, R15, 0x1, R9 ;  /* 0x000000010f097824 */ /* 0x000fe200078e0209 */
        /* <DEDUP_REMOVED lines=8> */
[----:B------:R-:W-:Y:S01]  /*c9a0*/  LEA.HI.X R9, R14, UR5, R9, 0x1, P4 ;  /* 0x000000050e097c11 */ /* 0x000fe2000a0f0c09 */
[----:B------:R-:W-:Y:S01]  /*c9b0*/  IMAD.IADD R3, R13, 0x1, R3 ;  /* 0x000000010d037824 */ /* 0x000fe200078e0203 */
[----:B------:R-:W-:Y:S01]  /*c9c0*/  LEA R0, P4, R12, UR6, 0x1 ;  /* 0x000000060c007c11 */ /* 0x000fe2000f8808ff */
[----:B------:R-:W-:Y:S01]  /*c9d0*/  UMOV UR4, 0xffffffff ;  /* 0xffffffff00047882 */ /* 0x000fe20000000000 */
[----:B------:R-:W-:Y:S01]  /*c9e0*/  ISETP.GE.AND P0, PT, R16, R21, PT ;  /* 0x000000151000720c */ /* 0x000fe20003f06270 */
[----:B------:R0:W5:Y:S01]  /*c9f0*/  @!P1 LDG.E.128 R36, desc[UR56][R64.64] ;  /* 0x0000003840249981 */ /* 0x000162000c1e1d00 */
[----:B------:R-:W-:-:S02]  /*ca00*/  LEA.HI.X R3, R12, UR7, R3, 0x1, P4 ;  /* 0x000000070c037c11 */ /* 0x000fc4000a0f0c03 */
[-C--:B------:R-:W-:Y:S01]  /*ca10*/  ISETP.GE.OR P3, PT, R188, R73.reuse, P0 ;  /* 0x00000049bc00720c */ /* 0x080fe20000766670 */
[----:B------:R0:W5:Y:S01]  /*ca20*/  @!P1 LDG.E.128 R40, desc[UR56][R66.64] ;  /* 0x0000003842289981 */ /* 0x000162000c1e1d00 */
[----:B------:R-:W-:-:S03]  /*ca30*/  ISETP.GE.OR P1, PT, R18, R73, P0 ;  /* 0x000000491200720c */ /* 0x000fc60000726670 */
[----:B------:R0:W5:Y:S04]  /*ca40*/  @!P2 LDG.E.128 R44, desc[UR56][R68.64] ;  /* 0x00000038442ca981 */ /* 0x000168000c1e1d00 */
[----:B------:R0:W5:Y:S01]  /*ca50*/  @!P2 LDG.E.128 R48, desc[UR56][R70.64] ;  /* 0x000000384630a981 */ /* 0x000162000c1e1d00 */
[-C--:B------:R-:W-:Y:S02]  /*ca60*/  ISETP.GE.OR P2, PT, R189, R73.reuse, P0 ;  /* 0x00000049bd00720c */ /* 0x080fe40000746670 */
[----:B------:R-:W-:Y:S01]  /*ca70*/  ISETP.GE.OR P0, PT, R190, R73, P0 ;  /* 0x00000049be00720c */ /* 0x000fe20000706670 */
[----:B------:R-:W-:-:S12]  /*ca80*/  BRA.DIV UR4, `(.L_x_1480) ;  /* 0x0000019204e87947 */ /* 0x000fd8000b800000 */
.L_x_1774:
[----:B------:R-:W-:-:S03]  /*ca90*/  UMOV UR4, 0xffffffff ;  /* 0xffffffff00047882 */ /* 0x000fc60000000000 */
[----:B------:R-:W-:Y:S05]  /*caa0*/  BRA.DIV UR4, `(.L_x_1481) ;  /* 0x0000019604087947 */ /* 0x000fea000b800000 */
.L_x_1777:
[----:B------:R-:W-:-:S03]  /*cab0*/  UMOV UR4, 0xffffffff ;  /* 0xffffffff00047882 */ /* 0x000fc60000000000 */
[----:B------:R-:W-:Y:S05]  /*cac0*/  BRA.DIV UR4, `(.L_x_1482) ;  /* 0x0000019604287947 */ /* 0x000fea000b800000 */
.L_x_1780:
[----:B------:R-:W-:-:S03]  /*cad0*/  UMOV UR4, 0xffffffff ;  /* 0xffffffff00047882 */ /* 0x000fc60000000000 */
[----:B------:R-:W-:Y:S05]  /*cae0*/  BRA.DIV UR4, `(.L_x_1483) ;  /* 0x0000019604487947 */ /* 0x000fea000b800000 */
.L_x_1783:
[----:B------:R-:W-:-:S03]  /*caf0*/  UMOV UR4, 0xffffffff ;  /* 0xffffffff00047882 */ /* 0x000fc60000000000 */
[----:B------:R-:W-:Y:S05]  /*cb00*/  BRA.DIV UR4, `(.L_x_1484) ;  /* 0x0000019604687947 */ /* 0x000fea000b800000 */
.L_x_1786:
[----:B------:R-:W-:-:S03]  /*cb10*/  UMOV UR4, 0xffffffff ;  /* 0xffffffff00047882 */ /* 0x000fc60000000000 */
[----:B------:R-:W-:Y:S05]  /*cb20*/  BRA.DIV UR4, `(.L_x_1485) ;  /* 0x0000019604887947 */ /* 0x000fea000b800000 */
.L_x_1789:
[----:B------:R-:W-:-:S03]  /*cb30*/  UMOV UR4, 0xffffffff ;  /* 0xffffffff00047882 */ /* 0x000fc60000000000 */
[----:B------:R-:W-:Y:S05]  /*cb40*/  BRA.DIV UR4, `(.L_x_1486) ;  /* 0x0000019604a87947 */ /* 0x000fea000b800000 */
.L_x_1792:
[----:B------:R-:W-:-:S03]  /*cb50*/  UMOV UR4, 0xffffffff ;  /* 0xffffffff00047882 */ /* 0x000fc60000000000 */
[----:B------:R-:W-:Y:S05]  /*cb60*/  BRA.DIV UR4, `(.L_x_1487) ;  /* 0x0000019604c87947 */ /* 0x000fea000b800000 */
.L_x_1795:
[----:B------:R-:W-:-:S03]  /*cb70*/  UMOV UR4, 0xffffffff ;  /* 0xffffffff00047882 */ /* 0x000fc60000000000 */
[----:B------:R-:W-:Y:S05]  /*cb80*/  BRA.DIV UR4, `(.L_x_1488) ;  /* 0x0000019604e87947 */ /* 0x000fea000b800000 */
.L_x_1798:
[----:B------:R-:W-:-:S03]  /*cb90*/  UMOV UR4, 0xffffffff ;  /* 0xffffffff00047882 */ /* 0x000fc60000000000 */
[----:B------:R-:W-:Y:S05]  /*cba0*/  BRA.DIV UR4, `(.L_x_1489) ;  /* 0x0000019a04087947 */ /* 0x000fea000b800000 */
.L_x_1801:
[----:B------:R-:W-:-:S03]  /*cbb0*/  UMOV UR4, 0xffffffff ;  /* 0xffffffff00047882 */ /* 0x000fc60000000000 */
[----:B------:R-:W-:Y:S05]  /*cbc0*/  BRA.DIV UR4, `(.L_x_1490) ;  /* 0x0000019a04287947 */ /* 0x000fea000b800000 */
.L_x_1804:
[----:B------:R-:W-:-:S03]  /*cbd0*/  UMOV UR4, 0xffffffff ;  /* 0xffffffff00047882 */ /* 0x000fc60000000000 */
[----:B------:R-:W-:Y:S05]  /*cbe0*/  BRA.DIV UR4, `(.L_x_1491) ;  /* 0x0000019a04487947 */ /* 0x000fea000b800000 */
.L_x_1807:
[----:B------:R-:W-:-:S03]  /*cbf0*/  UMOV UR4, 0xffffffff ;  /* 0xffffffff00047882 */ /* 0x000fc60000000000 */
[----:B------:R-:W-:Y:S05]  /*cc00*/  BRA.DIV UR4, `(.L_x_1492) ;  /* 0x0000019a04687947 */ /* 0x000fea000b800000 */
.L_x_1810:
[----:B------:R-:W-:-:S03]  /*cc10*/  UMOV UR4, 0xffffffff ;  /* 0xffffffff00047882 */ /* 0x000fc60000000000 */
[----:B------:R-:W-:Y:S05]  /*cc20*/  BRA.DIV UR4, `(.L_x_1493) ;  /* 0x0000019a04887947 */ /* 0x000fea000b800000 */
.L_x_1813:
[----:B------:R-:W-:-:S03]  /*cc30*/  UMOV UR4, 0xffffffff ;  /* 0xffffffff00047882 */ /* 0x000fc60000000000 */
[----:B------:R-:W-:Y:S05]  /*cc40*/  BRA.DIV UR4, `(.L_x_1494) ;  /* 0x0000019a04a87947 */ /* 0x000fea000b800000 */
.L_x_1816:
[----:B------:R-:W-:-:S03]  /*cc50*/  UMOV UR4, 0xffffffff ;  /* 0xffffffff00047882 */ /* 0x000fc60000000000 */
[----:B------:R-:W-:Y:S05]  /*cc60*/  BRA.DIV UR4, `(.L_x_1495) ;  /* 0x0000019a04c87947 */ /* 0x000fea000b800000 */
.L_x_1819:
        /* <DEDUP_REMOVED lines=12> */
[----:B------:R-:W-:Y:S01]  /*cd30*/  LEA.HI R0, R221, R221, RZ, 0x1 ;  /* 0x000000dddd007211 */ /* 0x000fe200078f08ff */
[----:B------:R-:W-:Y:S01]  /*cd40*/  IMAD.MOV.U32 R10, RZ, RZ, R31 ;  /* 0x000000ffff0a7224 */ /* 0x000fe200078e001f */
[----:B------:R-:W-:Y:S01]  /*cd50*/  PRMT R76, R9, 0x7610, R76 ;  /* 0x00007610094c7816 */ /* 0x000fe2000000004c */
[----:B------:R-:W-:Y:S01]  /*cd60*/  IMAD.MOV.U32 R9, RZ, RZ, R30 ;  /* 0x000000ffff097224 */ /* 0x000fe200078e001e */
[----:B------:R-:W-:-:S02]  /*cd70*/  LOP3.LUT R0, R0, 0xfffffffe, RZ, 0xc0, !PT ;  /* 0xfffffffe00007812 */ /* 0x000fc400078ec0ff */
[----:B------:R-:W-:Y:S01]  /*cd80*/  PRMT R55, R55, 0x5410, R8 ;  /* 0x0000541037377816 */ /* 0x000fe20000000008 */
[----:B------:R-:W-:Y:S01]  /*cd90*/  IMAD.MOV.U32 R8, RZ, RZ, R26 ;  /* 0x000000ffff087224 */ /* 0x000fe200078e001a */
[----:B0-----:R-:W-:Y:S01]  /*cda0*/  PRMT R70, R9, 0x7610, R70 ;  /* 0x0000761009467816 */ /* 0x001fe20000000046 */
[----:B------:R-:W-:Y:S01]  /*cdb0*/  IMAD.IADD R0, R221, 0x1, -R0 ;  /* 0x00000001dd007824 */ /* 0x000fe200078e0a00 */
[----:B------:R-:W-:Y:S01]  /*cdc0*/  PRMT R53, R53, 0x5410, R3 ;  /* 0x0000541035357816 */ /* 0x000fe20000000003 */
[----:B------:R-:W-:Y:S01]  /*cdd0*/  IMAD.MOV.U32 R3, RZ, RZ, R28 ;  /* 0x000000ffff037224 */ /* 0x000fe200078e001c */
[----:B------:R-:W-:Y:S01]  /*cde0*/  PRMT R54, R54, 0x5410, R8 ;  /* 0x0000541036367816 */ /* 0x000fe20000000008 */
[----:B------:R-:W-:Y:S01]  /*cdf0*/  IMAD.MOV.U32 R8, RZ, RZ, R29 ;  /* 0x000000ffff087224 */ /* 0x000fe200078e001d */
[----:B------:R-:W-:Y:S01]  /*ce00*/  SHF.L.U32 R9, R0, 0x1f, RZ ;  /* 0x0000001f00097819 */ /* 0x000fe200000006ff */
[----:B------:R-:W-:Y:S01]  /*ce10*/  IMAD.MOV.U32 R0, RZ, RZ, R34 ;  /* 0x000000ffff007224 */ /* 0x000fe200078e0022 */
[----:B------:R-:W-:Y:S01]  /*ce20*/  PRMT R73, R3, 0x7610, R73 ;  /* 0x0000761003497816 */ /* 0x000fe20000000049 */
[----:B------:R-:W-:Y:S01]  /*ce30*/  IMAD.MOV.U32 R3, RZ, RZ, R32 ;  /* 0x000000ffff037224 */ /* 0x000fe200078e0020 */
[----:B------:R-:W0:Y:S01]  /*ce40*/  SYNCS.PHASECHK.TRANS64.TRYWAIT P4, [R2+URZ+0x28800], R9 ;  /* 0x02880009020075a7 */ /* 0x000e22000808017f */
        /* <DEDUP_REMOVED lines=37> */
[----:B------:R-:W-:Y:S01]  /*d0a0*/  PRMT R55, R10, 0x7610, R55 ;  /* 0x000076100a377816 */ /* 0x000fe20000000037 */
[----:B0-----:R-:W-:Y:S06]  /*d0b0*/  @!P4 BRA `(.L_x_1497) ;  /* 0x0000019400dcc947 */ /* 0x001fec0003800000 */
.L_x_1820:
[----:B------:R-:W-:Y:S05]  /*d0c0*/  BSYNC B1 ;  /* 0x0000000000017941 */ /* 0x000fea0003800000 */
.L_x_1496:
[----:B------:R-:W-:Y:S04]  /*d0d0*/  BSSY B1, `(.L_x_1498) ;  /* 0x0000069000017945 */ /* 0x000fe80003800000 */
[----:B------:R-:W-:Y:S05]  /*d0e0*/  @P1 BRA `(.L_x_1499) ;  /* 0x00000004009c1947 */ /* 0x000fea0003800000 */
[----:B------:R-:W-:Y:S02]  /*d0f0*/  LEA.HI R8, R21, R219, RZ, 0x1d ;  /* 0x000000db15087211 */ /* 0x000fe400078fe8ff */
[----:B------:R-:W-:Y:S02]  /*d100*/  SHF.R.U64 R80, R24, 0x10, R25 ;  /* 0x0000001018507819 */ /* 0x000fe40000001219 */
[----:B------:R-:W-:Y:S01]  /*d110*/  SHF.R.S32.HI R11, RZ, 0x1f, R8 ;  /* 0x0000001fff0b7819 */ /* 0x000fe20000011408 */
[----:B0-----:R-:W-:Y:S01]  /*d120*/  IMAD.SHL.U32 R9, R8, 0x8, RZ ;  /* 0x0000000808097824 */ /* 0x001fe200078e00ff */
[----:B------:R-:W-:Y:S02]  /*d130*/  SHF.R.U64 R75, R4, 0x10, R5 ;  /* 0x00000010044b7819 */ /* 0x000fe40000001205 */
[----:B------:R-:W-:Y:S02]  /*d140*/  LEA.HI R11, R11, R8, RZ, 0x3 ;  /* 0x000000080b0b7211 */ /* 0x000fe400078f18ff */
[----:B------:R-:W-:-:S02]  /*d150*/  LOP3.LUT R10, R9, 0x38, RZ, 0xc0, !PT ;  /* 0x00000038090a7812 */ /* 0x000fc400078ec0ff */
[----:B------:R-:W-:Y:S01]  /*d160*/  SHF.R.U32.HI R77, RZ, 0x10, R5 ;  /* 0x00000010ff4d7819 */ /* 0x000fe20000011605 */
[----:B------:R-:W-:Y:S01]  /*d170*/  IMAD.SHL.U32 R11, R11, 0x400, RZ ;  /* 0x000004000b0b7824 */ /* 0x000fe200078e00ff */
[----:B------:R-:W-:Y:S02]  /*d180*/  LOP3.LUT R10, R10, 0x1c0, R203, 0xf8, !PT ;  /* 0x000001c00a0a7812 */ /* 0x000fe400078ef8cb */
[----:B------:R-:W-:Y:S02]  /*d190*/  SHF.R.U32.HI R82, RZ, 0x10, R25 ;  /* 0x00000010ff527819 */ /* 0x000fe40000011619 */
[----:B------:R-:W-:Y:S02]  /*d1a0*/  LOP3.LUT R10, R10, R211, RZ, 0x3c, !PT ;  /* 0x000000d30a0a7212 */ /* 0x000fe400078e3cff */
[----:B------:R-:W-:Y:S02]  /*d1b0*/  LOP3.LUT R11, R11, 0x7fffe000, RZ, 0xc0, !PT ;  /* 0x7fffe0000b0b7812 */ /* 0x000fe400078ec0ff */
[----:B------:R-:W-:-:S02]  /*d1c0*/  PRMT R80, R20, 0x5432, R80 ;  /* 0x0000543214507816 */ /* 0x000fc40000000050 */
[----:B------:R-:W-:Y:S02]  /*d1d0*/  IADD3 R13, R10, R11, R212 ;  /* 0x0000000b0a0d7210 */ /* 0x000fe40007ffe0d4 */
[----:B------:R-:W0:Y:S01]  /*d1e0*/  LDS.128 R8, [R213] ;  /* 0x00000000d5087984 */ /* 0x000e220000000c00 */
[--C-:B------:R-:W-:Y:S02]  /*d1f0*/  SHF.R.U64 R78, R6, 0x10, R7.reuse ;  /* 0x00000010064e7819 */ /* 0x100fe40000001207 */
[----:B------:R-:W-:Y:S01]  /*d200*/  IMAD R74, R13, 0x2, R2 ;  /* 0x000000020d4a7824 */ /* 0x000fe200078e0202 */
[----:B------:R-:W-:Y:S02]  /*d210*/  SHF.R.U32.HI R79, RZ, 0x10, R7 ;  /* 0x00000010ff4f7819 */ /* 0x000fe40000011607 */
[----:B------:R-:W-:Y:S02]  /*d220*/  SHF.R.U32.HI R85, RZ, 0x10, R27 ;  /* 0x00000010ff557819 */ /* 0x000fe4000001161b */
[----:B------:R-:W1:Y:S01]  /*d230*/  LDS.128 R12, [R74+0x10400] ;  /* 0x010400004a0c7984 */ /* 0x000e620000000c00 */
[----:B------:R-:W-:Y:S01]  /*d240*/  PRMT R75, R81, 0x5410, R75 ;  /* 0x00005410514b7816 */ /* 0x000fe2000000004b */
[----:B------:R-:W-:Y:S01]  /*d250*/  IMAD.U32 R81, R80, 0x10000, RZ ;  /* 0x0001000050517824 */ /* 0x000fe200078e00ff */
[----:B------:R-:W-:-:S02]  /*d260*/  PRMT R82, R53, 0x5432, R82 ;  /* 0x0000543235527816 */ /* 0x000fc40000000052 */
[----:B------:R-:W-:Y:S01]  /*d270*/  PRMT R85, R76, 0x5410, R85 ;  /* 0x000054104c557816 */ /* 0x000fe20000000055 */
[----:B------:R-:W-:Y:S01]  /*d280*/  IMAD.U32 R76, R75, 0x10000, RZ ;  /* 0x000100004b4c7824 */ /* 0x000fe200078e00ff */
[----:B------:R-:W-:Y:S01]  /*d290*/  PRMT R77, R83, 0x5410, R77 ;  /* 0x00005410534d7816 */ /* 0x000fe2000000004d */
[----:B------:R-:W-:Y:S01]  /*d2a0*/  IMAD.U32 R83, R82, 0x10000, RZ ;  /* 0x0001000052537824 */ /* 0x000fe200078e00ff */
[----:B------:R-:W-:Y:S02]  /*d2b0*/  PRMT R79, R86, 0x5410, R79 ;  /* 0x00005410564f7816 */ /* 0x000fe4000000004f */
[----:B------:R-:W-:Y:S02]  /*d2c0*/  SHF.R.U64 R84, R26, 0x10, R27 ;  /* 0x000000101a547819 */ /* 0x000fe4000000121b */
[----:B------:R-:W-:Y:S02]  /*d2d0*/  LOP3.LUT R80, R80, 0xffff0000, RZ, 0xc0, !PT ;  /* 0xffff000050507812 */ /* 0x000fe400078ec0ff */
[----:B------:R-:W-:-:S02]  /*d2e0*/  LOP3.LUT R75, R75, 0xffff0000, RZ, 0xc0, !PT ;  /* 0xffff00004b4b7812 */ /* 0x000fc400078ec0ff */
[----:B------:R-:W-:Y:S02]  /*d2f0*/  PRMT R84, R54, 0x5432, R84 ;  /* 0x0000543236547816 */ /* 0x000fe40000000054 */
[----:B------:R-:W-:Y:S02]  /*d300*/  PRMT R78, R55, 0x5432, R78 ;  /* 0x00005432374e7816 */ /* 0x000fe4000000004e */
[----:B------:R-:W-:Y:S01]  /*d310*/  LOP3.LUT R82, R82, 0xffff0000, RZ, 0xc0, !PT ;  /* 0xffff000052527812 */ /* 0x000fe200078ec0ff */
        /* <DEDUP_REMOVED lines=17> */
[----:B------:R-:W-:Y:S02]  /*d430*/  IMAD.U32 R27, R15, 0x10000, RZ ;  /* 0x000100000f1b7824 */ /* 0x000fe400078e00ff */
[----:B------:R-:W-:Y:S01]  /*d440*/  FFMA.FTZ R89, R4, R81, R89 ;  /* 0x0000005104597223 */ /* 0x000fe20000010059 */
[----:B------:R-:W-:Y:S02]  /*d450*/  IMAD.U32 R76, R85, 0x10000, RZ ;  /* 0x00010000554c7824 */ /* 0x000fe400078e00ff */
[-C--:B------:R-:W-:Y:S01]  /*d460*/  FMUL.FTZ R25, R25, R11.reuse ;  /* 0x0000000b19197220 */ /* 0x080fe20000410000 */
[----:B------:R-:W-:Y:S02]  /*d470*/  IMAD.U32 R4, R79, 0x10000, RZ ;  /* 0x000100004f047824 */ /* 0x000fe400078e00ff */
[C---:B------:R-:W-:Y:S01]  /*d480*/  FFMA.FTZ R91, R6.reuse, R11, -R91 ;  /* 0x0000000b065b7223 */ /* 0x040fe2000001085b */
[C---:B------:R-:W-:Y:S01]  /*d490*/  FMUL.FTZ R11, R27.reuse, R76 ;  /* 0x0000004c1b0b7220 */ /* 0x040fe20000410000 */
[----:B------:R-:W-:Y:S01]  /*d4a0*/  FFMA.FTZ R25, R6, R83, R25 ;  /* 0x0000005306197223 */ /* 0x000fe20000010019 */
[----:B------:R-:W-:Y:S01]  /*d4b0*/  FMUL.FTZ R81, R27, R4 ;  /* 0x000000041b517220 */ /* 0x000fe20000410000 */
[----:B------:R-:W-:-:S02]  /*d4c0*/  IMAD.U32 R26, R14, 0x10000, RZ ;  /* 0x000100000e1a7824 */ /* 0x000fc400078e00ff */
[----:B------:R-:W-:Y:S01]  /*d4d0*/  FFMA.FTZ R27, R24, R4, -R11 ;  /* 0x00000004181b7223 */ /* 0x000fe2000001080b */
[----:B------:R-:W-:Y:S01]  /*d4e0*/  FMUL.FTZ R4, R12, R80 ;  /* 0x000000500c047220 */ /* 0x000fe20000410000 */
[----:B------:R-:W-:Y:S01]  /*d4f0*/  FFMA.FTZ R81, R24, R76, R81 ;  /* 0x0000004c18517223 */ /* 0x000fe20000010051 */
[-C--:B------:R-:W-:Y:S01]  /*d500*/  FMUL.FTZ R24, R12, R75.reuse ;  /* 0x0000004b0c187220 */ /* 0x080fe20000410000 */
[----:B------:R-:W-:Y:S01]  /*d510*/  LOP3.LUT R77, R77, 0xffff0000, RZ, 0xc0, !PT ;  /* 0xffff00004d4d7812 */ /* 0x000fe200078ec0ff */
[----:B------:R-:W-:Y:S02]  /*d520*/  IMAD.U32 R6, R84, 0x10000, RZ ;  /* 0x0001000054067824 */ /* 0x000fe400078e00ff */
[C---:B------:R-:W-:Y:S01]  /*d530*/  FFMA.FTZ R12, R5.reuse, R75, -R4 ;  /* 0x0000004b050c7223 */ /* 0x040fe20000010804 */
[----:B------:R-:W-:Y:S02]  /*d540*/  IMAD.U32 R4, R78, 0x10000, RZ ;  /* 0x000100004e047824 */ /* 0x000fe400078e00ff */
[----:B------:R-:W-:Y:S01]  /*d550*/  FFMA.FTZ R24, R5, R80, R24 ;  /* 0x0000005005187223 */ /* 0x000fe20000010018 */
[----:B------:R-:W-:Y:S01]  /*d560*/  LOP3.LUT R14, R14, 0xffff0000, RZ, 0xc0, !PT ;  /* 0xffff00000e0e7812 */ /* 0x000fe200078ec0ff */
[C---:B------:R-:W-:Y:S01]  /*d570*/  FMUL.FTZ R11, R13.reuse, R82 ;  /* 0x000000520d0b7220 */ /* 0x040fe20000410000 */
[----:B------:R-:W-:Y:S01]  /*d580*/  FMUL.FTZ R80, R26, R6 ;  /* 0x000000061a507220 */ /* 0x000fe20000410000 */
[----:B------:R-:W-:Y:S01]  /*d590*/  LOP3.LUT R84, R84, 0xffff0000, RZ, 0xc0, !PT ;  /* 0xffff000054547812 */ /* 0x000fe200078ec0ff */
[----:B------:R-:W-:Y:S01]  /*d5a0*/  FMUL.FTZ R13, R13, R77 ;  /* 0x0000004d0d0d7220 */ /* 0x000fe20000410000 */
[----:B------:R-:W-:Y:S01]  /*d5b0*/  LOP3.LUT R15, R15, 0xffff0000, RZ, 0xc0, !PT ;  /* 0xffff00000f0f7812 */ /* 0x000fe200078ec0ff */
[-C--:B------:R-:W-:Y:S01]  /*d5c0*/  FMUL.FTZ R26, R26, R4.reuse ;  /* 0x000000041a1a7220 */ /* 0x080fe20000410000 */
[----:B------:R-:W-:Y:S01]  /*d5d0*/  LOP3.LUT R78, R78, 0xffff0000, RZ, 0xc0, !PT ;  /* 0xffff00004e4e7812 */ /* 0x000fe200078ec0ff */
[----:B------:R-:W-:Y:S01]  /*d5e0*/  FFMA.FTZ R80, R7, R4, -R80 ;  /* 0x0000000407507223 */ /* 0x000fe20000010850 */
[----:B------:R-:W-:Y:S01]  /*d5f0*/  LOP3.LUT R85, R85, 0xffff0000, RZ, 0xc0, !PT ;  /* 0xffff000055557812 */ /* 0x000fe200078ec0ff */
[----:B------:R-:W-:Y:S01]  /*d600*/  FFMA.FTZ R82, R8, R82, R13 ;  /* 0x0000005208527223 */ /* 0x000fe2000001000d */
[----:B------:R-:W-:Y:S01]  /*d610*/  LOP3.LUT R79, R79, 0xffff0000, RZ, 0xc0, !PT ;  /* 0xffff00004f4f7812 */ /* 0x000fe200078ec0ff */
[C---:B------:R-:W-:Y:S01]  /*d620*/  FMUL.FTZ R4, R14.reuse, R84 ;  /* 0x000000540e047220 */ /* 0x040fe20000410000 */
[----:B------:R-:W-:Y:S01]  /*d630*/  FFMA.FTZ R26, R7, R6, R26 ;  /* 0x00000006071a7223 */ /* 0x000fe2000001001a */
[-C--:B------:R-:W-:Y:S01]  /*d640*/  FMUL.FTZ R5, R14, R78.reuse ;  /* 0x0000004e0e057220 */ /* 0x080fe20000410000 */
[C---:B------:R-:W-:Y:S01]  /*d650*/  FMUL.FTZ R13, R15.reuse, R85 ;  /* 0x000000550f0d7220 */ /* 0x040fe20000410000 */
[----:B------:R-:W-:Y:S01]  /*d660*/  FMUL.FTZ R6, R15, R79 ;  /* 0x0000004f0f067220 */ /* 0x000fe20000410000 */
[----:B------:R-:W-:Y:S01]  /*d670*/  FFMA.FTZ R76, R8, R77, -R11 ;  /* 0x0000004d084c7223 */ /* 0x000fe2000001080b */
        /* <DEDUP_REMOVED lines=8> */
[----:B------:R-:W-:Y:S02]  /*d700*/  F2FP.BF16.F32.PACK_AB R7, R14, R27 ;  /* 0x0000001b0e07723e */ /* 0x000fe400000010ff */
[----:B------:R-:W-:Y:S02]  /*d710*/  F2FP.BF16.F32.PACK_AB R8, R24, R89 ;  /* 0x000000591808723e */ /* 0x000fe400000010ff */
[----:B------:R-:W-:Y:S01]  /*d720*/  F2FP.BF16.F32.PACK_AB R9, R82, R25 ;  /* 0x000000195209723e */ /* 0x000fe200000010ff */
[----:B------:R1:W-:Y:S01]  /*d730*/  STS.128 [R213], R4 ;  /* 0x00000004d5007388 */ /* 0x0003e20000000c00 */
[----:B------:R-:W-:-:S05]  /*d740*/  F2FP.BF16.F32.PACK_AB R11, R78, R81 ;  /* 0x000000514e0b723e */ /* 0x000fca00000010ff */
[----:B------:R1:W-:Y:S02]  /*d750*/  STS.128 [R74+0x10400], R8 ;  /* 0x010400084a007388 */ /* 0x0003e40000000c00 */
.L_x_1499:
[----:B------:R-:W-:Y:S05]  /*d760*/  BSYNC B1 ;  /* 0x0000000000017941 */ /* 0x000fea0003800000 */
.L_x_1498:
[----:B------:R-:W-:Y:S04]  /*d770*/  BSSY B1, `(.L_x_1500) ;  /* 0x0000068000017945 */ /* 0x000fe80003800000 */
[----:B------:R-:W-:Y:S05]  /*d780*/  @P2 BRA `(.L_x_1501) ;  /* 0x0000000400982947 */ /* 0x000fea0003800000 */
[----:B-1----:R-:W-:Y:S02]  /*d790*/  LEA.HI R4, R21, R219, RZ, 0x1d ;  /* 0x000000db15047211 */ /* 0x002fe400078fe8ff */
[----:B------:R-:W-:Y:S02]  /*d7a0*/  SHF.R.U64 R26, R28, 0x10, R29 ;  /* 0x000000101c1a7819 */ /* 0x000fe4000000121d */
[----:B------:R-:W-:Y:S01]  /*d7b0*/  SHF.R.S32.HI R7, RZ, 0x1f, R4 ;  /* 0x0000001fff077819 */ /* 0x000fe20000011404 */
[----:B------:R-:W-:Y:S01]  /*d7c0*/  IMAD.SHL.U32 R5, R4, 0x8, RZ ;  /* 0x0000000804057824 */ /* 0x000fe200078e00ff */
[----:B------:R-:W-:Y:S02]  /*d7d0*/  SHF.R.U64 R24, R32, 0x10, R33 ;  /* 0x0000001020187819 */ /* 0x000fe40000001221 */
[----:B------:R-:W-:Y:S02]  /*d7e0*/  LEA.HI R7, R7, R4, RZ, 0x3 ;  /* 0x0000000407077211 */ /* 0x000fe400078f18ff */
[----:B------:R-:W-:-:S02]  /*d7f0*/  LOP3.LUT R4, R202, 0x38, R5, 0xf8, !PT ;  /* 0x00000038ca047812 */ /* 0x000fc400078ef805 */
[----:B------:R-:W-:Y:S01]  /*d800*/  SHF.R.U32.HI R33, RZ, 0x10, R33 ;  /* 0x00000010ff217819 */ /* 0x000fe20000011621 */
[----:B------:R-:W-:Y:S01]  /*d810*/  IMAD.SHL.U32 R7, R7, 0x400, RZ ;  /* 0x0000040007077824 */ /* 0x000fe200078e00ff */
[----:B------:R-:W-:Y:S02]  /*d820*/  LOP3.LUT R5, R4, R209, RZ, 0x3c, !PT ;  /* 0x000000d104057212 */ /* 0x000fe400078e3cff */
[--C-:B------:R-:W-:Y:S02]  /*d830*/  SHF.R.U64 R13, R30, 0x10, R31.reuse ;  /* 0x000000101e0d7819 */ /* 0x100fe4000000121f */
[----:B------:R-:W-:Y:S02]  /*d840*/  LOP3.LUT R7, R7, 0x7fffe000, RZ, 0xc0, !PT ;  /* 0x7fffe00007077812 */ /* 0x000fe400078ec0ff */
[----:B------:R-:W-:Y:S02]  /*d850*/  SHF.R.U32.HI R30, RZ, 0x10, R31 ;  /* 0x00000010ff1e7819 */ /* 0x000fe4000001161f */
[----:B0-----:R-:W-:-:S02]  /*d860*/  IADD3 R9, R5, R7, R210 ;  /* 0x0000000705097210 */ /* 0x001fc40007ffe0d2 */
[----:B------:R-:W0:Y:S01]  /*d870*/  LDS.128 R4, [R226] ;  /* 0x00000000e2047984 */ /* 0x000e220000000c00 */
[----:B------:R-:W-:Y:S02]  /*d880*/  PRMT R73, R73, 0x5410, R26 ;  /* 0x0000541049497816 */ /* 0x000fe4000000001a */
[----:B------:R-:W-:Y:S01]  /*d890*/  IMAD R12, R9, 0x2, R2 ;  /* 0x00000002090c7824 */ /* 0x000fe200078e0202 */
[----:B------:R-:W-:Y:S02]  /*d8a0*/  PRMT R69, R69, 0x5410, R24 ;  /* 0x0000541045457816 */ /* 0x000fe40000000018 */
[----:B------:R-:W-:Y:S02]  /*d8b0*/  SHF.R.U32.HI R29, RZ, 0x10, R29 ;  /* 0x00000010ff1d7819 */ /* 0x000fe4000001161d */
[----:B------:R-:W1:Y:S01]  /*d8c0*/  LDS.128 R8, [R12+0x10400] ;  /* 0x010400000c087984 */ /* 0x000e620000000c00 */
[----:B------:R-:W-:Y:S01]  /*d8d0*/  SHF.R.U64 R14, R34, 0x10, R35 ;  /* 0x00000010220e7819 */ /* 0x000fe20000001223 */
[----:B------:R-:W-:Y:S01]  /*d8e0*/  IMAD.U32 R32, R69, 0x10000, RZ ;  /* 0x0001000045207824 */ /* 0x000fe200078e00ff */
[----:B------:R-:W-:-:S02]  /*d8f0*/  PRMT R68, R68, 0x5410, R33 ;  /* 0x0000541044447816 */ /* 0x000fc40000000021 */
[----:B------:R-:W-:Y:S02]  /*d900*/  SHF.R.U32.HI R35, RZ, 0x10, R35 ;  /* 0x00000010ff237819 */ /* 0x000fe40000011623 */
[----:B------:R-:W-:Y:S01]  /*d910*/  PRMT R71, R71, 0x5410, R30 ;  /* 0x0000541047477816 */ /* 0x000fe2000000001e */
[----:B------:R-:W-:Y:S01]  /*d920*/  IMAD.U32 R30, R73, 0x10000, RZ ;  /* 0x00010000491e7824 */ /* 0x000fe200078e00ff */
[----:B------:R-:W-:Y:S01]  /*d930*/  PRMT R72, R72, 0x5410, R29 ;  /* 0x0000541048487816 */ /* 0x000fe2000000001d */
[----:B------:R-:W-:Y:S01]  /*d940*/  IMAD.U32 R29, R68, 0x10000, RZ ;  /* 0x00010000441d7824 */ /* 0x000fe200078e00ff */
[----:B------:R-:W-:Y:S02]  /*d950*/  PRMT R66, R66, 0x5410, R35 ;  /* 0x0000541042427816 */ /* 0x000fe40000000023 */
[----:B------:R-:W-:Y:S02]  /*d960*/  PRMT R70, R70, 0x5410, R13 ;  /* 0x0000541046467816 */ /* 0x000fe4000000000d */
[----:B------:R-:W-:Y:S01]  /*d970*/  PRMT R67, R67, 0x5410, R14 ;  /* 0x0000541043437816 */ /* 0x000fe2000000000e */
[----:B------:R-:W-:Y:S01]  /*d980*/  IMAD.U32 R31, R66, 0x10000, RZ ;  /* 0x00010000421f7824 */ /* 0x000fe200078e00ff */
[----:B------:R-:W-:-:S02]  /*d990*/  LOP3.LUT R69, R69, 0xffff0000, RZ, 0xc0, !PT ;  /* 0xffff000045457812 */ /* 0x000fc400078ec0ff */
[----:B------:R-:W-:Y:S02]  /*d9a0*/  LOP3.LUT R73, R73, 0xffff0000, RZ, 0xc0, !PT ;  /* 0xffff000049497812 */ /* 0x000fe400078ec0ff */
        /* <DEDUP_REMOVED lines=17> */
[C---:B------:R-:W-:Y:S01]  /*dac0*/  FMUL.FTZ R33, R26.reuse, R29 ;  /* 0x0000001d1a217220 */ /* 0x040fe20000410000 */
[----:B------:R-:W-:Y:S02]  /*dad0*/  IMAD.U32 R28, R11, 0x10000, RZ ;  /* 0x000100000b1c7824 */ /* 0x000fe400078e00ff */
[C---:B------:R-:W-:Y:S01]  /*dae0*/  FFMA.FTZ R34, R13.reuse, R30, -R34 ;  /* 0x0000001e0d227223 */ /* 0x040fe20000010822 */
[----:B------:R-:W-:Y:S01]  /*daf0*/  FFMA.FTZ R74, R13, R32, R74 ;  /* 0x000000200d4a7223 */ /* 0x000fe2000001004a */
[-C--:B------:R-:W-:Y:S01]  /*db00*/  FMUL.FTZ R35, R26, R25.reuse ;  /* 0x000000191a237220 */ /* 0x080fe20000410000 */
[----:B------:R-:W-:Y:S01]  /*db10*/  FFMA.FTZ R33, R14, R25, -R33 ;  /* 0x000000190e217223 */ /* 0x000fe20000010821 */
[----:B------:R-:W-:Y:S02]  /*db20*/  IMAD.U32 R13, R71, 0x10000, RZ ;  /* 0x00010000470d7824 */ /* 0x000fe400078e00ff */
[----:B------:R-:W-:Y:S01]  /*db30*/  FMUL.FTZ R25, R28, R31 ;  /* 0x0000001f1c197220 */ /* 0x000fe20000410000 */
[----:B------:R-:W-:Y:S01]  /*db40*/  FFMA.FTZ R35, R14, R29, R35 ;  /* 0x0000001d0e237223 */ /* 0x000fe20000010023 */
[----:B------:R-:W-:Y:S01]  /*db50*/  LOP3.LUT R72, R72, 0xffff0000, RZ, 0xc0, !PT ;  /* 0xffff000048487812 */ /* 0x000fe200078ec0ff */
[-C--:B------:R-:W-:Y:S01]  /*db60*/  FMUL.FTZ R28, R28, R13.reuse ;  /* 0x0000000d1c1c7220 */ /* 0x080fe20000410000 */
[----:B------:R-:W-:Y:S01]  /*db70*/  FFMA.FTZ R29, R24, R13, -R25 ;  /* 0x0000000d181d7223 */ /* 0x000fe20000010819 */
[C---:B------:R-:W-:Y:S01]  /*db80*/  FMUL.FTZ R13, R8.reuse, R69 ;  /* 0x00000045080d7220 */ /* 0x040fe20000410000 */
[----:B------:R-:W-:Y:S01]  /*db90*/  FMUL.FTZ R25, R8, R73 ;  /* 0x0000004908197220 */ /* 0x000fe20000410000 */
[----:B------:R-:W-:-:S02]  /*dba0*/  IMAD.U32 R27, R10, 0x10000, RZ ;  /* 0x000100000a1b7824 */ /* 0x000fc400078e00ff */
[----:B------:R-:W-:Y:S01]  /*dbb0*/  FFMA.FTZ R31, R24, R31, R28 ;  /* 0x0000001f181f7223 */ /* 0x000fe2000001001c */
[----:B------:R-:W-:Y:S02]  /*dbc0*/  IMAD.U32 R14, R67, 0x10000, RZ ;  /* 0x00010000430e7824 */ /* 0x000fe400078e00ff */
[C---:B------:R-:W-:Y:S01]  /*dbd0*/  FFMA.FTZ R13, R4.reuse, R73, -R13 ;  /* 0x00000049040d7223 */ /* 0x040fe2000001080d */
[C---:B------:R-:W-:Y:S01]  /*dbe0*/  FMUL.FTZ R24, R9.reuse, R68 ;  /* 0x0000004409187220 */ /* 0x040fe20000410000 */
[----:B------:R-:W-:Y:S01]  /*dbf0*/  FFMA.FTZ R25, R4, R69, R25 ;  /* 0x0000004504197223 */ /* 0x000fe20000010019 */
[----:B------:R-:W-:Y:S02]  /*dc00*/  IMAD.U32 R8, R70, 0x10000, RZ ;  /* 0x0001000046087824 */ /* 0x000fe400078e00ff */
[----:B------:R-:W-:Y:S01]  /*dc10*/  FMUL.FTZ R9, R9, R72 ;  /* 0x0000004809097220 */ /* 0x000fe20000410000 */
[----:B------:R-:W-:Y:S01]  /*dc20*/  FMUL.FTZ R4, R27, R14 ;  /* 0x0000000e1b047220 */ /* 0x000fe20000410000 */
[----:B------:R-:W-:Y:S01]  /*dc30*/  LOP3.LUT R10, R10, 0xffff0000, RZ, 0xc0, !PT ;  /* 0xffff00000a0a7812 */ /* 0x000fe200078ec0ff */
[----:B------:R-:W-:Y:S01]  /*dc40*/  FFMA.FTZ R24, R5, R72, -R24 ;  /* 0x0000004805187223 */ /* 0x000fe20000010818 */
[----:B------:R-:W-:Y:S01]  /*dc50*/  LOP3.LUT R11, R11, 0xffff0000, RZ, 0xc0, !PT ;  /* 0xffff00000b0b7812 */ /* 0x000fe200078ec0ff */
[----:B------:R-:W-:Y:S01]  /*dc60*/  FFMA.FTZ R68, R5, R68, R9 ;  /* 0x0000004405447223 */ /* 0x000fe20000010009 */
[-C--:B------:R-:W-:Y:S01]  /*dc70*/  FFMA.FTZ R26, R15, R8.reuse, -R4 ;  /* 0x000000080f1a7223 */ /* 0x080fe20000010804 */
[----:B------:R-:W-:Y:S01]  /*dc80*/  LOP3.LUT R67, R67, 0xffff0000, RZ, 0xc0, !PT ;  /* 0xffff000043437812 */ /* 0x000fe200078ec0ff */
[----:B------:R-:W-:Y:S01]  /*dc90*/  FMUL.FTZ R28, R27, R8 ;  /* 0x000000081b1c7220 */ /* 0x000fe20000410000 */
[----:B------:R-:W-:Y:S01]  /*dca0*/  LOP3.LUT R5, R70, 0xffff0000, RZ, 0xc0, !PT ;  /* 0xffff000046057812 */ /* 0x000fe200078ec0ff */
[----:B------:R-:W-:Y:S01]  /*dcb0*/  FMUL.FTZ R8, R11, R66 ;  /* 0x000000420b087220 */ /* 0x000fe20000410000 */
[----:B------:R-:W-:Y:S01]  /*dcc0*/  LOP3.LUT R4, R71, 0xffff0000, RZ, 0xc0, !PT ;  /* 0xffff000047047812 */ /* 0x000fe200078ec0ff */
[----:B------:R-:W-:Y:S01]  /*dcd0*/  FFMA.FTZ R28, R15, R14, R28 ;  /* 0x0000000e0f1c7223 */ /* 0x000fe2000001001c */
[C---:B------:R-:W-:Y:S01]  /*dce0*/  FMUL.FTZ R9, R10.reuse, R67 ;  /* 0x000000430a097220 */ /* 0x040fe20000410000 */
[----:B------:R-:W-:-:S02]  /*dcf0*/  FMUL.FTZ R10, R10, R5 ;  /* 0x000000050a0a7220 */ /* 0x000fc40000410000 */
[-C--:B------:R-:W-:Y:S01]  /*dd00*/  FMUL.FTZ R15, R11, R4.reuse ;  /* 0x000000040b0f7220 */ /* 0x080fe20000410000 */
[C---:B------:R-:W-:Y:S01]  /*dd10*/  FFMA.FTZ R11, R6.reuse, R5, -R9 ;  /* 0x00000005060b7223 */ /* 0x040fe20000010809 */
[C---:B------:R-:W-:Y:S01]  /*dd20*/  FFMA.FTZ R14, R7.reuse, R4, -R8 ;  /* 0x00000004070e7223 */ /* 0x040fe20000010808 */
[----:B------:R-:W-:Y:S01]  /*dd30*/  FFMA.FTZ R67, R6, R67, R10 ;  /* 0x0000004306437223 */ /* 0x000fe2000001000a */
[----:B------:R-:W-:Y:S01]  /*dd40*/  FFMA.FTZ R66, R7, R66, R15 ;  /* 0x0000004207427223 */ /* 0x000fe2000001000f */
[----:B------:R-:W-:Y:S02]  /*dd50*/  F2FP.BF16.F32.PACK_AB R4, R13, R34 ;  /* 0x000000220d04723e */ /* 0x000fe400000010ff */
[----:B------:R-:W-:Y:S02]  /*dd60*/  F2FP.BF16.F32.PACK_AB R5, R24, R33 ;  /* 0x000000211805723e */ /* 0x000fe400000010ff */
[----:B------:R-:W-:Y:S02]  /*dd70*/  F2FP.BF16.F32.PACK_AB R6, R11, R26 ;  /* 0x0000001a0b06723e */ /* 0x000fe400000010ff */
[----:B------:R-:W-:-:S02]  /*dd80*/  F2FP.BF16.F32.PACK_AB R7, R14, R29 ;  /* 0x0000001d0e07723e */ /* 0x000fc400000010ff */
[----:B------:R-:W-:Y:S02]  /*dd90*/  F2FP.BF16.F32.PACK_AB R8, R25, R74 ;  /* 0x0000004a1908723e */ /* 0x000fe400000010ff */
[----:B------:R-:W-:Y:S01]  /*dda0*/  F2FP.BF16.F32.PACK_AB R9, R68, R35 ;  /* 0x000000234409723e */ /* 0x000fe200000010ff */
[----:B------:R2:W-:Y:S01]  /*ddb0*/  STS.128 [R226], R4 ;  /* 0x00000004e2007388 */ /* 0x0005e20000000c00 */
[----:B------:R-:W-:Y:S02]  /*ddc0*/  F2FP.BF16.F32.PACK_AB R10, R67, R28 ;  /* 0x0000001c430a723e */ /* 0x000fe400000010ff */
[----:B------:R-:W-:-:S05]  /*ddd0*/  F2FP.BF16.F32.PACK_AB R11, R66, R31 ;  /* 0x0000001f420b723e */ /* 0x000fca00000010ff */
[----:B------:R2:W-:Y:S02]  /*dde0*/  STS.128 [R12+0x10400], R8 ;  /* 0x010400080c007388 */ /* 0x0005e40000000c00 */
.L_x_1501:
[----:B------:R-:W-:Y:S05]  /*ddf0*/  BSYNC B1 ;  /* 0x0000000000017941 */ /* 0x000fea0003800000 */
.L_x_1500:
[----:B------:R-:W-:Y:S04]  /*de00*/  BSSY B1, `(.L_x_1502) ;  /* 0x0000068000017945 */ /* 0x000fe80003800000 */
[----:B------:R-:W-:Y:S05]  /*de10*/  @P3 BRA `(.L_x_1503) ;  /* 0x0000000400983947 */ /* 0x000fea0003800000 */
[----:B-12---:R-:W-:Y:S02]  /*de20*/  LEA.HI R4, R21, R219, RZ, 0x1d ;  /* 0x000000db15047211 */ /* 0x006fe400078fe8ff */
[----:B------:R-:W-:Y:S02]  /*de30*/  SHF.R.U64 R27, R36, 0x10, R37 ;  /* 0x00000010241b7819 */ /* 0x000fe40000001225 */
[----:B------:R-:W-:Y:S01]  /*de40*/  SHF.R.S32.HI R5, RZ, 0x1f, R4 ;  /* 0x0000001fff057819 */ /* 0x000fe20000011404 */
[----:B------:R-:W-:Y:S01]  /*de50*/  IMAD.SHL.U32 R6, R4, 0x8, RZ ;  /* 0x0000000804067824 */ /* 0x000fe200078e00ff */
[----:B------:R-:W-:Y:S02]  /*de60*/  SHF.R.U64 R15, R40, 0x10, R41 ;  /* 0x00000010280f7819 */ /* 0x000fe40000001229 */
[----:B------:R-:W-:Y:S02]  /*de70*/  LEA.HI R5, R5, R4, RZ, 0x3 ;  /* 0x0000000405057211 */ /* 0x000fe400078f18ff */
[----:B------:R-:W-:-:S02]  /*de80*/  LOP3.LUT R4, R201, 0x38, R6, 0xf8, !PT ;  /* 0x00000038c9047812 */ /* 0x000fc400078ef806 */
[----:B------:R-:W-:Y:S01]  /*de90*/  SHF.R.U64 R25, R38, 0x10, R39 ;  /* 0x0000001026197819 */ /* 0x000fe20000001227 */
[----:B------:R-:W-:Y:S01]  /*dea0*/  IMAD.SHL.U32 R6, R5, 0x400, RZ ;  /* 0x0000040005067824 */ /* 0x000fe200078e00ff */
[----:B------:R-:W-:Y:S02]  /*deb0*/  LOP3.LUT R5, R4, R207, RZ, 0x3c, !PT ;  /* 0x000000cf04057212 */ /* 0x000fe400078e3cff */
[----:B------:R-:W-:Y:S02]  /*dec0*/  PRMT R58, R58, 0x5410, R27 ;  /* 0x000054103a3a7816 */ /* 0x000fe4000000001b */
[----:B------:R-:W-:Y:S02]  /*ded0*/  LOP3.LUT R6, R6, 0x7fffe000, RZ, 0xc0, !PT ;  /* 0x7fffe00006067812 */ /* 0x000fe400078ec0ff */
[----:B------:R-:W-:Y:S01]  /*dee0*/  PRMT R62, R62, 0x5410, R15 ;  /* 0x000054103e3e7816 */ /* 0x000fe2000000000f */
[----:B------:R-:W-:Y:S01]  /*def0*/  IMAD.U32 R30, R58, 0x10000, RZ ;  /* 0x000100003a1e7824 */ /* 0x000fe200078e00ff */
[----:B0-----:R-:W-:-:S02]  /*df00*/  IADD3 R9, R5, R6, R208 ;  /* 0x0000000605097210 */ /* 0x001fc40007ffe0d0 */
[----:B------:R-:W0:Y:S01]  /*df10*/  LDS.128 R4, [R225] ;  /* 0x00000000e1047984 */ /* 0x000e220000000c00 */
[----:B------:R-:W-:Y:S01]  /*df20*/  SHF.R.U64 R13, R42, 0x10, R43 ;  /* 0x000000102a0d7819 */ /* 0x000fe2000000122b */
[----:B------:R-:W-:Y:S01]  /*df30*/  IMAD.U32 R32, R62, 0x10000, RZ ;  /* 0x000100003e207824 */ /* 0x000fe200078e00ff */
[----:B------:R-:W-:Y:S01]  /*df40*/  SHF.R.U32.HI R40, RZ, 0x10, R41 ;  /* 0x00000010ff287819 */ /* 0x000fe20000011629 */
[----:B------:R-:W-:Y:S01]  /*df50*/  IMAD R12, R9, 0x2, R2 ;  /* 0x00000002090c7824 */ /* 0x000fe200078e0202 */
[----:B------:R-:W-:Y:S02]  /*df60*/  SHF.R.U32.HI R42, RZ, 0x10, R43 ;  /* 0x00000010ff2a7819 */ /* 0x000fe4000001162b */
[----:B------:R-:W-:Y:S02]  /*df70*/  SHF.R.U32.HI R36, RZ, 0x10, R37 ;  /* 0x00000010ff247819 */ /* 0x000fe40000011625 */
[----:B------:R-:W1:Y:S01]  /*df80*/  LDS.128 R8, [R12+0x10400] ;  /* 0x010400000c087984 */ /* 0x000e620000000c00 */
[----:B------:R-:W-:-:S02]  /*df90*/  PRMT R60, R60, 0x5410, R25 ;  /* 0x000054103c3c7816 */ /* 0x000fc40000000019 */
[----:B------:R-:W-:Y:S02]  /*dfa0*/  SHF.R.U32.HI R38, RZ, 0x10, R39 ;  /* 0x00000010ff267819 */ /* 0x000fe40000011627 */
[----:B------:R-:W-:Y:S02]  /*dfb0*/  PRMT R63, R63, 0x5410, R40 ;  /* 0x000054103f3f7816 */ /* 0x000fe40000000028 */
[----:B------:R-:W-:Y:S02]  /*dfc0*/  PRMT R65, R65, 0x5410, R42 ;  /* 0x0000541041417816 */ /* 0x000fe4000000002a */
[----:B------:R-:W-:Y:S01]  /*dfd0*/  PRMT R59, R59, 0x5410, R36 ;  /* 0x000054103b3b7816 */ /* 0x000fe20000000024 */
[----:B------:R-:W-:Y:S01]  /*dfe0*/  IMAD.U32 R29, R63, 0x10000, RZ ;  /* 0x000100003f1d7824 */ /* 0x000fe200078e00ff */
[----:B------:R-:W-:Y:S01]  /*dff0*/  PRMT R64, R64, 0x5410, R13 ;  /* 0x0000541040407816 */ /* 0x000fe2000000000d */
[----:B------:R-:W-:Y:S01]  /*e000*/  IMAD.U32 R31, R65, 0x10000, RZ ;  /* 0x00010000411f7824 */ /* 0x000fe200078e00ff */
[----:B------:R-:W-:Y:S01]  /*e010*/  PRMT R61, R61, 0x5410, R38 ;  /* 0x000054103d3d7816 */ /* 0x000fe20000000026 */
        /* <DEDUP_REMOVED lines=18> */
[----:B------:R-:W-:Y:S02]  /*e140*/  IMAD.U32 R13, R61, 0x10000, RZ ;  /* 0x000100003d0d7824 */ /* 0x000fe400078e00ff */
[C---:B------:R-:W-:Y:S01]  /*e150*/  FMUL.FTZ R37, R28.reuse, R31 ;  /* 0x0000001f1c257220 */ /* 0x040fe20000410000 */
[----:B------:R-:W-:Y:S01]  /*e160*/  IMAD.U32 R25, R59, 0x10000, RZ ;  /* 0x000100003b197824 */ /* 0x000fe200078e00ff */
[----:B------:R-:W-:Y:S01]  /*e170*/  LOP3.LUT R11, R11, 0xffff0000, RZ, 0xc0, !PT ;  /* 0xffff00000b0b7812 */ /* 0x000fe200078ec0ff */
[-C--:B------:R-:W-:Y:S01]  /*e180*/  FMUL.FTZ R28, R28, R13.reuse ;  /* 0x0000000d1c1c7220 */ /* 0x080fe20000410000 */
[----:B------:R-:W-:Y:S01]  /*e190*/  FFMA.FTZ R37, R24, R13, -R37 ;  /* 0x0000000d18257223 */ /* 0x000fe20000010825 */
[-C--:B------:R-:W-:Y:S01]  /*e1a0*/  FMUL.FTZ R35, R26, R25.reuse ;  /* 0x000000191a237220 */ /* 0x080fe20000410000 */
[----:B------:R-:W-:Y:S01]  /*e1b0*/  FFMA.FTZ R33, R14, R25, -R33 ;  /* 0x000000190e217223 */ /* 0x000fe20000010821 */
[----:B------:R-:W-:Y:S01]  /*e1c0*/  LOP3.LUT R25, R62, 0xffff0000, RZ, 0xc0, !PT ;  /* 0xffff00003e197812 */ /* 0x000fe200078ec0ff */
[----:B------:R-:W-:Y:S01]  /*e1d0*/  FFMA.FTZ R30, R24, R31, R28 ;  /* 0x0000001f181e7223 */ /* 0x000fe2000001001c */
[----:B------:R-:W-:Y:S01]  /*e1e0*/  LOP3.LUT R13, R58, 0xffff0000, RZ, 0xc0, !PT ;  /* 0xffff00003a0d7812 */ /* 0x000fe200078ec0ff */
[----:B------:R-:W-:Y:S01]  /*e1f0*/  FFMA.FTZ R35, R14, R29, R35 ;  /* 0x0000001d0e237223 */ /* 0x000fe20000010023 */
[----:B------:R-:W-:Y:S01]  /*e200*/  LOP3.LUT R24, R63, 0xffff0000, RZ, 0xc0, !PT ;  /* 0xffff00003f187812 */ /* 0x000fe200078ec0ff */
[C---:B------:R-:W-:Y:S01]  /*e210*/  FMUL.FTZ R29, R8.reuse, R25 ;  /* 0x00000019081d7220 */ /* 0x040fe20000410000 */
[----:B------:R-:W-:Y:S01]  /*e220*/  LOP3.LUT R14, R59, 0xffff0000, RZ, 0xc0, !PT ;  /* 0xffff00003b0e7812 */ /* 0x000fe200078ec0ff */
[----:B------:R-:W-:Y:S01]  /*e230*/  FMUL.FTZ R31, R8, R13 ;  /* 0x0000000d081f7220 */ /* 0x000fe20000410000 */
[----:B------:R-:W-:-:S02]  /*e240*/  IMAD.U32 R27, R10, 0x10000, RZ ;  /* 0x000100000a1b7824 */ /* 0x000fc400078e00ff */
[C---:B------:R-:W-:Y:S01]  /*e250*/  FMUL.FTZ R28, R9.reuse, R24 ;  /* 0x00000018091c7220 */ /* 0x040fe20000410000 */
[----:B------:R-:W-:Y:S02]  /*e260*/  IMAD.U32 R26, R64, 0x10000, RZ ;  /* 0x00010000401a7824 */ /* 0x000fe400078e00ff */
[C---:B------:R-:W-:Y:S01]  /*e270*/  FFMA.FTZ R29, R4.reuse, R13, -R29 ;  /* 0x0000000d041d7223 */ /* 0x040fe2000001081d */
[----:B------:R-:W-:Y:S01]  /*e280*/  FMUL.FTZ R9, R9, R14 ;  /* 0x0000000e09097220 */ /* 0x000fe20000410000 */
[----:B------:R-:W-:Y:S01]  /*e290*/  FFMA.FTZ R31, R4, R25, R31 ;  /* 0x00000019041f7223 */ /* 0x000fe2000001001f */
[----:B------:R-:W-:Y:S02]  /*e2a0*/  IMAD.U32 R8, R60, 0x10000, RZ ;  /* 0x000100003c087824 */ /* 0x000fe400078e00ff */
[----:B------:R-:W-:Y:S01]  /*e2b0*/  FMUL.FTZ R4, R27, R26 ;  /* 0x0000001a1b047220 */ /* 0x000fe20000410000 */
[C---:B------:R-:W-:Y:S01]  /*e2c0*/  FFMA.FTZ R28, R5.reuse, R14, -R28 ;  /* 0x0000000e051c7223 */ /* 0x040fe2000001081c */
[----:B------:R-:W-:Y:S01]  /*e2d0*/  FFMA.FTZ R24, R5, R24, R9 ;  /* 0x0000001805187223 */ /* 0x000fe20000010009 */
[----:B------:R-:W-:Y:S01]  /*e2e0*/  LOP3.LUT R10, R10, 0xffff0000, RZ, 0xc0, !PT ;  /* 0xffff00000a0a7812 */ /* 0x000fe200078ec0ff */
[-C--:B------:R-:W-:Y:S01]  /*e2f0*/  FMUL.FTZ R14, R27, R8.reuse ;  /* 0x000000081b0e7220 */ /* 0x080fe20000410000 */
[----:B------:R-:W-:Y:S01]  /*e300*/  FFMA.FTZ R13, R15, R8, -R4 ;  /* 0x000000080f0d7223 */ /* 0x000fe20000010804 */
[----:B------:R-:W-:-:S02]  /*e310*/  LOP3.LUT R9, R64, 0xffff0000, RZ, 0xc0, !PT ;  /* 0xffff000040097812 */ /* 0x000fc400078ec0ff */
[----:B------:R-:W-:Y:S01]  /*e320*/  LOP3.LUT R5, R60, 0xffff0000, RZ, 0xc0, !PT ;  /* 0xffff00003c057812 */ /* 0x000fe200078ec0ff */
[----:B------:R-:W-:Y:S01]  /*e330*/  FFMA.FTZ R14, R15, R26, R14 ;  /* 0x0000001a0f0e7223 */ /* 0x000fe2000001000e */
[----:B------:R-:W-:Y:S01]  /*e340*/  LOP3.LUT R8, R65, 0xffff0000, RZ, 0xc0, !PT ;  /* 0xffff000041087812 */ /* 0x000fe200078ec0ff */
[C---:B------:R-:W-:Y:S01]  /*e350*/  FMUL.FTZ R15, R10.reuse, R9 ;  /* 0x000000090a0f7220 */ /* 0x040fe20000410000 */
[----:B------:R-:W-:Y:S01]  /*e360*/  LOP3.LUT R4, R61, 0xffff0000, RZ, 0xc0, !PT ;  /* 0xffff00003d047812 */ /* 0x000fe200078ec0ff */
[-C--:B------:R-:W-:Y:S02]  /*e370*/  FMUL.FTZ R26, R10, R5.reuse ;  /* 0x000000050a1a7220 */ /* 0x080fe40000410000 */
[C---:B------:R-:W-:Y:S01]  /*e380*/  FMUL.FTZ R32, R11.reuse, R8 ;  /* 0x000000080b207220 */ /* 0x040fe20000410000 */
[C---:B------:R-:W-:Y:S01]  /*e390*/  FFMA.FTZ R10, R6.reuse, R5, -R15 ;  /* 0x00000005060a7223 */ /* 0x040fe2000001080f */
[-C--:B------:R-:W-:Y:S01]  /*e3a0*/  FMUL.FTZ R25, R11, R4.reuse ;  /* 0x000000040b197220 */ /* 0x080fe20000410000 */
[----:B------:R-:W-:Y:S01]  /*e3b0*/  FFMA.FTZ R11, R6, R9, R26 ;  /* 0x00000009060b7223 */ /* 0x000fe2000001001a */
[----:B------:R-:W-:Y:S01]  /*e3c0*/  FFMA.FTZ R32, R7, R4, -R32 ;  /* 0x0000000407207223 */ /* 0x000fe20000010820 */
[----:B------:R-:W-:Y:S01]  /*e3d0*/  F2FP.BF16.F32.PACK_AB R4, R29, R34 ;  /* 0x000000221d04723e */ /* 0x000fe200000010ff */
        /* <DEDUP_REMOVED lines=10> */
.L_x_1503:
[----:B------:R-:W-:Y:S05]  /*e480*/  BSYNC B1 ;  /* 0x0000000000017941 */ /* 0x000fea0003800000 */
.L_x_1502:
[----:B--23--:R-:W-:Y:S02]  /*e490*/  PRMT R12, R12, 0x5410, R0 ;  /* 0x000054100c0c7816 */ /* 0x00cfe40000000000 */
[----:B------:R-:W-:Y:S01]  /*e4a0*/  PRMT R14, R14, 0x5410, R3 ;  /* 0x000054100e0e7816 */ /* 0x000fe20000000003 */
[----:B------:R-:W-:Y:S06]  /*e4b0*/  @P0 BRA `(.L_x_1477) ;  /* 0x0000000400980947 */ /* 0x000fec0003800000 */
[----:B------:R-:W-:Y:S01]  /*e4c0*/  LEA.HI R21, R21, R219, RZ, 0x1d ;  /* 0x000000db15157211 */ /* 0x000fe200078fe8ff */
[----:B-1----:R-:W1:Y:S01]  /*e4d0*/  LDS.128 R4, [R224] ;  /* 0x00000000e0047984 */ /* 0x002e620000000c00 */
        /* <DEDUP_REMOVED lines=13> */
[----:B------:R-:W-:-:S02]  /*e5b0*/  IADD3 R3, R3, R21, R206 ;  /* 0x0000001503037210 */ /* 0x000fc40007ffe0ce */
[----:B------:R-:W-:Y:S01]  /*e5c0*/  SHF.R.U32.HI R44, RZ, 0x10, R45 ;  /* 0x00000010ff2c7819 */ /* 0x000fe2000001162d */
[----:B------:R-:W-:Y:S01]  /*e5d0*/  IMAD.U32 R27, R56, 0x10000, RZ ;  /* 0x00010000381b7824 */ /* 0x000fe200078e00ff */
[----:B------:R-:W-:Y:S01]  /*e5e0*/  SHF.R.U32.HI R48, RZ, 0x10, R49 ;  /* 0x00000010ff307819 */ /* 0x000fe20000011631 */
[----:B------:R-:W-:Y:S01]  /*e5f0*/  IMAD R3, R3, 0x2, R2 ;  /* 0x0000000203037824 */ /* 0x000fe200078e0202 */
[----:B------:R-:W-:Y:S02]  /*e600*/  PRMT R54, R54, 0x5410, R15 ;  /* 0x0000541036367816 */ /* 0x000fe4000000000f */
[----:B------:R-:W-:Y:S02]  /*e610*/  SHF.R.U32.HI R30, RZ, 0x10, R51 ;  /* 0x00000010ff1e7819 */ /* 0x000fe40000011633 */
[----:B0-----:R-:W0:Y:S01]  /*e620*/  LDS.128 R8, [R3+0x10400] ;  /* 0x0104000003087984 */ /* 0x001e220000000c00 */
[----:B------:R-:W-:Y:S02]  /*e630*/  PRMT R53, R53, 0x5410, R44 ;  /* 0x0000541035357816 */ /* 0x000fe4000000002c */
[----:B------:R-:W-:-:S02]  /*e640*/  PRMT R57, R57, 0x5410, R48 ;  /* 0x0000541039397816 */ /* 0x000fc40000000030 */
[----:B------:R-:W-:Y:S02]  /*e650*/  SHF.R.U32.HI R46, RZ, 0x10, R47 ;  /* 0x00000010ff2e7819 */ /* 0x000fe4000001162f */
[----:B------:R-:W-:Y:S01]  /*e660*/  SHF.R.U64 R28, R50, 0x10, R51 ;  /* 0x00000010321c7819 */ /* 0x000fe20000001233 */
[----:B------:R-:W-:Y:S01]  /*e670*/  IMAD.U32 R29, R57, 0x10000, RZ ;  /* 0x00010000391d7824 */ /* 0x000fe200078e00ff */
[----:B------:R-:W-:Y:S01]  /*e680*/  PRMT R30, R14, 0x5432, R30 ;  /* 0x000054320e1e7816 */ /* 0x000fe2000000001e */
[----:B-1----:R-:W-:Y:S01]  /*e690*/  IMAD.U32 R0, R4, 0x10000, RZ ;  /* 0x0001000004007824 */ /* 0x002fe200078e00ff */
[----:B------:R-:W-:Y:S01]  /*e6a0*/  PRMT R55, R55, 0x5410, R46 ;  /* 0x0000541037377816 */ /* 0x000fe2000000002e */
[----:B------:R-:W-:Y:S01]  /*e6b0*/  IMAD.U32 R14, R7, 0x10000, RZ ;  /* 0x00010000070e7824 */ /* 0x000fe200078e00ff */
[----:B------:R-:W-:Y:S01]  /*e6c0*/  PRMT R28, R12, 0x5432, R28 ;  /* 0x000054320c1c7816 */ /* 0x000fe2000000001c */
[----:B------:R-:W-:Y:S01]  /*e6d0*/  IMAD.U32 R12, R5, 0x10000, RZ ;  /* 0x00010000050c7824 */ /* 0x000fe200078e00ff */
[----:B------:R-:W-:Y:S01]  /*e6e0*/  LOP3.LUT R25, R25, 0xffff0000, RZ, 0xc0, !PT ;  /* 0xffff000019197812 */ /* 0x000fe200078ec0ff */
        /* <DEDUP_REMOVED lines=19> */
[----:B------:R-:W-:Y:S01]  /*e820*/  FFMA.FTZ R35, R12, R15, -R35 ;  /* 0x0000000f0c237223 */ /* 0x000fe20000010823 */
[----:B------:R-:W-:Y:S01]  /*e830*/  FMUL.FTZ R39, R24, R31 ;  /* 0x0000001f18277220 */ /* 0x000fe20000410000 */
[----:B------:R-:W-:Y:S01]  /*e840*/  FFMA.FTZ R37, R12, R29, R37 ;  /* 0x0000001d0c257223 */ /* 0x000fe20000010025 */
[-C--:B------:R-:W-:Y:S01]  /*e850*/  FMUL.FTZ R24, R24, R27.reuse ;  /* 0x0000001b18187220 */ /* 0x080fe20000410000 */
[----:B------:R-:W-:Y:S01]  /*e860*/  LOP3.LUT R12, R57, 0xffff0000, RZ, 0xc0, !PT ;  /* 0xffff0000390c7812 */ /* 0x000fe200078ec0ff */
[----:B------:R-:W-:Y:S01]  /*e870*/  FFMA.FTZ R39, R14, R27, -R39 ;  /* 0x0000001b0e277223 */ /* 0x000fe20000010827 */
[----:B------:R-:W-:Y:S01]  /*e880*/  LOP3.LUT R15, R56, 0xffff0000, RZ, 0xc0, !PT ;  /* 0xffff0000380f7812 */ /* 0x000fe200078ec0ff */
[----:B------:R-:W-:Y:S01]  /*e890*/  FFMA.FTZ R31, R14, R31, R24 ;  /* 0x0000001f0e1f7223 */ /* 0x000fe20000010018 */
[----:B------:R-:W-:Y:S01]  /*e8a0*/  LOP3.LUT R0, R53, 0xffff0000, RZ, 0xc0, !PT ;  /* 0xffff000035007812 */ /* 0x000fe200078ec0ff */
[----:B------:R-:W-:Y:S01]  /*e8b0*/  FMUL.FTZ R24, R9, R12 ;  /* 0x0000000c09187220 */ /* 0x000fe20000410000 */
[C---:B------:R-:W-:Y:S01]  /*e8c0*/  FMUL.FTZ R29, R8.reuse, R25 ;  /* 0x00000019081d7220 */ /* 0x040fe20000410000 */
[----:B------:R-:W-:Y:S01]  /*e8d0*/  FMUL.FTZ R27, R8, R15 ;  /* 0x0000000f081b7220 */ /* 0x000fe20000410000 */
[----:B------:R-:W-:-:S02]  /*e8e0*/  IMAD.U32 R21, R10, 0x10000, RZ ;  /* 0x000100000a157824 */ /* 0x000fc400078e00ff */
[----:B------:R-:W-:Y:S01]  /*e8f0*/  FMUL.FTZ R9, R9, R0 ;  /* 0x0000000009097220 */ /* 0x000fe20000410000 */
[----:B------:R-:W-:Y:S02]  /*e900*/  IMAD.U32 R14, R28, 0x10000, RZ ;  /* 0x000100001c0e7824 */ /* 0x000fe400078e00ff */
[----:B------:R-:W-:Y:S01]  /*e910*/  FFMA.FTZ R27, R4, R25, -R27 ;  /* 0x00000019041b7223 */ /* 0x000fe2000001081b */
[----:B------:R-:W-:Y:S02]  /*e920*/  IMAD.U32 R8, R54, 0x10000, RZ ;  /* 0x0001000036087824 */ /* 0x000fe400078e00ff */
[----:B------:R-:W-:Y:S01]  /*e930*/  FFMA.FTZ R20, R4, R15, R29 ;  /* 0x0000000f04147223 */ /* 0x000fe2000001001d */
[----:B------:R-:W-:Y:S01]  /*e940*/  FFMA.FTZ R12, R5, R12, R9 ;  /* 0x0000000c050c7223 */ /* 0x000fe20000010009 */
[----:B------:R-:W-:Y:S01]  /*e950*/  LOP3.LUT R10, R10, 0xffff0000, RZ, 0xc0, !PT ;  /* 0xffff00000a0a7812 */ /* 0x000fe200078ec0ff */
[----:B------:R-:W-:Y:S01]  /*e960*/  FMUL.FTZ R4, R21, R14 ;  /* 0x0000000e15047220 */ /* 0x000fe20000410000 */
[----:B------:R-:W-:Y:S01]  /*e970*/  FFMA.FTZ R24, R5, R0, -R24 ;  /* 0x0000000005187223 */ /* 0x000fe20000010818 */
[-C--:B------:R-:W-:Y:S01]  /*e980*/  FMUL.FTZ R32, R21, R8.reuse ;  /* 0x0000000815207220 */ /* 0x080fe20000410000 */
[----:B------:R-:W-:Y:S01]  /*e990*/  LOP3.LUT R9, R28, 0xffff0000, RZ, 0xc0, !PT ;  /* 0xffff00001c097812 */ /* 0x000fe200078ec0ff */
[----:B------:R-:W-:Y:S01]  /*e9a0*/  FFMA.FTZ R15, R13, R8, -R4 ;  /* 0x000000080d0f7223 */ /* 0x000fe20000010804 */
[----:B------:R-:W-:Y:S01]  /*e9b0*/  LOP3.LUT R11, R11, 0xffff0000, RZ, 0xc0, !PT ;  /* 0xffff00000b0b7812 */ /* 0x000fe200078ec0ff */
[----:B------:R-:W-:Y:S01]  /*e9c0*/  FFMA.FTZ R32, R13, R14, R32 ;  /* 0x0000000e0d207223 */ /* 0x000fe20000010020 */
[----:B------:R-:W-:Y:S01]  /*e9d0*/  LOP3.LUT R5, R54, 0xffff0000, RZ, 0xc0, !PT ;  /* 0xffff000036057812 */ /* 0x000fe200078ec0ff */
[----:B------:R-:W-:Y:S01]  /*e9e0*/  FMUL.FTZ R13, R10, R9 ;  /* 0x000000090a0d7220 */ /* 0x000fe20000410000 */
[----:B------:R-:W-:-:S02]  /*e9f0*/  LOP3.LUT R30, R30, 0xffff0000, RZ, 0xc0, !PT ;  /* 0xffff00001e1e7812 */ /* 0x000fc400078ec0ff */
[----:B------:R-:W-:Y:S01]  /*ea00*/  LOP3.LUT R0, R55, 0xffff0000, RZ, 0xc0, !PT ;  /* 0xffff000037007812 */ /* 0x000fe200078ec0ff */
[-C--:B------:R-:W-:Y:S01]  /*ea10*/  FMUL.FTZ R4, R10, R5.reuse ;  /* 0x000000050a047220 */ /* 0x080fe20000410000 */
[----:B------:R-:W-:Y:S01]  /*ea20*/  FFMA.FTZ R10, R6, R5, -R13 ;  /* 0x00000005060a7223 */ /* 0x000fe2000001080d */
[C---:B------:R-:W-:Y:S01]  /*ea30*/  FMUL.FTZ R8, R11.reuse, R30 ;  /* 0x0000001e0b087220 */ /* 0x040fe20000410000 */
[----:B------:R-:W-:Y:S01]  /*ea40*/  F2FP.BF16.F32.PACK_AB R5, R24, R35 ;  /* 0x000000231805723e */ /* 0x000fe200000010ff */
[-C--:B------:R-:W-:Y:S01]  /*ea50*/  FMUL.FTZ R21, R11, R0.reuse ;  /* 0x000000000b157220 */ /* 0x080fe20000410000 */
[----:B------:R-:W-:Y:S01]  /*ea60*/  FFMA.FTZ R11, R6, R9, R4 ;  /* 0x00000009060b7223 */ /* 0x000fe20000010004 */
[C---:B------:R-:W-:Y:S01]  /*ea70*/  FFMA.FTZ R0, R7.reuse, R0, -R8 ;  /* 0x0000000007007223 */ /* 0x040fe20000010808 */
        /* <DEDUP_REMOVED lines=8> */
[----:B------:R-:W-:-:S05]  /*eb00*/  F2FP.BF16.F32.PACK_AB R11, R30, R31 ;  /* 0x0000001f1e0b723e */ /* 0x000fca00000010ff */
[----:B------:R2:W-:Y:S02]  /*eb10*/  STS.128 [R3+0x10400], R8 ;  /* 0x0104000803007388 */ /* 0x0005e40000000c00 */
.L_x_1477:
[----:B------:R-:W-:Y:S05]  /*eb20*/  BSYNC B0 ;  /* 0x0000000000007941 */ /* 0x000fea0003800000 */
.L_x_1437:
        /* <DEDUP_REMOVED lines=8> */
.L_x_1435:
[----:B------:R-:W-:-:S05]  /*ebb0*/  IMAD.U32 R0, RZ, RZ, UR39 ;  /* 0x00000027ff007e24 */ /* 0x000fca000f8e00ff */
[----:B------:R-:W-:-:S13]  /*ebc0*/  ISETP.NE.AND P0, PT, R0, 0x3, PT ;  /* 0x000000030000780c */ /* 0x000fda0003f05270 */
[----:B------:R-:W-:Y:S05]  /*ebd0*/  @!P0 BRA `(.L_x_1504) ;  /* 0x0000000000048947 */ /* 0x000fea0003800000 */
[----:B------:R-:W-:Y:S01]  /*ebe0*/  BPT.TRAP 0x1 ;  /* 0x000000040000795c */ /* 0x000fe20000300000 */
.L_x_1504:
[----:B-12---:R-:W-:Y:S01]  /*ebf0*/  IMAD R8, R184, 0x8, R2 ;  /* 0x00000008b8087824 */ /* 0x006fe200078e0202 */
[----:B------:R-:W-:-:S04]  /*ec00*/  SHF.L.U32 R3, R186, 0x1f, RZ ;  /* 0x0000001fba037819 */ /* 0x000fc800000006ff */
[----:B------:R1:W2:Y:S01]  /*ec10*/  SYNCS.PHASECHK.TRANS64.TRYWAIT P2, [R8+URZ+0x28830], R3 ;  /* 0x02883003080075a7 */ /* 0x0002a2000804017f */
[----:B------:R-:W-:Y:S05]  /*ec20*/  @!P0 BRA `(.L_x_1505) ;  /* 0x0000000000048947 */ /* 0x000fea0003800000 */
[----:B------:R-:W-:Y:S01]  /*ec30*/  BPT.TRAP 0x1 ;  /* 0x000000040000795c */ /* 0x000fe20000300000 */
.L_x_1505:
[----:B------:R-:W0:Y:S02]  /*ec40*/  S2R R0, SR_TID.X ;  /* 0x0000000000007919 */ /* 0x000e240000002100 */
[----:B0-----:R-:W-:-:S04]  /*ec50*/  LOP3.LUT R0, R0, 0x7f, RZ, 0xc0, !PT ;  /* 0x0000007f00007812 */ /* 0x001fc800078ec0ff */
[----:B------:R-:W-:Y:S01]  /*ec60*/  ISETP.NE.AND P1, PT, R0, RZ, PT ;  /* 0x000000ff0000720c */ /* 0x000fe20003f25270 */
[----:B--2---:R-:W-:-:S12]  /*ec70*/  @P2 BRA `(.L_x_1506) ;  /* 0x0000000000082947 */ /* 0x004fd80003800000 */
[----:B------:R-:W0:Y:S02]  /*ec80*/  SYNCS.PHASECHK.TRANS64.TRYWAIT P2, [R8+URZ+0x28830], R3 ;  /* 0x02883003080075a7 */ /* 0x000e24000804017f */
[----:B0-----:R-:W-:Y:S05]  /*ec90*/  @!P2 BRA `(.L_x_1507) ;  /* 0x0000017800f8a947 */ /* 0x001fea0003800000 */
.L_x_1506:
[----:B------:R-:W-:Y:S05]  /*eca0*/  WARPSYNC.ALL ;  /* 0x0000000000007948 */ /* 0x000fea0003800000 */
[----:B------:R-:W-:Y:S01]  /*ecb0*/  VIADD R0, R2, 0x18400 ;  /* 0x0001840002007836 */ /* 0x000fe20000000000 */
[----:B------:R-:W-:Y:S01]  /*ecc0*/  R2UR UR32, R52 ;  /* 0x00000000342072ca */ /* 0x000fe200000e0000 */
[----:B---34-:R-:W-:Y:S01]  /*ecd0*/  IMAD.MOV.U32 R7, RZ, RZ, 0x40000040 ;  /* 0x40000040ff077424 */ /* 0x018fe200078e00ff */
[----:B------:R-:W-:Y:S01]  /*ece0*/  WARPGROUP.ARRIVE ;  /* 0x00000000000079c5 */ /* 0x000fe20000000000 */
[----:B------:R-:W-:Y:S01]  /*ecf0*/  UMOV UR33, 0x40000040 ;  /* 0x4000004000217882 */ /* 0x000fe20000000000 */
[----:B------:R-:W-:Y:S01]  /*ed00*/  SHF.R.U32.HI R0, RZ, 0x4, R0 ;  /* 0x00000004ff007819 */ /* 0x000fe20000011600 */
[----:B------:R-:W-:Y:S01]  /*ed10*/  IMAD.MOV.U32 R11, RZ, RZ, 0x40000040 ;  /* 0x40000040ff0b7424 */ /* 0x000fe200078e00ff */
[----:B------:R-:W-:Y:S01]  /*ed20*/  R2UR UR35, R7 ;  /* 0x00000000072372ca */ /* 0x000fe200000e0000 */
[----:B------:R-:W-:Y:S01]  /*ed30*/  UMOV UR5, 0x40000040 ;  /* 0x4000004000057882 */ /* 0x000fe20000000000 */
[----:B------:R-:W-:Y:S01]  /*ed40*/  LOP3.LUT R0, R0, 0x3fff, RZ, 0xc0, !PT ;  /* 0x00003fff00007812 */ /* 0x000fe200078ec0ff */
[----:B------:R-:W-:Y:S01]  /*ed50*/  UMOV UR9, 0x40000040 ;  /* 0x4000004000097882 */ /* 0x000fe20000000000 */
[----:B------:R-:W-:Y:S01]  /*ed60*/  R2UR UR7, R11 ;  /* 0x000000000b0772ca */ /* 0x000fe200000e0000 */
[----:B------:R-:W-:Y:S01]  /*ed70*/  IMAD.MOV.U32 R11, RZ, RZ, 0x40000040 ;  /* 0x40000040ff0b7424 */ /* 0x000fe200078e00ff */
[----:B------:R-:W-:Y:S01]  /*ed80*/  LOP3.LUT R5, R0, 0x10000, RZ, 0xfc, !PT ;  /* 0x0001000000057812 */ /* 0x000fe200078efcff */
[----:B------:R-:W-:Y:S01]  /*ed90*/  ULOP3.LUT UR32, UR32, 0x10000, URZ, 0xfc, !UPT ;  /* 0x0001000020207892 */ /* 0x000fe2000f8efc3f */
[----:B------:R-:W-:Y:S01]  /*eda0*/  IMAD.MOV.U32 R7, RZ, RZ, 0x40000040 ;  /* 0x40000040ff077424 */ /* 0x000fe200078e00ff */
[----:B------:R-:W-:Y:S01]  /*edb0*/  UMOV UR13, 0x40000040 ;  /* 0x40000040000d7882 */ /* 0x000fe20000000000 */
[----:B------:R-:W-:Y:S01]  /*edc0*/  R2UR UR11, R11 ;  /* 0x000000000b0b72ca */ /* 0x000fe200000e0000 */
[----:B------:R-:W-:Y:S01]  /*edd0*/  IMAD R6, R184, 0x800, R5 ;  /* 0x00000800b8067824 */ /* 0x000fe200078e0205 */
[----:B------:R-:W-:Y:S01]  /*ede0*/  UIADD3 UR4, UR32, 0x2, URZ ;  /* 0x0000000220047890 */ /* 0x000fe2000fffe03f */
[----:B------:R-:W-:Y:S01]  /*edf0*/  IMAD.MOV.U32 R11, RZ, RZ, 0x40000040 ;  /* 0x40000040ff0b7424 */ /* 0x000fe200078e00ff */
[----:B------:R-:W-:Y:S01]  /*ee00*/  UIADD3 UR8, UR32, 0x4, URZ ;  /* 0x0000000420087890 */ /* 0x000fe2000fffe03f */
[C---:B------:R-:W-:Y:S01]  /*ee10*/  VIADD R10, R6.reuse, 0x2 ;  /* 0x00000002060a7836 */ /* 0x040fe20000000000 */
[----:B------:R-:W-:Y:S01]  /*ee20*/  R2UR UR34, R6 ;  /* 0x00000000062272ca */ /* 0x000fe200000e0000 */
[----:B------:R-:W-:Y:S01]  /*ee30*/  UIADD3 UR12, UR32, 0x6, URZ ;  /* 0x00000006200c7890 */ /* 0x000fe2000fffe03f */
[----:B------:R-:W-:Y:S01]  /*ee40*/  R2UR UR15, R11 ;  /* 0x000000000b0f72ca */ /* 0x000fe200000e0000 */
[----:B------:R-:W-:Y:S01]  /*ee50*/  IMAD.MOV.U32 R11, RZ, RZ, 0x40000040 ;  /* 0x40000040ff0b7424 */ /* 0x000fe200078e00ff */
[----:B------:R-:W-:Y:S01]  /*ee60*/  R2UR UR6, R10 ;  /* 0x000000000a0672ca */ /* 0x000fe200000e0000 */
[----:B------:R-:W-:Y:S01]  /*ee70*/  VIADD R10, R6, 0x4 ;  /* 0x00000004060a7836 */ /* 0x000fe20000000000 */
[----:B------:R-:W-:Y:S01]  /*ee80*/  UIADD3 UR16, UR32, 0x400, URZ ;  /* 0x0000040020107890 */ /* 0x000fe2000fffe03f */
[----:B------:R-:W-:Y:S01]  /*ee90*/  R2UR UR31, R7 ;  /* 0x00000000071f72ca */ /* 0x000fe200000e0000 */
[----:B------:R-:W-:Y:S01]  /*eea0*/  UMOV UR17, 0x40000040 ;  /* 0x4000004000117882 */ /* 0x000fe20000000000 */
[----:B------:R-:W-:Y:S01]  /*eeb0*/  R2UR UR19, R11 ;  /* 0x000000000b1372ca */ /* 0x000fe200000e0000 */
[----:B------:R-:W-:Y:S01]  /*eec0*/  IMAD.MOV.U32 R11, RZ, RZ, 0x40000040 ;  /* 0x40000040ff0b7424 */ /* 0x000fe200078e00ff */
[----:B------:R-:W-:Y:S01]  /*eed0*/  R2UR UR10, R10 ;  /* 0x000000000a0a72ca */ /* 0x000fe200000e0000 */
[----:B------:R-:W-:Y:S01]  /*eee0*/  VIADD R10, R6, 0x6 ;  /* 0x00000006060a7836 */ /* 0x000fe20000000000 */
[----:B------:R-:W-:Y:S01]  /*eef0*/  HGMMA.64x128x16.F32.BF16 R24, gdesc[UR32], RZ, !UPT, gsb0 ;  /* 0x01e00000201879f0 */ /* 0x000fe2000c0018ff */
[----:B------:R-:W-:Y:S01]  /*ef00*/  UIADD3 UR20, UR32, 0x402, URZ ;  /* 0x0000040220147890 */ /* 0x000fe2000fffe03f */
[----:B------:R-:W-:Y:S01]  /*ef10*/  R2UR UR23, R11 ;  /* 0x000000000b1772ca */ /* 0x000fe200000e0000 */
[----:B------:R-:W-:Y:S01]  /*ef20*/  UMOV UR21, 0x40000040 ;  /* 0x4000004000157882 */ /* 0x000fe20000000000 */
[----:B------:R-:W-:Y:S01]  /*ef30*/  R2UR UR14, R10 ;  /* 0x000000000a0e72ca */ /* 0x000fe200000e0000 */
[----:B------:R-:W-:Y:S01]  /*ef40*/  VIADD R10, R6, 0x400 ;  /* 0x00000400060a7836 */ /* 0x000fe20000000000 */
[----:B------:R-:W-:Y:S01]  /*ef50*/  UIADD3 UR24, UR32, 0x404, URZ ;  /* 0x0000040420187890 */ /* 0x000fe2000fffe03f */
[----:B------:R-:W-:Y:S01]  /*ef60*/  IMAD.MOV.U32 R11, RZ, RZ, 0x40000040 ;  /* 0x40000040ff0b7424 */ /* 0x000fe200078e00ff */
[----:B------:R-:W-:Y:S01]  /*ef70*/  UMOV UR25, 0x40000040 ;  /* 0x4000004000197882 */ /* 0x000fe20000000000 */
[----:B------:R-:W-:Y:S01]  /*ef80*/  UIADD3 UR28, UR32, 0x406, URZ ;  /* 0x00000406201c7890 */ /* 0x000fe2000fffe03f */
[----:B------:R-:W-:Y:S01]  /*ef90*/  R2UR UR18, R10 ;  /* 0x000000000a1272ca */ /* 0x000fe200000e0000 */
[----:B------:R-:W-:Y:S01]  /*efa0*/  VIADD R10, R6, 0x402 ;  /* 0x00000402060a7836 */ /* 0x000fe20000000000 */
[----:B------:R-:W-:Y:S01]  /*efb0*/  R2UR UR27, R11 ;  /* 0x000000000b1b72ca */ /* 0x000fe200000e0000 */
[----:B------:R-:W-:Y:S01]  /*efc0*/  UMOV UR29, 0x40000040 ;  /* 0x40000040001d7882 */ /* 0x000fe20000000000 */
[----:B------:R-:W-:Y:S01]  /*efd0*/  ULDC.64 UR54, c[0x0][0x9d8] ;  /* 0x0002760000367ab9 */ /* 0x000fe20000000a00 */
[----:B------:R-:W-:Y:S01]  /*efe0*/  IMAD.MOV.U32 R12, RZ, RZ, -0x80 ;  /* 0xffffff80ff0c7424 */ /* 0x000fe200078e00ff */
[----:B------:R-:W-:Y:S01]  /*eff0*/  R2UR UR22, R10 ;  /* 0x000000000a1672ca */ /* 0x000fe200000e0000 */
[C---:B------:R-:W-:Y:S01]  /*f000*/  VIADD R10, R6.reuse, 0x404 ;  /* 0x00000404060a7836 */ /* 0x040fe20000000000 */
[----:B------:R-:W-:Y:S01]  /*f010*/  ULOP3.LUT UR55, URZ, UR55, URZ, 0x33, !UPT ;  /* 0x000000373f377292 */ /* 0x000fe2000f8e333f */
[----:B------:R-:W-:-:S02]  /*f020*/  VIADD R6, R6, 0x406 ;  /* 0x0000040606067836 */ /* 0x000fc40000000000 */
[----:B01----:R-:W-:Y:S01]  /*f030*/  @!P1 VIADD R8, R8, 0x28840 ;  /* 0x0002884008089836 */ /* 0x003fe20000000000 */
[----:B------:R-:W-:Y:S02]  /*f040*/  R2UR UR26, R10 ;  /* 0x000000000a1a72ca */ /* 0x000fe400000e0000 */
[----:B------:R-:W-:Y:S02]  /*f050*/  R2UR UR30, R6 ;  /* 0x00000000061e72ca */ /* 0x000fe400000e0000 */
[----:B------:R-:W0:Y:S01]  /*f060*/  LDC.64 R6, c[0x0][0x9e0] ;  /* 0x00027800ff067b82 */ /* 0x000e220000000a00 */
[----:B------:R-:W-:Y:S02]  /*f070*/  @!P1 PRMT R8, RZ, 0x654, R8 ;  /* 0x00000654ff089816 */ /* 0x000fe40000000008 */
[----:B0-----:R-:W-:Y:S01]  /*f080*/  ISETP.GE.AND P2, PT, R7, 0x1, PT ;  /* 0x000000010700780c */ /* 0x001fe20003f46270 */
        /* <DEDUP_REMOVED lines=28> */
[----:B------:R-:W-:-:S02]  /*f250*/  IMAD R79, R129, R12, 0x80 ;  /* 0x00000080814f7424 */ /* 0x000fc400078e020c */
        /* <DEDUP_REMOVED lines=26> */
[----:B------:R-:W-:-:S02]  /*f400*/  IMAD.IADD R42, R192, 0x1, R79 ;  /* 0x00000001c02a7824 */ /* 0x000fc400078e024f */
        /* <DEDUP_REMOVED lines=17> */
[----:B0-----:R-:W-:Y:S01]  /*f520*/  FMUL.FTZ R60, R75, UR54 ;  /* 0x000000364b3c7c20 */ /* 0x001fe20008410000 */
[----:B------:R-:W-:Y:S01]  /*f530*/  FMUL.FTZ R77, R77, UR54 ;  /* 0x000000364d4d7c20 */ /* 0x000fe20008410000 */
[----:B--2---:R-:W-:Y:S01]  /*f540*/  FMUL.FTZ R61, R78, UR54 ;  /* 0x000000364e3d7c20 */ /* 0x004fe20008410000 */
        /* <DEDUP_REMOVED lines=14> */
[----:B------:R0:W-:Y:S01]  /*f630*/  @!P1 SYNCS.ARRIVE.TRANS64.RED.A1T0 RZ, [R8+URZ], RZ ;  /* 0x000000ff08ff99a7 */ /* 0x0001e2000810043f */
[----:B------:R-:W2:Y:S01]  /*f640*/  MUFU.TANH R4, R4 ;  /* 0x0000000400047308 */ /* 0x000ea20000002400 */
[----:B------:R-:W-:Y:S01]  /*f650*/  IMAD R12, R197, 0x80, R204 ;  /* 0x00000080c50c7824 */ /* 0x000fe200078e02cc */
[----:B------:R-:W-:Y:S01]  /*f660*/  LEA R82, R129, 0xffffff80, 0x7 ;  /* 0xffffff8081527811 */ /* 0x000fe200078e38ff */
[--C-:B------:R-:W-:Y:S01]  /*f670*/  IMAD R83, R191, -0x2, R42.reuse ;  /* 0xfffffffebf537824 */ /* 0x100fe200078e022a */
[----:B0-----:R-:W-:-:S04]  /*f680*/  IADD3 R8, -R193, 0x1, R42 ;  /* 0x00000001c1087810 */ /* 0x001fc80007ffe12a */
[----:B------:R-:W0:Y:S01]  /*f690*/  MUFU.TANH R9, R9 ;  /* 0x0000000900097308 */ /* 0x000e220000002400 */
[----:B------:R-:W-:-:S07]  /*f6a0*/  IMAD R43, R191, -0x2, R8 ;  /* 0xfffffffebf2b7824 */ /* 0x000fce00078e0208 */
[----:B------:R-:W4:Y:S01]  /*f6b0*/  MUFU.TANH R0, R0 ;  /* 0x0000000000007308 */ /* 0x000f220000002400 */
[C---:B------:R-:W-:Y:S02]  /*f6c0*/  IMAD.IADD R86, R43.reuse, 0x1, R6 ;  /* 0x000000012b567824 */ /* 0x040fe400078e0206 */
[----:B------:R-:W-:-:S03]  /*f6d0*/  VIADD R87, R43, UR55 ;  /* 0x000000372b577c36 */ /* 0x000fc60008000000 */
[----:B------:R-:W-:Y:S01]  /*f6e0*/  VIADDMNMX R8, R12, R86, R83, PT ;  /* 0x000000560c087246 */ /* 0x000fe20003800153 */
[----:B------:R-:W-:Y:S01]  /*f6f0*/  IMAD.IADD R58, R87, 0x1, R12 ;  /* 0x00000001573a7824 */ /* 0x000fe200078e020c */
        /* <DEDUP_REMOVED lines=39> */
[----:B------:R0:W0:Y:S08]  /*f970*/  MUFU.TANH R95, R68 ;  /* 0x00000044005f7308 */ /* 0x0000300000002400 */
        /* <DEDUP_REMOVED lines=19> */
[----:B-1234-:R-:W-:Y:S05]  /*fab0*/  @!P2 BRA `(.L_x_1508) ;  /* 0x000000000050a947 */ /* 0x01efea0003800000 */
[----:B------:R-:W-:Y:S01]  /*fac0*/  IADD3 R50, -R193, R192, R12 ;  /* 0x000000c0c1327210 */ /* 0x000fe20007ffe10c */
[----:B------:R-:W-:Y:S03]  /*fad0*/  BSSY B0, `(.L_x_1509) ;  /* 0x000000e000007945 */ /* 0x000fe60003800000 */
        /* <DEDUP_REMOVED lines=9> */
.L_x_1510:
[----:B------:R-:W-:-:S13]  /*fb70*/  ISETP.NE.AND P3, PT, R7, 0x1, PT ;  /* 0x000000010700780c */ /* 0x000fda0003f65270 */
[----:B------:R-:W1:Y:S02]  /*fb80*/  @P3 LDC.64 R42, c[0x0][0x9e8] ;  /* 0x00027a00ff2a3b82 */ /* 0x000e640000000a00 */
[----:B-1----:R-:W-:-:S05]  /*fb90*/  @P3 IMAD.HI.U32 R42, R50, R42, RZ ;  /* 0x0000002a322a3227 */ /* 0x002fca00078e00ff */
[----:B------:R-:W-:-:S07]  /*fba0*/  @P3 SHF.R.U32.HI R50, RZ, R43, R42 ;  /* 0x0000002bff323219 */ /* 0x000fce000001162a */
.L_x_1511:
[----:B------:R-:W-:Y:S05]  /*fbb0*/  BSYNC B0 ;  /* 0x0000000000007941 */ /* 0x000fea0003800000 */
.L_x_1509:
[----:B------:R-:W-:-:S04]  /*fbc0*/  IMAD R50, R50, R7, -R82 ;  /* 0x0000000732327224 */ /* 0x000fc800078e0a52 */
[----:B------:R-:W-:-:S05]  /*fbd0*/  IMAD R43, R191, -0x2, R50 ;  /* 0xfffffffebf2b7824 */ /* 0x000fca00078e0232 */
[----:B------:R-:W-:Y:S02]  /*fbe0*/  VIMNMX R58, R58, R43, !PT ;  /* 0x0000002b3a3a7248 */ /* 0x000fe40007fe0100 */
[----:B------:R-:W-:-:S07]  /*fbf0*/  VIADDMNMX R8, R43, R7, R8, PT ;  /* 0x000000072b087246 */ /* 0x000fce0003800108 */
.L_x_1508:
[C---:B------:R-:W-:Y:S02]  /*fc00*/  ISETP.GE.AND P3, PT, R79.reuse, 0x2, PT ;  /* 0x000000024f00780c */ /* 0x040fe40003f66270 */
[----:B------:R-:W-:Y:S02]  /*fc10*/  ISETP.GE.AND P5, PT, R79, 0x9, PT ;  /* 0x000000094f00780c */ /* 0x000fe40003fa6270 */
[----:B------:R-:W-:Y:S02]  /*fc20*/  ISETP.GT.AND P4, PT, R58, 0x1, !P3 ;  /* 0x000000013a00780c */ /* 0x000fe40005f84270 */
[----:B------:R-:W-:Y:S02]  /*fc30*/  P2R R100, PR, RZ, 0x20 ;  /* 0x00000020ff647803 */ /* 0x000fe40000000000 */
[----:B------:R-:W-:-:S04]  /*fc40*/  ISETP.LT.OR P4, PT, R8, 0x2, P4 ;  /* 0x000000020800780c */ /* 0x000fc80002781670 */
[----:B0-----:R-:W-:Y:S02]  /*fc50*/  FSEL R73, R9, -INF , !P4 ;  /* 0xff80000009497808 */ /* 0x001fe40006000000 */
[----:B------:R-:W-:Y:S02]  /*fc60*/  ISETP.GT.AND P4, PT, R58, 0x8, !P5 ;  /* 0x000000083a00780c */ /* 0x000fe40006f84270 */
[----:B------:R-:W-:Y:S02]  /*fc70*/  ISETP.GE.AND P5, PT, R79, 0xa, PT ;  /* 0x0000000a4f00780c */ /* 0x000fe40003fa6270 */
[----:B------:R-:W-:Y:S02]  /*fc80*/  ISETP.LT.OR P4, PT, R8, 0x9, P4 ;  /* 0x000000090800780c */ /* 0x000fe40002781670 */
[----:B------:R-:W-:Y:S02]  /*fc90*/  P2R R101, PR, RZ, 0x20 ;  /* 0x00000020ff657803 */ /* 0x000fe40000000000 */
[----:B------:R-:W-:-:S02]  /*fca0*/  FSEL R88, R88, -INF , !P4 ;  /* 0xff80000058587808 */ /* 0x000fc40006000000 */
[----:B------:R-:W-:Y:S02]  /*fcb0*/  ISETP.GT.AND P4, PT, R58, 0x9, !P5 ;  /* 0x000000093a00780c */ /* 0x000fe40006f84270 */
[----:B------:R-:W-:Y:S02]  /*fcc0*/  ISETP.GE.AND P5, PT, R79, 0x11, PT ;  /* 0x000000114f00780c */ /* 0x000fe40003fa6270 */
[----:B------:R-:W-:Y:S02]  /*fcd0*/  ISETP.LT.OR P4, PT, R8, 0xa, P4 ;  /* 0x0000000a0800780c */ /* 0x000fe40002781670 */
[----:B------:R-:W-:Y:S02]  /*fce0*/  P2R R102, PR, RZ, 0x20 ;  /* 0x00000020ff667803 */ /* 0x000fe40000000000 */
[----:B------:R-:W-:Y:S02]  /*fcf0*/  FSEL R75, R29, -INF , !P4 ;  /* 0xff8000001d4b7808 */ /* 0x000fe40006000000 */
[----:B------:R-:W-:-:S02]  /*fd00*/  ISETP.GT.AND P4, PT, R58, 0x10, !P5 ;  /* 0x000000103a00780c */ /* 0x000fc40006f84270 */
[C---:B------:R-:W-:Y:S02]  /*fd10*/  ISETP.GE.AND P5, PT, R79.reuse, 0x12, PT ;  /* 0x000000124f00780c */ /* 0x040fe40003fa6270 */
[----:B------:R-:W-:Y:S02]  /*fd20*/  ISETP.LT.OR P4, PT, R8, 0x11, P4 ;  /* 0x000000110800780c */ /* 0x000fe40002781670 */
[----:B------:R-:W-:Y:S02]  /*fd30*/  P2R R103, PR, RZ, 0x20 ;  /* 0x00000020ff677803 */ /* 0x000fe40000000000 */
[----:B------:R-:W-:Y:S02]  /*fd40*/  FSEL R76, R32, -INF , !P4 ;  /* 0xff800000204c7808 */ /* 0x000fe40006000000 */
[----:B------:R-:W-:Y:S02]  /*fd50*/  ISETP.GT.AND P4, PT, R58, 0x11, !P5 ;  /* 0x000000113a00780c */ /* 0x000fe40006f84270 */
[----:B------:R-:W-:-:S02]  /*fd60*/  ISETP.GE.AND P5, PT, R79, 0x19, PT ;  /* 0x000000194f00780c */ /* 0x000fc40003fa6270 */
[----:B------:R-:W-:Y:S02]  /*fd70*/  ISETP.LT.OR P4, PT, R8, 0x12, P4 ;  /* 0x000000120800780c */ /* 0x000fe40002781670 */
[----:B------:R-:W-:Y:S02]  /*fd80*/  P2R R104, PR, RZ, 0x20 ;  /* 0x00000020ff687803 */ /* 0x000fe40000000000 */
[----:B------:R-:W-:Y:S02]  /*fd90*/  FSEL R74, R33, -INF , !P4 ;  /* 0xff800000214a7808 */ /* 0x000fe40006000000 */
[----:B------:R-:W-:Y:S02]  /*fda0*/  ISETP.GT.AND P4, PT, R58, 0x18, !P5 ;  /* 0x000000183a00780c */ /* 0x000fe40006f84270 */
[----:B------:R-:W-:Y:S02]  /*fdb0*/  ISETP.GE.AND P5, PT, R79, 0x1a, PT ;  /* 0x0000001a4f00780c */ /* 0x000fe40003fa6270 */
[----:B------:R-:W-:-:S02]  /*fdc0*/  ISETP.LT.OR P4, PT, R8, 0x19, P4 ;  /* 0x000000190800780c */ /* 0x000fc40002781670 */
[----:B------:R-:W-:Y:S02]  /*fdd0*/  P2R R105, PR, RZ, 0x20 ;  /* 0x00000020ff697803 */ /* 0x000fe40000000000 */
[----:B------:R-:W-:Y:S02]  /*fde0*/  FSEL R89, R89, -INF , !P4 ;  /* 0xff80000059597808 */ /* 0x000fe40006000000 */
[----:B------:R-:W-:Y:S02]  /*fdf0*/  ISETP.GT.AND P4, PT, R58, 0x19, !P5 ;  /* 0x000000193a00780c */ /* 0x000fe40006f84270 */
[----:B------:R-:W-:Y:S02]  /*fe00*/  ISETP.GE.AND P5, PT, R79, 0x21, PT ;  /* 0x000000214f00780c */ /* 0x000fe40003fa6270 */
[----:B------:R-:W-:-:S04]  /*fe10*/  ISETP.LT.OR P4, PT, R8, 0x1a, P4 ;  /* 0x0000001a0800780c */ /* 0x000fc80002781670 */
        /* <DEDUP_REMOVED lines=104> */
[----:B------:R-:W-:Y:S02]  /*104a0*/  IADD3 R64, R87, 0x8, R12 ;  /* 0x0000000857407810 */ /* 0x000fe40007ffe00c */
        /* <DEDUP_REMOVED lines=16> */
[----:B------:R-:W-:Y:S01]  /*105b0*/  ISETP.GT.AND P6, PT, R58, 0x79, !P6 ;  /* 0x000000793a00780c */ /* 0x000fe200077c4270 */
[----:B------:R-:W-:-:S03]  /*105c0*/  VIADD R58, R12, 0x8 ;  /* 0x000000080c3a7836 */ /* 0x000fc60000000000 */
[----:B------:R-:W-:Y:S02]  /*105d0*/  ISETP.LT.OR P6, PT, R8, 0x7a, P6 ;  /* 0x0000007a0800780c */ /* 0x000fe400037c1670 */
[----:B------:R-:W-:Y:S02]  /*105e0*/  VIADDMNMX R58, R58, R86, R83, PT ;  /* 0x000000563a3a7246 */ /* 0x000fe40003800153 */
[----:B------:R-:W-:Y:S01]  /*105f0*/  FSEL R4, R85, -INF , !P6 ;  /* 0xff80000055047808 */ /* 0x000fe20007000000 */
[----:B------:R-:W-:Y:S08]  /*10600*/  @!P2 BRA `(.L_x_1512) ;  /* 0x000000000054a947 */ /* 0x000ff00003800000 */
[----:B------:R-:W-:Y:S01]  /*10610*/  IADD3 R8, R192, 0x8, R12 ;  /* 0x00000008c0087810 */ /* 0x000fe20007ffe00c */
[----:B------:R-:W-:Y:S04]  /*10620*/  BSSY B0, `(.L_x_1513) ;  /* 0x000000f000007945 */ /* 0x000fe80003800000 */
[----:B------:R-:W-:-:S05]  /*10630*/  IMAD.IADD R77, R8, 0x1, -R193 ;  /* 0x00000001084d7824 */ /* 0x000fca00078e0ac1 */
        /* <DEDUP_REMOVED lines=9> */
.L_x_1514:
[----:B------:R-:W-:-:S13]  /*106d0*/  ISETP.NE.AND P6, PT, R7, 0x1, PT ;  /* 0x000000010700780c */ /* 0x000fda0003fc5270 */
[----:B------:R-:W0:Y:S02]  /*106e0*/  @P6 LDC.64 R8, c[0x0][0x9e8] ;  /* 0x00027a00ff086b82 */ /* 0x000e240000000a00 */
[----:B0-----:R-:W-:-:S05]  /*106f0*/  @P6 IMAD.HI.U32 R8, R77, R8, RZ ;  /* 0x000000084d086227 */ /* 0x001fca00078e00ff */
[----:B------:R-:W-:-:S07]  /*10700*/  @P6 SHF.R.U32.HI R77, RZ, R9, R8 ;  /* 0x00000009ff4d6219 */ /* 0x000fce0000011608 */
.L_x_1515:
[----:B------:R-:W-:Y:S05]  /*10710*/  BSYNC B0 ;  /* 0x0000000000007941 */ /* 0x000fea0003800000 */
.L_x_1513:
[----:B------:R-:W-:-:S04]  /*10720*/  IMAD R8, R77, R7, -R82 ;  /* 0x000000074d087224 */ /* 0x000fc800078e0a52 */
[----:B------:R-:W-:-:S05]  /*10730*/  IMAD R9, R191, -0x2, R8 ;  /* 0xfffffffebf097824 */ /* 0x000fca00078e0208 */
[----:B------:R-:W-:Y:S02]  /*10740*/  VIMNMX R64, R64, R9, !PT ;  /* 0x0000000940407248 */ /* 0x000fe40007fe0100 */
[----:B------:R-:W-:-:S07]  /*10750*/  VIADDMNMX R58, R9, R7, R58, PT ;  /* 0x00000007093a7246 */ /* 0x000fce000380013a */
.L_x_1512:
[----:B------:R-:W-:Y:S01]  /*10760*/  ISETP.GT.AND P3, PT, R64, 0x1, !P3 ;  /* 0x000000014000780c */ /* 0x000fe20005f64270 */
[----:B------:R-:W-:Y:S01]  /*10770*/  ULDC UR44, c[0x0][0x988] ;  /* 0x00026200002c7ab9 */ /* 0x000fe20000000800 */
[----:B------:R-:W-:Y:S02]  /*10780*/  ISETP.NE.AND P6, PT, R104, RZ, PT ;  /* 0x000000ff6800720c */ /* 0x000fe40003fc5270 */
[----:B------:R-:W-:Y:S02]  /*10790*/  ISETP.LT.OR P3, PT, R58, 0x2, P3 ;  /* 0x000000023a00780c */ /* 0x000fe40001f61670 */
[----:B------:R-:W-:Y:S02]  /*107a0*/  ISETP.GT.AND P4, PT, R64, 0x71, !P4 ;  /* 0x000000714000780c */ /* 0x000fe40006784270 */
[----:B------:R-:W-:Y:S02]  /*107b0*/  FSEL R9, R3, -INF , !P3 ;  /* 0xff80000003097808 */ /* 0x000fe40005800000 */
[----:B------:R-:W-:-:S02]  /*107c0*/  ISETP.NE.AND P3, PT, R100, RZ, PT ;  /* 0x000000ff6400720c */ /* 0x000fc40003f65270 */
[C---:B------:R-:W-:Y:S02]  /*107d0*/  ISETP.GT.AND P5, PT, R64.reuse, 0x78, !P5 ;  /* 0x000000784000780c */ /* 0x040fe40006fa4270 */
[----:B------:R-:W-:Y:S02]  /*107e0*/  ISETP.GT.AND P3, PT, R64, 0x8, !P3 ;  /* 0x000000084000780c */ /* 0x000fe40005f64270 */
[C---:B------:R-:W-:Y:S02]  /*107f0*/  ISETP.LT.OR P4, PT, R58.reuse, 0x72, P4 ;  /* 0x000000723a00780c */ /* 0x040fe40002781670 */
[C---:B------:R-:W-:Y:S02]  /*10800*/  ISETP.LT.OR P3, PT, R58.reuse, 0x9, P3 ;  /* 0x000000093a00780c */ /* 0x040fe40001f61670 */
[----:B------:R-:W-:Y:S02]  /*10810*/  ISETP.LT.OR P5, PT, R58, 0x79, P5 ;  /* 0x000000793a00780c */ /* 0x000fe40002fa1670 */
[----:B------:R-:W-:-:S02]  /*10820*/  FSEL R3, R10, -INF , !P3 ;  /* 0xff8000000a037808 */ /* 0x000fc40005800000 */
[----:B------:R-:W-:Y:S02]  /*10830*/  ISETP.NE.AND P3, PT, R101, RZ, PT ;  /* 0x000000ff6500720c */ /* 0x000fe40003f65270 */
[----:B------:R-:W-:Y:S02]  /*10840*/  FSEL R38, R38, -INF , !P4 ;  /* 0xff80000026267808 */ /* 0x000fe40006000000 */
[----:B------:R-:W-:-:S04]  /*10850*/  ISETP.GT.AND P3, PT, R64, 0x9, !P3 ;  /* 0x000000094000780c */ /* 0x000fc80005f64270 */
[----:B------:R-:W-:-:S04]  /*10860*/  ISETP.LT.OR P3, PT, R58, 0xa, P3 ;  /* 0x0000000a3a00780c */ /* 0x000fc80001f61670 */
        /* <DEDUP_REMOVED lines=15> */
[----:B------:R-:W-:Y:S02]  /*10960*/  ISETP.GT.AND P3, PT, R64, 0x18, !P6 ;  /* 0x000000184000780c */ /* 0x000fe40007764270 */
[----:B------:R-:W-:Y:S02]  /*10970*/  ISETP.NE.AND P6, PT, R113, RZ, PT ;  /* 0x000000ff7100720c */ /* 0x000fe40003fc5270 */
        /* <DEDUP_REMOVED lines=59> */
[----:B------:R-:W-:Y:S01]  /*10d30*/  ISETP.NE.AND P3, PT, R111, RZ, PT ;  /* 0x000000ff6f00720c */ /* 0x000fe20003f65270 */
[----:B------:R-:W0:Y:S03]  /*10d40*/  SHFL.BFLY PT, R11, R10, 0x2, 0x1f ;  /* 0x0c401f000a0b7f89 */ /* 0x000e2600000e0000 */
[----:B------:R-:W-:-:S04]  /*10d50*/  ISETP.GT.AND P3, PT, R64, 0x39, !P3 ;  /* 0x000000394000780c */ /* 0x000fc80005f64270 */
[----:B------:R-:W-:-:S04]  /*10d60*/  ISETP.LT.OR P3, PT, R58, 0x3a, P3 ;  /* 0x0000003a3a00780c */ /* 0x000fc80001f61670 */
[----:B------:R-:W-:Y:S02]  /*10d70*/  FSEL R31, R31, -INF , !P3 ;  /* 0xff8000001f1f7808 */ /* 0x000fe40005800000 */
[----:B------:R-:W-:-:S04]  /*10d80*/  ISETP.NE.AND P3, PT, R112, RZ, PT ;  /* 0x000000ff7000720c */ /* 0x000fc80003f65270 */
[----:B------:R-:W-:-:S04]  /*10d90*/  ISETP.GT.AND P3, PT, R64, 0x40, !P3 ;  /* 0x000000404000780c */ /* 0x000fc80005f64270 */
[----:B------:R-:W-:Y:S02]  /*10da0*/  ISETP.LT.OR P3, PT, R58, 0x41, P3 ;  /* 0x000000413a00780c */ /* 0x000fe40001f61670 */
[----:B0-----:R-:W-:Y:S02]  /*10db0*/  FMNMX.FTZ R77, R10, R11, !PT ;  /* 0x0000000b0a4d7209 */ /* 0x001fe40007810000 */
[----:B------:R-:W-:Y:S02]  /*10dc0*/  FSEL R34, R34, -INF , !P3 ;  /* 0xff80000022227808 */ /* 0x000fe40005800000 */
[----:B------:R-:W-:Y:S02]  /*10dd0*/  ISETP.GT.AND P3, PT, R64, 0x41, !P6 ;  /* 0x000000414000780c */ /* 0x000fe40007764270 */
[----:B------:R-:W-:Y:S02]  /*10de0*/  ISETP.NE.AND P6, PT, R116, RZ, PT ;  /* 0x000000ff7400720c */ /* 0x000fe40003fc5270 */
        /* <DEDUP_REMOVED lines=44> */
[----:B------:R-:W0:Y:S01]  /*110b0*/  SHFL.BFLY PT, R80, R77, 0x1, 0x1f ;  /* 0x0c201f004d507f89 */ /* 0x000e2200000e0000 */
[----:B------:R-:W-:-:S04]  /*110c0*/  ISETP.LT.OR P3, PT, R58, 0x71, P3 ;  /* 0x000000713a00780c */ /* 0x000fc80001f61670 */
[----:B------:R-:W-:Y:S02]  /*110d0*/  FSEL R63, R63, -INF , !P3 ;  /* 0xff8000003f3f7808 */ /* 0x000fe40005800000 */
[----:B0-----:R-:W-:-:S04]  /*110e0*/  FMNMX.FTZ R11, R77, R80, !PT ;  /* 0x000000504d0b7209 */ /* 0x001fc80007810000 */
[C---:B------:R-:W-:Y:S01]  /*110f0*/  FSETP.NEU.FTZ.AND P3, PT, R11.reuse, -INF , PT ;  /* 0xff8000000b00780b */ /* 0x040fe20003f7d000 */
[----:B------:R-:W-:-:S05]  /*11100*/  FMUL.FTZ R79, R11, UR44 ;  /* 0x0000002c0b4f7c20 */ /* 0x000fca0008410000 */
[----:B------:R-:W-:Y:S02]  /*11110*/  FSEL R82, R79, RZ, P3 ;  /* 0x000000ff4f527208 */ /* 0x000fe40001800000 */
[----:B------:R-:W-:Y:S02]  /*11120*/  ISETP.GT.AND P3, PT, R64, RZ, !P6 ;  /* 0x000000ff4000720c */ /* 0x000fe40007764270 */
[----:B------:R-:W-:Y:S01]  /*11130*/  ISETP.NE.AND P6, PT, R81, RZ, PT ;  /* 0x000000ff5100720c */ /* 0x000fe20003fc5270 */
[--C-:B------:R-:W-:Y:S01]  /*11140*/  FFMA.FTZ R172, R71, UR44, -R82.reuse ;  /* 0x0000002c47ac7c23 */ /* 0x100fe20008010852 */
[----:B------:R-:W-:Y:S01]  /*11150*/  ISETP.LT.OR P3, PT, R58, 0x1, P3 ;  /* 0x000000013a00780c */ /* 0x000fe20001f61670 */
[--C-:B------:R-:W-:Y:S01]  /*11160*/  FFMA.FTZ R174, R69, UR44, -R82.reuse ;  /* 0x0000002c45ae7c23 */ /* 0x100fe20008010852 */
[--C-:B------:R-:W-:Y:S01]  /*11170*/  FFMA.FTZ R170, R65, UR44, -R82.reuse ;  /* 0x0000002c41aa7c23 */ /* 0x100fe20008010852 */
[--C-:B------:R-:W-:Y:S01]  /*11180*/  FFMA.FTZ R164, R52, UR44, -R82.reuse ;  /* 0x0000002c34a47c23 */ /* 0x100fe20008010852 */
[----:B------:R-:W-:Y:S01]  /*11190*/  FSEL R80, R0, -INF , !P3 ;  /* 0xff80000000507808 */ /* 0x000fe20005800000 */
[--C-:B------:R-:W-:Y:S01]  /*111a0*/  FFMA.FTZ R52, R51, UR44, -R82.reuse ;  /* 0x0000002c33347c23 */ /* 0x100fe20008010852 */
[----:B------:R-:W-:Y:S01]  /*111b0*/  ISETP.GT.AND P3, PT, R64, 0x79, !P6 ;  /* 0x000000794000780c */ /* 0x000fe20007764270 */
[--C-:B------:R-:W-:Y:S01]  /*111c0*/  FFMA.FTZ R156, R44, UR44, -R82.reuse ;  /* 0x0000002c2c9c7c23 */ /* 0x100fe20008010852 */
[----:B------:R-:W-:Y:S01]  /*111d0*/  FMNMX.FTZ R0, R80, R9, !PT ;  /* 0x0000000950007209 */ /* 0x000fe20007810000 */
[--C-:B------:R-:W-:Y:S01]  /*111e0*/  FFMA.FTZ R180, R78, UR44, -R82.reuse ;  /* 0x0000002c4eb47c23 */ /* 0x100fe20008010852 */
[----:B------:R-:W-:Y:S01]  /*111f0*/  ISETP.LT.OR P3, PT, R58, 0x7a, P3 ;  /* 0x0000007a3a00780c */ /* 0x000fe20001f61670 */
[--C-:B------:R-:W-:Y:S01]  /*11200*/  FFMA.FTZ R73, R73, UR44, -R82.reuse ;  /* 0x0000002c49497c23 */ /* 0x100fe20008010852 */
[----:B------:R-:W-:Y:S01]  /*11210*/  FMNMX.FTZ R77, R3, R0, !PT ;  /* 0x00000000034d7209 */ /* 0x000fe20007810000 */
[--C-:B------:R-:W-:Y:S01]  /*11220*/  FFMA.FTZ R182, R88, UR44, -R82.reuse ;  /* 0x0000002c58b67c23 */ /* 0x100fe20008010852 */
[----:B------:R-:W-:Y:S01]  /*11230*/  FSEL R40, R40, -INF , !P3 ;  /* 0xff80000028287808 */ /* 0x000fe20005800000 */
[----:B------:R-:W-:Y:S01]  /*11240*/  MUFU.EX2 R180, R180 ;  /* 0x000000b400b47308 */ /* 0x000fe20000000800 */
[----:B------:R-:W-:Y:S01]  /*11250*/  FMNMX.FTZ R0, R8, R77, !PT ;  /* 0x0000004d08007209 */ /* 0x000fe20007810000 */
[--C-:B------:R-:W-:Y:S01]  /*11260*/  FFMA.FTZ R75, R75, UR44, -R82.reuse ;  /* 0x0000002c4b4b7c23 */ /* 0x100fe20008010852 */
[--C-:B------:R-:W-:Y:S01]  /*11270*/  FFMA.FTZ R152, R33, UR44, -R82.reuse ;  /* 0x0000002c21987c23 */ /* 0x100fe20008010852 */
[--C-:B------:R-:W-:Y:S01]  /*11280*/  FFMA.FTZ R33, R32, UR44, -R82.reuse ;  /* 0x0000002c20217c23 */ /* 0x100fe20008010852 */
[----:B------:R-:W-:Y:S01]  /*11290*/  FMNMX.FTZ R79, R13, R0, !PT ;  /* 0x000000000d4f7209 */ /* 0x000fe20007810000 */
[--C-:B------:R-:W-:Y:S01]  /*112a0*/  FFMA.FTZ R176, R76, UR44, -R82.reuse ;  /* 0x0000002c4cb07c23 */ /* 0x100fe20008010852 */
[--C-:B------:R-:W-:Y:S01]  /*112b0*/  FFMA.FTZ R77, R74, UR44, -R82.reuse ;  /* 0x0000002c4a4d7c23 */ /* 0x100fe20008010852 */
[----:B------:R-:W0:Y:S01]  /*112c0*/  MUFU.EX2 R73, R73 ;  /* 0x0000004900497308 */ /* 0x000e220000000800 */
[----:B------:R-:W-:Y:S01]  /*112d0*/  FMNMX.FTZ R0, R14, R79, !PT ;  /* 0x0000004f0e007209 */ /* 0x000fe20007810000 */
[--C-:B------:R-:W-:Y:S01]  /*112e0*/  FFMA.FTZ R178, R89, UR44, -R82.reuse ;  /* 0x0000002c59b27c23 */ /* 0x100fe20008010852 */
[--C-:B------:R-:W-:Y:S01]  /*112f0*/  FFMA.FTZ R154, R29, UR44, -R82.reuse ;  /* 0x0000002c1d9a7c23 */ /* 0x100fe20008010852 */
[--C-:B------:R-:W-:Y:S01]  /*11300*/  FFMA.FTZ R29, R4, UR44, -R82.reuse ;  /* 0x0000002c041d7c23 */ /* 0x100fe20008010852 */
[----:B------:R-:W-:Y:S01]  /*11310*/  FMNMX.FTZ R79, R15, R0, !PT ;  /* 0x000000000f4f7209 */ /* 0x000fe20007810000 */
[--C-:B------:R-:W-:Y:S01]  /*11320*/  FFMA.FTZ R68, R68, UR44, -R82.reuse ;  /* 0x0000002c44447c23 */ /* 0x100fe20008010852 */
[--C-:B------:R-:W-:Y:S01]  /*11330*/  FFMA.FTZ R168, R67, UR44, -R82.reuse ;  /* 0x0000002c43a87c23 */ /* 0x100fe20008010852 */
[----:B------:R-:W1:Y:S01]  /*11340*/  MUFU.EX2 R182, R182 ;  /* 0x000000b600b67308 */ /* 0x000e620000000800 */
[----:B------:R-:W-:Y:S01]  /*11350*/  FMNMX.FTZ R0, R20, R79, !PT ;  /* 0x0000004f14007209 */ /* 0x000fe20007810000 */
[--C-:B------:R-:W-:Y:S01]  /*11360*/  FFMA.FTZ R79, R72, UR44, -R82.reuse ;  /* 0x0000002c484f7c23 */ /* 0x100fe20008010852 */
[--C-:B------:R-:W-:Y:S01]  /*11370*/  FFMA.FTZ R67, R66, UR44, -R82.reuse ;  /* 0x0000002c42437c23 */ /* 0x100fe20008010852 */
[--C-:B------:R-:W-:Y:S01]  /*11380*/  FFMA.FTZ R158, R42, UR44, -R82.reuse ;  /* 0x0000002c2a9e7c23 */ /* 0x100fe20008010852 */
[----:B------:R-:W-:Y:S01]  /*11390*/  FMNMX.FTZ R81, R21, R0, !PT ;  /* 0x0000000015517209 */ /* 0x000fe20007810000 */
[--C-:B------:R-:W-:Y:S01]  /*113a0*/  FFMA.FTZ R59, R59, UR44, -R82.reuse ;  /* 0x0000002c3b3b7c23 */ /* 0x100fe20008010852 */
[--C-:B------:R-:W-:Y:S01]  /*113b0*/  FFMA.FTZ R166, R50, UR44, -R82.reuse ;  /* 0x0000002c32a67c23 */ /* 0x100fe20008010852 */
[----:B------:R-:W2:Y:S01]  /*113c0*/  MUFU.EX2 R75, R75 ;  /* 0x0000004b004b7308 */ /* 0x000ea20000000800 */
[----:B------:R-:W-:Y:S01]  /*113d0*/  FMNMX.FTZ R0, R24, R81, !PT ;  /* 0x0000005118007209 */ /* 0x000fe20007810000 */
[--C-:B------:R-:W-:Y:S01]  /*113e0*/  FFMA.FTZ R49, R49, UR44, -R82.reuse ;  /* 0x0000002c31317c23 */ /* 0x100fe20008010852 */
[--C-:B------:R-:W-:Y:S01]  /*113f0*/  FFMA.FTZ R160, R48, UR44, -R82.reuse ;  /* 0x0000002c30a07c23 */ /* 0x100fe20008010852 */
[--C-:B------:R-:W-:Y:S01]  /*11400*/  FFMA.FTZ R47, R47, UR44, -R82.reuse ;  /* 0x0000002c2f2f7c23 */ /* 0x100fe20008010852 */
[----:B------:R-:W-:Y:S01]  /*11410*/  FMNMX.FTZ R71, R25, R0, !PT ;  /* 0x0000000019477209 */ /* 0x000fe20007810000 */
[--C-:B------:R-:W-:Y:S01]  /*11420*/  FFMA.FTZ R162, R46, UR44, -R82.reuse ;  /* 0x0000002c2ea27c23 */ /* 0x100fe20008010852 */
[--C-:B------:R-:W-:Y:S01]  /*11430*/  FFMA.FTZ R45, R45, UR44, -R82.reuse ;  /* 0x0000002c2d2d7c23 */ /* 0x100fe20008010852 */
[----:B------:R-:W3:Y:S01]  /*11440*/  MUFU.EX2 R176, R176 ;  /* 0x000000b000b07308 */ /* 0x000ee20000000800 */
[----:B------:R-:W-:Y:S01]  /*11450*/  FMNMX.FTZ R0, R26, R71, !PT ;  /* 0x000000471a007209 */ /* 0x000fe20007810000 */
[--C-:B------:R-:W-:Y:S01]  /*11460*/  FFMA.FTZ R71, R70, UR44, -R82.reuse ;  /* 0x0000002c46477c23 */ /* 0x100fe20008010852 */
[--C-:B------:R-:W-:Y:S01]  /*11470*/  FFMA.FTZ R43, R43, UR44, -R82.reuse ;  /* 0x0000002c2b2b7c23 */ /* 0x100fe20008010852 */
[----:B------:R-:W-:Y:S01]  /*11480*/  FFMA.FTZ R41, R41, UR44, -R82 ;  /* 0x0000002c29297c23 */ /* 0x000fe20008010852 */
[----:B------:R-:W-:-:S03]  /*11490*/  FMNMX.FTZ R81, R27, R0, !PT ;  /* 0x000000001b517209 */ /* 0x000fc60007810000 */
[----:B------:R-:W4:Y:S01]  /*114a0*/  MUFU.EX2 R77, R77 ;  /* 0x0000004d004d7308 */ /* 0x000f220000000800 */
[----:B------:R-:W-:-:S04]  /*114b0*/  FMNMX.FTZ R81, R28, R81, !PT ;  /* 0x000000511c517209 */ /* 0x000fc80007810000 */
        /* <DEDUP_REMOVED lines=16> */
[----:B------:R-:W-:Y:S01]  /*115c0*/  MUFU.EX2 R69, R68 ;  /* 0x0000004400457308 */ /* 0x000fe20000000800 */
[----:B------:R-:W-:-:S04]  /*115d0*/  FMNMX.FTZ R0, R60, R65, !PT ;  /* 0x000000413c007209 */ /* 0x000fc80007810000 */
[----:B------:R-:W-:-:S03]  /*115e0*/  FMNMX.FTZ R65, R61, R0, !PT ;  /* 0x000000003d417209 */ /* 0x000fc60007810000 */
[----:B------:R-:W-:Y:S01]  /*115f0*/  MUFU.EX2 R168, R168 ;  /* 0x000000a800a87308 */ /* 0x000fe20000000800 */
[----:B------:R-:W-:-:S04]  /*11600*/  FMNMX.FTZ R0, R62, R65, !PT ;  /* 0x000000413e007209 */ /* 0x000fc80007810000 */
[----:B------:R-:W-:Y:S02]  /*11610*/  FMNMX.FTZ R51, R63, R0, !PT ;  /* 0x000000003f337209 */ /* 0x000fe40007810000 */
[----:B------:R-:W-:Y:S01]  /*11620*/  FSEL R0, R39, -INF , !P5 ;  /* 0xff80000027007808 */ /* 0x000fe20006800000 */
        /* <DEDUP_REMOVED lines=12> */
[----:B------:R-:W-:Y:S08]  /*116f0*/  MUFU.EX2 R49, R49 ;  /* 0x0000003100317308 */ /* 0x000ff00000000800 */
[----:B------:R-:W-:Y:S08]  /*11700*/  MUFU.EX2 R160, R160 ;  /* 0x000000a000a07308 */ /* 0x000ff00000000800 */
[----:B------:R-:W-:Y:S01]  /*11710*/  MUFU.EX2 R47, R47 ;  /* 0x0000002f002f7308 */ /* 0x000fe20000000800 */
[----:B0-----:R-:W-:-:S04]  /*11720*/  FMNMX.FTZ R10, R44, R51, !PT ;  /* 0x000000332c0a7209 */ /* 0x001fc80007810000 */
[C---:B------:R-:W-:Y:S01]  /*11730*/  FSETP.NEU.FTZ.AND P3, PT, R10.reuse, -INF , PT ;  /* 0xff8000000a00780b */ /* 0x040fe20003f7d000 */
[----:B------:R-:W-:Y:S02]  /*11740*/  FMUL.FTZ R32, R10, UR44 ;  /* 0x0000002c0a207c20 */ /* 0x000fe40008410000 */
[----:B------:R-:W-:Y:S03]  /*11750*/  MUFU.EX2 R162, R162 ;  /* 0x000000a200a27308 */ /* 0x000fe60000000800 */
[----:B------:R-:W-:-:S05]  /*11760*/  FSEL R51, R32, RZ, P3 ;  /* 0x000000ff20337208 */ /* 0x000fca0001800000 */
[----:B------:R-:W-:Y:S01]  /*11770*/  MUFU.EX2 R45, R45 ;  /* 0x0000002d002d7308 */ /* 0x000fe20000000800 */
[----:B------:R-:W-:Y:S01]  /*11780*/  FFMA.FTZ R183, R3, UR44, -R51 ;  /* 0x0000002c03b77c23 */ /* 0x000fe20008010833 */
[----:B------:R-:W-:Y:S01]  /*11790*/  FADD.FTZ R3, R180, R73 ;  /* 0x00000049b4037221 */ /* 0x000fe20000010000 */
[--C-:B------:R-:W-:Y:S01]  /*117a0*/  FFMA.FTZ R181, R80, UR44, -R51.reuse ;  /* 0x0000002c50b57c23 */ /* 0x100fe20008010833 */
[--C-:B------:R-:W-:Y:S01]  /*117b0*/  FFMA.FTZ R32, R9, UR44, -R51.reuse ;  /* 0x0000002c09207c23 */ /* 0x100fe20008010833 */
[----:B------:R-:W-:Y:S01]  /*117c0*/  FFMA.FTZ R8, R8, UR44, -R51 ;  /* 0x0000002c08087c23 */ /* 0x000fe20008010833 */
[----:B-1----:R-:W-:Y:S01]  /*117d0*/  FADD.FTZ R4, R182, R3 ;  /* 0x00000003b6047221 */ /* 0x002fe20000010000 */
[--C-:B------:R-:W-:Y:S01]  /*117e0*/  FFMA.FTZ R177, R13, UR44, -R51.reuse ;  /* 0x0000002c0db17c23 */ /* 0x100fe20008010833 */
[----:B------:R-:W-:Y:S01]  /*117f0*/  MUFU.EX2 R183, R183 ;  /* 0x000000b700b77308 */ /* 0x000fe20000000800 */
[--C-:B------:R-:W-:Y:S01]  /*11800*/  FFMA.FTZ R14, R14, UR44, -R51.reuse ;  /* 0x0000002c0e0e7c23 */ /* 0x100fe20008010833 */
[----:B--2---:R-:W-:Y:S01]  /*11810*/  FADD.FTZ R3, R75, R4 ;  /* 0x000000044b037221 */ /* 0x004fe20000010000 */
[--C-:B------:R-:W-:Y:S01]  /*11820*/  FFMA.FTZ R179, R15, UR44, -R51.reuse ;  /* 0x0000002c0fb37c23 */ /* 0x100fe20008010833 */
[--C-:B------:R-:W-:Y:S01]  /*11830*/  FFMA.FTZ R20, R20, UR44, -R51.reuse ;  /* 0x0000002c14147c23 */ /* 0x100fe20008010833 */
[----:B------:R-:W-:Y:S01]  /*11840*/  FFMA.FTZ R173, R21, UR44, -R51 ;  /* 0x0000002c15ad7c23 */ /* 0x000fe20008010833 */
[----:B---3--:R-:W-:Y:S01]  /*11850*/  FADD.FTZ R4, R176, R3 ;  /* 0x00000003b0047221 */ /* 0x008fe20000010000 */
[--C-:B------:R-:W-:Y:S01]  /*11860*/  FFMA.FTZ R24, R24, UR44, -R51.reuse ;  /* 0x0000002c18187c23 */ /* 0x100fe20008010833 */
[----:B------:R-:W-:Y:S01]  /*11870*/  MUFU.EX2 R181, R181 ;  /* 0x000000b500b57308 */ /* 0x000fe20000000800 */
[--C-:B------:R-:W-:Y:S01]  /*11880*/  FFMA.FTZ R175, R25, UR44, -R51.reuse ;  /* 0x0000002c19af7c23 */ /* 0x100fe20008010833 */
[----:B----4-:R-:W-:Y:S01]  /*11890*/  FADD.FTZ R3, R77, R4 ;  /* 0x000000044d037221 */ /* 0x010fe20000010000 */
[--C-:B------:R-:W-:Y:S01]  /*118a0*/  FFMA.FTZ R26, R26, UR44, -R51.reuse ;  /* 0x0000002c1a1a7c23 */ /* 0x100fe20008010833 */
[--C-:B------:R-:W-:Y:S01]  /*118b0*/  FFMA.FTZ R169, R27, UR44, -R51.reuse ;  /* 0x0000002c1ba97c23 */ /* 0x100fe20008010833 */
[----:B------:R-:W-:Y:S01]  /*118c0*/  FFMA.FTZ R28, R28, UR44, -R51 ;  /* 0x0000002c1c1c7c23 */ /* 0x000fe20008010833 */
[----:B------:R-:W-:Y:S01]  /*118d0*/  FADD.FTZ R4, R178, R3 ;  /* 0x00000003b2047221 */ /* 0x000fe20000010000 */
[--C-:B------:R-:W-:Y:S01]  /*118e0*/  FFMA.FTZ R171, R30, UR44, -R51.reuse ;  /* 0x0000002c1eab7c23 */ /* 0x100fe20008010833 */
[----:B------:R-:W0:Y:S01]  /*118f0*/  MUFU.EX2 R32, R32 ;  /* 0x0000002000207308 */ /* 0x000e220000000800 */
[--C-:B------:R-:W-:Y:S01]  /*11900*/  FFMA.FTZ R30, R31, UR44, -R51.reuse ;  /* 0x0000002c1f1e7c23 */ /* 0x100fe20008010833 */
[----:B------:R-:W-:Y:S01]  /*11910*/  FADD.FTZ R3, R79, R4 ;  /* 0x000000044f037221 */ /* 0x000fe20000010000 */
[--C-:B------:R-:W-:Y:S01]  /*11920*/  FFMA.FTZ R34, R34, UR44, -R51.reuse ;  /* 0x0000002c22227c23 */ /* 0x100fe20008010833 */
[--C-:B------:R-:W-:Y:S01]  /*11930*/  FFMA.FTZ R35, R35, UR44, -R51.reuse ;  /* 0x0000002c23237c23 */ /* 0x100fe20008010833 */
[----:B------:R-:W-:Y:S01]  /*11940*/  FFMA.FTZ R36, R36, UR44, -R51 ;  /* 0x0000002c24247c23 */ /* 0x000fe20008010833 */
[----:B------:R-:W-:Y:S01]  /*11950*/  FADD.FTZ R42, R172, R3 ;  /* 0x00000003ac2a7221 */ /* 0x000fe20000010000 */
[--C-:B------:R-:W-:Y:S01]  /*11960*/  FFMA.FTZ R37, R37, UR44, -R51.reuse ;  /* 0x0000002c25257c23 */ /* 0x100fe20008010833 */
[----:B------:R-:W1:Y:S01]  /*11970*/  MUFU.EX2 R8, R8 ;  /* 0x0000000800087308 */ /* 0x000e620000000800 */
[--C-:B------:R-:W-:Y:S01]  /*11980*/  FFMA.FTZ R53, R53, UR44, -R51.reuse ;  /* 0x0000002c35357c23 */ /* 0x100fe20008010833 */
[----:B------:R-:W-:Y:S01]  /*11990*/  FADD.FTZ R9, R71, R42 ;  /* 0x0000002a47097221 */ /* 0x000fe20000010000 */
[--C-:B------:R-:W-:Y:S01]  /*119a0*/  FFMA.FTZ R54, R54, UR44, -R51.reuse ;  /* 0x0000002c36367c23 */ /* 0x100fe20008010833 */
[--C-:B------:R-:W-:Y:S01]  /*119b0*/  FFMA.FTZ R55, R55, UR44, -R51.reuse ;  /* 0x0000002c37377c23 */ /* 0x100fe20008010833 */
[----:B------:R-:W-:Y:S01]  /*119c0*/  FFMA.FTZ R56, R56, UR44, -R51 ;  /* 0x0000002c38387c23 */ /* 0x000fe20008010833 */
[----:B------:R-:W-:Y:S01]  /*119d0*/  FADD.FTZ R42, R174, R9 ;  /* 0x00000009ae2a7221 */ /* 0x000fe20000010000 */
[--C-:B------:R-:W-:Y:S01]  /*119e0*/  FFMA.FTZ R57, R57, UR44, -R51.reuse ;  /* 0x0000002c39397c23 */ /* 0x100fe20008010833 */
[----:B------:R-:W2:Y:S01]  /*119f0*/  MUFU.EX2 R177, R177 ;  /* 0x000000b100b17308 */ /* 0x000ea20000000800 */
[----:B0-----:R-:W-:Y:S01]  /*11a00*/  FADD.FTZ R4, R181, R32 ;  /* 0x00000020b5047221 */ /* 0x001fe20000010000 */
[----:B------:R-:W-:Y:S01]  /*11a10*/  FADD.FTZ R9, R69, R42 ;  /* 0x0000002a45097221 */ /* 0x000fe20000010000 */
[--C-:B------:R-:W-:Y:S01]  /*11a20*/  FFMA.FTZ R60, R60, UR44, -R51.reuse ;  /* 0x0000002c3c3c7c23 */ /* 0x100fe20008010833 */
[----:B------:R-:W-:Y:S01]  /*11a30*/  FFMA.FTZ R61, R61, UR44, -R51 ;  /* 0x0000002c3d3d7c23 */ /* 0x000fe20008010833 */
[----:B------:R-:W-:Y:S01]  /*11a40*/  FADD.FTZ R3, R183, R4 ;  /* 0x00000004b7037221 */ /* 0x000fe20000010000 */
[----:B------:R-:W-:Y:S01]  /*11a50*/  FADD.FTZ R42, R168, R9 ;  /* 0x00000009a82a7221 */ /* 0x000fe20000010000 */
[----:B------:R-:W-:Y:S01]  /*11a60*/  FFMA.FTZ R62, R62, UR44, -R51 ;  /* 0x0000002c3e3e7c23 */ /* 0x000fe20008010833 */
[----:B------:R-:W0:Y:S01]  /*11a70*/  MUFU.EX2 R14, R14 ;  /* 0x0000000e000e7308 */ /* 0x000e220000000800 */
[----:B-1----:R-:W-:Y:S01]  /*11a80*/  FADD.FTZ R4, R8, R3 ;  /* 0x0000000308047221 */ /* 0x002fe20000010000 */
[----:B------:R-:W-:Y:S01]  /*11a90*/  FADD.FTZ R9, R67, R42 ;  /* 0x0000002a43097221 */ /* 0x000fe20000010000 */
[--C-:B------:R-:W-:Y:S01]  /*11aa0*/  FFMA.FTZ R63, R63, UR44, -R51.reuse ;  /* 0x0000002c3f3f7c23 */ /* 0x100fe20008010833 */
[--C-:B------:R-:W-:Y:S01]  /*11ab0*/  FFMA.FTZ R38, R38, UR44, -R51.reuse ;  /* 0x0000002c26267c23 */ /* 0x100fe20008010833 */
[----:B------:R-:W-:Y:S01]  /*11ac0*/  FFMA.FTZ R0, R0, UR44, -R51 ;  /* 0x0000002c00007c23 */ /* 0x000fe20008010833 */
[----:B------:R-:W-:Y:S01]  /*11ad0*/  FADD.FTZ R42, R170, R9 ;  /* 0x00000009aa2a7221 */ /* 0x000fe20000010000 */
[----:B------:R-:W-:Y:S01]  /*11ae0*/  FFMA.FTZ R40, R40, UR44, -R51 ;  /* 0x0000002c28287c23 */ /* 0x000fe20008010833 */
[----:B------:R-:W1:Y:S01]  /*11af0*/  MUFU.EX2 R179, R179 ;  /* 0x000000b300b37308 */ /* 0x000e620000000800 */
[----:B--2---:R-:W-:Y:S01]  /*11b00*/  FADD.FTZ R3, R177, R4 ;  /* 0x00000004b1037221 */ /* 0x004fe20000010000 */
[----:B------:R-:W-:Y:S01]  /*11b10*/  FADD.FTZ R9, R59, R42 ;  /* 0x0000002a3b097221 */ /* 0x000fe20000010000 */
[----:B------:R-:W-:Y:S01]  /*11b20*/  F2FP.BF16.F32.PACK_AB R183, R8, R183 ;  /* 0x000000b708b7723e */ /* 0x000fe200000010ff */
[----:B------:R-:W-:Y:S01]  /*11b30*/  IMAD.IADD R13, R192, 0x1, -R193 ;  /* 0x00000001c00d7824 */ /* 0x000fe200078e0ac1 */
[----:B------:R-:W-:Y:S01]  /*11b40*/  F2FP.BF16.F32.PACK_AB R180, R73, R180 ;  /* 0x000000b449b4723e */ /* 0x000fe200000010ff */
[----:B------:R-:W-:Y:S01]  /*11b50*/  FADD.FTZ R42, R164, R9 ;  /* 0x00000009a42a7221 */ /* 0x000fe20000010000 */
[----:B------:R-:W-:Y:S01]  /*11b60*/  F2FP.BF16.F32.PACK_AB R182, R75, R182 ;  /* 0x000000b64bb6723e */ /* 0x000fe200000010ff */
[----:B------:R-:W2:Y:S01]  /*11b70*/  MUFU.EX2 R20, R20 ;  /* 0x0000001400147308 */ /* 0x000ea20000000800 */
[----:B0-----:R-:W-:Y:S01]  /*11b80*/  FADD.FTZ R4, R14, R3 ;  /* 0x000000030e047221 */ /* 0x001fe20000010000 */
[----:B------:R-:W-:Y:S01]  /*11b90*/  FADD.FTZ R9, R39, R42 ;  /* 0x0000002a27097221 */ /* 0x000fe20000010000 */
[----:B------:R-:W-:-:S02]  /*11ba0*/  F2FP.BF16.F32.PACK_AB R176, R77, R176 ;  /* 0x000000b04db0723e */ /* 0x000fc400000010ff */
[----:B------:R-:W-:Y:S01]  /*11bb0*/  F2FP.BF16.F32.PACK_AB R178, R79, R178 ;  /* 0x000000b24fb2723e */ /* 0x000fe200000010ff */
        /* <DEDUP_REMOVED lines=18> */
[C---:B------:R-:W-:Y:S01]  /*11ce0*/  FADD.FTZ R9, R45.reuse, R42 ;  /* 0x0000002a2d097221 */ /* 0x040fe20000010000 */
[----:B------:R-:W-:Y:S02]  /*11cf0*/  F2FP.BF16.F32.PACK_AB R162, R45, R162 ;  /* 0x000000a22da2723e */ /* 0x000fe400000010ff */
[----:B------:R-:W-:Y:S02]  /*11d00*/  F2FP.BF16.F32.PACK_AB R181, R32, R181 ;  /* 0x000000b520b5723e */ /* 0x000fe400000010ff */
[----:B------:R-:W-:Y:S01]  /*11d10*/  F2FP.BF16.F32.PACK_AB R177, R14, R177 ;  /* 0x000000b10eb1723e */ /* 0x000fe200000010ff */
[----:B------:R-:W0:Y:S01]  /*11d20*/  MUFU.EX2 R26, R26 ;  /* 0x0000001a001a7308 */ /* 0x000e220000000800 */
[----:B-1----:R-:W-:Y:S01]  /*11d30*/  FADD.FTZ R4, R24, R3 ;  /* 0x0000000318047221 */ /* 0x002fe20000010000 */
[----:B------:R-:W-:-:S02]  /*11d40*/  F2FP.BF16.F32.PACK_AB R179, R20, R179 ;  /* 0x000000b314b3723e */ /* 0x000fc400000010ff */
[----:B------:R-:W-:-:S04]  /*11d50*/  F2FP.BF16.F32.PACK_AB R173, R24, R173 ;  /* 0x000000ad18ad723e */ /* 0x000fc800000010ff */
        /* <DEDUP_REMOVED lines=51> */
[----:B-1----:R-:W-:Y:S01]  /*12090*/  FADD.FTZ R42, R154, R9 ;  /* 0x000000099a2a7221 */ /* 0x002fe20000010000 */
[----:B------:R-:W-:-:S04]  /*120a0*/  IMAD R9, R197, 0x80, R13 ;  /* 0x00000080c5097824 */ /* 0x000fc800078e020d */
[----:B------:R-:W-:Y:S02]  /*120b0*/  IMAD.IADD R6, R9, 0x1, R6 ;  /* 0x0000000109067824 */ /* 0x000fe400078e0206 */
        /* <DEDUP_REMOVED lines=13> */
[----:B------:R2:W0:Y:S01]  /*12190*/  MUFU.EX2 R155, R0 ;  /* 0x00000000009b7308 */ /* 0x0004220000000800 */
[----:B-1----:R-:W-:-:S07]  /*121a0*/  FADD.FTZ R3, R63, R8 ;  /* 0x000000083f037221 */ /* 0x002fce0000010000 */
[----:B------:R-:W1:Y:S01]  /*121b0*/  MUFU.EX2 R40, R40 ;  /* 0x0000002800287308 */ /* 0x000e620000000800 */
[C---:B--2---:R-:W-:Y:S01]  /*121c0*/  FADD.FTZ R0, R38.reuse, R3 ;  /* 0x0000000326007221 */ /* 0x044fe20000010000 */
[----:B------:R-:W-:-:S03]  /*121d0*/  F2FP.BF16.F32.PACK_AB R153, R38, R63 ;  /* 0x0000003f2699723e */ /* 0x000fc600000010ff */
[----:B0-----:R-:W-:-:S04]  /*121e0*/  FADD.FTZ R3, R155, R0 ;  /* 0x000000009b037221 */ /* 0x001fc80000010000 */
[C---:B-1----:R-:W-:Y:S01]  /*121f0*/  FADD.FTZ R0, R40.reuse, R3 ;  /* 0x0000000328007221 */ /* 0x042fe20000010000 */
[----:B------:R-:W-:Y:S01]  /*12200*/  F2FP.BF16.F32.PACK_AB R155, R40, R155 ;  /* 0x0000009b289b723e */ /* 0x000fe200000010ff */
[----:B------:R-:W-:Y:S01]  /*12210*/  VIADD R3, R129, 0xfffffffe ;  /* 0xfffffffe81037836 */ /* 0x000fe20000000000 */
[----:B------:R-:W-:Y:S06]  /*12220*/  @!P2 BRA `(.L_x_1516) ;  /* 0x000000000048a947 */ /* 0x000fec0003800000 */
        /* <DEDUP_REMOVED lines=11> */
.L_x_1518:
[----:B------:R-:W-:-:S13]  /*122e0*/  ISETP.NE.AND P3, PT, R7, 0x1, PT ;  /* 0x000000010700780c */ /* 0x000fda0003f65270 */
[----:B------:R-:W0:Y:S02]  /*122f0*/  @P3 LDC.64 R14, c[0x0][0x9e8] ;  /* 0x00027a00ff0e3b82 */ /* 0x000e240000000a00 */
[----:B0-----:R-:W-:-:S05]  /*12300*/  @P3 IMAD.HI.U32 R14, R8, R14, RZ ;  /* 0x0000000e080e3227 */ /* 0x001fca00078e00ff */
[----:B------:R-:W-:-:S07]  /*12310*/  @P3 SHF.R.U32.HI R8, RZ, R15, R14 ;  /* 0x0000000fff083219 */ /* 0x000fce000001160e */
.L_x_1519:
[----:B------:R-:W-:Y:S05]  /*12320*/  BSYNC B0 ;  /* 0x0000000000007941 */ /* 0x000fea0003800000 */
.L_x_1517:
[----:B------:R-:W-:-:S05]  /*12330*/  IMAD R7, R8, R7, R7 ;  /* 0x0000000708077224 */ /* 0x000fca00078e0207 */
[----:B------:R-:W-:-:S07]  /*12340*/  VIMNMX R6, R6, R7, PT ;  /* 0x0000000706067248 */ /* 0x000fce0003fe0100 */
.L_x_1516:
[----:B------:R-:W-:Y:S01]  /*12350*/  SHF.R.S32.HI R7, RZ, 0x1f, R6 ;  /* 0x0000001fff077819 */ /* 0x000fe20000011406 */
[----:B------:R-:W-:Y:S01]  /*12360*/  ULDC UR49, c[0x0][0x9e4] ;  /* 0x0002790000317ab9 */ /* 0x000fe20000000800 */
[----:B------:R-:W-:Y:S01]  /*12370*/  ULDC UR46, c[0x0][0x9e4] ;  /* 0x00027900002e7ab9 */ /* 0x000fe20000000800 */
[----:B------:R-:W-:Y:S01]  /*12380*/  ULDC UR45, c[0x0][0x988] ;  /* 0x00026200002d7ab9 */ /* 0x000fe20000000800 */
[----:B------:R-:W-:Y:S01]  /*12390*/  LEA.HI R7, R7, R6, RZ, 0x7 ;  /* 0x0000000607077211 */ /* 0x000fe200078f38ff */
[----:B------:R-:W-:Y:S01]  /*123a0*/  ULDC UR48, c[0x0][0x988] ;  /* 0x0002620000307ab9 */ /* 0x000fe20000000800 */
[----:B------:R-:W-:Y:S01]  /*123b0*/  ULDC UR47, c[0x0][0x988] ;  /* 0x00026200002f7ab9 */ /* 0x000fe20000000800 */
[----:B------:R-:W-:Y:S01]  /*123c0*/  ULDC UR54, c[0x0][0x9d8] ;  /* 0x0002760000367ab9 */ /* 0x000fe20000000800 */
[----:B------:R-:W-:Y:S01]  /*123d0*/  SHF.R.S32.HI R7, RZ, 0x7, R7 ;  /* 0x00000007ff077819 */ /* 0x000fe20000011407 */
[----:B------:R-:W-:Y:S01]  /*123e0*/  ULDC UR52, c[0x0][0x9d8] ;  /* 0x0002760000347ab9 */ /* 0x000fe20000000800 */
[----:B------:R-:W-:Y:S01]  /*123f0*/  ULDC UR51, c[0x0][0x9d8] ;  /* 0x0002760000337ab9 */ /* 0x000fe20000000800 */
[----:B------:R-:W-:Y:S01]  /*12400*/  ULDC UR53, c[0x0][0x9e0] ;  /* 0x0002780000357ab9 */ /* 0x000fe20000000800 */
[----:B------:R-:W-:Y:S01]  /*12410*/  VIMNMX R14, R198, R7, !PT ;  /* 0x00000007c60e7248 */ /* 0x000fe20007fe0100 */
[----:B------:R-:W-:Y:S01]  /*12420*/  ULDC UR50, c[0x0][0x9e0] ;  /* 0x0002780000327ab9 */ /* 0x000fe20000000800 */
[----:B------:R-:W-:-:S02]  /*12430*/  CS2R R150, SRZ ;  /* 0x0000000000967805 */ /* 0x000fc4000001ff00 */
[----:B------:R-:W-:Y:S02]  /*12440*/  CS2R R148, SRZ ;  /* 0x0000000000947805 */ /* 0x000fe4000001ff00 */
        /* <DEDUP_REMOVED lines=16> */
[----:B-----5:R-:W-:-:S02]  /*12550*/  CS2R R116, SRZ ;  /* 0x0000000000747805 */ /* 0x020fc4000001ff00 */
        /* <DEDUP_REMOVED lines=15> */
[----:B------:R-:W-:Y:S02]  /*12650*/  IMAD.IADD R15, R12, 0x1, R13 ;  /* 0x000000010c0f7824 */ /* 0x000fe400078e020d */
[----:B------:R-:W-:Y:S02]  /*12660*/  IMAD.MOV.U32 R151, RZ, RZ, RZ ;  /* 0x000000ffff977224 */ /* 0x000fe400078e00ff */
[----:B------:R-:W-:-:S07]  /*12670*/  VIADD R20, R15, 0x8 ;  /* 0x000000080f147836 */ /* 0x000fce0000000000 */
.L_x_1538:
[----:B------:R-:W-:Y:S01]  /*12680*/  ISETP.NE.AND P3, PT, R196, RZ, PT ;  /* 0x000000ffc400720c */ /* 0x000fe20003f65270 */
[----:B------:R-:W-:Y:S01]  /*12690*/  VIADD R21, R184, 0x1 ;  /* 0x00000001b8157836 */ /* 0x000fe20000000000 */
[----:B------:R-:W-:Y:S05]  /*126a0*/  YIELD ;  /* 0x0000000000007946 */ /* 0x000fea0003800000 */
[----:B------:R-:W-:-:S04]  /*126b0*/  ISETP.NE.AND P4, PT, R21, 0x2, PT ;  /* 0x000000021500780c */ /* 0x000fc80003f85270 */
[----:B------:R-:W-:Y:S02]  /*126c0*/  SEL R199, RZ, 0x1, P4 ;  /* 0x00000001ffc77807 */ /* 0x000fe40002000000 */
[----:B------:R-:W-:Y:S02]  /*126d0*/  SEL R21, R21, RZ, P4 ;  /* 0x000000ff15157207 */ /* 0x000fe40002000000 */
[----:B------:R-:W-:Y:S01]  /*126e0*/  LOP3.LUT R199, R186, R199, RZ, 0x3c, !PT ;  /* 0x000000c7bac77212 */ /* 0x000fe200078e3cff */
[----:B------:R-:W-:Y:S06]  /*126f0*/  @P3 BRA `(.L_x_1521) ;  /* 0x0000000000303947 */ /* 0x000fec0003800000 */
[----:B------:R-:W-:Y:S05]  /*12700*/  @!P0 BRA `(.L_x_1522) ;  /* 0x0000000000048947 */ /* 0x000fea0003800000 */
[----:B------:R-:W-:Y:S01]  /*12710*/  BPT.TRAP 0x1 ;  /* 0x000000040000795c */ /* 0x000fe20000300000 */
.L_x_1522:
[----:B------:R-:W-:Y:S01]  /*12720*/  IMAD R7, R21, 0x8, R2 ;  /* 0x0000000815077824 */ /* 0x000fe200078e0202 */
[----:B------:R-:W-:-:S04]  /*12730*/  SHF.L.U32 R6, R199, 0x1f, RZ ;  /* 0x0000001fc7067819 */ /* 0x000fc800000006ff */
[----:B------:R0:W1:Y:S01]  /*12740*/  SYNCS.PHASECHK.TRANS64.TRYWAIT P4, [R7+URZ+0x28830], R6 ;  /* 0x02883006070075a7 */ /* 0x000062000808017f */
[----:B------:R-:W-:Y:S05]  /*12750*/  @!P0 BRA `(.L_x_1523) ;  /* 0x0000000000048947 */ /* 0x000fea0003800000 */
[----:B------:R-:W-:Y:S01]  /*12760*/  BPT.TRAP 0x1 ;  /* 0x000000040000795c */ /* 0x000fe20000300000 */
.L_x_1523:
[----:B------:R-:W-:Y:S04]  /*12770*/  BSSY B0, `(.L_x_1521) ;  /* 0x0000004000007945 */ /* 0x000fe80003800000 */
[----:B-1----:R-:W-:Y:S05]  /*12780*/  @P4 BRA `(.L_x_1524) ;  /* 0x0000000000084947 */ /* 0x002fea0003800000 */
[----:B------:R-:W1:Y:S02]  /*12790*/  SYNCS.PHASECHK.TRANS64.TRYWAIT P4, [R7+URZ+0x28830], R6 ;  /* 0x02883006070075a7 */ /* 0x000e64000808017f */
[----:B-1----:R-:W-:Y:S05]  /*127a0*/  @!P4 BRA `(.L_x_1525) ;  /* 0x000001400048c947 */ /* 0x002fea0003800000 */
.L_x_1524:
[----:B------:R-:W-:Y:S05]  /*127b0*/  BSYNC B0 ;  /* 0x0000000000007941 */ /* 0x000fea0003800000 */
.L_x_1521:
[----:B------:R-:W2:Y:S01]  /*127c0*/  S2R R8, SR_TID.X ;  /* 0x0000000000087919 */ /* 0x000ea20000002100 */
[----:B01----:R-:W-:Y:S01]  /*127d0*/  IMAD.MOV.U32 R7, RZ, RZ, 0x40000040 ;  /* 0x40000040ff077424 */ /* 0x003fe200078e00ff */
[----:B------:R-:W-:Y:S05]  /*127e0*/  WARPSYNC.ALL ;  /* 0x0000000000007948 */ /* 0x000fea0003800000 */
[----:B------:R-:W-:Y:S01]  /*127f0*/  R2UR UR35, R7 ;  /* 0x00000000072372ca */ /* 0x000fe200000e0000 */
[----:B------:R-:W-:Y:S02]  /*12800*/  IMAD R6, R21, 0x800, R5 ;  /* 0x0000080015067824 */ /* 0x000fe400078e0205 */
[----:B------:R-:W-:-:S03]  /*12810*/  IMAD.MOV.U32 R9, RZ, RZ, 0x40000040 ;  /* 0x40000040ff097424 */ /* 0x000fc600078e00ff */
[----:B------:R-:W-:Y:S02]  /*12820*/  R2UR UR34, R6 ;  /* 0x00000000062272ca */ /* 0x000fe400000e0000 */
[----:B------:R-:W-:Y:S01]  /*12830*/  R2UR UR7, R9 ;  /* 0x00000000090772ca */ /* 0x000fe200000e0000 */
[----:B------:R-:W-:-:S05]  /*12840*/  IMAD.MOV.U32 R9, RZ, RZ, 0x40000040 ;  /* 0x40000040ff097424 */ /* 0x000fca00078e00ff */
[----:B------:R-:W-:Y:S01]  /*12850*/  R2UR UR11, R9 ;  /* 0x00000000090b72ca */ /* 0x000fe200000e0000 */
[----:B------:R-:W-:-:S05]  /*12860*/  IMAD.MOV.U32 R9, RZ, RZ, 0x40000040 ;  /* 0x40000040ff097424 */ /* 0x000fca00078e00ff */
[----:B------:R-:W-:Y:S01]  /*12870*/  R2UR UR15, R9 ;  /* 0x00000000090f72ca */ /* 0x000fe200000e0000 */
[----:B------:R-:W-:Y:S01]  /*12880*/  IMAD.MOV.U32 R9, RZ, RZ, 0x40000040 ;  /* 0x40000040ff097424 */ /* 0x000fe200078e00ff */
[----:B--2---:R-:W-:-:S04]  /*12890*/  SHF.R.U32.HI R8, RZ, 0x7, R8 ;  /* 0x00000007ff087819 */ /* 0x004fc80000011608 */
[----:B------:R-:W-:Y:S01]  /*128a0*/  R2UR UR19, R9 ;  /* 0x00000000091372ca */ /* 0x000fe200000e0000 */
[----:B------:R-:W-:Y:S02]  /*128b0*/  IMAD.MOV.U32 R9, RZ, RZ, 0x40000040 ;  /* 0x40000040ff097424 */ /* 0x000fe400078e00ff */
[----:B------:R-:W-:Y:S02]  /*128c0*/  VIADD R7, R8, 0x8 ;  /* 0x0000000808077836 */ /* 0x000fe40000000000 */
[----:B------:R-:W-:Y:S01]  /*128d0*/  VIADD R8, R6, 0x2 ;  /* 0x0000000206087836 */ /* 0x000fe20000000000 */
[----:B------:R-:W-:Y:S01]  /*128e0*/  R2UR UR23, R9 ;  /* 0x00000000091772ca */ /* 0x000fe200000e0000 */
[----:B------:R-:W-:Y:S01]  /*128f0*/  IMAD.MOV.U32 R9, RZ, RZ, 0x40000040 ;  /* 0x40000040ff097424 */ /* 0x000fe200078e00ff */
[----:B------:R0:W-:Y:S02]  /*12900*/  BAR.SYNC.DEFER_BLOCKING R7, 0x100 ;  /* 0x000400070000751d */ /* 0x0001e40000010000 */
[----:B------:R-:W-:Y:S01]  /*12910*/  R2UR UR6, R8 ;  /* 0x00000000080672ca */ /* 0x000fe200000e0000 */
[----:B------:R-:W-:Y:S01]  /*12920*/  VIADD R8, R6, 0x4 ;  /* 0x0000000406087836 */ /* 0x000fe20000000000 */
[----:B------:R-:W-:-:S04]  /*12930*/  R2UR UR27, R9 ;  /* 0x00000000091b72ca */ /* 0x000fc800000e0000 */
[----:B------:R-:W-:Y:S01]  /*12940*/  R2UR UR10, R8 ;  /* 0x00000000080a72ca */ /* 0x000fe200000e0000 */
[----:B------:R-:W-:Y:S02]  /*12950*/  VIADD R8, R6, 0x6 ;  /* 0x0000000606087836 */ /* 0x000fe40000000000 */
[----:B0-----:R-:W-:-:S03]  /*12960*/  IMAD.MOV.U32 R7, RZ, RZ, 0x40000040 ;  /* 0x40000040ff077424 */ /* 0x001fc600078e00ff */
[----:B------:R-:W-:Y:S01]  /*12970*/  R2UR UR14, R8 ;  /* 0x00000000080e72ca */ /* 0x000fe200000e0000 */
[----:B------:R-:W-:Y:S01]  /*12980*/  VIADD R8, R6, 0x400 ;  /* 0x0000040006087836 */ /* 0x000fe20000000000 */
[----:B------:R-:W-:-:S04]  /*12990*/  R2UR UR31, R7 ;  /* 0x00000000071f72ca */ /* 0x000fc800000e0000 */
[----:B------:R-:W-:Y:S01]  /*129a0*/  R2UR UR18, R8 ;  /* 0x00000000081272ca */ /* 0x000fe200000e0000 */
[----:B------:R-:W-:Y:S01]  /*129b0*/  VIADD R8, R6, 0x402 ;  /* 0x0000040206087836 */ /* 0x000fe20000000000 */
[----:B------:R-:W-:-:S04]  /*129c0*/  WARPGROUP.ARRIVE ;  /* 0x00000000000079c5 */ /* 0x000fc80000000000 */
[----:B------:R-:W-:Y:S01]  /*129d0*/  R2UR UR22, R8 ;  /* 0x00000000081672ca */ /* 0x000fe200000e0000 */
[C---:B------:R-:W-:Y:S02]  /*129e0*/  VIADD R8, R6.reuse, 0x404 ;  /* 0x0000040406087836 */ /* 0x040fe40000000000 */
[----:B------:R-:W-:Y:S01]  /*129f0*/  VIADD R6, R6, 0x406 ;  /* 0x0000040606067836 */ /* 0x000fe20000000000 */
[----:B------:R-:W-:Y:S02]  /*12a00*/  HGMMA.64x128x16.F32.BF16 R24, gdesc[UR32], RZ, !UPT, gsb0 ;  /* 0x01e00000201879f0 */ /* 0x000fe4000c0018ff */
[----:B------:R-:W-:Y:S02]  /*12a10*/  R2UR UR26, R8 ;  /* 0x00000000081a72ca */ /* 0x000fe400000e0000 */
[----:B------:R-:W-:Y:S01]  /*12a20*/  R2UR UR30, R6 ;  /* 0x00000000061e72ca */ /* 0x000fe200000e0000 */
        /* <DEDUP_REMOVED lines=22> */
[----:B------:R-:W-:Y:S05]  /*12b90*/  @P3 BRA `(.L_x_1526) ;  /* 0x0000000000283947 */ /* 0x000fea0003800000 */
[----:B------:R-:W-:Y:S05]  /*12ba0*/  @!P0 BRA `(.L_x_1527) ;  /* 0x0000000000048947 */ /* 0x000fea0003800000 */
[----:B------:R-:W-:Y:S01]  /*12bb0*/  BPT.TRAP 0x1 ;  /* 0x000000040000795c */ /* 0x000fe20000300000 */
.L_x_1527:
[----:B------:R-:W-:Y:S01]  /*12bc0*/  SHF.L.U32 R6, R186, 0x1f, RZ ;  /* 0x0000001fba067819 */ /* 0x000fe200000006ff */
[----:B------:R-:W-:-:S04]  /*12bd0*/  IMAD R7, R184, 0x8, R2 ;  /* 0x00000008b8077824 */ /* 0x000fc800078e0202 */
[----:B------:R0:W1:Y:S01]  /*12be0*/  SYNCS.PHASECHK.TRANS64.TRYWAIT P3, [R7+URZ+0x28850], R6 ;  /* 0x02885006070075a7 */ /* 0x000062000806017f */
[----:B------:R-:W-:Y:S05]  /*12bf0*/  @!P0 BRA `(.L_x_1528) ;  /* 0x0000000000048947 */ /* 0x000fea0003800000 */
[----:B------:R-:W-:Y:S01]  /*12c00*/  BPT.TRAP 0x1 ;  /* 0x000000040000795c */ /* 0x000fe20000300000 */
.L_x_1528:
[----:B-1----:R-:W-:Y:S05]  /*12c10*/  @P3 BRA `(.L_x_1526) ;  /* 0x0000000000083947 */ /* 0x002fea0003800000 */
[----:B------:R-:W1:Y:S02]  /*12c20*/  SYNCS.PHASECHK.TRANS64.TRYWAIT P3, [R7+URZ+0x28850], R6 ;  /* 0x02885006070075a7 */ /* 0x000e64000806017f */
[----:B-1----:R-:W-:Y:S05]  /*12c30*/  @!P3 BRA `(.L_x_1529) ;  /* 0x0000013c0038b947 */ /* 0x002fea0003800000 */
.L_x_1526:
[----:B01----:R-:W-:Y:S01]  /*12c40*/  VIADD R6, R2, 0x400 ;  /* 0x0000040002067836 */ /* 0x003fe20000000000 */
[----:B------:R-:W-:Y:S05]  /*12c50*/  WARPSYNC.ALL ;  /* 0x0000000000007948 */ /* 0x000fea0003800000 */
[----:B------:R-:W-:Y:S01]  /*12c60*/  SHF.R.U32.HI R6, RZ, 0x4, R6 ;  /* 0x00000004ff067819 */ /* 0x000fe20000011606 */
[----:B------:R-:W-:Y:S01]  /*12c70*/  WARPGROUP.ARRIVE ;  /* 0x00000000000079c5 */ /* 0x000fe20000000000 */
[----:B------:R-:W-:-:S05]  /*12c80*/  IMAD.MOV.U32 R9, RZ, RZ, 0x40000040 ;  /* 0x40000040ff097424 */ /* 0x000fca00078e00ff */
[----:B------:R-:W0:Y:S01]  /*12c90*/  S2R R186, SR_TID.X ;  /* 0x0000000000ba7919 */ /* 0x000e220000002100 */
[----:B------:R-:W-:Y:S01]  /*12ca0*/  LOP3.LUT R6, R6, 0x3fff, RZ, 0xc0, !PT ;  /* 0x00003fff06067812 */ /* 0x000fe200078ec0ff */
[----:B------:R-:W-:Y:S01]  /*12cb0*/  FMUL.FTZ R28, R28, UR54 ;  /* 0x000000361c1c7c20 */ /* 0x000fe20008410000 */
[----:B------:R-:W-:Y:S01]  /*12cc0*/  FMUL.FTZ R29, R29, UR54 ;  /* 0x000000361d1d7c20 */ /* 0x000fe20008410000 */
        /* <DEDUP_REMOVED lines=8> */
[----:B------:R-:W-:Y:S02]  /*12d50*/  IMAD.MOV.U32 R7, RZ, RZ, 0x40000040 ;  /* 0x40000040ff077424 */ /* 0x000fe400078e00ff */
[----:B------:R-:W-:Y:S01]  /*12d60*/  FMUL.FTZ R48, R48, UR54 ;  /* 0x0000003630307c20 */ /* 0x000fe20008410000 */
[C---:B------:R-:W-:Y:S01]  /*12d70*/  VIADD R8, R6.reuse, 0x80 ;  /* 0x0000008006087836 */ /* 0x040fe20000000000 */
[----:B------:R-:W-:Y:S01]  /*12d80*/  R2UR UR6, R6 ;  /* 0x00000000060672ca */ /* 0x000fe200000e0000 */
[----:B------:R-:W-:Y:S01]  /*12d90*/  FMUL.FTZ R49, R49, UR54 ;  /* 0x0000003631317c20 */ /* 0x000fe20008410000 */
[----:B------:R-:W-:Y:S01]  /*12da0*/  R2UR UR7, R7 ;  /* 0x00000000070772ca */ /* 0x000fe200000e0000 */
[----:B------:R-:W-:Y:S02]  /*12db0*/  IMAD.MOV.U32 R7, RZ, RZ, 0x40000040 ;  /* 0x40000040ff077424 */ /* 0x000fe400078e00ff */
[----:B------:R-:W-:Y:S01]  /*12dc0*/  FMUL.FTZ R77, R77, UR54 ;  /* 0x000000364d4d7c20 */ /* 0x000fe20008410000 */
[----:B------:R-:W-:Y:S01]  /*12dd0*/  FMUL.FTZ R81, R81, UR54 ;  /* 0x0000003651517c20 */ /* 0x000fe20008410000 */
[----:B------:R-:W1:Y:S08]  /*12de0*/  MUFU.TANH R28, R28 ;  /* 0x0000001c001c7308 */ /* 0x000e700000002400 */
[----:B------:R-:W2:Y:S01]  /*12df0*/  MUFU.TANH R29, R29 ;  /* 0x0000001d001d7308 */ /* 0x000ea20000002400 */
[----:B------:R-:W-:Y:S01]  /*12e00*/  HGMMA.64x128x16.F32.BF16 R88, R180, gdesc[UR4].tnspB, R88, gsb0 ;  /* 0x41e00004b4587df0 */ /* 0x000fe20008001858 */
[----:B------:R-:W-:Y:S01]  /*12e10*/  R2UR UR6, R8 ;  /* 0x00000000080672ca */ /* 0x000fe200000e0000 */
[----:B------:R-:W-:Y:S01]  /*12e20*/  VIADD R8, R6, 0x100 ;  /* 0x0000010006087836 */ /* 0x000fe20000000000 */
[----:B------:R-:W-:Y:S01]  /*12e30*/  R2UR UR7, R9 ;  /* 0x00000000090772ca */ /* 0x000fe200000e0000 */
[----:B------:R-:W-:Y:S01]  /*12e40*/  IMAD.MOV.U32 R9, RZ, RZ, 0x40000040 ;  /* 0x40000040ff097424 */ /* 0x000fe200078e00ff */
[----:B0-----:R-:W-:-:S02]  /*12e50*/  SHF.R.U32.HI R186, RZ, 0x7, R186 ;  /* 0x00000007ffba7819 */ /* 0x001fc400000116ba */
[----:B------:R-:W0:Y:S08]  /*12e60*/  MUFU.TANH R32, R32 ;  /* 0x0000002000207308 */ /* 0x000e300000002400 */
        /* <DEDUP_REMOVED lines=46> */
[----:B------:R-:W-:Y:S01]  /*13150*/  R2UR UR6, R8 ;  /* 0x00000000080672ca */ /* 0x000fe200000e0000 */
[----:B------:R-:W-:Y:S01]  /*13160*/  FMUL.FTZ R30, R34, UR54 ;  /* 0x00000036221e7c20 */ /* 0x000fe20008410000 */
[----:B------:R-:W-:Y:S01]  /*13170*/  R2UR UR7, R9 ;  /* 0x00000000090772ca */ /* 0x000fe200000e0000 */
        /* <DEDUP_REMOVED lines=57> */
[----:B------:R-:W-:Y:S02]  /*13510*/  R2UR UR6, R6 ;  /* 0x00000000060672ca */ /* 0x000fe400000e0000 */
[----:B------:R-:W-:Y:S01]  /*13520*/  R2UR UR7, R7 ;  /* 0x00000000070772ca */ /* 0x000fe200000e0000 */
[----:B------:R-:W-:Y:S01]  /*13530*/  @!P1 IMAD R7, R21, 0x8, R2 ;  /* 0x0000000815079824 */ /* 0x000fe200078e0202 */
[----:B------:R-:W-:Y:S02]  /*13540*/  IADD3 R6, -R186, 0xb, RZ ;  /* 0x0000000bba067810 */ /* 0x000fe40007ffe1ff */
[----:B------:R-:W0:Y:S01]  /*13550*/  MUFU.TANH R42, R42 ;  /* 0x0000002a002a7308 */ /* 0x000e220000002400 */
[----:B------:R-:W-:-:S05]  /*13560*/  @!P1 VIADD R7, R7, 0x28840 ;  /* 0x0002884007079836 */ /* 0x000fca0000000000 */
[----:B------:R-:W-:Y:S02]  /*13570*/  @!P1 PRMT R7, RZ, 0x654, R7 ;  /* 0x00000654ff079816 */ /* 0x000fe40000000007 */
        /* <DEDUP_REMOVED lines=20> */
[----:B------:R-:W-:Y:S01]  /*136c0*/  FMUL.FTZ R72, R82, UR54 ;  /* 0x0000003652487c20 */ /* 0x000fe20008410000 */
[----:B------:R-:W-:Y:S01]  /*136d0*/  FMUL.FTZ R73, R83, UR54 ;  /* 0x0000003653497c20 */ /* 0x000fe20008410000 */
[----:B------:R-:W0:Y:S01]  /*136e0*/  MUFU.TANH R64, R64 ;  /* 0x0000004000407308 */ /* 0x000e220000002400 */
[----:B------:R-:W-:Y:S07]  /*136f0*/  HGMMA.64x128x16.F32.BF16 R88, R152, gdesc[UR4].tnspB, R88, gsb0 ;  /* 0x41e0000498587df0 */ /* 0x000fee0008001858 */
        /* <DEDUP_REMOVED lines=18> */
[----:B------:R-:W-:Y:S02]  /*13820*/  IMAD.SHL.U32 R153, R3, 0x80, RZ ;  /* 0x0000008003997824 */ /* 0x000fe400078e00ff */
[----:B------:R-:W-:Y:S01]  /*13830*/  FMUL.FTZ R152, R76, UR54 ;  /* 0x000000364c987c20 */ /* 0x000fe20008410000 */
[----:B------:R-:W-:Y:S02]  /*13840*/  FMUL.FTZ R154, R84, UR54 ;  /* 0x00000036549a7c20 */ /* 0x000fe40008410000 */
[----:B------:R-:W0:Y:S01]  /*13850*/  MUFU.TANH R75, R75 ;  /* 0x0000004b004b7308 */ /* 0x000e220000002400 */
[----:B------:R0:W-:Y:S06]  /*13860*/  BAR.ARV R6, 0x100 ;  /* 0x000400060000751d */ /* 0x0001ec0000002000 */
[----:B------:R-:W-:Y:S01]  /*13870*/  IADD3 R76, R192, 0x1, -R153 ;  /* 0x00000001c04c7810 */ /* 0x000fe20007ffe899 */
[----:B------:R-:W0:Y:S01]  /*13880*/  MUFU.TANH R152, R152 ;  /* 0x0000009800987308 */ /* 0x000e220000002400 */
[----:B------:R0:W-:Y:S03]  /*13890*/  @!P1 SYNCS.ARRIVE.TRANS64.RED.A1T0 RZ, [R7+URZ], RZ ;  /* 0x000000ff07ff99a7 */ /* 0x0001e6000810043f */
[----:B------:R-:W-:-:S04]  /*138a0*/  IMAD.IADD R76, R76, 0x1, -R193 ;  /* 0x000000014c4c7824 */ /* 0x000fc800078e0ac1 */
[----:B------:R-:W0:Y:S01]  /*138b0*/  MUFU.TANH R154, R154 ;  /* 0x0000009a009a7308 */ /* 0x000e220000002400 */
[----:B------:R-:W-:-:S04]  /*138c0*/  IMAD R76, R191, -0x2, R76 ;  /* 0xfffffffebf4c7824 */ /* 0x000fc800078e024c */
[C---:B------:R-:W-:Y:S02]  /*138d0*/  VIADD R85, R76.reuse, UR53 ;  /* 0x000000354c557c36 */ /* 0x040fe40008000000 */
[----:B------:R-:W-:Y:S02]  /*138e0*/  VIADD R87, R76, UR55 ;  /* 0x000000374c577c36 */ /* 0x000fe40008000000 */
[C---:B------:R-:W-:Y:S02]  /*138f0*/  IMAD.IADD R84, R12.reuse, 0x1, R85 ;  /* 0x000000010c547824 */ /* 0x040fe400078e0255 */
[----:B------:R-:W-:Y:S01]  /*13900*/  IMAD.IADD R86, R12, 0x1, R87 ;  /* 0x000000010c567824 */ /* 0x000fe200078e0257 */
[----:B-1234-:R-:W-:Y:S06]  /*13910*/  @!P2 BRA `(.L_x_1530) ;  /* 0x00000000005ca947 */ /* 0x01efec0003800000 */
[----:B------:R-:W-:Y:S01]  /*13920*/  IMAD.IADD R83, R12, 0x1, R13 ;  /* 0x000000010c537824 */ /* 0x000fe200078e020d */
[----:B------:R-:W-:Y:S04]  /*13930*/  BSSY B0, `(.L_x_1531) ;  /* 0x0000011000007945 */ /* 0x000fe80003800000 */
[----:B------:R-:W-:-:S13]  /*13940*/  ISETP.GT.AND P3, PT, R83, -0x1, PT ;  /* 0xffffffff5300780c */ /* 0x000fda0003f64270 */
[----:B------:R-:W-:Y:S05]  /*13950*/  @P3 BRA `(.L_x_1532) ;  /* 0x0000000000203947 */ /* 0x000fea0003800000 */
[----:B------:R-:W-:Y:S01]  /*13960*/  IMAD.U32 R78, RZ, RZ, UR49 ;  /* 0x00000031ff4e7e24 */ /* 0x000fe2000f8e00ff */
[----:B------:R-:W-:-:S04]  /*13970*/  LOP3.LUT R83, RZ, R83, RZ, 0x33, !PT ;  /* 0x00000053ff537212 */ /* 0x000fc800078e33ff */
[----:B------:R-:W-:-:S13]  /*13980*/  ISETP.NE.AND P3, PT, R78, 0x1, PT ;  /* 0x000000014e00780c */ /* 0x000fda0003f65270 */
[----:B0-----:R-:W0:Y:S02]  /*13990*/  @P3 LDC.64 R6, c[0x0][0x9e8] ;  /* 0x00027a00ff063b82 */ /* 0x001e240000000a00 */
[----:B0-----:R-:W-:-:S05]  /*139a0*/  @P3 IMAD.HI.U32 R6, R83, R6, RZ ;  /* 0x0000000653063227 */ /* 0x001fca00078e00ff */
[----:B------:R-:W-:-:S04]  /*139b0*/  @P3 SHF.R.U32.HI R83, RZ, R7, R6 ;  /* 0x00000007ff533219 */ /* 0x000fc80000011606 */
[----:B------:R-:W-:Y:S01]  /*139c0*/  LOP3.LUT R6, RZ, R83, RZ, 0x33, !PT ;  /* 0x00000053ff067212 */ /* 0x000fe200078e33ff */
[----:B------:R-:W-:Y:S06]  /*139d0*/  BRA `(.L_x_1533) ;  /* 0x0000000000187947 */ /* 0x000fec0003800000 */
.L_x_1532:
[----:B------:R-:W-:-:S05]  /*139e0*/  IMAD.U32 R78, RZ, RZ, UR49 ;  /* 0x00000031ff4e7e24 */ /* 0x000fca000f8e00ff */
[----:B------:R-:W-:-:S13]  /*139f0*/  ISETP.NE.AND P3, PT, R78, 0x1, PT ;  /* 0x000000014e00780c */ /* 0x000fda0003f65270 */
[----:B0-----:R-:W0:Y:S02]  /*13a00*/  @P3 LDC.64 R6, c[0x0][0x9e8] ;  /* 0x00027a00ff063b82 */ /* 0x001e240000000a00 */
[----:B0-----:R-:W-:-:S04]  /*13a10*/  @P3 IMAD.HI.U32 R76, R83, R6, RZ ;  /* 0x00000006534c3227 */ /* 0x001fc800078e00ff */
[----:B------:R-:W-:Y:S01]  /*13a20*/  IMAD.MOV.U32 R6, RZ, RZ, R83 ;  /* 0x000000ffff067224 */ /* 0x000fe200078e0053 */
[----:B------:R-:W-:-:S07]  /*13a30*/  @P3 SHF.R.U32.HI R6, RZ, R7, R76 ;  /* 0x00000007ff063219 */ /* 0x000fce000001164c */
.L_x_1533:
[----:B------:R-:W-:Y:S05]  /*13a40*/  BSYNC B0 ;  /* 0x0000000000007941 */ /* 0x000fea0003800000 */
.L_x_1531:
[----:B------:R-:W-:-:S04]  /*13a50*/  IMAD R6, R6, R78, -R153 ;  /* 0x0000004e06067224 */ /* 0x000fc800078e0a99 */
[----:B------:R-:W-:-:S05]  /*13a60*/  IMAD R7, R191, -0x2, R6 ;  /* 0xfffffffebf077824 */ /* 0x000fca00078e0206 */
[----:B------:R-:W-:Y:S02]  /*13a70*/  VIADDMNMX R84, R7, R78, R84, PT ;  /* 0x0000004e07547246 */ /* 0x000fe40003800154 */
[----:B------:R-:W-:-:S07]  /*13a80*/  VIMNMX R86, R86, R7, !PT ;  /* 0x0000000756567248 */ /* 0x000fce0007fe0100 */
.L_x_1530:
[----:B------:R-:W-:Y:S02]  /*13a90*/  ISETP.GT.AND P3, PT, R3, -0x1, PT ;  /* 0xffffffff0300780c */ /* 0x000fe40003f64270 */
[----:B------:R-:W-:Y:S02]  /*13aa0*/  IADD3 R85, R85, 0x8, R12 ;  /* 0x0000000855557810 */ /* 0x000fe40007ffe00c */
[C---:B------:R-:W-:Y:S02]  /*13ab0*/  ISETP.GT.AND P5, PT, R86.reuse, RZ, P3 ;  /* 0x000000ff5600720c */ /* 0x040fe40001fa4270 */
[----:B------:R-:W-:Y:S02]  /*13ac0*/  ISETP.GT.AND P4, PT, R86, 0x1, P3 ;  /* 0x000000015600780c */ /* 0x000fe40001f84270 */
[C---:B------:R-:W-:Y:S02]  /*13ad0*/  ISETP.LT.OR P5, PT, R84.reuse, 0x1, P5 ;  /* 0x000000015400780c */ /* 0x040fe40002fa1670 */
[----:B------:R-:W-:-:S02]  /*13ae0*/  ISETP.LT.OR P4, PT, R84, 0x2, P4 ;  /* 0x000000025400780c */ /* 0x000fc40002781670 */
[----:B0-----:R-:W-:Y:S02]  /*13af0*/  FSEL R164, R164, -INF , !P5 ;  /* 0xff800000a4a47808 */ /* 0x001fe40006800000 */
[----:B------:R-:W-:Y:S02]  /*13b00*/  FSEL R165, R165, -INF , !P4 ;  /* 0xff800000a5a57808 */ /* 0x000fe40006000000 */
[C---:B------:R-:W-:Y:S02]  /*13b10*/  ISETP.GT.AND P5, PT, R86.reuse, 0x8, P3 ;  /* 0x000000085600780c */ /* 0x040fe40001fa4270 */
[----:B------:R-:W-:Y:S02]  /*13b20*/  ISETP.GT.AND P4, PT, R86, 0x9, P3 ;  /* 0x000000095600780c */ /* 0x000fe40001f84270 */
[C---:B------:R-:W-:Y:S02]  /*13b30*/  ISETP.LT.OR P5, PT, R84.reuse, 0x9, P5 ;  /* 0x000000095400780c */ /* 0x040fe40002fa1670 */
[----:B------:R-:W-:-:S02]  /*13b40*/  ISETP.LT.OR P4, PT, R84, 0xa, P4 ;  /* 0x0000000a5400780c */ /* 0x000fc40002781670 */
[----:B------:R-:W-:Y:S02]  /*13b50*/  FSEL R28, R28, -INF , !P5 ;  /* 0xff8000001c1c7808 */ /* 0x000fe40006800000 */
        /* <DEDUP_REMOVED lines=83> */
[----:B------:R-:W-:Y:S02]  /*14090*/  IADD3 R84, R87, 0x8, R12 ;  /* 0x0000000857547810 */ /* 0x000fe40007ffe00c */
[----:B------:R-:W-:Y:S02]  /*140a0*/  FSEL R77, R154, -INF , !P5 ;  /* 0xff8000009a4d7808 */ /* 0x000fe40006800000 */
[----:B------:R-:W-:Y:S01]  /*140b0*/  FSEL R80, R80, -INF , !P4 ;  /* 0xff80000050507808 */ /* 0x000fe20006000000 */
[----:B------:R-:W-:Y:S06]  /*140c0*/  @!P2 BRA `(.L_x_1534) ;  /* 0x00000000005ca947 */ /* 0x000fec0003800000 */
[----:B------:R-:W-:Y:S01]  /*140d0*/  ISETP.GT.AND P4, PT, R20, -0x1, PT ;  /* 0xffffffff1400780c */ /* 0x000fe20003f84270 */
[----:B------:R-:W-:-:S12]  /*140e0*/  BSSY B0, `(.L_x_1535) ;  /* 0x0000011000007945 */ /* 0x000fd80003800000 */
[----:B------:R-:W-:Y:S05]  /*140f0*/  @P4 BRA `(.L_x_1536) ;  /* 0x0000000000244947 */ /* 0x000fea0003800000 */
[----:B------:R-:W-:Y:S02]  /*14100*/  IMAD.U32 R152, RZ, RZ, UR49 ;  /* 0x00000031ff987e24 */ /* 0x000fe4000f8e00ff */
[----:B------:R-:W-:-:S03]  /*14110*/  VIADD R87, R15, 0x8 ;  /* 0x000000080f577836 */ /* 0x000fc60000000000 */
[----:B------:R-:W-:Y:S02]  /*14120*/  ISETP.NE.AND P4, PT, R152, 0x1, PT ;  /* 0x000000019800780c */ /* 0x000fe40003f85270 */
[----:B------:R-:W-:-:S11]  /*14130*/  LOP3.LUT R87, RZ, R87, RZ, 0x33, !PT ;  /* 0x00000057ff577212 */ /* 0x000fd600078e33ff */
[----:B------:R-:W0:Y:S02]  /*14140*/  @P4 LDC.64 R6, c[0x0][0x9e8] ;  /* 0x00027a00ff064b82 */ /* 0x000e240000000a00 */
[----:B0-----:R-:W-:-:S05]  /*14150*/  @P4 IMAD.HI.U32 R6, R87, R6, RZ ;  /* 0x0000000657064227 */ /* 0x001fca00078e00ff */
[----:B------:R-:W-:-:S04]  /*14160*/  @P4 SHF.R.U32.HI R87, RZ, R7, R6 ;  /* 0x00000007ff574219 */ /* 0x000fc80000011606 */
[----:B------:R-:W-:Y:S01]  /*14170*/  LOP3.LUT R6, RZ, R87, RZ, 0x33, !PT ;  /* 0x00000057ff067212 */ /* 0x000fe200078e33ff */
[----:B------:R-:W-:Y:S06]  /*14180*/  BRA `(.L_x_1537) ;  /* 0x0000000000187947 */ /* 0x000fec0003800000 */
.L_x_1536:
[----:B------:R-:W-:-:S05]  /*14190*/  IMAD.U32 R152, RZ, RZ, UR49 ;  /* 0x00000031ff987e24 */ /* 0x000fca000f8e00ff */
[----:B------:R-:W-:-:S13]  /*141a0*/  ISETP.NE.AND P4, PT, R152, 0x1, PT ;  /* 0x000000019800780c */ /* 0x000fda0003f85270 */
[----:B------:R-:W0:Y:S02]  /*141b0*/  @P4 LDC.64 R6, c[0x0][0x9e8] ;  /* 0x00027a00ff064b82 */ /* 0x000e240000000a00 */
[----:B0-----:R-:W-:-:S04]  /*141c0*/  @P4 IMAD.HI.U32 R86, R20, R6, RZ ;  /* 0x0000000614564227 */ /* 0x001fc800078e00ff */
[----:B------:R-:W-:Y:S01]  /*141d0*/  IMAD.MOV.U32 R6, RZ, RZ, R20 ;  /* 0x000000ffff067224 */ /* 0x000fe200078e0014 */
[----:B------:R-:W-:-:S07]  /*141e0*/  @P4 SHF.R.U32.HI R6, RZ, R7, R86 ;  /* 0x00000007ff064219 */ /* 0x000fce0000011656 */
.L_x_1537:
[----:B------:R-:W-:Y:S05]  /*141f0*/  BSYNC B0 ;  /* 0x0000000000007941 */ /* 0x000fea0003800000 */
.L_x_1535:
[----:B------:R-:W-:-:S04]  /*14200*/  IMAD R6, R6, R152, -R153 ;  /* 0x0000009806067224 */ /* 0x000fc800078e0a99 */
[----:B------:R-:W-:-:S05]  /*14210*/  IMAD R6, R191, -0x2, R6 ;  /* 0xfffffffebf067824 */ /* 0x000fca00078e0206 */
[----:B------:R-:W-:Y:S02]  /*14220*/  VIADDMNMX R85, R6, R152, R85, PT ;  /* 0x0000009806557246 */ /* 0x000fe40003800155 */
[----:B------:R-:W-:-:S07]  /*14230*/  VIMNMX R84, R84, R6, !PT ;  /* 0x0000000654547248 */ /* 0x000fce0007fe0100 */
.L_x_1534:
[----:B------:R-:W-:Y:S01]  /*14240*/  ISETP.GT.AND P5, PT, R84, 0x8, P3 ;  /* 0x000000085400780c */ /* 0x000fe20001fa4270 */
[----:B------:R-:W-:Y:S01]  /*14250*/  UMOV UR44, UR48 ;  /* 0x00000030002c7c82 */ /* 0x000fe20008000000 */
[----:B------:R-:W-:Y:S01]  /*14260*/  FMNMX.FTZ R6, R164, R11, !PT ;  /* 0x0000000ba4067209 */ /* 0x000fe20007810000 */
[----:B------:R-:W-:Y:S01]  /*14270*/  IMAD.MOV.U32 R186, RZ, RZ, R199 ;  /* 0x000000ffffba7224 */ /* 0x000fe200078e00c7 */
[----:B------:R-:W-:Y:S02]  /*14280*/  ISETP.LT.OR P5, PT, R85, 0x9, P5 ;  /* 0x000000095500780c */ /* 0x000fe40002fa1670 */
[----:B------:R-:W-:Y:S02]  /*14290*/  FMNMX.FTZ R7, R165, R6, !PT ;  /* 0x00000006a5077209 */ /* 0x000fe40007810000 */
[----:B------:R-:W-:Y:S02]  /*142a0*/  FSEL R26, R26, -INF , !P5 ;  /* 0xff8000001a1a7808 */ /* 0x000fe40006800000 */
[----:B------:R-:W-:-:S02]  /*142b0*/  ISETP.GT.AND P5, PT, R84, 0x10, P3 ;  /* 0x000000105400780c */ /* 0x000fc40001fa4270 */
[----:B------:R-:W-:Y:S02]  /*142c0*/  FMNMX.FTZ R6, R28, R7, !PT ;  /* 0x000000071c067209 */ /* 0x000fe40007810000 */
[----:B------:R-:W-:Y:S02]  /*142d0*/  ISETP.LT.OR P5, PT, R85, 0x11, P5 ;  /* 0x000000115500780c */ /* 0x000fe40002fa1670 */
[----:B------:R-:W-:Y:S02]  /*142e0*/  FMNMX.FTZ R7, R29, R6, !PT ;  /* 0x000000061d077209 */ /* 0x000fe40007810000 */
[----:B------:R-:W-:Y:S02]  /*142f0*/  FSEL R30, R30, -INF , !P5 ;  /* 0xff8000001e1e7808 */ /* 0x000fe40006800000 */
[----:B------:R-:W-:Y:S02]  /*14300*/  ISETP.GT.AND P5, PT, R84, 0x18, P3 ;  /* 0x000000185400780c */ /* 0x000fe40001fa4270 */
[----:B------:R-:W-:-:S02]  /*14310*/  FMNMX.FTZ R6, R32, R7, !PT ;  /* 0x0000000720067209 */ /* 0x000fc40007810000 */
[----:B------:R-:W-:Y:S02]  /*14320*/  ISETP.LT.OR P5, PT, R85, 0x19, P5 ;  /* 0x000000195500780c */ /* 0x000fe40002fa1670 */
[----:B------:R-:W-:Y:S02]  /*14330*/  FMNMX.FTZ R7, R33, R6, !PT ;  /* 0x0000000621077209 */ /* 0x000fe40007810000 */
[----:B------:R-:W-:Y:S02]  /*14340*/  FSEL R36, R36, -INF , !P5 ;  /* 0xff80000024247808 */ /* 0x000fe40006800000 */
[----:B------:R-:W-:Y:S02]  /*14350*/  ISETP.GT.AND P5, PT, R84, 0x20, P3 ;  /* 0x000000205400780c */ /* 0x000fe40001fa4270 */
[----:B------:R-:W-:Y:S02]  /*14360*/  FMNMX.FTZ R6, R34, R7, !PT ;  /* 0x0000000722067209 */ /* 0x000fe40007810000 */
[----:B------:R-:W-:-:S02]  /*14370*/  ISETP.LT.OR P5, PT, R85, 0x21, P5 ;  /* 0x000000215500780c */ /* 0x000fc40002fa1670 */
[----:B------:R-:W-:Y:S02]  /*14380*/  FMNMX.FTZ R7, R35, R6, !PT ;  /* 0x0000000623077209 */ /* 0x000fe40007810000 */
[----:B------:R-:W-:Y:S02]  /*14390*/  FSEL R38, R38, -INF , !P5 ;  /* 0xff80000026267808 */ /* 0x000fe40006800000 */
[----:B------:R-:W-:Y:S02]  /*143a0*/  ISETP.GT.AND P5, PT, R84, 0x28, P3 ;  /* 0x000000285400780c */ /* 0x000fe40001fa4270 */
[----:B------:R-:W-:Y:S02]  /*143b0*/  FMNMX.FTZ R6, R40, R7, !PT ;  /* 0x0000000728067209 */ /* 0x000fe40007810000 */
[----:B------:R-:W-:Y:S02]  /*143c0*/  ISETP.LT.OR P5, PT, R85, 0x29, P5 ;  /* 0x000000295500780c */ /* 0x000fe40002fa1670 */
[----:B------:R-:W-:-:S02]  /*143d0*/  FMNMX.FTZ R7, R41, R6, !PT ;  /* 0x0000000629077209 */ /* 0x000fc40007810000 */
[----:B------:R-:W-:Y:S02]  /*143e0*/  FSEL R42, R42, -INF , !P5 ;  /* 0xff8000002a2a7808 */ /* 0x000fe40006800000 */
[----:B------:R-:W-:Y:S02]  /*143f0*/  ISETP.GT.AND P5, PT, R84, 0x30, P3 ;  /* 0x000000305400780c */ /* 0x000fe40001fa4270 */
[----:B------:R-:W-:Y:S02]  /*14400*/  FMNMX.FTZ R6, R44, R7, !PT ;  /* 0x000000072c067209 */ /* 0x000fe40007810000 */
[----:B------:R-:W-:Y:S02]  /*14410*/  ISETP.LT.OR P5, PT, R85, 0x31, P5 ;  /* 0x000000315500780c */ /* 0x000fe40002fa1670 */
[----:B------:R-:W-:Y:S02]  /*14420*/  FMNMX.FTZ R7, R45, R6, !PT ;  /* 0x000000062d077209 */ /* 0x000fe40007810000 */
[----:B------:R-:W-:-:S02]  /*14430*/  FSEL R46, R46, -INF , !P5 ;  /* 0xff8000002e2e7808 */ /* 0x000fc40006800000 */
[----:B------:R-:W-:Y:S02]  /*14440*/  ISETP.GT.AND P5, PT, R84, 0x38, P3 ;  /* 0x000000385400780c */ /* 0x000fe40001fa4270 */
[----:B------:R-:W-:Y:S02]  /*14450*/  FMNMX.FTZ R6, R48, R7, !PT ;  /* 0x0000000730067209 */ /* 0x000fe40007810000 */
        /* <DEDUP_REMOVED lines=14> */
[----:B------:R-:W-:Y:S02]  /*14540*/  ISETP.GT.AND P5, PT, R84, 0x48, P3 ;  /* 0x000000485400780c */ /* 0x000fe40001fa4270 */
[----:B------:R-:W-:-:S02]  /*14550*/  FMNMX.FTZ R7, R60, R7, !PT ;  /* 0x000000073c077209 */ /* 0x000fc40007810000 */
[C---:B------:R-:W-:Y:S02]  /*14560*/  ISETP.LT.OR P5, PT, R85.reuse, 0x49, P5 ;  /* 0x000000495500780c */ /* 0x040fe40002fa1670 */
[----:B------:R-:W-:Y:S02]  /*14570*/  ISETP.GT.AND P4, PT, R84, 0x1, P3 ;  /* 0x000000015400780c */ /* 0x000fe40001f84270 */
[----:B------:R-:W-:Y:S02]  /*14580*/  FMNMX.FTZ R7, R62, R7, !PT ;  /* 0x000000073e077209 */ /* 0x000fe40007810000 */
[----:B------:R-:W-:Y:S02]  /*14590*/  FSEL R56, R56, -INF , !P5 ;  /* 0xff80000038387808 */ /* 0x000fe40006800000 */
[----:B------:R-:W-:Y:S02]  /*145a0*/  ISETP.GT.AND P5, PT, R84, RZ, P3 ;  /* 0x000000ff5400720c */ /* 0x000fe40001fa4270 */
[----:B------:R-:W-:-:S02]  /*145b0*/  ISETP.LT.OR P4, PT, R85, 0x2, P4 ;  /* 0x000000025500780c */ /* 0x000fc40002781670 */
[----:B------:R-:W-:Y:S02]  /*145c0*/  FMNMX.FTZ R7, R64, R7, !PT ;  /* 0x0000000740077209 */ /* 0x000fe40007810000 */
[----:B------:R-:W-:Y:S02]  /*145d0*/  ISETP.LT.OR P5, PT, R85, 0x1, P5 ;  /* 0x000000015500780c */ /* 0x000fe40002fa1670 */
[----:B------:R-:W-:Y:S02]  /*145e0*/  FSEL R25, R25, -INF , !P4 ;  /* 0xff80000019197808 */ /* 0x000fe40006000000 */
[----:B------:R-:W-:Y:S02]  /*145f0*/  FMNMX.FTZ R6, R66, R7, !PT ;  /* 0x0000000742067209 */ /* 0x000fe40007810000 */
[----:B------:R-:W-:Y:S02]  /*14600*/  ISETP.GT.AND P4, PT, R84, 0x9, P3 ;  /* 0x000000095400780c */ /* 0x000fe40001f84270 */
[----:B------:R-:W-:-:S02]  /*14610*/  FSEL R153, R24, -INF , !P5 ;  /* 0xff80000018997808 */ /* 0x000fc40006800000 */
[----:B------:R-:W-:Y:S02]  /*14620*/  FMNMX.FTZ R7, R67, R6, !PT ;  /* 0x0000000643077209 */ /* 0x000fe40007810000 */
[----:B------:R-:W-:Y:S02]  /*14630*/  ISETP.LT.OR P4, PT, R85, 0xa, P4 ;  /* 0x0000000a5500780c */ /* 0x000fe40002781670 */
[----:B------:R-:W-:Y:S02]  /*14640*/  FMNMX.FTZ R24, R153, R10, !PT ;  /* 0x0000000a99187209 */ /* 0x000fe40007810000 */
[----:B------:R-:W-:Y:S02]  /*14650*/  FMNMX.FTZ R6, R76, R7, !PT ;  /* 0x000000074c067209 */ /* 0x000fe40007810000 */
[----:B------:R-:W-:Y:S02]  /*14660*/  FSEL R27, R27, -INF , !P4 ;  /* 0xff8000001b1b7808 */ /* 0x000fe40006000000 */
[----:B------:R-:W-:-:S02]  /*14670*/  ISETP.GT.AND P4, PT, R84, 0x11, P3 ;  /* 0x000000115400780c */ /* 0x000fc40001f84270 */
[----:B------:R-:W-:Y:S02]  /*14680*/  FMNMX.FTZ R155, R25, R24, !PT ;  /* 0x00000018199b7209 */ /* 0x000fe40007810000 */
[----:B------:R-:W-:Y:S02]  /*14690*/  FMNMX.FTZ R7, R83, R6, !PT ;  /* 0x0000000653077209 */ /* 0x000fe40007810000 */
[----:B------:R-:W-:Y:S02]  /*146a0*/  ISETP.LT.OR P4, PT, R85, 0x12, P4 ;  /* 0x000000125500780c */ /* 0x000fe40002781670 */
[----:B------:R-:W-:Y:S02]  /*146b0*/  FMNMX.FTZ R24, R26, R155, !PT ;  /* 0x0000009b1a187209 */ /* 0x000fe40007810000 */
[----:B------:R-:W-:Y:S02]  /*146c0*/  ISETP.GT.AND P5, PT, R84, 0x49, P3 ;  /* 0x000000495400780c */ /* 0x000fe40001fa4270 */
[----:B------:R-:W-:-:S02]  /*146d0*/  FMNMX.FTZ R7, R82, R7, !PT ;  /* 0x0000000752077209 */ /* 0x000fc40007810000 */
[----:B------:R-:W-:Y:S02]  /*146e0*/  FSEL R31, R31, -INF , !P4 ;  /* 0xff8000001f1f7808 */ /* 0x000fe40006000000 */
[----:B------:R-:W-:Y:S02]  /*146f0*/  ISETP.GT.AND P4, PT, R84, 0x19, P3 ;  /* 0x000000195400780c */ /* 0x000fe40001f84270 */
[----:B------:R-:W-:Y:S02]  /*14700*/  FMNMX.FTZ R155, R27, R24, !PT ;  /* 0x000000181b9b7209 */ /* 0x000fe40007810000 */
[C---:B------:R-:W-:Y:S02]  /*14710*/  ISETP.LT.OR P5, PT, R85.reuse, 0x4a, P5 ;  /* 0x0000004a5500780c */ /* 0x040fe40002fa1670 */
[----:B------:R-:W-:Y:S02]  /*14720*/  FMNMX.FTZ R6, R78, R7, !PT ;  /* 0x000000074e067209 */ /* 0x000fe40007810000 */
[----:B------:R-:W-:-:S02]  /*14730*/  ISETP.LT.OR P4, PT, R85, 0x1a, P4 ;  /* 0x0000001a5500780c */ /* 0x000fc40002781670 */
[----:B------:R-:W-:Y:S02]  /*14740*/  FMNMX.FTZ R24, R30, R155, !PT ;  /* 0x0000009b1e187209 */ /* 0x000fe40007810000 */
[----:B------:R-:W-:Y:S02]  /*14750*/  FSEL R57, R57, -INF , !P5 ;  /* 0xff80000039397808 */ /* 0x000fe40006800000 */
[----:B------:R-:W-:Y:S02]  /*14760*/  FMNMX.FTZ R6, R79, R6, !PT ;  /* 0x000000064f067209 */ /* 0x000fe40007810000 */
[----:B------:R-:W-:Y:S02]  /*14770*/  ISETP.GT.AND P5, PT, R84, 0x50, P3 ;  /* 0x000000505400780c */ /* 0x000fe40001fa4270 */
[----:B------:R-:W-:Y:S02]  /*14780*/  FSEL R37, R37, -INF , !P4 ;  /* 0xff80000025257808 */ /* 0x000fe40006000000 */
[----:B------:R-:W-:-:S02]  /*14790*/  FMNMX.FTZ R155, R31, R24, !PT ;  /* 0x000000181f9b7209 */ /* 0x000fc40007810000 */
[----:B------:R-:W-:Y:S02]  /*147a0*/  ISETP.GT.AND P4, PT, R84, 0x21, P3 ;  /* 0x000000215400780c */ /* 0x000fe40001f84270 */
[----:B------:R-:W-:Y:S02]  /*147b0*/  FMNMX.FTZ R6, R81, R6, !PT ;  /* 0x0000000651067209 */ /* 0x000fe40007810000 */
[C---:B------:R-:W-:Y:S02]  /*147c0*/  ISETP.LT.OR P5, PT, R85.reuse, 0x51, P5 ;  /* 0x000000515500780c */ /* 0x040fe40002fa1670 */
[----:B------:R-:W-:Y:S02]  /*147d0*/  FMNMX.FTZ R24, R36, R155, !PT ;  /* 0x0000009b24187209 */ /* 0x000fe40007810000 */
[----:B------:R-:W-:Y:S02]  /*147e0*/  ISETP.LT.OR P4, PT, R85, 0x22, P4 ;  /* 0x000000225500780c */ /* 0x000fe40002781670 */
[----:B------:R-:W-:-:S02]  /*147f0*/  FMNMX.FTZ R7, R77, R6, !PT ;  /* 0x000000064d077209 */ /* 0x000fc40007810000 */
[----:B------:R-:W-:Y:S02]  /*14800*/  FSEL R59, R59, -INF , !P5 ;  /* 0xff8000003b3b7808 */ /* 0x000fe40006800000 */
[----:B------:R-:W-:Y:S02]  /*14810*/  ISETP.GT.AND P5, PT, R84, 0x51, P3 ;  /* 0x000000515400780c */ /* 0x000fe40001fa4270 */
[----:B------:R-:W-:Y:S02]  /*14820*/  FMNMX.FTZ R155, R37, R24, !PT ;  /* 0x00000018259b7209 */ /* 0x000fe40007810000 */
[----:B------:R-:W-:Y:S02]  /*14830*/  FSEL R39, R39, -INF , !P4 ;  /* 0xff80000027277808 */ /* 0x000fe40006000000 */
[----:B------:R-:W-:Y:S02]  /*14840*/  FMNMX.FTZ R7, R80, R7, !PT ;  /* 0x0000000750077209 */ /* 0x000fe40007810000 */
[----:B------:R-:W-:-:S02]  /*14850*/  ISETP.GT.AND P4, PT, R84, 0x29, P3 ;  /* 0x000000295400780c */ /* 0x000fc40001f84270 */
[C---:B------:R-:W-:Y:S01]  /*14860*/  ISETP.LT.OR P5, PT, R85.reuse, 0x52, P5 ;  /* 0x000000525500780c */ /* 0x040fe20002fa1670 */
[----:B------:R-:W0:Y:S01]  /*14870*/  SHFL.BFLY PT, R6, R7, 0x2, 0x1f ;  /* 0x0c401f0007067f89 */ /* 0x000e2200000e0000 */
[----:B------:R-:W-:Y:S02]  /*14880*/  FMNMX.FTZ R24, R38, R155, !PT ;  /* 0x0000009b26187209 */ /* 0x000fe40007810000 */
[----:B------:R-:W-:Y:S02]  /*14890*/  ISETP.LT.OR P4, PT, R85, 0x2a, P4 ;  /* 0x0000002a5500780c */ /* 0x000fe40002781670 */
[----:B------:R-:W-:Y:S02]  /*148a0*/  FSEL R61, R61, -INF , !P5 ;  /* 0xff8000003d3d7808 */ /* 0x000fe40006800000 */
[----:B------:R-:W-:Y:S02]  /*148b0*/  ISETP.GT.AND P5, PT, R84, 0x58, P3 ;  /* 0x000000585400780c */ /* 0x000fe40001fa4270 */
[----:B------:R-:W-:-:S02]  /*148c0*/  FMNMX.FTZ R155, R39, R24, !PT ;  /* 0x00000018279b7209 */ /* 0x000fc40007810000 */
[----:B------:R-:W-:Y:S02]  /*148d0*/  FSEL R43, R43, -INF , !P4 ;  /* 0xff8000002b2b7808 */ /* 0x000fe40006000000 */
[----:B------:R-:W-:Y:S02]  /*148e0*/  ISETP.GT.AND P4, PT, R84, 0x31, P3 ;  /* 0x000000315400780c */ /* 0x000fe40001f84270 */
[C---:B------:R-:W-:Y:S02]  /*148f0*/  ISETP.LT.OR P5, PT, R85.reuse, 0x59, P5 ;  /* 0x000000595500780c */ /* 0x040fe40002fa1670 */
[----:B------:R-:W-:Y:S02]  /*14900*/  FMNMX.FTZ R24, R42, R155, !PT ;  /* 0x0000009b2a187209 */ /* 0x000fe40007810000 */
[----:B------:R-:W-:Y:S02]  /*14910*/  ISETP.LT.OR P4, PT, R85, 0x32, P4 ;  /* 0x000000325500780c */ /* 0x000fe40002781670 */
[----:B------:R-:W-:-:S02]  /*14920*/  FSEL R63, R63, -INF , !P5 ;  /* 0xff8000003f3f7808 */ /* 0x000fc40006800000 */
[----:B------:R-:W-:Y:S02]  /*14930*/  FMNMX.FTZ R155, R43, R24, !PT ;  /* 0x000000182b9b7209 */ /* 0x000fe40007810000 */
[C---:B------:R-:W-:Y:S02]  /*14940*/  ISETP.GT.AND P5, PT, R84.reuse, 0x59, P3 ;  /* 0x000000595400780c */ /* 0x040fe40001fa4270 */
[----:B------:R-:W-:Y:S02]  /*14950*/  FSEL R47, R47, -INF , !P4 ;  /* 0xff8000002f2f7808 */ /* 0x000fe40006000000 */
[----:B------:R-:W-:Y:S02]  /*14960*/  ISETP.GT.AND P4, PT, R84, 0x39, P3 ;  /* 0x000000395400780c */ /* 0x000fe40001f84270 */
[----:B------:R-:W-:Y:S02]  /*14970*/  FMNMX.FTZ R24, R46, R155, !PT ;  /* 0x0000009b2e187209 */ /* 0x000fe40007810000 */
[----:B------:R-:W-:-:S02]  /*14980*/  ISETP.LT.OR P5, PT, R85, 0x5a, P5 ;  /* 0x0000005a5500780c */ /* 0x000fc40002fa1670 */
[----:B------:R-:W-:Y:S02]  /*14990*/  ISETP.LT.OR P4, PT, R85, 0x3a, P4 ;  /* 0x0000003a5500780c */ /* 0x000fe40002781670 */
[----:B------:R-:W-:Y:S02]  /*149a0*/  FMNMX.FTZ R155, R47, R24, !PT ;  /* 0x000000182f9b7209 */ /* 0x000fe40007810000 */
[----:B------:R-:W-:Y:S02]  /*149b0*/  FSEL R65, R65, -INF , !P5 ;  /* 0xff80000041417808 */ /* 0x000fe40006800000 */
[----:B------:R-:W-:Y:S02]  /*149c0*/  ISETP.GT.AND P5, PT, R84, 0x60, P3 ;  /* 0x000000605400780c */ /* 0x000fe40001fa4270 */
[----:B------:R-:W-:Y:S02]  /*149d0*/  FSEL R9, R9, -INF , !P4 ;  /* 0xff80000009097808 */ /* 0x000fe40006000000 */
[----:B------:R-:W-:-:S02]  /*149e0*/  FMNMX.FTZ R24, R8, R155, !PT ;  /* 0x0000009b08187209 */ /* 0x000fc40007810000 */
[----:B------:R-:W-:Y:S02]  /*149f0*/  ISETP.LT.OR P5, PT, R85, 0x61, P5 ;  /* 0x000000615500780c */ /* 0x000fe40002fa1670 */
[----:B0-----:R-:W-:Y:S02]  /*14a00*/  FMNMX.FTZ R6, R7, R6, !PT ;  /* 0x0000000607067209 */ /* 0x001fe40007810000 */
[----:B------:R-:W-:Y:S02]  /*14a10*/  FMNMX.FTZ R155, R9, R24, !PT ;  /* 0x00000018099b7209 */ /* 0x000fe40007810000 */
[----:B------:R-:W-:Y:S01]  /*14a20*/  FSEL R68, R68, -INF , !P5 ;  /* 0xff80000044447808 */ /* 0x000fe20006800000 */
[----:B------:R-:W0:Y:S01]  /*14a30*/  SHFL.BFLY PT, R7, R6, 0x1, 0x1f ;  /* 0x0c201f0006077f89 */ /* 0x000e2200000e0000 */
        /* <DEDUP_REMOVED lines=14> */
[----:B0-----:R-:W-:Y:S02]  /*14b20*/  FMNMX.FTZ R6, R6, R7, !PT ;  /* 0x0000000706067209 */ /* 0x001fe40007810000 */
[----:B------:R-:W-:Y:S02]  /*14b30*/  FMNMX.FTZ R24, R63, R24, !PT ;  /* 0x000000183f187209 */ /* 0x000fe40007810000 */
[----:B------:R-:W-:Y:S01]  /*14b40*/  FSEL R71, R71, -INF , !P5 ;  /* 0xff80000047477808 */ /* 0x000fe20006800000 */
[----:B------:R-:W-:Y:S01]  /*14b50*/  FMUL.FTZ R7, R6, UR44 ;  /* 0x0000002c06077c20 */ /* 0x000fe20008410000 */
[----:B------:R-:W-:Y:S02]  /*14b60*/  ISETP.GT.AND P5, PT, R84, 0x70, P3 ;  /* 0x000000705400780c */ /* 0x000fe40001fa4270 */
[----:B------:R-:W-:Y:S02]  /*14b70*/  FMNMX.FTZ R155, R65, R24, !PT ;  /* 0x00000018419b7209 */ /* 0x000fe40007810000 */
[----:B------:R-:W-:-:S02]  /*14b80*/  FSETP.NEU.FTZ.AND P4, PT, R6, -INF , PT ;  /* 0xff8000000600780b */ /* 0x000fc40003f9d000 */
[----:B------:R-:W-:Y:S02]  /*14b90*/  ISETP.LT.OR P5, PT, R85, 0x71, P5 ;  /* 0x000000715500780c */ /* 0x000fe40002fa1670 */
[----:B------:R-:W-:Y:S02]  /*14ba0*/  FMNMX.FTZ R24, R68, R155, !PT ;  /* 0x0000009b44187209 */ /* 0x000fe40007810000 */
[----:B------:R-:W-:Y:S02]  /*14bb0*/  FSEL R7, R7, RZ, P4 ;  /* 0x000000ff07077208 */ /* 0x000fe40002000000 */
[----:B------:R-:W-:Y:S02]  /*14bc0*/  FSEL R72, R72, -INF , !P5 ;  /* 0xff80000048487808 */ /* 0x000fe40006800000 */
[----:B------:R-:W-:Y:S01]  /*14bd0*/  ISETP.GT.AND P5, PT, R84, 0x71, P3 ;  /* 0x000000715400780c */ /* 0x000fe20001fa4270 */
        /* <DEDUP_REMOVED lines=8> */
[--C-:B------:R-:W-:Y:S01]  /*14c60*/  FFMA.FTZ R152, R79, UR44, -R7.reuse ;  /* 0x0000002c4f987c23 */ /* 0x100fe20008010807 */
[C---:B------:R-:W-:Y:S01]  /*14c70*/  ISETP.GT.AND P5, PT, R84.reuse, 0x78, P3 ;  /* 0x000000785400780c */ /* 0x040fe20001fa4270 */
[--C-:B------:R-:W-:Y:S01]  /*14c80*/  FFMA.FTZ R180, R165, UR44, -R7.reuse ;  /* 0x0000002ca5b47c23 */ /* 0x100fe20008010807 */
[----:B------:R-:W-:Y:S01]  /*14c90*/  FMNMX.FTZ R73, R71, R28, !PT ;  /* 0x0000001c47497209 */ /* 0x000fe20007810000 */
[--C-:B------:R-:W-:Y:S01]  /*14ca0*/  FFMA.FTZ R29, R29, UR44, -R7.reuse ;  /* 0x0000002c1d1d7c23 */ /* 0x100fe20008010807 */
[----:B------:R-:W-:Y:S01]  /*14cb0*/  ISETP.GT.AND P3, PT, R84, 0x79, P3 ;  /* 0x000000795400780c */ /* 0x000fe20001f64270 */
[--C-:B------:R-:W-:Y:S01]  /*14cc0*/  FFMA.FTZ R33, R33, UR44, -R7.reuse ;  /* 0x0000002c21217c23 */ /* 0x100fe20008010807 */
[----:B------:R-:W-:Y:S01]  /*14cd0*/  ISETP.LT.OR P5, PT, R85, 0x79, P5 ;  /* 0x000000795500780c */ /* 0x000fe20002fa1670 */
[--C-:B------:R-:W-:Y:S01]  /*14ce0*/  FFMA.FTZ R35, R35, UR44, -R7.reuse ;  /* 0x0000002c23237c23 */ /* 0x100fe20008010807 */
[----:B------:R-:W-:Y:S01]  /*14cf0*/  FMNMX.FTZ R73, R72, R73, !PT ;  /* 0x0000004948497209 */ /* 0x000fe20007810000 */
[--C-:B------:R-:W-:Y:S01]  /*14d00*/  FFMA.FTZ R172, R40, UR44, -R7.reuse ;  /* 0x0000002c28ac7c23 */ /* 0x100fe20008010807 */
[----:B------:R-:W-:Y:S01]  /*14d10*/  ISETP.LT.OR P3, PT, R85, 0x7a, P3 ;  /* 0x0000007a5500780c */ /* 0x000fe20001f61670 */
[--C-:B------:R-:W-:Y:S01]  /*14d20*/  FFMA.FTZ R41, R41, UR44, -R7.reuse ;  /* 0x0000002c29297c23 */ /* 0x100fe20008010807 */
[----:B------:R-:W-:Y:S01]  /*14d30*/  FSEL R74, R74, -INF , !P5 ;  /* 0xff8000004a4a7808 */ /* 0x000fe20006800000 */
[--C-:B------:R-:W-:Y:S01]  /*14d40*/  FFMA.FTZ R174, R44, UR44, -R7.reuse ;  /* 0x0000002c2cae7c23 */ /* 0x100fe20008010807 */
[----:B------:R-:W-:Y:S01]  /*14d50*/  FMNMX.FTZ R85, R24, R73, !PT ;  /* 0x0000004918557209 */ /* 0x000fe20007810000 */
[--C-:B------:R-:W-:Y:S01]  /*14d60*/  FFMA.FTZ R45, R45, UR44, -R7.reuse ;  /* 0x0000002c2d2d7c23 */ /* 0x100fe20008010807 */
[----:B------:R-:W-:Y:S01]  /*14d70*/  FSEL R34, R75, -INF , !P3 ;  /* 0xff8000004b227808 */ /* 0x000fe20005800000 */
[--C-:B------:R-:W-:Y:S01]  /*14d80*/  FFMA.FTZ R168, R48, UR44, -R7.reuse ;  /* 0x0000002c30a87c23 */ /* 0x100fe20008010807 */
[----:B------:R-:W-:Y:S01]  /*14d90*/  FMNMX.FTZ R85, R74, R85, !PT ;  /* 0x000000554a557209 */ /* 0x000fe20007810000 */
[--C-:B------:R-:W-:Y:S01]  /*14da0*/  FFMA.FTZ R49, R49, UR44, -R7.reuse ;  /* 0x0000002c31317c23 */ /* 0x100fe20008010807 */
[----:B------:R-:W-:Y:S01]  /*14db0*/  FSEL R32, R6, RZ, P4 ;  /* 0x000000ff06207208 */ /* 0x000fe20002000000 */
[--C-:B------:R-:W-:Y:S01]  /*14dc0*/  FFMA.FTZ R170, R50, UR44, -R7.reuse ;  /* 0x0000002c32aa7c23 */ /* 0x100fe20008010807 */
[----:B------:R-:W-:Y:S01]  /*14dd0*/  FMNMX.FTZ R85, R34, R85, !PT ;  /* 0x0000005522557209 */ /* 0x000fe20007810000 */
[--C-:B------:R-:W-:Y:S01]  /*14de0*/  FFMA.FTZ R51, R51, UR44, -R7.reuse ;  /* 0x0000002c33337c23 */ /* 0x100fe20008010807 */
[----:B------:R-:W-:Y:S01]  /*14df0*/  FFMA.FTZ R164, R54, UR44, -R7 ;  /* 0x0000002c36a47c23 */ /* 0x000fe20008010807 */
[----:B------:R-:W-:Y:S01]  /*14e00*/  FADD.FTZ R32, -R32, R11 ;  /* 0x0000000b20207221 */ /* 0x000fe20000010100 */
[--C-:B------:R-:W-:Y:S01]  /*14e10*/  FFMA.FTZ R55, R55, UR44, -R7.reuse ;  /* 0x0000002c37377c23 */ /* 0x100fe20008010807 */
[----:B------:R-:W0:Y:S01]  /*14e20*/  SHFL.BFLY PT, R28, R85, 0x2, 0x1f ;  /* 0x0c401f00551c7f89 */ /* 0x000e2200000e0000 */
[--C-:B------:R-:W-:Y:S01]  /*14e30*/  FFMA.FTZ R166, R58, UR44, -R7.reuse ;  /* 0x0000002c3aa67c23 */ /* 0x100fe20008010807 */
        /* <DEDUP_REMOVED lines=11> */
[----:B------:R-:W-:Y:S08]  /*14ef0*/  MUFU.EX2 R87, R87 ;  /* 0x0000005700577308 */ /* 0x000ff00000000800 */
[----:B------:R-:W-:Y:S01]  /*14f00*/  MUFU.EX2 R180, R180 ;  /* 0x000000b400b47308 */ /* 0x000fe20000000800 */
[----:B0-----:R-:W-:Y:S01]  /*14f10*/  FMNMX.FTZ R28, R85, R28, !PT ;  /* 0x0000001c551c7209 */ /* 0x001fe20007810000 */
[----:B------:R-:W-:-:S04]  /*14f20*/  FFMA.FTZ R85, R78, UR44, -R7 ;  /* 0x0000002c4e557c23 */ /* 0x000fc80008010807 */
[----:B------:R-:W0:Y:S02]  /*14f30*/  SHFL.BFLY PT, R155, R28, 0x1, 0x1f ;  /* 0x0c201f001c9b7f89 */ /* 0x000e2400000e0000 */
[----:B------:R-:W-:Y:S08]  /*14f40*/  MUFU.EX2 R182, R182 ;  /* 0x000000b600b67308 */ /* 0x000ff00000000800 */
[----:B------:R-:W-:Y:S08]  /*14f50*/  MUFU.EX2 R29, R29 ;  /* 0x0000001d001d7308 */ /* 0x000ff00000000800 */
[----:B------:R-:W-:Y:S01]  /*14f60*/  MUFU.EX2 R176, R176 ;  /* 0x000000b000b07308 */ /* 0x000fe20000000800 */
[----:B0-----:R-:W-:Y:S01]  /*14f70*/  FMNMX.FTZ R7, R28, R155, !PT ;  /* 0x0000009b1c077209 */ /* 0x001fe20007810000 */
[----:B------:R-:W-:-:S06]  /*14f80*/  FMUL.FTZ R28, R32, UR44 ;  /* 0x0000002c201c7c20 */ /* 0x000fcc0008410000 */
[----:B------:R-:W-:Y:S01]  /*14f90*/  MUFU.EX2 R33, R33 ;  /* 0x0000002100217308 */ /* 0x000fe20000000800 */
[C---:B------:R-:W-:Y:S01]  /*14fa0*/  FSETP.NEU.FTZ.AND P3, PT, R7.reuse, -INF , PT ;  /* 0xff8000000700780b */ /* 0x040fe20003f7d000 */
[----:B------:R-:W-:-:S06]  /*14fb0*/  FMUL.FTZ R44, R7, UR44 ;  /* 0x0000002c072c7c20 */ /* 0x000fcc0008410000 */
[----:B------:R-:W0:Y:S01]  /*14fc0*/  MUFU.EX2 R28, R28 ;  /* 0x0000001c001c7308 */ /* 0x000e220000000800 */
[----:B------:R-:W-:-:S05]  /*14fd0*/  FSEL R44, R44, RZ, P3 ;  /* 0x000000ff2c2c7208 */ /* 0x000fca0001800000 */
[--C-:B------:R-:W-:Y:S01]  /*14fe0*/  FFMA.FTZ R32, R25, UR44, -R44.reuse ;  /* 0x0000002c19207c23 */ /* 0x100fe2000801082c */
[----:B------:R-:W-:Y:S01]  /*14ff0*/  FFMA.FTZ R171, R8, UR44, -R44 ;  /* 0x0000002c08ab7c23 */ /* 0x000fe2000801082c */
[----:B------:R-:W1:Y:S01]  /*15000*/  MUFU.EX2 R178, R178 ;  /* 0x000000b200b27308 */ /* 0x000e620000000800 */
[----:B------:R-:W-:Y:S02]  /*15010*/  @!P1 IMAD R8, R184, 0x8, R2 ;  /* 0x00000008b8089824 */ /* 0x000fe400078e0202 */
[--C-:B------:R-:W-:Y:S01]  /*15020*/  FFMA.FTZ R183, R26, UR44, -R44.reuse ;  /* 0x0000002c1ab77c23 */ /* 0x100fe2000801082c */
[--C-:B------:R-:W-:Y:S01]  /*15030*/  FFMA.FTZ R26, R27, UR44, -R44.reuse ;  /* 0x0000002c1b1a7c23 */ /* 0x100fe2000801082c */
[--C-:B------:R-:W-:Y:S01]  /*15040*/  FFMA.FTZ R181, R153, UR44, -R44.reuse ;  /* 0x0000002c99b57c23 */ /* 0x100fe2000801082c */
[----:B------:R-:W-:Y:S02]  /*15050*/  @!P1 VIADD R8, R8, 0x28860 ;  /* 0x0002886008089836 */ /* 0x000fe40000000000 */
[--C-:B------:R-:W-:Y:S01]  /*15060*/  FFMA.FTZ R9, R9, UR44, -R44.reuse ;  /* 0x0000002c09097c23 */ /* 0x100fe2000801082c */
[--C-:B------:R-:W-:Y:S01]  /*15070*/  FFMA.FTZ R177, R30, UR44, -R44.reuse ;  /* 0x0000002c1eb17c23 */ /* 0x100fe2000801082c */
[----:B------:R-:W2:Y:S01]  /*15080*/  MUFU.EX2 R35, R35 ;  /* 0x0000002300237308 */ /* 0x000ea20000000800 */
[----:B0-----:R-:W-:Y:S01]  /*15090*/  FFMA.FTZ R25, R28, R4, R87 ;  /* 0x000000041c197223 */ /* 0x001fe20000010057 */
[--C-:B------:R-:W-:Y:S01]  /*150a0*/  FFMA.FTZ R30, R31, UR44, -R44.reuse ;  /* 0x0000002c1f1e7c23 */ /* 0x100fe2000801082c */
[--C-:B------:R-:W-:Y:S01]  /*150b0*/  FFMA.FTZ R179, R36, UR44, -R44.reuse ;  /* 0x0000002c24b37c23 */ /* 0x100fe2000801082c */
[--C-:B------:R-:W-:Y:S01]  /*150c0*/  FFMA.FTZ R36, R37, UR44, -R44.reuse ;  /* 0x0000002c25247c23 */ /* 0x100fe2000801082c */
[----:B------:R-:W-:Y:S01]  /*150d0*/  FADD.FTZ R25, R180, R25 ;  /* 0x00000019b4197221 */ /* 0x000fe20000010000 */
[--C-:B------:R-:W-:Y:S01]  /*150e0*/  FFMA.FTZ R173, R38, UR44, -R44.reuse ;  /* 0x0000002c26ad7c23 */ /* 0x100fe2000801082c */
[--C-:B------:R-:W-:Y:S01]  /*150f0*/  FFMA.FTZ R38, R39, UR44, -R44.reuse ;  /* 0x0000002c27267c23 */ /* 0x100fe2000801082c */
[----:B------:R-:W0:Y:S01]  /*15100*/  MUFU.EX2 R172, R172 ;  /* 0x000000ac00ac7308 */ /* 0x000e220000000800 */
[----:B------:R-:W-:Y:S01]  /*15110*/  FADD.FTZ R4, R182, R25 ;  /* 0x00000019b6047221 */ /* 0x000fe20000010000 */
[--C-:B------:R-:W-:Y:S01]  /*15120*/  FFMA.FTZ R175, R42, UR44, -R44.reuse ;  /* 0x0000002c2aaf7c23 */ /* 0x100fe2000801082c */
[--C-:B------:R-:W-:Y:S01]  /*15130*/  FFMA.FTZ R169, R46, UR44, -R44.reuse ;  /* 0x0000002c2ea97c23 */ /* 0x100fe2000801082c */
[----:B------:R-:W-:Y:S01]  /*15140*/  FFMA.FTZ R40, R43, UR44, -R44 ;  /* 0x0000002c2b287c23 */ /* 0x000fe2000801082c */
[----:B------:R-:W-:Y:S01]  /*15150*/  FADD.FTZ R25, R29, R4 ;  /* 0x000000041d197221 */ /* 0x000fe20000010000 */
[--C-:B------:R-:W-:Y:S01]  /*15160*/  FFMA.FTZ R42, R47, UR44, -R44.reuse ;  /* 0x0000002c2f2a7c23 */ /* 0x100fe2000801082c */
[--C-:B------:R-:W-:Y:S01]  /*15170*/  FFMA.FTZ R165, R52, UR44, -R44.reuse ;  /* 0x0000002c34a57c23 */ /* 0x100fe2000801082c */
[----:B------:R-:W3:Y:S01]  /*15180*/  MUFU.EX2 R41, R41 ;  /* 0x0000002900297308 */ /* 0x000ee20000000800 */
[----:B------:R-:W-:Y:S01]  /*15190*/  FADD.FTZ R4, R176, R25 ;  /* 0x00000019b0047221 */ /* 0x000fe20000010000 */
[--C-:B------:R-:W-:Y:S01]  /*151a0*/  FFMA.FTZ R46, R53, UR44, -R44.reuse ;  /* 0x0000002c352e7c23 */ /* 0x100fe2000801082c */
[--C-:B------:R-:W-:Y:S01]  /*151b0*/  FFMA.FTZ R167, R56, UR44, -R44.reuse ;  /* 0x0000002c38a77c23 */ /* 0x100fe2000801082c */
[----:B------:R-:W-:Y:S01]  /*151c0*/  FFMA.FTZ R57, R57, UR44, -R44 ;  /* 0x0000002c39397c23 */ /* 0x000fe2000801082c */
[----:B------:R-:W-:Y:S01]  /*151d0*/  FADD.FTZ R25, R33, R4 ;  /* 0x0000000421197221 */ /* 0x000fe20000010000 */
[--C-:B------:R-:W-:Y:S01]  /*151e0*/  FFMA.FTZ R161, R59, UR44, -R44.reuse ;  /* 0x0000002c3ba17c23 */ /* 0x100fe2000801082c */
[--C-:B------:R-:W-:Y:S01]  /*151f0*/  FFMA.FTZ R61, R61, UR44, -R44.reuse ;  /* 0x0000002c3d3d7c23 */ /* 0x100fe2000801082c */
[----:B------:R-:W4:Y:S01]  /*15200*/  MUFU.EX2 R174, R174 ;  /* 0x000000ae00ae7308 */ /* 0x000f220000000800 */
[----:B-1----:R-:W-:Y:S01]  /*15210*/  FADD.FTZ R4, R178, R25 ;  /* 0x00000019b2047221 */ /* 0x002fe20000010000 */
[--C-:B------:R-:W-:Y:S01]  /*15220*/  FFMA.FTZ R63, R63, UR44, -R44.reuse ;  /* 0x0000002c3f3f7c23 */ /* 0x100fe2000801082c */
[--C-:B------:R-:W-:Y:S01]  /*15230*/  FFMA.FTZ R65, R65, UR44, -R44.reuse ;  /* 0x0000002c41417c23 */ /* 0x100fe2000801082c */
[----:B------:R-:W-:Y:S01]  /*15240*/  FFMA.FTZ R68, R68, UR44, -R44 ;  /* 0x0000002c44447c23 */ /* 0x000fe2000801082c */
[----:B--2---:R-:W-:Y:S01]  /*15250*/  FADD.FTZ R25, R35, R4 ;  /* 0x0000000423197221 */ /* 0x004fe20000010000 */
[--C-:B------:R-:W-:Y:S01]  /*15260*/  FFMA.FTZ R69, R69, UR44, -R44.reuse ;  /* 0x0000002c45457c23 */ /* 0x100fe2000801082c */
[--C-:B------:R-:W-:Y:S01]  /*15270*/  FFMA.FTZ R70, R70, UR44, -R44.reuse ;  /* 0x0000002c46467c23 */ /* 0x100fe2000801082c */
[----:B------:R-:W1:Y:S01]  /*15280*/  MUFU.EX2 R45, R45 ;  /* 0x0000002d002d7308 */ /* 0x000e620000000800 */
[----:B0-----:R-:W-:Y:S01]  /*15290*/  FADD.FTZ R4, R172, R25 ;  /* 0x00000019ac047221 */ /* 0x001fe20000010000 */
[--C-:B------:R-:W-:Y:S01]  /*152a0*/  FFMA.FTZ R71, R71, UR44, -R44.reuse ;  /* 0x0000002c47477c23 */ /* 0x100fe2000801082c */
[--C-:B------:R-:W-:Y:S01]  /*152b0*/  FFMA.FTZ R72, R72, UR44, -R44.reuse ;  /* 0x0000002c48487c23 */ /* 0x100fe2000801082c */
[----:B------:R-:W-:Y:S01]  /*152c0*/  FFMA.FTZ R24, R24, UR44, -R44 ;  /* 0x0000002c18187c23 */ /* 0x000fe2000801082c */
[----:B---3--:R-:W-:Y:S01]  /*152d0*/  FADD.FTZ R25, R41, R4 ;  /* 0x0000000429197221 */ /* 0x008fe20000010000 */
[--C-:B------:R-:W-:Y:S01]  /*152e0*/  FFMA.FTZ R74, R74, UR44, -R44.reuse ;  /* 0x0000002c4a4a7c23 */ /* 0x100fe2000801082c */
[----:B------:R-:W-:Y:S01]  /*152f0*/  FFMA.FTZ R34, R34, UR44, -R44 ;  /* 0x0000002c22227c23 */ /* 0x000fe2000801082c */
[----:B------:R-:W0:Y:S01]  /*15300*/  MUFU.EX2 R168, R168 ;  /* 0x000000a800a87308 */ /* 0x000e220000000800 */
[----:B----4-:R-:W-:Y:S01]  /*15310*/  FADD.FTZ R4, R174, R25 ;  /* 0x00000019ae047221 */ /* 0x010fe20000010000 */
[----:B------:R-:W-:Y:S01]  /*15320*/  FSEL R25, R7, RZ, P3 ;  /* 0x000000ff07197208 */ /* 0x000fe20001800000 */
[----:B------:R-:W-:Y:S01]  /*15330*/  FMUL.FTZ R88, R88, R28 ;  /* 0x0000001c58587220 */ /* 0x000fe20000410000 */
[----:B------:R-:W-:Y:S01]  /*15340*/  ISETP.GT.AND P3, PT, R3, R14, PT ;  /* 0x0000000e0300720c */ /* 0x000fe20003f64270 */
[----:B------:R-:W-:Y:S01]  /*15350*/  FMUL.FTZ R89, R89, R28 ;  /* 0x0000001c59597220 */ /* 0x000fe20000410000 */
[----:B------:R-:W-:Y:S01]  /*15360*/  F2FP.BF16.F32.PACK_AB R180, R180, R87 ;  /* 0x00000057b4b4723e */ /* 0x000fe200000010ff */
[----:B------:R-:W-:Y:S01]  /*15370*/  FADD.FTZ R25, -R25, R10 ;  /* 0x0000000a19197221 */ /* 0x000fe20000010100 */
[----:B------:R-:W2:Y:S01]  /*15380*/  MUFU.EX2 R49, R49 ;  /* 0x0000003100317308 */ /* 0x000ea20000000800 */
[----:B-1----:R-:W-:Y:S01]  /*15390*/  FADD.FTZ R27, R45, R4 ;  /* 0x000000042d1b7221 */ /* 0x002fe20000010000 */
[----:B------:R-:W-:Y:S01]  /*153a0*/  F2FP.BF16.F32.PACK_AB R182, R29, R182 ;  /* 0x000000b61db6723e */ /* 0x000fe200000010ff */
[----:B------:R-:W-:Y:S01]  /*153b0*/  FMUL.FTZ R92, R92, R28 ;  /* 0x0000001c5c5c7220 */ /* 0x000fe20000410000 */
[----:B------:R-:W-:Y:S01]  /*153c0*/  F2FP.BF16.F32.PACK_AB R176, R33, R176 ;  /* 0x000000b021b0723e */ /* 0x000fe200000010ff */
[----:B------:R-:W-:Y:S01]  /*153d0*/  FMUL.FTZ R93, R93, R28 ;  /* 0x0000001c5d5d7220 */ /* 0x000fe20000410000 */
[----:B------:R-:W-:Y:S01]  /*153e0*/  F2FP.BF16.F32.PACK_AB R178, R35, R178 ;  /* 0x000000b223b2723e */ /* 0x000fe200000010ff */
[----:B------:R-:W-:Y:S01]  /*153f0*/  FMUL.FTZ R96, R96, R28 ;  /* 0x0000001c60607220 */ /* 0x000fe20000410000 */
[----:B------:R-:W1:Y:S01]  /*15400*/  MUFU.EX2 R170, R170 ;  /* 0x000000aa00aa7308 */ /* 0x000e620000000800 */
[----:B0-----:R-:W-:Y:S01]  /*15410*/  FADD.FTZ R4, R168, R27 ;  /* 0x0000001ba8047221 */ /* 0x001fe20000010000 */
[----:B------:R-:W-:Y:S01]  /*15420*/  @!P1 PRMT R27, RZ, 0x654, R8 ;  /* 0x00000654ff1b9816 */ /* 0x000fe20000000008 */
[----:B------:R-:W-:Y:S01]  /*15430*/  FMUL.FTZ R8, R25, UR44 ;  /* 0x0000002c19087c20 */ /* 0x000fe20008410000 */
[----:B------:R-:W-:Y:S01]  /*15440*/  F2FP.BF16.F32.PACK_AB R172, R41, R172 ;  /* 0x000000ac29ac723e */ /* 0x000fe200000010ff */
[----:B------:R-:W-:Y:S01]  /*15450*/  FMUL.FTZ R97, R97, R28 ;  /* 0x0000001c61617220 */ /* 0x000fe20000410000 */
[----:B------:R0:W-:Y:S01]  /*15460*/  @!P1 SYNCS.ARRIVE.TRANS64.RED.A1T0 RZ, [R27+URZ], RZ ;  /* 0x000000ff1bff99a7 */ /* 0x0001e2000810043f */
[----:B------:R-:W-:Y:S01]  /*15470*/  F2FP.BF16.F32.PACK_AB R174, R45, R174 ;  /* 0x000000ae2dae723e */ /* 0x000fe200000010ff */
[----:B------:R-:W3:Y:S01]  /*15480*/  MUFU.EX2 R51, R51 ;  /* 0x0000003300337308 */ /* 0x000ee20000000800 */
[C---:B--2---:R-:W-:Y:S01]  /*15490*/  FADD.FTZ R25, R49.reuse, R4 ;  /* 0x0000000431197221 */ /* 0x044fe20000010000 */
[----:B------:R-:W-:Y:S01]  /*154a0*/  F2FP.BF16.F32.PACK_AB R168, R49, R168 ;  /* 0x000000a831a8723e */ /* 0x000fe200000010ff */
[-C--:B------:R-:W-:Y:S01]  /*154b0*/  FMUL.FTZ R100, R100, R28.reuse ;  /* 0x0000001c64647220 */ /* 0x080fe20000410000 */
[-C--:B------:R-:W-:Y:S01]  /*154c0*/  FMUL.FTZ R101, R101, R28.reuse ;  /* 0x0000001c65657220 */ /* 0x080fe20000410000 */
[-C--:B------:R-:W-:Y:S01]  /*154d0*/  FMUL.FTZ R104, R104, R28.reuse ;  /* 0x0000001c68687220 */ /* 0x080fe20000410000 */
[-C--:B------:R-:W-:Y:S01]  /*154e0*/  FMUL.FTZ R105, R105, R28.reuse ;  /* 0x0000001c69697220 */ /* 0x080fe20000410000 */
[-C--:B------:R-:W-:Y:S01]  /*154f0*/  FMUL.FTZ R108, R108, R28.reuse ;  /* 0x0000001c6c6c7220 */ /* 0x080fe20000410000 */
[----:B------:R-:W-:Y:S01]  /*15500*/  MUFU.EX2 R164, R164 ;  /* 0x000000a400a47308 */ /* 0x000fe20000000800 */
[----:B-1----:R-:W-:Y:S01]  /*15510*/  FADD.FTZ R4, R170, R25 ;  /* 0x00000019aa047221 */ /* 0x002fe20000010000 */
[-C--:B------:R-:W-:Y:S01]  /*15520*/  FMUL.FTZ R109, R109, R28.reuse ;  /* 0x0000001c6d6d7220 */ /* 0x080fe20000410000 */
[-C--:B------:R-:W-:Y:S01]  /*15530*/  FMUL.FTZ R112, R112, R28.reuse ;  /* 0x0000001c70707220 */ /* 0x080fe20000410000 */
[-C--:B------:R-:W-:Y:S01]  /*15540*/  FMUL.FTZ R113, R113, R28.reuse ;  /* 0x0000001c71717220 */ /* 0x080fe20000410000 */
[-C--:B------:R-:W-:Y:S01]  /*15550*/  FMUL.FTZ R116, R116, R28.reuse ;  /* 0x0000001c74747220 */ /* 0x080fe20000410000 */
[-C--:B------:R-:W-:Y:S01]  /*15560*/  FMUL.FTZ R117, R117, R28.reuse ;  /* 0x0000001c75757220 */ /* 0x080fe20000410000 */
[----:B------:R-:W-:Y:S01]  /*15570*/  FMUL.FTZ R120, R120, R28 ;  /* 0x0000001c78787220 */ /* 0x000fe20000410000 */
[----:B------:R-:W-:Y:S01]  /*15580*/  MUFU.EX2 R55, R55 ;  /* 0x0000003700377308 */ /* 0x000fe20000000800 */
[----:B---3--:R-:W-:Y:S01]  /*15590*/  F2FP.BF16.F32.PACK_AB R170, R51, R170 ;  /* 0x000000aa33aa723e */ /* 0x008fe200000010ff */
        /* <DEDUP_REMOVED lines=16> */
[----:B------:R-:W-:Y:S01]  /*156a0*/  FMUL.FTZ R149, R149, R28 ;  /* 0x0000001c95957220 */ /* 0x000fe20000410000 */
[----:B------:R-:W-:-:S02]  /*156b0*/  VIADD R3, R3, 0xffffffff ;  /* 0xffffffff03037836 */ /* 0x000fc40000000000 */
[----:B------:R-:W-:-:S03]  /*156c0*/  IMAD.MOV.U32 R184, RZ, RZ, R21 ;  /* 0x000000ffffb87224 */ /* 0x000fc600078e0015 */
[----:B------:R-:W1:Y:S08]  /*156d0*/  MUFU.EX2 R8, R8 ;  /* 0x0000000800087308 */ /* 0x000e700000000800 */
[----:B------:R-:W2:Y:S08]  /*156e0*/  MUFU.EX2 R73, R60 ;  /* 0x0000003c00497308 */ /* 0x000eb00000000800 */
[----:B------:R3:W-:Y:S01]  /*156f0*/  MUFU.EX2 R10, R9 ;  /* 0x00000009000a7308 */ /* 0x0007e20000000800 */
[-C--:B-1----:R-:W-:Y:S01]  /*15700*/  FMUL.FTZ R90, R90, R8.reuse ;  /* 0x000000085a5a7220 */ /* 0x082fe20000410000 */
        /* <DEDUP_REMOVED lines=10> */
[----:B------:R-:W-:Y:S01]  /*157b0*/  FMUL.FTZ R107, R107, R8 ;  /* 0x000000086b6b7220 */ /* 0x000fe20000410000 */
[----:B------:R-:W-:Y:S01]  /*157c0*/  FADD.FTZ R4, R164, R9 ;  /* 0x00000009a4047221 */ /* 0x000fe20000010000 */
[C---:B------:R-:W-:Y:S01]  /*157d0*/  F2FP.BF16.F32.PACK_AB R164, R55.reuse, R164 ;  /* 0x000000a437a4723e */ /* 0x040fe200000010ff */
[-C--:B------:R-:W-:Y:S01]  /*157e0*/  FMUL.FTZ R110, R110, R8.reuse ;  /* 0x000000086e6e7220 */ /* 0x080fe20000410000 */
[----:B------:R-:W3:Y:S01]  /*157f0*/  MUFU.EX2 R160, R160 ;  /* 0x000000a000a07308 */ /* 0x000ee20000000800 */
[----:B------:R-:W-:Y:S01]  /*15800*/  FADD.FTZ R9, R55, R4 ;  /* 0x0000000437097221 */ /* 0x000fe20000010000 */
[-C--:B------:R-:W-:Y:S01]  /*15810*/  FMUL.FTZ R111, R111, R8.reuse ;  /* 0x000000086f6f7220 */ /* 0x080fe20000410000 */
[-C--:B------:R-:W-:Y:S01]  /*15820*/  FMUL.FTZ R114, R114, R8.reuse ;  /* 0x0000000872727220 */ /* 0x080fe20000410000 */
[----:B------:R-:W-:Y:S01]  /*15830*/  FMUL.FTZ R115, R115, R8 ;  /* 0x0000000873737220 */ /* 0x000fe20000410000 */
[----:B------:R-:W-:Y:S01]  /*15840*/  FADD.FTZ R4, R166, R9 ;  /* 0x00000009a6047221 */ /* 0x000fe20000010000 */
[----:B------:R-:W-:Y:S01]  /*15850*/  FFMA.FTZ R9, R8, R0, R181 ;  /* 0x0000000008097223 */ /* 0x000fe200000100b5 */
[C---:B--2---:R-:W-:Y:S01]  /*15860*/  F2FP.BF16.F32.PACK_AB R166, R73.reuse, R166 ;  /* 0x000000a649a6723e */ /* 0x044fe200000010ff */
[----:B------:R-:W2:Y:S01]  /*15870*/  MUFU.EX2 R183, R183 ;  /* 0x000000b700b77308 */ /* 0x000ea20000000800 */
[----:B------:R-:W-:Y:S01]  /*15880*/  FADD.FTZ R25, R73, R4 ;  /* 0x0000000449197221 */ /* 0x000fe20000010000 */
[C---:B-1----:R-:W-:Y:S01]  /*15890*/  FADD.FTZ R0, R32.reuse, R9 ;  /* 0x0000000920007221 */ /* 0x042fe20000010000 */
[----:B------:R-:W-:Y:S01]  /*158a0*/  F2FP.BF16.F32.PACK_AB R181, R32, R181 ;  /* 0x000000b520b5723e */ /* 0x000fe200000010ff */
        /* <DEDUP_REMOVED lines=19> */
[----:B------:R-:W-:Y:S01]  /*159e0*/  FMUL.FTZ R147, R147, R8 ;  /* 0x0000000893937220 */ /* 0x000fe20000410000 */
[----:B------:R-:W2:Y:S01]  /*159f0*/  MUFU.EX2 R162, R162 ;  /* 0x000000a200a27308 */ /* 0x000ea20000000800 */
[C---:B-1----:R-:W-:Y:S01]  /*15a00*/  FADD.FTZ R25, R75.reuse, R4 ;  /* 0x000000044b197221 */ /* 0x042fe20000010000 */
[----:B------:R-:W-:Y:S01]  /*15a10*/  F2FP.BF16.F32.PACK_AB R160, R75, R160 ;  /* 0x000000a04ba0723e */ /* 0x000fe200000010ff */
[-C--:B------:R-:W-:Y:S01]  /*15a20*/  FMUL.FTZ R150, R150, R8.reuse ;  /* 0x0000000896967220 */ /* 0x080fe20000410000 */
[----:B------:R-:W-:-:S04]  /*15a30*/  FMUL.FTZ R151, R151, R8 ;  /* 0x0000000897977220 */ /* 0x000fc80000410000 */
        /* <DEDUP_REMOVED lines=24> */
[----:B---3--:R-:W-:-:S07]  /*15bc0*/  FADD.FTZ R48, R158, R25 ;  /* 0x000000199e307221 */ /* 0x008fce0000010000 */
        /* <DEDUP_REMOVED lines=24> */
[----:B------:R-:W-:Y:S01]  /*15d50*/  F2FP.BF16.F32.PACK_AB R154, R11, R154 ;  /* 0x0000009a0b9a723e */ /* 0x000fe200000010ff */
[----:B------:R-:W-:-:S05]  /*15d60*/  IMAD.MOV.U32 R11, RZ, RZ, R6 ;  /* 0x000000ffff0b7224 */ /* 0x000fca00078e0006 */
[----:B------:R-:W2:Y:S01]  /*15d70*/  MUFU.EX2 R165, R165 ;  /* 0x000000a500a57308 */ /* 0x000ea20000000800 */
[C---:B-1----:R-:W-:Y:S01]  /*15d80*/  FADD.FTZ R48, R42.reuse, R9 ;  /* 0x000000092a307221 */ /* 0x042fe20000010000 */
[----:B------:R-:W-:-:S06]  /*15d90*/  F2FP.BF16.F32.PACK_AB R169, R42, R169 ;  /* 0x000000a92aa9723e */ /* 0x000fcc00000010ff */
[----:B------:R-:W1:Y:S01]  /*15da0*/  MUFU.EX2 R46, R46 ;  /* 0x0000002e002e7308 */ /* 0x000e620000000800 */
[----:B---3--:R-:W-:Y:S01]  /*15db0*/  FADD.FTZ R9, R171, R48 ;  /* 0x00000030ab097221 */ /* 0x008fe20000010000 */
[----:B------:R-:W-:-:S03]  /*15dc0*/  F2FP.BF16.F32.PACK_AB R171, R10, R171 ;  /* 0x000000ab0aab723e */ /* 0x000fc600000010ff */
[----:B------:R-:W-:Y:S01]  /*15dd0*/  FADD.FTZ R48, R10, R9 ;  /* 0x000000090a307221 */ /* 0x000fe20000010000 */
[----:B------:R-:W-:Y:S02]  /*15de0*/  IMAD.MOV.U32 R10, RZ, RZ, R7 ;  /* 0x000000ffff0a7224 */ /* 0x000fe400078e0007 */
[----:B------:R-:W3:Y:S01]  /*15df0*/  MUFU.EX2 R167, R167 ;  /* 0x000000a700a77308 */ /* 0x000ee20000000800 */
[----:B--2---:R-:W-:-:S07]  /*15e00*/  FADD.FTZ R9, R165, R48 ;  /* 0x00000030a5097221 */ /* 0x004fce0000010000 */
        /* <DEDUP_REMOVED lines=36> */
[----:B0-----:R-:W-:Y:S06]  /*16050*/  @P3 BRA `(.L_x_1538) ;  /* 0xffffffc400883947 */ /* 0x001fec000383ffff */
[----:B------:R-:W-:Y:S02]  /*16060*/  IMAD.MOV.U32 R10, RZ, RZ, R7 ;  /* 0x000000ffff0a7224 */ /* 0x000fe400078e0007 */
[----:B------:R-:W-:Y:S02]  /*16070*/  IMAD.MOV.U32 R11, RZ, RZ, R6 ;  /* 0x000000ffff0b7224 */ /* 0x000fe400078e0006 */
[----:B------:R-:W-:Y:S02]  /*16080*/  IMAD.MOV.U32 R184, RZ, RZ, R21 ;  /* 0x000000ffffb87224 */ /* 0x000fe400078e0015 */
[----:B------:R-:W-:-:S07]  /*16090*/  IMAD.MOV.U32 R186, RZ, RZ, R199 ;  /* 0x000000ffffba7224 */ /* 0x000fce00078e00c7 */
.L_x_1520:
[----:B------:R-:W0:Y:S01]  /*160a0*/  LDC R13, c[0x0][0x9e4] ;  /* 0x00027900ff0d7b82 */ /* 0x000e220000000800 */
[----:B------:R-:W-:Y:S01]  /*160b0*/  IADD3 R6, R192, 0x80, -R193 ;  /* 0x00000080c0067810 */ /* 0x000fe20007ffe8c1 */
[----:B------:R-:W-:-:S04]  /*160c0*/  ULDC UR6, c[0x0][0x9dc] ;  /* 0x0002770000067ab9 */ /* 0x000fc80000000800 */
[----:B------:R-:W-:-:S04]  /*160d0*/  IMAD R6, R197, 0x80, R6 ;  /* 0x00000080c5067824 */ /* 0x000fc800078e0206 */
[----:B------:R-:W-:Y:S01]  /*160e0*/  VIADD R7, R6, -UR6 ;  /* 0x8000000606077c36 */ /* 0x000fe20008000000 */
[----:B0-----:R-:W-:-:S13]  /*160f0*/  ISETP.GE.AND P5, PT, R13, 0x1, PT ;  /* 0x000000010d00780c */ /* 0x001fda0003fa6270 */
[----:B------:R-:W-:Y:S05]  /*16100*/  @!P5 BRA `(.L_x_1539) ;  /* 0x000000000044d947 */ /* 0x000fea0003800000 */
        /* <DEDUP_REMOVED lines=10> */
.L_x_1541:
[----:B------:R-:W-:-:S13]  /*161b0*/  ISETP.NE.AND P2, PT, R13, 0x1, PT ;  /* 0x000000010d00780c */ /* 0x000fda0003f45270 */
[----:B------:R-:W0:Y:S02]  /*161c0*/  @P2 LDC.64 R8, c[0x0][0x9e8] ;  /* 0x00027a00ff082b82 */ /* 0x000e240000000a00 */
[----:B0-----:R-:W-:-:S05]  /*161d0*/  @P2 IMAD.HI.U32 R8, R6, R8, RZ ;  /* 0x0000000806082227 */ /* 0x001fca00078e00ff */
[----:B------:R-:W-:-:S07]  /*161e0*/  @P2 SHF.R.U32.HI R6, RZ, R9, R8 ;  /* 0x00000009ff062219 */ /* 0x000fce0000011608 */
.L_x_1542:
[----:B------:R-:W-:Y:S05]  /*161f0*/  BSYNC B0 ;  /* 0x0000000000007941 */ /* 0x000fea0003800000 */
.L_x_1540:
[----:B------:R-:W-:-:S05]  /*16200*/  IMAD R6, R6, R13, RZ ;  /* 0x0000000d06067224 */ /* 0x000fca00078e02ff */
[----:B------:R-:W-:-:S07]  /*16210*/  VIMNMX R7, R7, R6, !PT ;  /* 0x0000000607077248 */ /* 0x000fce0007fe0100 */
.L_x_1539:
[----:B------:R-:W-:-:S05]  /*16220*/  VIADD R7, R7, 0x7f ;  /* 0x0000007f07077836 */ /* 0x000fca0000000000 */
[----:B------:R-:W-:-:S04]  /*16230*/  SHF.R.S32.HI R6, RZ, 0x1f, R7 ;  /* 0x0000001fff067819 */ /* 0x000fc80000011407 */
[----:B------:R-:W-:-:S04]  /*16240*/  LEA.HI R6, R6, R7, RZ, 0x7 ;  /* 0x0000000706067211 */ /* 0x000fc800078f38ff */
[----:B------:R-:W-:-:S04]  /*16250*/  SHF.R.S32.HI R7, RZ, 0x7, R6 ;  /* 0x00000007ff077819 */ /* 0x000fc80000011406 */
[----:B------:R-:W-:-:S04]  /*16260*/  VIMNMX R14, R198, R7, !PT ;  /* 0x00000007c60e7248 */ /* 0x000fc80007fe0100 */
[----:B------:R-:W-:-:S13]  /*16270*/  ISETP.GE.AND P2, PT, R3, R14, PT ;  /* 0x0000000e0300720c */ /* 0x000fda0003f46270 */
[----:B------:R-:W-:Y:S05]  /*16280*/  @!P2 BRA `(.L_x_1543) ;  /* 0x000000280084a947 */ /* 0x000fea0003800000 */
[----:B------:R-:W-:Y:S02]  /*16290*/  IMAD.MOV.U32 R13, RZ, RZ, R10 ;  /* 0x000000ffff0d7224 */ /* 0x000fe400078e000a */
[----:B------:R-:W-:Y:S02]  /*162a0*/  IMAD.MOV.U32 R12, RZ, RZ, R11 ;  /* 0x000000ffff0c7224 */ /* 0x000fe400078e000b */
[----:B------:R-:W-:Y:S02]  /*162b0*/  IMAD.MOV.U32 R20, RZ, RZ, R186 ;  /* 0x000000ffff147224 */ /* 0x000fe400078e00ba */
[----:B------:R-:W-:-:S07]  /*162c0*/  IMAD.MOV.U32 R15, RZ, RZ, R184 ;  /* 0x000000ffff0f7224 */ /* 0x000fce00078e00b8 */
.L_x_1553:
        /* <DEDUP_REMOVED lines=10> */
.L_x_1545:
[----:B------:R-:W-:Y:S01]  /*16370*/  IMAD R6, R184, 0x8, R2 ;  /* 0x00000008b8067824 */ /* 0x000fe200078e0202 */
[----:B------:R-:W-:-:S04]  /*16380*/  SHF.L.U32 R7, R186, 0x1f, RZ ;  /* 0x0000001fba077819 */ /* 0x000fc800000006ff */
[----:B------:R0:W1:Y:S01]  /*16390*/  SYNCS.PHASECHK.TRANS64.TRYWAIT P3, [R6+URZ+0x28830], R7 ;  /* 0x02883007060075a7 */ /* 0x000062000806017f */
[----:B------:R-:W-:Y:S05]  /*163a0*/  @!P0 BRA `(.L_x_1546) ;  /* 0x0000000000048947 */ /* 0x000fea0003800000 */
[----:B------:R-:W-:Y:S01]  /*163b0*/  BPT.TRAP 0x1 ;  /* 0x000000040000795c */ /* 0x000fe20000300000 */
.L_x_1546:
[----:B------:R-:W-:Y:S04]  /*163c0*/  BSSY B0, `(.L_x_1544) ;  /* 0x0000004000007945 */ /* 0x000fe80003800000 */
[----:B-1----:R-:W-:Y:S05]  /*163d0*/  @P3 BRA `(.L_x_1547) ;  /* 0x0000000000083947 */ /* 0x002fea0003800000 */
[----:B------:R-:W1:Y:S02]  /*163e0*/  SYNCS.PHASECHK.TRANS64.TRYWAIT P3, [R6+URZ+0x28830], R7 ;  /* 0x02883007060075a7 */ /* 0x000e64000806017f */
[----:B-1----:R-:W-:Y:S05]  /*163f0*/  @!P3 BRA `(.L_x_1548) ;  /* 0x00000104005cb947 */ /* 0x002fea0003800000 */
.L_x_1547:
[----:B------:R-:W-:Y:S05]  /*16400*/  BSYNC B0 ;  /* 0x0000000000007941 */ /* 0x000fea0003800000 */
.L_x_1544:
        /* <DEDUP_REMOVED lines=64> */
.L_x_1550:
[----:B------:R-:W-:Y:S01]  /*16810*/  SHF.L.U32 R6, R20, 0x1f, RZ ;  /* 0x0000001f14067819 */ /* 0x000fe200000006ff */
[----:B------:R-:W-:-:S04]  /*16820*/  IMAD R7, R15, 0x8, R2 ;  /* 0x000000080f077824 */ /* 0x000fc800078e0202 */
[----:B------:R0:W1:Y:S01]  /*16830*/  SYNCS.PHASECHK.TRANS64.TRYWAIT P2, [R7+URZ+0x28850], R6 ;  /* 0x02885006070075a7 */ /* 0x000062000804017f */
[----:B------:R-:W-:Y:S05]  /*16840*/  @!P0 BRA `(.L_x_1551) ;  /* 0x0000000000048947 */ /* 0x000fea0003800000 */
[----:B------:R-:W-:Y:S01]  /*16850*/  BPT.TRAP 0x1 ;  /* 0x000000040000795c */ /* 0x000fe20000300000 */
.L_x_1551:
[----:B-1----:R-:W-:Y:S05]  /*16860*/  @P2 BRA `(.L_x_1549) ;  /* 0x0000000000082947 */ /* 0x002fea0003800000 */
[----:B------:R-:W1:Y:S02]  /*16870*/  SYNCS.PHASECHK.TRANS64.TRYWAIT P2, [R7+URZ+0x28850], R6 ;  /* 0x02885006070075a7 */ /* 0x000e64000804017f */
[----:B-1----:R-:W-:Y:S05]  /*16880*/  @!P2 BRA `(.L_x_1552) ;  /* 0x00000100004ca947 */ /* 0x002fea0003800000 */
.L_x_1549:
[----:B01----:R-:W-:Y:S01]  /*16890*/  VIADD R6, R2, 0x400 ;  /* 0x0000040002067836 */ /* 0x003fe20000000000 */
[----:B------:R-:W-:Y:S05]  /*168a0*/  WARPSYNC.ALL ;  /* 0x0000000000007948 */ /* 0x000fea0003800000 */
[----:B------:R-:W-:-:S04]  /*168b0*/  SHF.R.U32.HI R6, RZ, 0x4, R6 ;  /* 0x00000004ff067819 */ /* 0x000fc80000011606 */
[----:B------:R-:W-:-:S04]  /*168c0*/  LOP3.LUT R6, R6, 0x3fff, RZ, 0xc0, !PT ;  /* 0x00003fff06067812 */ /* 0x000fc800078ec0ff */
[----:B------:R-:W-:-:S05]  /*168d0*/  LOP3.LUT R6, R6, 0x4000000, RZ, 0xfc, !PT ;  /* 0x0400000006067812 */ /* 0x000fca00078efcff */
[----:B------:R-:W-:Y:S01]  /*168e0*/  IMAD R6, R15, 0x800, R6 ;  /* 0x000008000f067824 */ /* 0x000fe200078e0206 */
[----:B------:R-:W-:Y:S01]  /*168f0*/  WARPGROUP.ARRIVE ;  /* 0x00000000000079c5 */ /* 0x000fe20000000000 */
[----:B------:R-:W-:Y:S02]  /*16900*/  IMAD.MOV.U32 R7, RZ, RZ, 0x40000040 ;  /* 0x40000040ff077424 */ /* 0x000fe400078e00ff */
[----:B------:R-:W-:Y:S01]  /*16910*/  FMUL.FTZ R21, R24, UR52 ;  /* 0x0000003418157c20 */ /* 0x000fe20008410000 */
[C---:B------:R-:W-:Y:S01]  /*16920*/  VIADD R8, R6.reuse, 0x80 ;  /* 0x0000008006087836 */ /* 0x040fe20000000000 */
[----:B------:R-:W-:Y:S01]  /*16930*/  R2UR UR6, R6 ;  /* 0x00000000060672ca */ /* 0x000fe200000e0000 */
[----:B------:R-:W-:Y:S01]  /*16940*/  IMAD.MOV.U32 R9, RZ, RZ, 0x40000040 ;  /* 0x40000040ff097424 */ /* 0x000fe200078e00ff */
[----:B------:R-:W-:Y:S01]  /*16950*/  R2UR UR7, R7 ;  /* 0x00000000070772ca */ /* 0x000fe200000e0000 */
        /* <DEDUP_REMOVED lines=12> */
[----:B------:R-:W-:Y:S01]  /*16a20*/  HGMMA.64x128x16.F32.BF16 R88, R180, gdesc[UR4].tnspB, R88, gsb0 ;  /* 0x41e00004b4587df0 */ /* 0x000fe20008001858 */
[----:B------:R-:W-:Y:S01]  /*16a30*/  R2UR UR6, R8 ;  /* 0x00000000080672ca */ /* 0x000fe200000e0000 */
[----:B------:R-:W-:Y:S01]  /*16a40*/  FMUL.FTZ R47, R49, UR52 ;  /* 0x00000034312f7c20 */ /* 0x000fe20008410000 */
[----:B------:R-:W-:Y:S01]  /*16a50*/  R2UR UR7, R9 ;  /* 0x00000000090772ca */ /* 0x000fe200000e0000 */
[----:B------:R-:W-:Y:S01]  /*16a60*/  FMUL.FTZ R30, R33, UR52 ;  /* 0x00000034211e7c20 */ /* 0x000fe20008410000 */
[----:B------:R-:W2:Y:S01]  /*16a70*/  MUFU.TANH R10, R10 ;  /* 0x0000000a000a7308 */ /* 0x000ea20000002400 */
[----:B------:R-:W-:Y:S01]  /*16a80*/  FMUL.FTZ R49, R55, UR52 ;  /* 0x0000003437317c20 */ /* 0x000fe20008410000 */
[----:B------:R-:W-:Y:S01]  /*16a90*/  FMUL.FTZ R55, R57, UR52 ;  /* 0x0000003439377c20 */ /* 0x000fe20008410000 */
[----:B------:R-:W-:Y:S01]  /*16aa0*/  FMUL.FTZ R57, R60, UR52 ;  /* 0x000000343c397c20 */ /* 0x000fe20008410000 */
[----:B0-----:R-:W-:Y:S01]  /*16ab0*/  FMNMX.FTZ R60, R21, R12, !PT ;  /* 0x0000000c153c7209 */ /* 0x001fe20007810000 */
[----:B------:R-:W-:-:S02]  /*16ac0*/  VIADD R8, R6, 0x100 ;  /* 0x0000010006087836 */ /* 0x000fc40000000000 */
[----:B------:R-:W-:Y:S01]  /*16ad0*/  FMUL.FTZ R32, R36, UR52 ;  /* 0x0000003424207c20 */ /* 0x000fe20008410000 */
[----:B------:R-:W-:Y:S01]  /*16ae0*/  IMAD.MOV.U32 R9, RZ, RZ, 0x40000040 ;  /* 0x40000040ff097424 */ /* 0x000fe200078e00ff */
        /* <DEDUP_REMOVED lines=46> */
[----:B------:R-:W-:Y:S01]  /*16dd0*/  UMOV UR44, UR47 ;  /* 0x0000002f002c7c82 */ /* 0x000fe20008000000 */
        /* <DEDUP_REMOVED lines=16> */
[----:B------:R-:W3:Y:S01]  /*16ee0*/  S2R R199, SR_TID.X ;  /* 0x0000000000c77919 */ /* 0x000ee20000002100 */
[----:B------:R-:W4:Y:S01]  /*16ef0*/  MUFU.TANH R42, R42 ;  /* 0x0000002a002a7308 */ /* 0x000f220000002400 */
[C---:B------:R-:W-:Y:S01]  /*16f00*/  ISETP.GT.AND P2, PT, R3.reuse, R14, PT ;  /* 0x0000000e0300720c */ /* 0x040fe20003f44270 */
[----:B------:R-:W-:-:S06]  /*16f10*/  VIADD R3, R3, 0xffffffff ;  /* 0xffffffff03037836 */ /* 0x000fcc0000000000 */
[----:B------:R-:W5:Y:S08]  /*16f20*/  MUFU.TANH R46, R46 ;  /* 0x0000002e002e7308 */ /* 0x000f700000002400 */
[----:B------:R-:W5:Y:S08]  /*16f30*/  MUFU.TANH R47, R47 ;  /* 0x0000002f002f7308 */ /* 0x000f700000002400 */
[----:B------:R-:W5:Y:S01]  /*16f40*/  MUFU.TANH R50, R50 ;  /* 0x0000003200327308 */ /* 0x000f620000002400 */
[----:B---3--:R-:W-:-:S07]  /*16f50*/  SHF.R.U32.HI R199, RZ, 0x7, R199 ;  /* 0x00000007ffc77819 */ /* 0x008fce00000116c7 */
[----:B------:R-:W3:Y:S08]  /*16f60*/  MUFU.TANH R51, R51 ;  /* 0x0000003300337308 */ /* 0x000ef00000002400 */
[----:B------:R-:W3:Y:S08]  /*16f70*/  MUFU.TANH R54, R54 ;  /* 0x0000003600367308 */ /* 0x000ef00000002400 */
[----:B------:R-:W3:Y:S08]  /*16f80*/  MUFU.TANH R55, R55 ;  /* 0x0000003700377308 */ /* 0x000ef00000002400 */
[----:B------:R-:W3:Y:S08]  /*16f90*/  MUFU.TANH R57, R57 ;  /* 0x0000003900397308 */ /* 0x000ef00000002400 */
[----:B------:R-:W3:Y:S01]  /*16fa0*/  MUFU.TANH R58, R58 ;  /* 0x0000003a003a7308 */ /* 0x000ee20000002400 */
[----:B------:R-:W-:-:S02]  /*16fb0*/  WARPGROUP.DEPBAR.LE gsb0, 0x0 ;  /* 0x00008000000079c5 */ /* 0x000fc40000010000 */
[----:B------:R-:W-:-:S05]  /*16fc0*/  WARPGROUP.ARRIVE ;  /* 0x00000000000079c5 */ /* 0x000fca0000000000 */
[----:B------:R-:W3:Y:S01]  /*16fd0*/  MUFU.TANH R59, R59 ;  /* 0x0000003b003b7308 */ /* 0x000ee20000002400 */
[----:B------:R-:W-:Y:S01]  /*16fe0*/  HGMMA.64x128x16.F32.BF16 R88, R176, gdesc[UR4].tnspB, R88, gsb0 ;  /* 0x41e00004b0587df0 */ /* 0x000fe20008001858 */
[----:B------:R-:W-:Y:S02]  /*16ff0*/  R2UR UR6, R8 ;  /* 0x00000000080672ca */ /* 0x000fe400000e0000 */
[----:B------:R-:W-:Y:S02]  /*17000*/  R2UR UR7, R9 ;  /* 0x00000000090772ca */ /* 0x000fe400000e0000 */
[----:B--2---:R-:W-:Y:S02]  /*17010*/  FMNMX.FTZ R8, R38, R11, !PT ;  /* 0x0000000b26087209 */ /* 0x004fe40007810000 */
[----:B------:R-:W2:Y:S02]  /*17020*/  MUFU.TANH R60, R60 ;  /* 0x0000003c003c7308 */ /* 0x000ea40000002400 */
[----:B0-----:R-:W-:-:S04]  /*17030*/  FMNMX.FTZ R8, R39, R8, !PT ;  /* 0x0000000827087209 */ /* 0x001fc80007810000 */
[----:B-1----:R-:W-:Y:S02]  /*17040*/  FMNMX.FTZ R9, R41, R8, !PT ;  /* 0x0000000829097209 */ /* 0x002fe40007810000 */
[----:B------:R-:W0:Y:S02]  /*17050*/  MUFU.TANH R61, R61 ;  /* 0x0000003d003d7308 */ /* 0x000e240000002400 */
[----:B----4-:R-:W-:-:S04]  /*17060*/  FMNMX.FTZ R9, R42, R9, !PT ;  /* 0x000000092a097209 */ /* 0x010fc80007810000 */
[----:B-----5:R-:W-:Y:S02]  /*17070*/  FMNMX.FTZ R8, R46, R9, !PT ;  /* 0x000000092e087209 */ /* 0x020fe40007810000 */
[----:B------:R-:W1:Y:S02]  /*17080*/  MUFU.TANH R62, R62 ;  /* 0x0000003e003e7308 */ /* 0x000e640000002400 */
[----:B------:R-:W-:-:S04]  /*17090*/  FMNMX.FTZ R9, R47, R8, !PT ;  /* 0x000000082f097209 */ /* 0x000fc80007810000 */
[----:B------:R-:W-:Y:S02]  /*170a0*/  FMNMX.FTZ R8, R50, R9, !PT ;  /* 0x0000000932087209 */ /* 0x000fe40007810000 */
[----:B------:R-:W4:Y:S02]  /*170b0*/  MUFU.TANH R64, R64 ;  /* 0x0000004000407308 */ /* 0x000f240000002400 */
[----:B---3--:R-:W-:-:S04]  /*170c0*/  FMNMX.FTZ R9, R51, R8, !PT ;  /* 0x0000000833097209 */ /* 0x008fc80007810000 */
[----:B------:R-:W-:Y:S02]  /*170d0*/  FMNMX.FTZ R8, R54, R9, !PT ;  /* 0x0000000936087209 */ /* 0x000fe40007810000 */
[----:B------:R-:W3:Y:S02]  /*170e0*/  MUFU.TANH R65, R65 ;  /* 0x0000004100417308 */ /* 0x000ee40000002400 */
[----:B------:R-:W-:-:S04]  /*170f0*/  FMNMX.FTZ R8, R55, R8, !PT ;  /* 0x0000000837087209 */ /* 0x000fc80007810000 */
[----:B------:R-:W-:Y:S02]  /*17100*/  FMNMX.FTZ R9, R57, R8, !PT ;  /* 0x0000000839097209 */ /* 0x000fe40007810000 */
[----:B------:R-:W5:Y:S02]  /*17110*/  MUFU.TANH R68, R68 ;  /* 0x0000004400447308 */ /* 0x000f640000002400 */
[----:B------:R-:W-:-:S04]  /*17120*/  FMNMX.FTZ R8, R58, R9, !PT ;  /* 0x000000093a087209 */ /* 0x000fc80007810000 */
[----:B------:R-:W-:Y:S02]  /*17130*/  FMNMX.FTZ R9, R59, R8, !PT ;  /* 0x000000083b097209 */ /* 0x000fe40007810000 */
[----:B------:R-:W5:Y:S02]  /*17140*/  MUFU.TANH R72, R72 ;  /* 0x0000004800487308 */ /* 0x000f640000002400 */
[----:B--2---:R-:W-:-:S04]  /*17150*/  FMNMX.FTZ R8, R60, R9, !PT ;  /* 0x000000093c087209 */ /* 0x004fc80007810000 */
[----:B0-----:R-:W-:Y:S02]  /*17160*/  FMNMX.FTZ R9, R61, R8, !PT ;  /* 0x000000083d097209 */ /* 0x001fe40007810000 */
[----:B------:R-:W0:Y:S02]  /*17170*/  MUFU.TANH R76, R76 ;  /* 0x0000004c004c7308 */ /* 0x000e240000002400 */
[----:B-1----:R-:W-:-:S04]  /*17180*/  FMNMX.FTZ R9, R62, R9, !PT ;  /* 0x000000093e097209 */ /* 0x002fc80007810000 */
[----:B----4-:R-:W-:Y:S02]  /*17190*/  FMNMX.FTZ R8, R64, R9, !PT ;  /* 0x0000000940087209 */ /* 0x010fe40007810000 */
[----:B------:R-:W1:Y:S02]  /*171a0*/  MUFU.TANH R69, R69 ;  /* 0x0000004500457308 */ /* 0x000e640000002400 */
[----:B---3--:R-:W-:Y:S01]  /*171b0*/  FMNMX.FTZ R9, R65, R8, !PT ;  /* 0x0000000841097209 */ /* 0x008fe20007810000 */
[----:B------:R-:W-:-:S03]  /*171c0*/  VIADD R8, R6, 0x180 ;  /* 0x0000018006087836 */ /* 0x000fc60000000000 */
[----:B-----5:R-:W-:Y:S01]  /*171d0*/  FMNMX.FTZ R11, R68, R9, !PT ;  /* 0x00000009440b7209 */ /* 0x020fe20007810000 */
[----:B------:R-:W-:Y:S01]  /*171e0*/  IMAD.MOV.U32 R9, RZ, RZ, 0x40000040 ;  /* 0x40000040ff097424 */ /* 0x000fe200078e00ff */
[----:B------:R-:W2:Y:S02]  /*171f0*/  MUFU.TANH R77, R77 ;  /* 0x0000004d004d7308 */ /* 0x000ea40000002400 */
[----:B------:R-:W-:-:S06]  /*17200*/  FMNMX.FTZ R11, R72, R11, !PT ;  /* 0x0000000b480b7209 */ /* 0x000fcc0007810000 */
[----:B------:R-:W3:Y:S08]  /*17210*/  MUFU.TANH R73, R73 ;  /* 0x0000004900497308 */ /* 0x000ef00000002400 */
[----:B------:R-:W4:Y:S08]  /*17220*/  MUFU.TANH R20, R20 ;  /* 0x0000001400147308 */ /* 0x000f300000002400 */
[----:B------:R-:W5:Y:S08]  /*17230*/  MUFU.TANH R24, R24 ;  /* 0x0000001800187308 */ /* 0x000f700000002400 */
[----:B------:R-:W5:Y:S08]  /*17240*/  MUFU.TANH R25, R25 ;  /* 0x0000001900197308 */ /* 0x000f700000002400 */
[----:B------:R-:W5:Y:S08]  /*17250*/  MUFU.TANH R27, R27 ;  /* 0x0000001b001b7308 */ /* 0x000f700000002400 */
[----:B------:R-:W5:Y:S08]  /*17260*/  MUFU.TANH R29, R29 ;  /* 0x0000001d001d7308 */ /* 0x000f700000002400 */
[----:B------:R-:W5:Y:S01]  /*17270*/  MUFU.TANH R31, R31 ;  /* 0x0000001f001f7308 */ /* 0x000f620000002400 */
[----:B------:R-:W-:-:S02]  /*17280*/  WARPGROUP.DEPBAR.LE gsb0, 0x0 ;  /* 0x00008000000079c5 */ /* 0x000fc40000010000 */
[----:B------:R-:W-:-:S05]  /*17290*/  WARPGROUP.ARRIVE ;  /* 0x00000000000079c5 */ /* 0x000fca0000000000 */
[----:B------:R-:W5:Y:S01]  /*172a0*/  MUFU.TANH R33, R33 ;  /* 0x0000002100217308 */ /* 0x000f620000002400 */
[----:B------:R-:W-:Y:S01]  /*172b0*/  HGMMA.64x128x16.F32.BF16 R88, R172, gdesc[UR4].tnspB, R88, gsb0 ;  /* 0x41e00004ac587df0 */ /* 0x000fe20008001858 */
[----:B------:R-:W-:Y:S02]  /*172c0*/  R2UR UR6, R8 ;  /* 0x00000000080672ca */ /* 0x000fe400000e0000 */
[----:B------:R-:W-:-:S04]  /*172d0*/  R2UR UR7, R9 ;  /* 0x00000000090772ca */ /* 0x000fc800000e0000 */
[----:B------:R-:W5:Y:S01]  /*172e0*/  MUFU.TANH R35, R35 ;  /* 0x0000002300237308 */ /* 0x000f620000002400 */
[----:B0-----:R-:W-:-:S04]  /*172f0*/  FMNMX.FTZ R8, R76, R11, !PT ;  /* 0x0000000b4c087209 */ /* 0x001fc80007810000 */
[----:B-1----:R-:W-:-:S03]  /*17300*/  FMNMX.FTZ R8, R69, R8, !PT ;  /* 0x0000000845087209 */ /* 0x002fc60007810000 */
[----:B------:R-:W0:Y:S01]  /*17310*/  MUFU.TANH R36, R36 ;  /* 0x0000002400247308 */ /* 0x000e220000002400 */
[----:B--2---:R-:W-:-:S04]  /*17320*/  FMNMX.FTZ R8, R77, R8, !PT ;  /* 0x000000084d087209 */ /* 0x004fc80007810000 */
[----:B---3--:R-:W-:-:S03]  /*17330*/  FMNMX.FTZ R8, R73, R8, !PT ;  /* 0x0000000849087209 */ /* 0x008fc60007810000 */
[----:B------:R-:W1:Y:S02]  /*17340*/  MUFU.TANH R37, R37 ;  /* 0x0000002500257308 */ /* 0x000e640000002400 */
[----:B------:R-:W2:Y:S06]  /*17350*/  SHFL.BFLY PT, R9, R8, 0x2, 0x1f ;  /* 0x0c401f0008097f89 */ /* 0x000eac00000e0000 */
[----:B------:R-:W3:Y:S08]  /*17360*/  MUFU.TANH R40, R40 ;  /* 0x0000002800287308 */ /* 0x000ef00000002400 */
[----:B------:R-:W3:Y:S08]  /*17370*/  MUFU.TANH R43, R43 ;  /* 0x0000002b002b7308 */ /* 0x000ef00000002400 */
[----:B------:R-:W3:Y:S01]  /*17380*/  MUFU.TANH R44, R44 ;  /* 0x0000002c002c7308 */ /* 0x000ee20000002400 */
[----:B--2---:R-:W-:-:S05]  /*17390*/  FMNMX.FTZ R9, R8, R9, !PT ;  /* 0x0000000908097209 */ /* 0x004fca0007810000 */
[----:B------:R-:W2:Y:S02]  /*173a0*/  SHFL.BFLY PT, R8, R9, 0x1, 0x1f ;  /* 0x0c201f0009087f89 */ /* 0x000ea400000e0000 */
[----:B------:R-:W3:Y:S08]  /*173b0*/  MUFU.TANH R45, R45 ;  /* 0x0000002d002d7308 */ /* 0x000ef00000002400 */
[----:B------:R-:W3:Y:S08]  /*173c0*/  MUFU.TANH R48, R48 ;  /* 0x0000003000307308 */ /* 0x000ef00000002400 */
[----:B------:R-:W3:Y:S01]  /*173d0*/  MUFU.TANH R49, R49 ;  /* 0x0000003100317308 */ /* 0x000ee20000002400 */
[----:B--2---:R-:W-:Y:S01]  /*173e0*/  FMNMX.FTZ R11, R9, R8, !PT ;  /* 0x00000008090b7209 */ /* 0x004fe20007810000 */
[----:B------:R-:W-:-:S06]  /*173f0*/  IMAD.MOV.U32 R9, RZ, RZ, 0x40000040 ;  /* 0x40000040ff097424 */ /* 0x000fcc00078e00ff */
[----:B------:R-:W2:Y:S01]  /*17400*/  MUFU.TANH R52, R52 ;  /* 0x0000003400347308 */ /* 0x000ea20000002400 */
[C---:B------:R-:W-:Y:S01]  /*17410*/  FADD.FTZ R8, -R11.reuse, R12 ;  /* 0x0000000c0b087221 */ /* 0x040fe20000010100 */
[----:B------:R-:W-:-:S03]  /*17420*/  FMUL.FTZ R85, R11, UR44 ;  /* 0x0000002c0b557c20 */ /* 0x000fc60008410000 */
[----:B------:R-:W-:Y:S01]  /*17430*/  FMUL.FTZ R67, R8, UR44 ;  /* 0x0000002c08437c20 */ /* 0x000fe20008410000 */
[----:B------:R-:W-:Y:S02]  /*17440*/  VIADD R8, R6, 0x200 ;  /* 0x0000020006087836 */ /* 0x000fe40000000000 */
[--C-:B------:R-:W-:Y:S01]  /*17450*/  FFMA.FTZ R180, R21, UR44, -R85.reuse ;  /* 0x0000002c15b47c23 */ /* 0x100fe20008010855 */
[--C-:B------:R-:W-:Y:S01]  /*17460*/  FFMA.FTZ R21, R7, UR44, -R85.reuse ;  /* 0x0000002c07157c23 */ /* 0x100fe20008010855 */
[----:B----4-:R-:W-:Y:S01]  /*17470*/  FMNMX.FTZ R7, R20, R13, !PT ;  /* 0x0000000d14077209 */ /* 0x010fe20007810000 */
[----:B------:R-:W4:Y:S01]  /*17480*/  MUFU.TANH R53, R53 ;  /* 0x0000003500357308 */ /* 0x000f220000002400 */
[--C-:B------:R-:W-:Y:S01]  /*17490*/  FFMA.FTZ R182, R10, UR44, -R85.reuse ;  /* 0x0000002c0ab67c23 */ /* 0x100fe20008010855 */
[--C-:B------:R-:W-:Y:S01]  /*174a0*/  FFMA.FTZ R87, R26, UR44, -R85.reuse ;  /* 0x0000002c1a577c23 */ /* 0x100fe20008010855 */
[--C-:B------:R-:W-:Y:S01]  /*174b0*/  FFMA.FTZ R176, R28, UR44, -R85.reuse ;  /* 0x0000002c1cb07c23 */ /* 0x100fe20008010855 */
[--C-:B------:R-:W-:Y:S01]  /*174c0*/  FFMA.FTZ R178, R32, UR44, -R85.reuse ;  /* 0x0000002c20b27c23 */ /* 0x100fe20008010855 */
[--C-:B------:R-:W-:Y:S01]  /*174d0*/  FFMA.FTZ R12, R64, UR44, -R85.reuse ;  /* 0x0000002c400c7c23 */ /* 0x100fe20008010855 */
[--C-:B------:R-:W-:Y:S01]  /*174e0*/  FFMA.FTZ R26, R68, UR44, -R85.reuse ;  /* 0x0000002c441a7c23 */ /* 0x100fe20008010855 */
[--C-:B------:R-:W-:Y:S01]  /*174f0*/  FFMA.FTZ R28, R76, UR44, -R85.reuse ;  /* 0x0000002c4c1c7c23 */ /* 0x100fe20008010855 */
[----:B------:R-:W4:Y:S01]  /*17500*/  MUFU.TANH R56, R56 ;  /* 0x0000003800387308 */ /* 0x000f220000002400 */
[----:B------:R-:W-:-:S07]  /*17510*/  FFMA.FTZ R69, R69, UR44, -R85 ;  /* 0x0000002c45457c23 */ /* 0x000fce0008010855 */
[----:B------:R-:W4:Y:S08]  /*17520*/  MUFU.TANH R63, R63 ;  /* 0x0000003f003f7308 */ /* 0x000f300000002400 */
[----:B------:R-:W4:Y:S08]  /*17530*/  MUFU.TANH R66, R66 ;  /* 0x0000004200427308 */ /* 0x000f300000002400 */
[----:B------:R-:W4:Y:S08]  /*17540*/  MUFU.TANH R80, R80 ;  /* 0x0000005000507308 */ /* 0x000f300000002400 */
[----:B------:R-:W-:Y:S08]  /*17550*/  MUFU.TANH R70, R70 ;  /* 0x0000004600467308 */ /* 0x000ff00000002400 */
[----:B------:R-:W-:Y:S01]  /*17560*/  MUFU.TANH R71, R71 ;  /* 0x0000004700477308 */ /* 0x000fe20000002400 */
[----:B------:R-:W-:-:S02]  /*17570*/  WARPGROUP.DEPBAR.LE gsb0, 0x0 ;  /* 0x00008000000079c5 */ /* 0x000fc40000010000 */
[----:B------:R-:W-:-:S05]  /*17580*/  WARPGROUP.ARRIVE ;  /* 0x00000000000079c5 */ /* 0x000fca0000000000 */
[----:B------:R-:W-:Y:S01]  /*17590*/  MUFU.TANH R74, R74 ;  /* 0x0000004a004a7308 */ /* 0x000fe20000002400 */
[--C-:B------:R-:W-:Y:S01]  /*175a0*/  FFMA.FTZ R172, R38, UR44, -R85.reuse ;  /* 0x0000002c26ac7c23 */ /* 0x100fe20008010855 */
[--C-:B------:R-:W-:Y:S01]  /*175b0*/  FFMA.FTZ R174, R41, UR44, -R85.reuse ;  /* 0x0000002c29ae7c23 */ /* 0x100fe20008010855 */
[--C-:B------:R-:W-:Y:S01]  /*175c0*/  FFMA.FTZ R41, R47, UR44, -R85.reuse ;  /* 0x0000002c2f297c23 */ /* 0x100fe20008010855 */
[--C-:B------:R-:W-:Y:S01]  /*175d0*/  FFMA.FTZ R47, R51, UR44, -R85.reuse ;  /* 0x0000002c332f7c23 */ /* 0x100fe20008010855 */
[----:B------:R-:W-:Y:S01]  /*175e0*/  HGMMA.64x128x16.F32.BF16 R88, R168, gdesc[UR4].tnspB, R88, gsb0 ;  /* 0x41e00004a8587df0 */ /* 0x000fe20008001858 */
[----:B------:R-:W-:Y:S01]  /*175f0*/  R2UR UR6, R8 ;  /* 0x00000000080672ca */ /* 0x000fe200000e0000 */
[--C-:B------:R-:W-:Y:S01]  /*17600*/  FFMA.FTZ R51, R55, UR44, -R85.reuse ;  /* 0x0000002c37337c23 */ /* 0x100fe20008010855 */
[----:B------:R-:W-:Y:S01]  /*17610*/  R2UR UR7, R9 ;  /* 0x00000000090772ca */ /* 0x000fe200000e0000 */
[----:B------:R-:W-:Y:S01]  /*17620*/  IMAD.MOV.U32 R9, RZ, RZ, 0x40000040 ;  /* 0x40000040ff097424 */ /* 0x000fe200078e00ff */
[----:B-----5:R-:W-:Y:S01]  /*17630*/  FMNMX.FTZ R8, R24, R7, !PT ;  /* 0x0000000718087209 */ /* 0x020fe20007810000 */
[----:B------:R-:W-:Y:S01]  /*17640*/  MUFU.TANH R75, R75 ;  /* 0x0000004b004b7308 */ /* 0x000fe20000002400 */
[----:B------:R-:W-:-:S02]  /*17650*/  FFMA.FTZ R55, R58, UR44, -R85 ;  /* 0x0000002c3a377c23 */ /* 0x000fc40008010855 */
[----:B------:R-:W-:-:S04]  /*17660*/  FMNMX.FTZ R8, R25, R8, !PT ;  /* 0x0000000819087209 */ /* 0x000fc80007810000 */
[----:B------:R-:W-:Y:S01]  /*17670*/  FMNMX.FTZ R8, R27, R8, !PT ;  /* 0x000000081b087209 */ /* 0x000fe20007810000 */
[----:B------:R-:W-:Y:S03]  /*17680*/  MUFU.TANH R78, R78 ;  /* 0x0000004e004e7308 */ /* 0x000fe60000002400 */
[----:B------:R-:W-:-:S04]  /*17690*/  FMNMX.FTZ R8, R29, R8, !PT ;  /* 0x000000081d087209 */ /* 0x000fc80007810000 */
[----:B------:R-:W-:Y:S01]  /*176a0*/  FMNMX.FTZ R8, R31, R8, !PT ;  /* 0x000000081f087209 */ /* 0x000fe20007810000 */
[----:B------:R-:W-:Y:S03]  /*176b0*/  MUFU.TANH R79, R79 ;  /* 0x0000004f004f7308 */ /* 0x000fe60000002400 */
[----:B------:R-:W-:-:S04]  /*176c0*/  FMNMX.FTZ R8, R33, R8, !PT ;  /* 0x0000000821087209 */ /* 0x000fc80007810000 */
[----:B------:R-:W-:Y:S01]  /*176d0*/  FMNMX.FTZ R7, R35, R8, !PT ;  /* 0x0000000823077209 */ /* 0x000fe20007810000 */
[----:B------:R-:W-:Y:S03]  /*176e0*/  MUFU.TANH R81, R81 ;  /* 0x0000005100517308 */ /* 0x000fe60000002400 */
[----:B0-----:R-:W-:-:S04]  /*176f0*/  FMNMX.FTZ R8, R36, R7, !PT ;  /* 0x0000000724087209 */ /* 0x001fc80007810000 */
[----:B-1----:R-:W-:Y:S01]  /*17700*/  FMNMX.FTZ R7, R37, R8, !PT ;  /* 0x0000000825077209 */ /* 0x002fe20007810000 */
[----:B------:R-:W-:Y:S03]  /*17710*/  MUFU.TANH R82, R82 ;  /* 0x0000005200527308 */ /* 0x000fe60000002400 */
[----:B---3--:R-:W-:-:S04]  /*17720*/  FMNMX.FTZ R8, R40, R7, !PT ;  /* 0x0000000728087209 */ /* 0x008fc80007810000 */
[----:B------:R-:W-:Y:S01]  /*17730*/  FMNMX.FTZ R7, R43, R8, !PT ;  /* 0x000000082b077209 */ /* 0x000fe20007810000 */
[----:B------:R-:W-:Y:S03]  /*17740*/  MUFU.TANH R83, R83 ;  /* 0x0000005300537308 */ /* 0x000fe60000002400 */
[----:B------:R-:W-:-:S04]  /*17750*/  FMNMX.FTZ R8, R44, R7, !PT ;  /* 0x000000072c087209 */ /* 0x000fc80007810000 */
[----:B------:R-:W-:Y:S01]  /*17760*/  FMNMX.FTZ R7, R45, R8, !PT ;  /* 0x000000082d077209 */ /* 0x000fe20007810000 */
[----:B------:R-:W-:Y:S03]  /*17770*/  MUFU.TANH R84, R84 ;  /* 0x0000005400547308 */ /* 0x000fe60000002400 */
[----:B------:R-:W-:-:S04]  /*17780*/  FMNMX.FTZ R8, R48, R7, !PT ;  /* 0x0000000730087209 */ /* 0x000fc80007810000 */
[----:B------:R-:W-:Y:S01]  /*17790*/  FMNMX.FTZ R7, R49, R8, !PT ;  /* 0x0000000831077209 */ /* 0x000fe20007810000 */
[----:B------:R-:W-:Y:S03]  /*177a0*/  MUFU.EX2 R67, R67 ;  /* 0x0000004300437308 */ /* 0x000fe60000000800 */
[----:B--2---:R-:W-:-:S04]  /*177b0*/  FMNMX.FTZ R8, R52, R7, !PT ;  /* 0x0000000734087209 */ /* 0x004fc80007810000 */
[----:B----4-:R-:W-:Y:S01]  /*177c0*/  FMNMX.FTZ R7, R53, R8, !PT ;  /* 0x0000000835077209 */ /* 0x010fe20007810000 */
[----:B------:R-:W-:Y:S01]  /*177d0*/  VIADD R8, R6, 0x280 ;  /* 0x0000028006087836 */ /* 0x000fe20000000000 */
[----:B------:R-:W0:Y:S02]  /*177e0*/  MUFU.EX2 R180, R180 ;  /* 0x000000b400b47308 */ /* 0x000e240000000800 */
[----:B------:R-:W-:-:S04]  /*177f0*/  FMNMX.FTZ R10, R56, R7, !PT ;  /* 0x00000007380a7209 */ /* 0x000fc80007810000 */
[----:B------:R-:W-:Y:S02]  /*17800*/  FMNMX.FTZ R7, R63, R10, !PT ;  /* 0x0000000a3f077209 */ /* 0x000fe40007810000 */
[----:B------:R-:W1:Y:S02]  /*17810*/  MUFU.EX2 R21, R21 ;  /* 0x0000001500157308 */ /* 0x000e640000000800 */
[----:B------:R-:W-:-:S04]  /*17820*/  FMNMX.FTZ R7, R66, R7, !PT ;  /* 0x0000000742077209 */ /* 0x000fc80007810000 */
[----:B------:R-:W-:Y:S02]  /*17830*/  FMNMX.FTZ R7, R80, R7, !PT ;  /* 0x0000000750077209 */ /* 0x000fe40007810000 */
[----:B------:R-:W2:Y:S01]  /*17840*/  MUFU.EX2 R182, R182 ;  /* 0x000000b600b67308 */ /* 0x000ea20000000800 */
[----:B0-----:R-:W-:-:S07]  /*17850*/  FFMA.FTZ R4, R67, R4, R180 ;  /* 0x0000000443047223 */ /* 0x001fce00000100b4 */
[----:B------:R-:W-:Y:S01]  /*17860*/  MUFU.EX2 R87, R87 ;  /* 0x0000005700577308 */ /* 0x000fe20000000800 */
[----:B-1----:R-:W-:-:S07]  /*17870*/  F2FP.BF16.F32.PACK_AB R180, R21, R180 ;  /* 0x000000b415b4723e */ /* 0x002fce00000010ff */
[----:B------:R-:W-:Y:S08]  /*17880*/  MUFU.EX2 R176, R176 ;  /* 0x000000b000b07308 */ /* 0x000ff00000000800 */
[----:B------:R-:W-:Y:S08]  /*17890*/  MUFU.EX2 R178, R178 ;  /* 0x000000b200b27308 */ /* 0x000ff00000000800 */
[----:B------:R-:W-:Y:S08]  /*178a0*/  MUFU.EX2 R172, R172 ;  /* 0x000000ac00ac7308 */ /* 0x000ff00000000800 */
[----:B------:R-:W-:Y:S08]  /*178b0*/  MUFU.EX2 R174, R174 ;  /* 0x000000ae00ae7308 */ /* 0x000ff00000000800 */
[----:B------:R-:W-:Y:S01]  /*178c0*/  MUFU.EX2 R41, R41 ;  /* 0x0000002900297308 */ /* 0x000fe20000000800 */
[----:B------:R-:W-:-:S02]  /*178d0*/  WARPGROUP.DEPBAR.LE gsb0, 0x0 ;  /* 0x00008000000079c5 */ /* 0x000fc40000010000 */
[----:B------:R-:W-:Y:S01]  /*178e0*/  WARPGROUP.ARRIVE ;  /* 0x00000000000079c5 */ /* 0x000fe20000000000 */
[--C-:B------:R-:W-:Y:S01]  /*178f0*/  FFMA.FTZ R169, R39, UR44, -R85.reuse ;  /* 0x0000002c27a97c23 */ /* 0x100fe20008010855 */
[--C-:B------:R-:W-:Y:S01]  /*17900*/  FFMA.FTZ R168, R46, UR44, -R85.reuse ;  /* 0x0000002c2ea87c23 */ /* 0x100fe20008010855 */
[--C-:B------:R-:W-:Y:S01]  /*17910*/  FFMA.FTZ R39, R42, UR44, -R85.reuse ;  /* 0x0000002c2a277c23 */ /* 0x100fe20008010855 */
[----:B------:R-:W-:Y:S01]  /*17920*/  FFMA.FTZ R170, R50, UR44, -R85 ;  /* 0x0000002c32aa7c23 */ /* 0x000fe20008010855 */
[----:B------:R-:W-:Y:S01]  /*17930*/  MUFU.EX2 R47, R47 ;  /* 0x0000002f002f7308 */ /* 0x000fe20000000800 */
[----:B------:R-:W-:Y:S01]  /*17940*/  HGMMA.64x128x16.F32.BF16 R88, R164, gdesc[UR4].tnspB, R88, gsb0 ;  /* 0x41e00004a4587df0 */ /* 0x000fe20008001858 */
[----:B------:R-:W-:Y:S02]  /*17950*/  R2UR UR6, R8 ;  /* 0x00000000080672ca */ /* 0x000fe400000e0000 */
[----:B------:R-:W-:Y:S01]  /*17960*/  R2UR UR7, R9 ;  /* 0x00000000090772ca */ /* 0x000fe200000e0000 */
[----:B------:R-:W-:Y:S01]  /*17970*/  IMAD.MOV.U32 R9, RZ, RZ, 0x40000040 ;  /* 0x40000040ff097424 */ /* 0x000fe200078e00ff */
[----:B------:R-:W-:-:S02]  /*17980*/  FMNMX.FTZ R8, R70, R7, !PT ;  /* 0x0000000746087209 */ /* 0x000fc40007810000 */
        /* <DEDUP_REMOVED lines=13> */
[----:B------:R-:W-:-:S05]  /*17a60*/  FMNMX.FTZ R7, R84, R7, !PT ;  /* 0x0000000754077209 */ /* 0x000fca0007810000 */
[----:B------:R-:W0:Y:S01]  /*17a70*/  SHFL.BFLY PT, R8, R7, 0x2, 0x1f ;  /* 0x0c401f0007087f89 */ /* 0x000e2200000e0000 */
[----:B------:R-:W-:Y:S08]  /*17a80*/  MUFU.EX2 R55, R55 ;  /* 0x0000003700377308 */ /* 0x000ff00000000800 */
[----:B------:R-:W-:Y:S08]  /*17a90*/  MUFU.EX2 R12, R12 ;  /* 0x0000000c000c7308 */ /* 0x000ff00000000800 */
[----:B------:R-:W-:Y:S01]  /*17aa0*/  MUFU.EX2 R26, R26 ;  /* 0x0000001a001a7308 */ /* 0x000fe20000000800 */
[----:B0-----:R-:W-:Y:S01]  /*17ab0*/  FMNMX.FTZ R10, R7, R8, !PT ;  /* 0x00000008070a7209 */ /* 0x001fe20007810000 */
[----:B------:R-:W-:-:S06]  /*17ac0*/  VIADD R8, R6, 0x300 ;  /* 0x0000030006087836 */ /* 0x000fcc0000000000 */
[----:B------:R-:W-:Y:S01]  /*17ad0*/  MUFU.EX2 R28, R28 ;  /* 0x0000001c001c7308 */ /* 0x000fe20000000800 */
[----:B------:R-:W-:Y:S01]  /*17ae0*/  VIADD R6, R6, 0x380 ;  /* 0x0000038006067836 */ /* 0x000fe20000000000 */
[----:B------:R-:W0:Y:S06]  /*17af0*/  SHFL.BFLY PT, R7, R10, 0x1, 0x1f ;  /* 0x0c201f000a077f89 */ /* 0x000e2c00000e0000 */
[----:B------:R-:W-:Y:S01]  /*17b00*/  MUFU.EX2 R69, R69 ;  /* 0x0000004500457308 */ /* 0x000fe20000000800 */
[----:B0-----:R-:W-:-:S05]  /*17b10*/  FMNMX.FTZ R10, R10, R7, !PT ;  /* 0x000000070a0a7209 */ /* 0x001fca0007810000 */
[----:B------:R-:W-:-:S04]  /*17b20*/  FADD.FTZ R7, -R10, R13 ;  /* 0x0000000d0a077221 */ /* 0x000fc80000010100 */
[----:B------:R-:W-:-:S04]  /*17b30*/  FMUL.FTZ R7, R7, UR44 ;  /* 0x0000002c07077c20 */ /* 0x000fc80008410000 */
[----:B------:R0:W-:Y:S02]  /*17b40*/  MUFU.EX2 R13, R7 ;  /* 0x00000007000d7308 */ /* 0x0001e40000000800 */
[----:B0-----:R-:W-:Y:S01]  /*17b50*/  IMAD.MOV.U32 R7, RZ, RZ, 0x40000040 ;  /* 0x40000040ff077424 */ /* 0x001fe200078e00ff */
[----:B------:R-:W-:Y:S02]  /*17b60*/  WARPGROUP.DEPBAR.LE gsb0, 0x0 ;  /* 0x00008000000079c5 */ /* 0x000fe40000010000 */
[----:B------:R-:W-:Y:S01]  /*17b70*/  WARPGROUP.ARRIVE ;  /* 0x00000000000079c5 */ /* 0x000fe20000000000 */
[--C-:B------:R-:W-:Y:S01]  /*17b80*/  FFMA.FTZ R165, R30, UR44, -R85.reuse ;  /* 0x0000002c1ea57c23 */ /* 0x100fe20008010855 */
[----:B------:R-:W-:Y:S01]  /*17b90*/  FMUL.FTZ R30, R10, UR44 ;  /* 0x0000002c0a1e7c20 */ /* 0x000fe20008410000 */
[--C-:B------:R-:W-:Y:S01]  /*17ba0*/  FFMA.FTZ R167, R34, UR44, -R85.reuse ;  /* 0x0000002c22a77c23 */ /* 0x100fe20008010855 */
[--C-:B------:R-:W-:Y:S01]  /*17bb0*/  FFMA.FTZ R164, R54, UR44, -R85.reuse ;  /* 0x0000002c36a47c23 */ /* 0x100fe20008010855 */
[----:B------:R-:W-:Y:S01]  /*17bc0*/  FFMA.FTZ R166, R57, UR44, -R85 ;  /* 0x0000002c39a67c23 */ /* 0x000fe20008010855 */
[----:B------:R-:W-:Y:S01]  /*17bd0*/  HGMMA.64x128x16.F32.BF16 R88, R160, gdesc[UR4].tnspB, R88, gsb0 ;  /* 0x41e00004a0587df0 */ /* 0x000fe20008001858 */
[----:B------:R-:W-:Y:S01]  /*17be0*/  R2UR UR6, R8 ;  /* 0x00000000080672ca */ /* 0x000fe200000e0000 */
[--C-:B------:R-:W-:Y:S01]  /*17bf0*/  FFMA.FTZ R20, R20, UR44, -R30.reuse ;  /* 0x0000002c14147c23 */ /* 0x100fe2000801081e */
[----:B------:R-:W-:Y:S01]  /*17c00*/  R2UR UR7, R9 ;  /* 0x00000000090772ca */ /* 0x000fe200000e0000 */
[--C-:B------:R-:W-:Y:S01]  /*17c10*/  FFMA.FTZ R181, R24, UR44, -R30.reuse ;  /* 0x0000002c18b57c23 */ /* 0x100fe2000801081e */
[--C-:B------:R-:W-:Y:S01]  /*17c20*/  FFMA.FTZ R183, R25, UR44, -R30.reuse ;  /* 0x0000002c19b77c23 */ /* 0x100fe2000801081e */
[--C-:B------:R-:W-:Y:S01]  /*17c30*/  FFMA.FTZ R24, R27, UR44, -R30.reuse ;  /* 0x0000002c1b187c23 */ /* 0x100fe2000801081e */
[----:B------:R-:W-:Y:S01]  /*17c40*/  FFMA.FTZ R177, R29, UR44, -R30 ;  /* 0x0000002c1db17c23 */ /* 0x000fe2000801081e */
[----:B------:R-:W0:Y:S01]  /*17c50*/  MUFU.EX2 R20, R20 ;  /* 0x0000001400147308 */ /* 0x000e220000000800 */
[----:B------:R-:W-:-:S02]  /*17c60*/  @!P1 IMAD R27, R184, 0x8, R2 ;  /* 0x00000008b81b9824 */ /* 0x000fc400078e0202 */
[--C-:B------:R-:W-:Y:S01]  /*17c70*/  FFMA.FTZ R32, R31, UR44, -R30.reuse ;  /* 0x0000002c1f207c23 */ /* 0x100fe2000801081e */
[--C-:B------:R-:W-:Y:S01]  /*17c80*/  FFMA.FTZ R25, R44, UR44, -R30.reuse ;  /* 0x0000002c2c197c23 */ /* 0x100fe2000801081e */
[----:B------:R-:W-:Y:S01]  /*17c90*/  FFMA.FTZ R179, R33, UR44, -R30 ;  /* 0x0000002c21b37c23 */ /* 0x000fe2000801081e */
[----:B------:R-:W-:Y:S01]  /*17ca0*/  @!P1 VIADD R27, R27, 0x28840 ;  /* 0x000288401b1b9836 */ /* 0x000fe20000000000 */
[----:B------:R-:W-:Y:S01]  /*17cb0*/  IADD3 R31, -R199, 0xb, RZ ;  /* 0x0000000bc71f7810 */ /* 0x000fe20007ffe1ff */
[----:B------:R-:W-:Y:S01]  /*17cc0*/  @!P1 IMAD R29, R15, 0x8, R2 ;  /* 0x000000080f1d9824 */ /* 0x000fe200078e0202 */
[----:B------:R-:W1:Y:S01]  /*17cd0*/  MUFU.EX2 R181, R181 ;  /* 0x000000b500b57308 */ /* 0x000e620000000800 */
[----:B------:R-:W-:Y:S01]  /*17ce0*/  FADD.FTZ R15, R21, R4 ;  /* 0x00000004150f7221 */ /* 0x000fe20000010000 */
[----:B------:R-:W-:Y:S01]  /*17cf0*/  @!P1 PRMT R27, RZ, 0x654, R27 ;  /* 0x00000654ff1b9816 */ /* 0x000fe2000000001b */
[----:B------:R-:W-:Y:S01]  /*17d00*/  FFMA.FTZ R34, R35, UR44, -R30 ;  /* 0x0000002c23227c23 */ /* 0x000fe2000801081e */
[----:B------:R-:W-:-:S02]  /*17d10*/  @!P1 VIADD R29, R29, 0x28860 ;  /* 0x000288601d1d9836 */ /* 0x000fc40000000000 */
[----:B--2---:R-:W-:Y:S01]  /*17d20*/  FADD.FTZ R4, R182, R15 ;  /* 0x0000000fb6047221 */ /* 0x004fe20000010000 */
[--C-:B------:R-:W-:Y:S01]  /*17d30*/  FFMA.FTZ R173, R36, UR44, -R30.reuse ;  /* 0x0000002c24ad7c23 */ /* 0x100fe2000801081e */
[----:B------:R-:W-:Y:S01]  /*17d40*/  FFMA.FTZ R36, R37, UR44, -R30 ;  /* 0x0000002c25247c23 */ /* 0x000fe2000801081e */
[----:B------:R-:W-:Y:S01]  /*17d50*/  MUFU.EX2 R183, R183 ;  /* 0x000000b700b77308 */ /* 0x000fe20000000800 */
[----:B0-----:R-:W-:Y:S01]  /*17d60*/  FFMA.FTZ R44, R13, R0, R20 ;  /* 0x000000000d2c7223 */ /* 0x001fe20000010014 */
[--C-:B------:R-:W-:Y:S01]  /*17d70*/  FFMA.FTZ R175, R40, UR44, -R30.reuse ;  /* 0x0000002c28af7c23 */ /* 0x100fe2000801081e */
[--C-:B------:R-:W-:Y:S01]  /*17d80*/  FFMA.FTZ R38, R43, UR44, -R30.reuse ;  /* 0x0000002c2b267c23 */ /* 0x100fe2000801081e */
[--C-:B------:R-:W-:Y:S01]  /*17d90*/  FFMA.FTZ R171, R48, UR44, -R30.reuse ;  /* 0x0000002c30ab7c23 */ /* 0x100fe2000801081e */
[--C-:B------:R-:W-:Y:S01]  /*17da0*/  FFMA.FTZ R40, R45, UR44, -R30.reuse ;  /* 0x0000002c2d287c23 */ /* 0x100fe2000801081e */
[--C-:B------:R-:W-:Y:S01]  /*17db0*/  FFMA.FTZ R42, R53, UR44, -R30.reuse ;  /* 0x0000002c352a7c23 */ /* 0x100fe2000801081e */
[----:B------:R-:W-:Y:S01]  /*17dc0*/  FFMA.FTZ R56, R56, UR44, -R30 ;  /* 0x0000002c38387c23 */ /* 0x000fe2000801081e */
[----:B------:R-:W-:Y:S01]  /*17dd0*/  MUFU.EX2 R24, R24 ;  /* 0x0000001800187308 */ /* 0x000fe20000000800 */
[----:B-1----:R-:W-:Y:S01]  /*17de0*/  FADD.FTZ R44, R181, R44 ;  /* 0x0000002cb52c7221 */ /* 0x002fe20000010000 */
[--C-:B------:R-:W-:Y:S01]  /*17df0*/  FFMA.FTZ R15, R63, UR44, -R30.reuse ;  /* 0x0000002c3f0f7c23 */ /* 0x100fe2000801081e */
[----:B------:R-:W-:Y:S01]  /*17e00*/  F2FP.BF16.F32.PACK_AB R181, R181, R20 ;  /* 0x00000014b5b5723e */ /* 0x000fe200000010ff */
[--C-:B------:R-:W-:Y:S01]  /*17e10*/  FFMA.FTZ R57, R60, UR44, -R85.reuse ;  /* 0x0000002c3c397c23 */ /* 0x100fe20008010855 */
[--C-:B------:R-:W-:Y:S01]  /*17e20*/  FFMA.FTZ R75, R75, UR44, -R30.reuse ;  /* 0x0000002c4b4b7c23 */ /* 0x100fe2000801081e */
[--C-:B------:R-:W-:Y:S01]  /*17e30*/  FFMA.FTZ R78, R78, UR44, -R30.reuse ;  /* 0x0000002c4e4e7c23 */ /* 0x100fe2000801081e */
[--C-:B------:R-:W-:Y:S01]  /*17e40*/  FFMA.FTZ R79, R79, UR44, -R30.reuse ;  /* 0x0000002c4f4f7c23 */ /* 0x100fe2000801081e */
[----:B------:R-:W-:Y:S01]  /*17e50*/  MUFU.EX2 R177, R177 ;  /* 0x000000b100b17308 */ /* 0x000fe20000000800 */
[--C-:B------:R-:W-:Y:S01]  /*17e60*/  FFMA.FTZ R81, R81, UR44, -R30.reuse ;  /* 0x0000002c51517c23 */ /* 0x100fe2000801081e */
[--C-:B------:R-:W-:Y:S01]  /*17e70*/  FFMA.FTZ R82, R82, UR44, -R30.reuse ;  /* 0x0000002c52527c23 */ /* 0x100fe2000801081e */
[--C-:B------:R-:W-:Y:S01]  /*17e80*/  FFMA.FTZ R8, R77, UR44, -R85.reuse ;  /* 0x0000002c4d087c23 */ /* 0x100fe20008010855 */
[----:B------:R-:W-:Y:S01]  /*17e90*/  FFMA.FTZ R83, R83, UR44, -R30 ;  /* 0x0000002c53537c23 */ /* 0x000fe2000801081e */
[----:B------:R-:W-:Y:S01]  /*17ea0*/  FFMA.FTZ R9, R73, UR44, -R85 ;  /* 0x0000002c49097c23 */ /* 0x000fe20008010855 */
[----:B------:R-:W-:-:S02]  /*17eb0*/  F2FP.BF16.F32.PACK_AB R182, R87, R182 ;  /* 0x000000b657b6723e */ /* 0x000fc400000010ff */
        /* <DEDUP_REMOVED lines=13> */
[----:B------:R-:W-:-:S05]  /*17f90*/  WARPGROUP.ARRIVE ;  /* 0x00000000000079c5 */ /* 0x000fca0000000000 */
[----:B------:R-:W-:Y:S01]  /*17fa0*/  MUFU.EX2 R164, R164 ;  /* 0x000000a400a47308 */ /* 0x000fe20000000800 */
        /* <DEDUP_REMOVED lines=8> */
[----:B------:R-:W-:Y:S01]  /*18030*/  FFMA.FTZ R7, R52, UR44, -R30 ;  /* 0x0000002c34077c23 */ /* 0x000fe2000801081e */
[----:B------:R-:W-:Y:S01]  /*18040*/  MUFU.EX2 R42, R42 ;  /* 0x0000002a002a7308 */ /* 0x000fe20000000800 */
[--C-:B------:R-:W-:Y:S01]  /*18050*/  FFMA.FTZ R61, R62, UR44, -R85.reuse ;  /* 0x0000002c3e3d7c23 */ /* 0x100fe20008010855 */
[--C-:B------:R-:W-:Y:S01]  /*18060*/  FFMA.FTZ R59, R65, UR44, -R85.reuse ;  /* 0x0000002c413b7c23 */ /* 0x100fe20008010855 */
[----:B------:R-:W-:-:S05]  /*18070*/  FFMA.FTZ R65, R72, UR44, -R85 ;  /* 0x0000002c48417c23 */ /* 0x000fca0008010855 */
        /* <DEDUP_REMOVED lines=13> */
[----:B------:R-:W1:Y:S08]  /*18150*/  MUFU.EX2 R65, R65 ;  /* 0x0000004100417308 */ /* 0x000e700000000800 */
[----:B------:R-:W2:Y:S08]  /*18160*/  MUFU.EX2 R79, R79 ;  /* 0x0000004f004f7308 */ /* 0x000eb00000000800 */
[----:B------:R-:W-:Y:S08]  /*18170*/  MUFU.EX2 R82, R82 ;  /* 0x0000005200527308 */ /* 0x000ff00000000800 */
[----:B------:R-:W-:Y:S01]  /*18180*/  MUFU.EX2 R8, R8 ;  /* 0x0000000800087308 */ /* 0x000fe20000000800 */
[----:B------:R-:W-:-:S02]  /*18190*/  WARPGROUP.DEPBAR.LE gsb0, 0x0 ;  /* 0x00008000000079c5 */ /* 0x000fc40000010000 */
[----:B------:R-:W-:Y:S01]  /*181a0*/  WARPGROUP.ARRIVE ;  /* 0x00000000000079c5 */ /* 0x000fe20000000000 */
[----:B------:R-:W-:Y:S01]  /*181b0*/  FFMA.FTZ R157, R74, UR44, -R30 ;  /* 0x0000002c4a9d7c23 */ /* 0x000fe2000801081e */
[----:B0-----:R-:W-:Y:S02]  /*181c0*/  F2FP.BF16.F32.PACK_AB R156, R59, R12 ;  /* 0x0000000c3b9c723e */ /* 0x001fe400000010ff */
[----:B-1----:R-:W-:Y:S01]  /*181d0*/  F2FP.BF16.F32.PACK_AB R158, R65, R26 ;  /* 0x0000001a419e723e */ /* 0x002fe200000010ff */
[----:B------:R-:W-:Y:S01]  /*181e0*/  MUFU.EX2 R9, R9 ;  /* 0x0000000900097308 */ /* 0x000fe20000000800 */
[----:B------:R-:W-:Y:S01]  /*181f0*/  HGMMA.64x128x16.F32.BF16 R88, R152, gdesc[UR4].tnspB, R88, gsb0 ;  /* 0x41e0000498587df0 */ /* 0x000fe20008001858 */
[----:B--2---:R-:W-:-:S06]  /*18200*/  F2FP.BF16.F32.PACK_AB R159, R79, R78 ;  /* 0x0000004e4f9f723e */ /* 0x004fcc00000010ff */
[----:B------:R-:W-:Y:S01]  /*18210*/  MUFU.EX2 R157, R157 ;  /* 0x0000009d009d7308 */ /* 0x000fe20000000800 */
[----:B------:R-:W-:Y:S02]  /*18220*/  WARPGROUP.DEPBAR.LE gsb0, 0x0 ;  /* 0x00008000000079c5 */ /* 0x000fe40000010000 */
[----:B------:R0:W-:Y:S06]  /*18230*/  BAR.ARV R31, 0x100 ;  /* 0x0004001f0000751d */ /* 0x0001ec0000002000 */
[----:B------:R1:W-:Y:S01]  /*18240*/  @!P1 SYNCS.ARRIVE.TRANS64.RED.A1T0 RZ, [R27+URZ], RZ ;  /* 0x000000ff1bff99a7 */ /* 0x0003e2000810043f */
[-C--:B------:R-:W-:Y:S01]  /*18250*/  FMUL.FTZ R90, R90, R13.reuse ;  /* 0x0000000d5a5a7220 */ /* 0x080fe20000410000 */
[----:B0-----:R-:W-:Y:S01]  /*18260*/  @!P1 PRMT R31, RZ, 0x654, R29 ;  /* 0x00000654ff1f9816 */ /* 0x001fe2000000001d */
[----:B------:R-:W-:Y:S01]  /*18270*/  FADD.FTZ R29, R87, R4 ;  /* 0x00000004571d7221 */ /* 0x000fe20000010000 */
[-C--:B------:R-:W-:Y:S01]  /*18280*/  FMUL.FTZ R91, R91, R13.reuse ;  /* 0x0000000d5b5b7220 */ /* 0x080fe20000410000 */
[-C--:B------:R-:W-:Y:S01]  /*18290*/  FMUL.FTZ R94, R94, R13.reuse ;  /* 0x0000000d5e5e7220 */ /* 0x080fe20000410000 */
[-C--:B------:R-:W-:Y:S01]  /*182a0*/  FMUL.FTZ R95, R95, R13.reuse ;  /* 0x0000000d5f5f7220 */ /* 0x080fe20000410000 */
[----:B------:R-:W-:Y:S01]  /*182b0*/  FMUL.FTZ R98, R98, R13 ;  /* 0x0000000d62627220 */ /* 0x000fe20000410000 */
[----:B-1----:R-:W-:Y:S01]  /*182c0*/  FADD.FTZ R27, R183, R44 ;  /* 0x0000002cb71b7221 */ /* 0x002fe20000010000 */
[----:B------:R-:W-:Y:S01]  /*182d0*/  FADD.FTZ R44, R176, R29 ;  /* 0x0000001db02c7221 */ /* 0x000fe20000010000 */
[C---:B------:R-:W-:Y:S01]  /*182e0*/  F2FP.BF16.F32.PACK_AB R183, R24.reuse, R183 ;  /* 0x000000b718b7723e */ /* 0x040fe200000010ff */
[----:B------:R0:W-:Y:S01]  /*182f0*/  @!P1 SYNCS.ARRIVE.TRANS64.RED.A1T0 RZ, [R31+URZ], RZ ;  /* 0x000000ff1fff99a7 */ /* 0x0001e2000810043f */
[----:B------:R-:W-:Y:S01]  /*18300*/  FADD.FTZ R4, R24, R27 ;  /* 0x0000001b18047221 */ /* 0x000fe20000010000 */
[----:B------:R-:W-:Y:S01]  /*18310*/  FADD.FTZ R29, R165, R44 ;  /* 0x0000002ca51d7221 */ /* 0x000fe20000010000 */
[----:B------:R-:W-:Y:S01]  /*18320*/  FFMA.FTZ R44, R71, UR44, -R30 ;  /* 0x0000002c472c7c23 */ /* 0x000fe2000801081e */
[----:B------:R-:W-:Y:S01]  /*18330*/  F2FP.BF16.F32.PACK_AB R176, R165, R176 ;  /* 0x000000b0a5b0723e */ /* 0x000fe200000010ff */
[----:B------:R-:W-:Y:S01]  /*18340*/  FADD.FTZ R27, R177, R4 ;  /* 0x00000004b11b7221 */ /* 0x000fe20000010000 */
[----:B------:R-:W-:Y:S01]  /*18350*/  FADD.FTZ R48, R178, R29 ;  /* 0x0000001db2307221 */ /* 0x000fe20000010000 */
[----:B------:R-:W-:Y:S01]  /*18360*/  FFMA.FTZ R4, R80, UR44, -R30 ;  /* 0x0000002c50047c23 */ /* 0x000fe2000801081e */
[C---:B------:R-:W-:Y:S01]  /*18370*/  F2FP.BF16.F32.PACK_AB R177, R32.reuse, R177 ;  /* 0x000000b120b1723e */ /* 0x040fe200000010ff */
[----:B------:R-:W-:Y:S01]  /*18380*/  FADD.FTZ R46, R32, R27 ;  /* 0x0000001b202e7221 */ /* 0x000fe20000010000 */
[----:B------:R-:W-:Y:S01]  /*18390*/  FADD.FTZ R29, R167, R48 ;  /* 0x00000030a71d7221 */ /* 0x000fe20000010000 */
[----:B------:R-:W-:Y:S01]  /*183a0*/  MUFU.EX2 R44, R44 ;  /* 0x0000002c002c7308 */ /* 0x000fe20000000800 */
[----:B------:R-:W-:Y:S01]  /*183b0*/  F2FP.BF16.F32.PACK_AB R165, R42, R7 ;  /* 0x000000072aa5723e */ /* 0x000fe200000010ff */
[----:B------:R-:W-:Y:S01]  /*183c0*/  FADD.FTZ R27, R179, R46 ;  /* 0x0000002eb31b7221 */ /* 0x000fe20000010000 */
[----:B------:R-:W-:Y:S01]  /*183d0*/  FADD.FTZ R48, R172, R29 ;  /* 0x0000001dac307221 */ /* 0x000fe20000010000 */
[C---:B------:R-:W-:Y:S01]  /*183e0*/  F2FP.BF16.F32.PACK_AB R172, R169.reuse, R172 ;  /* 0x000000aca9ac723e */ /* 0x040fe200000010ff */
[----:B------:R-:W-:Y:S01]  /*183f0*/  FFMA.FTZ R30, R84, UR44, -R30 ;  /* 0x0000002c541e7c23 */ /* 0x000fe2000801081e */
[----:B------:R-:W-:Y:S01]  /*18400*/  FADD.FTZ R46, R34, R27 ;  /* 0x0000001b222e7221 */ /* 0x000fe20000010000 */
[----:B------:R-:W-:Y:S01]  /*18410*/  FADD.FTZ R29, R169, R48 ;  /* 0x00000030a91d7221 */ /* 0x000fe20000010000 */
[----:B------:R-:W1:Y:S01]  /*18420*/  MUFU.EX2 R4, R4 ;  /* 0x0000000400047308 */ /* 0x000e620000000800 */
[----:B------:R-:W-:Y:S01]  /*18430*/  F2FP.BF16.F32.PACK_AB R169, R40, R25 ;  /* 0x0000001928a9723e */ /* 0x000fe200000010ff */
[----:B------:R-:W-:Y:S01]  /*18440*/  FADD.FTZ R27, R173, R46 ;  /* 0x0000002ead1b7221 */ /* 0x000fe20000010000 */
[----:B------:R-:W-:Y:S01]  /*18450*/  FADD.FTZ R48, R174, R29 ;  /* 0x0000001dae307221 */ /* 0x000fe20000010000 */
[----:B------:R-:W-:Y:S01]  /*18460*/  F2FP.BF16.F32.PACK_AB R179, R34, R179 ;  /* 0x000000b322b3723e */ /* 0x000fe200000010ff */
[-C--:B------:R-:W-:Y:S01]  /*18470*/  FMUL.FTZ R99, R99, R13.reuse ;  /* 0x0000000d63637220 */ /* 0x080fe20000410000 */
[----:B------:R-:W-:Y:S01]  /*18480*/  FADD.FTZ R46, R36, R27 ;  /* 0x0000001b242e7221 */ /* 0x000fe20000010000 */
[----:B------:R-:W-:Y:S01]  /*18490*/  FADD.FTZ R29, R39, R48 ;  /* 0x00000030271d7221 */ /* 0x000fe20000010000 */
[----:B------:R-:W-:Y:S01]  /*184a0*/  MUFU.EX2 R34, R81 ;  /* 0x0000005100227308 */ /* 0x000fe20000000800 */
        /* <DEDUP_REMOVED lines=15> */
[----:B------:R-:W-:Y:S01]  /*185a0*/  FMUL.FTZ R110, R110, R13 ;  /* 0x0000000d6e6e7220 */ /* 0x000fe20000410000 */
[----:B------:R-:W2:Y:S01]  /*185b0*/  MUFU.EX2 R20, R75 ;  /* 0x0000004b00147308 */ /* 0x000ea20000000800 */
[----:B------:R-:W-:Y:S01]  /*185c0*/  FADD.FTZ R21, R171, R46 ;  /* 0x0000002eab157221 */ /* 0x000fe20000010000 */
[----:B------:R-:W-:Y:S01]  /*185d0*/  FADD.FTZ R32, R164, R27 ;  /* 0x0000001ba4207221 */ /* 0x000fe20000010000 */
[C---:B------:R-:W-:Y:S01]  /*185e0*/  F2FP.BF16.F32.PACK_AB R171, R6.reuse, R171 ;  /* 0x000000ab06ab723e */ /* 0x040fe200000010ff */
        /* <DEDUP_REMOVED lines=22> */
[----:B------:R-:W-:Y:S01]  /*18750*/  FADD.FTZ R25, R57, R24 ;  /* 0x0000001839197221 */ /* 0x000fe20000010000 */
[C---:B-1----:R-:W-:Y:S01]  /*18760*/  F2FP.BF16.F32.PACK_AB R161, R4.reuse, R161 ;  /* 0x000000a104a1723e */ /* 0x042fe200000010ff */
        /* <DEDUP_REMOVED lines=15> */
[----:B------:R-:W1:Y:S01]  /*18860*/  MUFU.EX2 R6, R83 ;  /* 0x0000005300067308 */ /* 0x000e620000000800 */
[C---:B--2---:R-:W-:Y:S01]  /*18870*/  F2FP.BF16.F32.PACK_AB R157, R20.reuse, R157 ;  /* 0x0000009d149d723e */ /* 0x044fe200000010ff */
        /* <DEDUP_REMOVED lines=19> */
[-C--:B------:R-:W-:Y:S01]  /*189b0*/  FMUL.FTZ R93, R93, R67.reuse ;  /* 0x000000435d5d7220 */ /* 0x080fe20000410000 */
[----:B-1----:R-:W-:Y:S01]  /*189c0*/  FADD.FTZ R7, R6, R7 ;  /* 0x0000000706077221 */ /* 0x002fe20000010000 */
        /* <DEDUP_REMOVED lines=42> */
[----:B------:R-:W-:Y:S02]  /*18c70*/  IMAD.MOV.U32 R13, RZ, RZ, R10 ;  /* 0x000000ffff0d7224 */ /* 0x000fe400078e000a */
[----:B------:R-:W-:Y:S01]  /*18c80*/  IMAD.MOV.U32 R12, RZ, RZ, R11 ;  /* 0x000000ffff0c7224 */ /* 0x000fe200078e000b */
[----:B0-----:R-:W-:Y:S06]  /*18c90*/  @P2 BRA `(.L_x_1553) ;  /* 0xffffffd4008c2947 */ /* 0x001fec000383ffff */
.L_x_1543:
[----:B------:R-:W-:-:S13]  /*18ca0*/  ISETP.GE.AND P2, PT, R3, R198, PT ;  /* 0x000000c60300720c */ /* 0x000fda0003f46270 */
[----:B------:R-:W-:Y:S05]  /*18cb0*/  @!P2 BRA `(.L_x_1554) ;  /* 0x00000038009ca947 */ /* 0x000fea0003800000 */
[----:B------:R-:W-:Y:S02]  /*18cc0*/  IMAD R15, R197, 0x80, R204 ;  /* 0x00000080c50f7824 */ /* 0x000fe400078e02cc */
[----:B------:R-:W-:Y:S02]  /*18cd0*/  IMAD.MOV.U32 R12, RZ, RZ, R10 ;  /* 0x000000ffff0c7224 */ /* 0x000fe400078e000a */
[----:B------:R-:W-:Y:S02]  /*18ce0*/  VIADD R15, R15, 0x8 ;  /* 0x000000080f0f7836 */ /* 0x000fe40000000000 */
[----:B------:R-:W-:Y:S02]  /*18cf0*/  IMAD.MOV.U32 R13, RZ, RZ, R11 ;  /* 0x000000ffff0d7224 */ /* 0x000fe400078e000b */
[----:B------:R-:W-:Y:S01]  /*18d00*/  IMAD.MOV.U32 R20, RZ, RZ, R186 ;  /* 0x000000ffff147224 */ /* 0x000fe200078e00ba */
[----:B------:R-:W-:Y:S01]  /*18d10*/  IADD3 R15, R15, R192, -R193 ;  /* 0x000000c00f0f7210 */ /* 0x000fe20007ffe8c1 */
[----:B------:R-:W-:-:S07]  /*18d20*/  IMAD.MOV.U32 R14, RZ, RZ, R184 ;  /* 0x000000ffff0e7224 */ /* 0x000fce00078e00b8 */
.L_x_1572:
        /* <DEDUP_REMOVED lines=10> */
.L_x_1556:
[----:B------:R-:W-:Y:S01]  /*18dd0*/  IMAD R6, R184, 0x8, R2 ;  /* 0x00000008b8067824 */ /* 0x000fe200078e0202 */
[----:B------:R-:W-:-:S04]  /*18de0*/  SHF.L.U32 R7, R186, 0x1f, RZ ;  /* 0x0000001fba077819 */ /* 0x000fc800000006ff */
[----:B------:R0:W1:Y:S01]  /*18df0*/  SYNCS.PHASECHK.TRANS64.TRYWAIT P3, [R6+URZ+0x28830], R7 ;  /* 0x02883007060075a7 */ /* 0x000062000806017f */
[----:B------:R-:W-:Y:S05]  /*18e00*/  @!P0 BRA `(.L_x_1557) ;  /* 0x0000000000048947 */ /* 0x000fea0003800000 */
[----:B------:R-:W-:Y:S01]  /*18e10*/  BPT.TRAP 0x1 ;  /* 0x000000040000795c */ /* 0x000fe20000300000 */
.L_x_1557:
[----:B------:R-:W-:Y:S04]  /*18e20*/  BSSY B0, `(.L_x_1555) ;  /* 0x0000004000007945 */ /* 0x000fe80003800000 */
[----:B-1----:R-:W-:Y:S05]  /*18e30*/  @P3 BRA `(.L_x_1558) ;  /* 0x0000000000083947 */ /* 0x002fea0003800000 */
[----:B------:R-:W1:Y:S02]  /*18e40*/  SYNCS.PHASECHK.TRANS64.TRYWAIT P3, [R6+URZ+0x28830], R7 ;  /* 0x02883007060075a7 */ /* 0x000e64000806017f */
[----:B-1----:R-:W-:Y:S05]  /*18e50*/  @!P3 BRA `(.L_x_1559) ;  /* 0x000000d800ecb947 */ /* 0x002fea0003800000 */
.L_x_1558:
[----:B------:R-:W-:Y:S05]  /*18e60*/  BSYNC B0 ;  /* 0x0000000000007941 */ /* 0x000fea0003800000 */
.L_x_1555:
        /* <DEDUP_REMOVED lines=64> */
.L_x_1561:
[----:B------:R-:W-:Y:S01]  /*19270*/  SHF.L.U32 R6, R20, 0x1f, RZ ;  /* 0x0000001f14067819 */ /* 0x000fe200000006ff */
[----:B------:R-:W-:-:S04]  /*19280*/  IMAD R7, R14, 0x8, R2 ;  /* 0x000000080e077824 */ /* 0x000fc800078e0202 */
[----:B------:R0:W1:Y:S01]  /*19290*/  SYNCS.PHASECHK.TRANS64.TRYWAIT P2, [R7+URZ+0x28850], R6 ;  /* 0x02885006070075a7 */ /* 0x000062000804017f */
[----:B------:R-:W-:Y:S05]  /*192a0*/  @!P0 BRA `(.L_x_1562) ;  /* 0x0000000000048947 */ /* 0x000fea0003800000 */
[----:B------:R-:W-:Y:S01]  /*192b0*/  BPT.TRAP 0x1 ;  /* 0x000000040000795c */ /* 0x000fe20000300000 */
.L_x_1562:
[----:B-1----:R-:W-:Y:S05]  /*192c0*/  @P2 BRA `(.L_x_1560) ;  /* 0x0000000000082947 */ /* 0x002fea0003800000 */
[----:B------:R-:W1:Y:S02]  /*192d0*/  SYNCS.PHASECHK.TRANS64.TRYWAIT P2, [R7+URZ+0x28850], R6 ;  /* 0x02885006070075a7 */ /* 0x000e64000804017f */
[----:B-1----:R-:W-:Y:S05]  /*192e0*/  @!P2 BRA `(.L_x_1563) ;  /* 0x000000d400dca947 */ /* 0x002fea0003800000 */
.L_x_1560:
        /* <DEDUP_REMOVED lines=39> */
[----:B------:R-:W-:-:S02]  /*19560*/  IMAD.MOV.U32 R9, RZ, RZ, 0x40000040 ;  /* 0x40000040ff097424 */ /* 0x000fc400078e00ff */
        /* <DEDUP_REMOVED lines=26> */
[----:B0-----:R-:W-:Y:S01]  /*19710*/  SHF.R.U32.HI R199, RZ, 0x7, R199 ;  /* 0x00000007ffc77819 */ /* 0x001fe200000116c7 */
[----:B------:R-:W0:Y:S01]  /*19720*/  MUFU.TANH R20, R20 ;  /* 0x0000001400147308 */ /* 0x000e220000002400 */
[----:B------:R-:W-:-:S07]  /*19730*/  IMAD R82, R197, 0x80, R204 ;  /* 0x00000080c5527824 */ /* 0x000fce00078e02cc */
        /* <DEDUP_REMOVED lines=17> */
[----:B------:R-:W-:Y:S01]  /*19850*/  R2UR UR6, R8 ;  /* 0x00000000080672ca */ /* 0x000fe200000e0000 */
[----:B------:R-:W-:Y:S01]  /*19860*/  VIADD R8, R6, 0x180 ;  /* 0x0000018006087836 */ /* 0x000fe20000000000 */
[----:B------:R-:W-:Y:S01]  /*19870*/  R2UR UR7, R9 ;  /* 0x00000000090772ca */ /* 0x000fe200000e0000 */
[----:B------:R-:W-:-:S03]  /*19880*/  IMAD.MOV.U32 R9, RZ, RZ, 0x40000040 ;  /* 0x40000040ff097424 */ /* 0x000fc600078e00ff */
        /* <DEDUP_REMOVED lines=64> */
[----:B------:R-:W-:Y:S02]  /*19c90*/  IMAD.SHL.U32 R81, R3, 0x80, RZ ;  /* 0x0000008003517824 */ /* 0x000fe400078e00ff */
        /* <DEDUP_REMOVED lines=16> */
[----:B------:R-:W-:Y:S02]  /*19da0*/  R2UR UR6, R6 ;  /* 0x00000000060672ca */ /* 0x000fe400000e0000 */
[----:B------:R-:W-:Y:S01]  /*19db0*/  R2UR UR7, R7 ;  /* 0x00000000070772ca */ /* 0x000fe200000e0000 */
[----:B------:R-:W-:Y:S01]  /*19dc0*/  @!P1 IMAD R7, R184, 0x8, R2 ;  /* 0x00000008b8079824 */ /* 0x000fe200078e0202 */
[----:B------:R-:W-:-:S03]  /*19dd0*/  IADD3 R6, R192, 0x1, -R81 ;  /* 0x00000001c0067810 */ /* 0x000fc60007ffe851 */
[----:B------:R-:W-:Y:S01]  /*19de0*/  @!P1 VIADD R77, R7, 0x28840 ;  /* 0x00028840074d9836 */ /* 0x000fe20000000000 */
[----:B------:R-:W-:Y:S01]  /*19df0*/  IADD3 R7, -R199, 0xb, RZ ;  /* 0x0000000bc7077810 */ /* 0x000fe20007ffe1ff */
[----:B------:R-:W-:-:S03]  /*19e00*/  IMAD.IADD R6, R6, 0x1, -R193 ;  /* 0x0000000106067824 */ /* 0x000fc600078e0ac1 */
[----:B------:R-:W-:Y:S01]  /*19e10*/  @!P1 PRMT R77, RZ, 0x654, R77 ;  /* 0x00000654ff4d9816 */ /* 0x000fe2000000004d */
[----:B------:R-:W-:-:S04]  /*19e20*/  IMAD R6, R191, -0x2, R6 ;  /* 0xfffffffebf067824 */ /* 0x000fc800078e0206 */
[----:B------:R-:W-:-:S04]  /*19e30*/  VIADD R83, R6, UR55 ;  /* 0x0000003706537c36 */ /* 0x000fc80008000000 */
[----:B------:R-:W-:Y:S01]  /*19e40*/  IMAD.IADD R84, R82, 0x1, R83 ;  /* 0x0000000152547824 */ /* 0x000fe200078e0253 */
        /* <DEDUP_REMOVED lines=8> */
[----:B------:R-:W-:Y:S01]  /*19ed0*/  FMUL.FTZ R65, R79, UR51 ;  /* 0x000000334f417c20 */ /* 0x000fe20008410000 */
[----:B------:R-:W-:Y:S01]  /*19ee0*/  FMUL.FTZ R68, R86, UR51 ;  /* 0x0000003356447c20 */ /* 0x000fe20008410000 */
[----:B------:R-:W-:Y:S01]  /*19ef0*/  FMUL.FTZ R69, R87, UR51 ;  /* 0x0000003357457c20 */ /* 0x000fe20008410000 */
[----:B------:R-:W0:Y:S01]  /*19f00*/  MUFU.TANH R157, R157 ;  /* 0x0000009d009d7308 */ /* 0x000e220000002400 */
[----:B------:R-:W-:-:S04]  /*19f10*/  VIADD R79, R6, UR50 ;  /* 0x00000032064f7c36 */ /* 0x000fc80008000000 */
[----:B------:R-:W-:-:S03]  /*19f20*/  IMAD.IADD R78, R82, 0x1, R79 ;  /* 0x00000001524e7824 */ /* 0x000fc600078e024f */
        /* <DEDUP_REMOVED lines=8> */
[----:B------:R0:W-:Y:S06]  /*19fb0*/  BAR.ARV R7, 0x100 ;  /* 0x000400070000751d */ /* 0x0001ec0000002000 */
[----:B------:R0:W-:Y:S01]  /*19fc0*/  @!P1 SYNCS.ARRIVE.TRANS64.RED.A1T0 RZ, [R77+URZ], RZ ;  /* 0x000000ff4dff99a7 */ /* 0x0001e2000810043f */
[----:B-1234-:R-:W-:Y:S05]  /*19fd0*/  @!P5 BRA `(.L_x_1564) ;  /* 0x00000000005cd947 */ /* 0x01efea0003800000 */
[----:B0-----:R-:W-:Y:S01]  /*19fe0*/  IADD3 R77, R82, R192, -R193 ;  /* 0x000000c0524d7210 */ /* 0x001fe20007ffe8c1 */
[----:B------:R-:W-:Y:S03]  /*19ff0*/  BSSY B0, `(.L_x_1565) ;  /* 0x0000011000007945 */ /* 0x000fe60003800000 */
[----:B------:R-:W-:-:S13]  /*1a000*/  ISETP.GT.AND P2, PT, R77, -0x1, PT ;  /* 0xffffffff4d00780c */ /* 0x000fda0003f44270 */
[----:B------:R-:W-:Y:S05]  /*1a010*/  @P2 BRA `(.L_x_1566) ;  /* 0x0000000000202947 */ /* 0x000fea0003800000 */
[----:B------:R-:W-:Y:S01]  /*1a020*/  IMAD.U32 R86, RZ, RZ, UR46 ;  /* 0x0000002eff567e24 */ /* 0x000fe2000f8e00ff */
[----:B------:R-:W-:-:S04]  /*1a030*/  LOP3.LUT R77, RZ, R77, RZ, 0x33, !PT ;  /* 0x0000004dff4d7212 */ /* 0x000fc800078e33ff */
[----:B------:R-:W-:-:S13]  /*1a040*/  ISETP.NE.AND P2, PT, R86, 0x1, PT ;  /* 0x000000015600780c */ /* 0x000fda0003f45270 */
[----:B------:R-:W0:Y:S02]  /*1a050*/  @P2 LDC.64 R6, c[0x0][0x9e8] ;  /* 0x00027a00ff062b82 */ /* 0x000e240000000a00 */
[----:B0-----:R-:W-:-:S05]  /*1a060*/  @P2 IMAD.HI.U32 R6, R77, R6, RZ ;  /* 0x000000064d062227 */ /* 0x001fca00078e00ff */
[----:B------:R-:W-:-:S04]  /*1a070*/  @P2 SHF.R.U32.HI R77, RZ, R7, R6 ;  /* 0x00000007ff4d2219 */ /* 0x000fc80000011606 */
[----:B------:R-:W-:Y:S01]  /*1a080*/  LOP3.LUT R77, RZ, R77, RZ, 0x33, !PT ;  /* 0x0000004dff4d7212 */ /* 0x000fe200078e33ff */
[----:B------:R-:W-:Y:S06]  /*1a090*/  BRA `(.L_x_1567) ;  /* 0x0000000000187947 */ /* 0x000fec0003800000 */
.L_x_1566:
[----:B------:R-:W-:Y:S01]  /*1a0a0*/  IMAD.U32 R86, RZ, RZ, UR46 ;  /* 0x0000002eff567e24 */ /* 0x000fe2000f8e00ff */
[----:B------:R-:W-:-:S04]  /*1a0b0*/  IADD3 R77, R82, R192, -R193 ;  /* 0x000000c0524d7210 */ /* 0x000fc80007ffe8c1 */
[----:B------:R-:W-:-:S13]  /*1a0c0*/  ISETP.NE.AND P2, PT, R86, 0x1, PT ;  /* 0x000000015600780c */ /* 0x000fda0003f45270 */
[----:B------:R-:W0:Y:S02]  /*1a0d0*/  @P2 LDC.64 R6, c[0x0][0x9e8] ;  /* 0x00027a00ff062b82 */ /* 0x000e240000000a00 */
[----:B0-----:R-:W-:-:S05]  /*1a0e0*/  @P2 IMAD.HI.U32 R6, R77, R6, RZ ;  /* 0x000000064d062227 */ /* 0x001fca00078e00ff */
[----:B------:R-:W-:-:S07]  /*1a0f0*/  @P2 SHF.R.U32.HI R77, RZ, R7, R6 ;  /* 0x00000007ff4d2219 */ /* 0x000fce0000011606 */
.L_x_1567:
[----:B------:R-:W-:Y:S05]  /*1a100*/  BSYNC B0 ;  /* 0x0000000000007941 */ /* 0x000fea0003800000 */
.L_x_1565:
[----:B------:R-:W-:-:S04]  /*1a110*/  IMAD R6, R77, R86, -R81 ;  /* 0x000000564d067224 */ /* 0x000fc800078e0a51 */
[----:B------:R-:W-:-:S05]  /*1a120*/  IMAD R7, R191, -0x2, R6 ;  /* 0xfffffffebf077824 */ /* 0x000fca00078e0206 */
[----:B------:R-:W-:Y:S02]  /*1a130*/  VIADDMNMX R78, R7, R86, R78, PT ;  /* 0x00000056074e7246 */ /* 0x000fe4000380014e */
[----:B------:R-:W-:-:S07]  /*1a140*/  VIMNMX R84, R84, R7, !PT ;  /* 0x0000000754547248 */ /* 0x000fce0007fe0100 */
.L_x_1564:
[----:B------:R-:W-:Y:S02]  /*1a150*/  ISETP.GT.AND P2, PT, R3, -0x1, PT ;  /* 0xffffffff0300780c */ /* 0x000fe40003f44270 */
[----:B------:R-:W-:Y:S02]  /*1a160*/  IADD3 R79, R79, 0x8, R82 ;  /* 0x000000084f4f7810 */ /* 0x000fe40007ffe052 */
[C---:B------:R-:W-:Y:S02]  /*1a170*/  ISETP.GT.AND P4, PT, R84.reuse, RZ, P2 ;  /* 0x000000ff5400720c */ /* 0x040fe40001784270 */
[----:B------:R-:W-:Y:S02]  /*1a180*/  ISETP.GT.AND P3, PT, R84, 0x1, P2 ;  /* 0x000000015400780c */ /* 0x000fe40001764270 */
[C---:B------:R-:W-:Y:S02]  /*1a190*/  ISETP.LT.OR P4, PT, R78.reuse, 0x1, P4 ;  /* 0x000000014e00780c */ /* 0x040fe40002781670 */
[----:B------:R-:W-:-:S02]  /*1a1a0*/  ISETP.LT.OR P3, PT, R78, 0x2, P3 ;  /* 0x000000024e00780c */ /* 0x000fc40001f61670 */
[----:B0-----:R-:W-:Y:S02]  /*1a1b0*/  FSEL R20, R20, -INF , !P4 ;  /* 0xff80000014147808 */ /* 0x001fe40006000000 */
[C---:B------:R-:W-:Y:S02]  /*1a1c0*/  ISETP.GT.AND P4, PT, R84.reuse, 0x8, P2 ;  /* 0x000000085400780c */ /* 0x040fe40001784270 */
[----:B------:R-:W-:Y:S02]  /*1a1d0*/  FSEL R21, R21, -INF , !P3 ;  /* 0xff80000015157808 */ /* 0x000fe40005800000 */
[----:B------:R-:W-:Y:S02]  /*1a1e0*/  ISETP.GT.AND P3, PT, R84, 0x9, P2 ;  /* 0x000000095400780c */ /* 0x000fe40001764270 */
[C---:B------:R-:W-:Y:S02]  /*1a1f0*/  ISETP.LT.OR P4, PT, R78.reuse, 0x9, P4 ;  /* 0x000000094e00780c */ /* 0x040fe40002781670 */
[----:B------:R-:W-:-:S02]  /*1a200*/  ISETP.LT.OR P3, PT, R78, 0xa, P3 ;  /* 0x0000000a4e00780c */ /* 0x000fc40001f61670 */
[----:B------:R-:W-:Y:S02]  /*1a210*/  FSEL R26, R26, -INF , !P4 ;  /* 0xff8000001a1a7808 */ /* 0x000fe40006000000 */
        /* <DEDUP_REMOVED lines=12> */
[----:B------:R-:W-:Y:S02]  /*1a2e0*/  ISETP.GT.AND P4, PT, R84, 0x20, P2 ;  /* 0x000000205400780c */ /* 0x000fe40001784270 */
        /* <DEDUP_REMOVED lines=71> */
[----:B------:R-:W-:Y:S02]  /*1a760*/  IADD3 R78, R83, 0x8, R82 ;  /* 0x00000008534e7810 */ /* 0x000fe40007ffe052 */
        /* <DEDUP_REMOVED lines=8> */
[----:B------:R-:W-:-:S04]  /*1a7f0*/  IADD3 R82, R82, R192, -R193 ;  /* 0x000000c052527210 */ /* 0x000fc80007ffe8c1 */
[----:B------:R-:W-:-:S07]  /*1a800*/  LOP3.LUT R83, RZ, R82, RZ, 0x33, !PT ;  /* 0x00000052ff537212 */ /* 0x000fce00078e33ff */
[----:B------:R-:W0:Y:S02]  /*1a810*/  @P3 LDC.64 R6, c[0x0][0x9e8] ;  /* 0x00027a00ff063b82 */ /* 0x000e240000000a00 */
[----:B0-----:R-:W-:-:S05]  /*1a820*/  @P3 IMAD.HI.U32 R6, R83, R6, RZ ;  /* 0x0000000653063227 */ /* 0x001fca00078e00ff */
[----:B------:R-:W-:-:S04]  /*1a830*/  @P3 SHF.R.U32.HI R83, RZ, R7, R6 ;  /* 0x00000007ff533219 */ /* 0x000fc80000011606 */
[----:B------:R-:W-:Y:S01]  /*1a840*/  LOP3.LUT R6, RZ, R83, RZ, 0x33, !PT ;  /* 0x00000053ff067212 */ /* 0x000fe200078e33ff */
[----:B------:R-:W-:Y:S06]  /*1a850*/  BRA `(.L_x_1571) ;  /* 0x0000000000187947 */ /* 0x000fec0003800000 */
.L_x_1570:
[----:B------:R-:W-:-:S05]  /*1a860*/  IMAD.U32 R84, RZ, RZ, UR46 ;  /* 0x0000002eff547e24 */ /* 0x000fca000f8e00ff */
[----:B------:R-:W-:-:S13]  /*1a870*/  ISETP.NE.AND P3, PT, R84, 0x1, PT ;  /* 0x000000015400780c */ /* 0x000fda0003f65270 */
[----:B------:R-:W0:Y:S02]  /*1a880*/  @P3 LDC.64 R6, c[0x0][0x9e8] ;  /* 0x00027a00ff063b82 */ /* 0x000e240000000a00 */
[----:B0-----:R-:W-:-:S04]  /*1a890*/  @P3 IMAD.HI.U32 R80, R15, R6, RZ ;  /* 0x000000060f503227 */ /* 0x001fc800078e00ff */
[----:B------:R-:W-:Y:S01]  /*1a8a0*/  IMAD.MOV.U32 R6, RZ, RZ, R15 ;  /* 0x000000ffff067224 */ /* 0x000fe200078e000f */
[----:B------:R-:W-:-:S07]  /*1a8b0*/  @P3 SHF.R.U32.HI R6, RZ, R7, R80 ;  /* 0x00000007ff063219 */ /* 0x000fce0000011650 */
.L_x_1571:
[----:B------:R-:W-:Y:S05]  /*1a8c0*/  BSYNC B0 ;  /* 0x0000000000007941 */ /* 0x000fea0003800000 */
.L_x_1569:
[----:B------:R-:W-:-:S04]  /*1a8d0*/  IMAD R6, R6, R84, -R81 ;  /* 0x0000005406067224 */ /* 0x000fc800078e0a51 */
[----:B------:R-:W-:-:S05]  /*1a8e0*/  IMAD R6, R191, -0x2, R6 ;  /* 0xfffffffebf067824 */ /* 0x000fca00078e0206 */
[----:B------:R-:W-:Y:S02]  /*1a8f0*/  VIADDMNMX R79, R6, R84, R79, PT ;  /* 0x00000054064f7246 */ /* 0x000fe4000380014f */
[----:B------:R-:W-:-:S07]  /*1a900*/  VIMNMX R78, R78, R6, !PT ;  /* 0x000000064e4e7248 */ /* 0x000fce0007fe0100 */
.L_x_1568:
        /* <DEDUP_REMOVED lines=65> */
[C---:B------:R-:W-:Y:S01]  /*1ad20*/  ISETP.LT.OR P4, PT, R79.reuse, 0x49, P4 ;  /* 0x000000494f00780c */ /* 0x040fe20002781670 */
[----:B------:R-:W0:Y:S01]  /*1ad30*/  SHFL.BFLY PT, R80, R7, 0x2, 0x1f ;  /* 0x0c401f0007507f89 */ /* 0x000e2200000e0000 */
[----:B------:R-:W-:-:S02]  /*1ad40*/  ISETP.LT.OR P3, PT, R79, 0xa, P3 ;  /* 0x0000000a4f00780c */ /* 0x000fc40001f61670 */
[----:B------:R-:W-:Y:S02]  /*1ad50*/  FSEL R53, R53, -INF , !P4 ;  /* 0xff80000035357808 */ /* 0x000fe40006000000 */
[----:B------:R-:W-:Y:S02]  /*1ad60*/  FSEL R25, R25, -INF , !P3 ;  /* 0xff80000019197808 */ /* 0x000fe40005800000 */
[C---:B------:R-:W-:Y:S02]  /*1ad70*/  ISETP.GT.AND P3, PT, R78.reuse, 0x11, P2 ;  /* 0x000000114e00780c */ /* 0x040fe40001764270 */
[----:B------:R-:W-:Y:S02]  /*1ad80*/  ISETP.GT.AND P4, PT, R78, RZ, P2 ;  /* 0x000000ff4e00720c */ /* 0x000fe40001784270 */
[C---:B------:R-:W-:Y:S02]  /*1ad90*/  ISETP.LT.OR P3, PT, R79.reuse, 0x12, P3 ;  /* 0x000000124f00780c */ /* 0x040fe40001f61670 */
[----:B------:R-:W-:-:S02]  /*1ada0*/  ISETP.LT.OR P4, PT, R79, 0x1, P4 ;  /* 0x000000014f00780c */ /* 0x000fc40002781670 */
[----:B------:R-:W-:Y:S02]  /*1adb0*/  FSEL R29, R29, -INF , !P3 ;  /* 0xff8000001d1d7808 */ /* 0x000fe40005800000 */
[----:B------:R-:W-:Y:S02]  /*1adc0*/  ISETP.GT.AND P3, PT, R78, 0x19, P2 ;  /* 0x000000194e00780c */ /* 0x000fe40001764270 */
[----:B------:R-:W-:Y:S02]  /*1add0*/  FSEL R83, R10, -INF , !P4 ;  /* 0xff8000000a537808 */ /* 0x000fe40006000000 */
[----:B------:R-:W-:Y:S02]  /*1ade0*/  ISETP.LT.OR P3, PT, R79, 0x1a, P3 ;  /* 0x0000001a4f00780c */ /* 0x000fe40001f61670 */
[----:B------:R-:W-:Y:S02]  /*1adf0*/  ISETP.GT.AND P4, PT, R78, 0x49, P2 ;  /* 0x000000494e00780c */ /* 0x000fe40001784270 */
[----:B------:R-:W-:-:S02]  /*1ae00*/  FSEL R35, R35, -INF , !P3 ;  /* 0xff80000023237808 */ /* 0x000fc40005800000 */
[C---:B------:R-:W-:Y:S02]  /*1ae10*/  ISETP.GT.AND P3, PT, R78.reuse, 0x21, P2 ;  /* 0x000000214e00780c */ /* 0x040fe40001764270 */
[----:B0-----:R-:W-:Y:S02]  /*1ae20*/  FMNMX.FTZ R80, R7, R80, !PT ;  /* 0x0000005007507209 */ /* 0x001fe40007810000 */
[C---:B------:R-:W-:Y:S02]  /*1ae30*/  ISETP.LT.OR P3, PT, R79.reuse, 0x22, P3 ;  /* 0x000000224f00780c */ /* 0x040fe40001f61670 */
[----:B------:R-:W-:Y:S01]  /*1ae40*/  ISETP.LT.OR P4, PT, R79, 0x4a, P4 ;  /* 0x0000004a4f00780c */ /* 0x000fe20002781670 */
[----:B------:R-:W0:Y:S01]  /*1ae50*/  SHFL.BFLY PT, R11, R80, 0x1, 0x1f ;  /* 0x0c201f00500b7f89 */ /* 0x000e2200000e0000 */
[----:B------:R-:W-:Y:S02]  /*1ae60*/  FSEL R37, R37, -INF , !P3 ;  /* 0xff80000025257808 */ /* 0x000fe40005800000 */
[----:B------:R-:W-:-:S02]  /*1ae70*/  ISETP.GT.AND P3, PT, R78, 0x29, P2 ;  /* 0x000000294e00780c */ /* 0x000fc40001764270 */
[----:B------:R-:W-:Y:S02]  /*1ae80*/  FSEL R55, R55, -INF , !P4 ;  /* 0xff80000037377808 */ /* 0x000fe40006000000 */
[----:B------:R-:W-:Y:S02]  /*1ae90*/  ISETP.LT.OR P3, PT, R79, 0x2a, P3 ;  /* 0x0000002a4f00780c */ /* 0x000fe40001f61670 */
[C---:B------:R-:W-:Y:S02]  /*1aea0*/  ISETP.GT.AND P4, PT, R78.reuse, 0x50, P2 ;  /* 0x000000504e00780c */ /* 0x040fe40001784270 */
[----:B------:R-:W-:Y:S02]  /*1aeb0*/  FSEL R41, R41, -INF , !P3 ;  /* 0xff80000029297808 */ /* 0x000fe40005800000 */
[----:B------:R-:W-:Y:S02]  /*1aec0*/  ISETP.GT.AND P3, PT, R78, 0x31, P2 ;  /* 0x000000314e00780c */ /* 0x000fe40001764270 */
[----:B------:R-:W-:-:S02]  /*1aed0*/  ISETP.LT.OR P4, PT, R79, 0x51, P4 ;  /* 0x000000514f00780c */ /* 0x000fc40002781670 */
[----:B------:R-:W-:Y:S02]  /*1aee0*/  ISETP.LT.OR P3, PT, R79, 0x32, P3 ;  /* 0x000000324f00780c */ /* 0x000fe40001f61670 */
[----:B------:R-:W-:Y:S02]  /*1aef0*/  FSEL R57, R57, -INF , !P4 ;  /* 0xff80000039397808 */ /* 0x000fe40006000000 */
[----:B------:R-:W-:Y:S02]  /*1af00*/  FSEL R45, R45, -INF , !P3 ;  /* 0xff8000002d2d7808 */ /* 0x000fe40005800000 */
[----:B------:R-:W-:Y:S02]  /*1af10*/  ISETP.GT.AND P3, PT, R78, 0x39, P2 ;  /* 0x000000394e00780c */ /* 0x000fe40001764270 */
[----:B0-----:R-:W-:Y:S02]  /*1af20*/  FMNMX.FTZ R11, R80, R11, !PT ;  /* 0x0000000b500b7209 */ /* 0x001fe40007810000 */
[----:B------:R-:W-:-:S02]  /*1af30*/  ISETP.LT.OR P3, PT, R79, 0x3a, P3 ;  /* 0x0000003a4f00780c */ /* 0x000fc40001f61670 */
[----:B------:R-:W-:Y:S01]  /*1af40*/  ISETP.GT.AND P4, PT, R78, 0x51, P2 ;  /* 0x000000514e00780c */ /* 0x000fe20001784270 */
[C---:B------:R-:W-:Y:S01]  /*1af50*/  FMUL.FTZ R7, R11.reuse, UR44 ;  /* 0x0000002c0b077c20 */ /* 0x040fe20008410000 */
[----:B------:R-:W-:Y:S02]  /*1af60*/  FSEL R8, R8, -INF , !P3 ;  /* 0xff80000008087808 */ /* 0x000fe40005800000 */
[----:B------:R-:W-:Y:S02]  /*1af70*/  FSETP.NEU.FTZ.AND P3, PT, R11, -INF , PT ;  /* 0xff8000000b00780b */ /* 0x000fe40003f7d000 */
[----:B------:R-:W-:Y:S02]  /*1af80*/  ISETP.LT.OR P4, PT, R79, 0x52, P4 ;  /* 0x000000524f00780c */ /* 0x000fe40002781670 */
[----:B------:R-:W-:Y:S02]  /*1af90*/  FSEL R7, R7, RZ, P3 ;  /* 0x000000ff07077208 */ /* 0x000fe40001800000 */
[----:B------:R-:W-:-:S02]  /*1afa0*/  FSEL R59, R59, -INF , !P4 ;  /* 0xff8000003b3b7808 */ /* 0x000fc40006000000 */
[----:B------:R-:W-:Y:S01]  /*1afb0*/  ISETP.GT.AND P4, PT, R78, 0x58, P2 ;  /* 0x000000584e00780c */ /* 0x000fe20001784270 */
[--C-:B------:R-:W-:Y:S01]  /*1afc0*/  FFMA.FTZ R180, R21, UR44, -R7.reuse ;  /* 0x0000002c15b47c23 */ /* 0x100fe20008010807 */
[--C-:B------:R-:W-:Y:S01]  /*1afd0*/  FFMA.FTZ R21, R27, UR44, -R7.reuse ;  /* 0x0000002c1b157c23 */ /* 0x100fe20008010807 */
[----:B------:R-:W-:Y:S01]  /*1afe0*/  FMNMX.FTZ R27, R83, R12, !PT ;  /* 0x0000000c531b7209 */ /* 0x000fe20007810000 */
[--C-:B------:R-:W-:Y:S01]  /*1aff0*/  FFMA.FTZ R81, R20, UR44, -R7.reuse ;  /* 0x0000002c14517c23 */ /* 0x100fe20008010807 */
[--C-:B------:R-:W-:Y:S01]  /*1b000*/  FFMA.FTZ R20, R31, UR44, -R7.reuse ;  /* 0x0000002c1f147c23 */ /* 0x100fe20008010807 */
[--C-:B------:R-:W-:Y:S01]  /*1b010*/  FFMA.FTZ R178, R33, UR44, -R7.reuse ;  /* 0x0000002c21b27c23 */ /* 0x100fe20008010807 */
[----:B------:R-:W-:Y:S01]  /*1b020*/  FMNMX.FTZ R31, R6, R27, !PT ;  /* 0x0000001b061f7209 */ /* 0x000fe20007810000 */
[--C-:B------:R-:W-:Y:S01]  /*1b030*/  FFMA.FTZ R164, R9, UR44, -R7.reuse ;  /* 0x0000002c09a47c23 */ /* 0x100fe20008010807 */
[----:B------:R-:W-:Y:S01]  /*1b040*/  ISETP.LT.OR P4, PT, R79, 0x59, P4 ;  /* 0x000000594f00780c */ /* 0x000fe20002781670 */
[----:B------:R0:W-:Y:S01]  /*1b050*/  MUFU.EX2 R27, R20 ;  /* 0x00000014001b7308 */ /* 0x0001e20000000800 */
[----:B------:R-:W-:Y:S01]  /*1b060*/  FMNMX.FTZ R10, R24, R31, !PT ;  /* 0x0000001f180a7209 */ /* 0x000fe20007810000 */
[--C-:B------:R-:W-:Y:S01]  /*1b070*/  FFMA.FTZ R176, R30, UR44, -R7.reuse ;  /* 0x0000002c1eb07c23 */ /* 0x100fe20008010807 */
[----:B------:R-:W-:Y:S01]  /*1b080*/  FSEL R60, R60, -INF , !P4 ;  /* 0xff8000003c3c7808 */ /* 0x000fe20006000000 */
[--C-:B------:R-:W-:Y:S01]  /*1b090*/  FFMA.FTZ R172, R38, UR44, -R7.reuse ;  /* 0x0000002c26ac7c23 */ /* 0x100fe20008010807 */
[----:B------:R-:W-:Y:S01]  /*1b0a0*/  FMNMX.FTZ R31, R25, R10, !PT ;  /* 0x0000000a191f7209 */ /* 0x000fe20007810000 */
[--C-:B------:R-:W-:Y:S01]  /*1b0b0*/  FFMA.FTZ R182, R26, UR44, -R7.reuse ;  /* 0x0000002c1ab67c23 */ /* 0x100fe20008010807 */
[----:B------:R-:W-:Y:S01]  /*1b0c0*/  ISETP.GT.AND P4, PT, R78, 0x59, P2 ;  /* 0x000000594e00780c */ /* 0x000fe20001784270 */
[----:B------:R-:W-:Y:S01]  /*1b0d0*/  MUFU.EX2 R81, R81 ;  /* 0x0000005100517308 */ /* 0x000fe20000000800 */
        /* <DEDUP_REMOVED lines=10> */
[----:B------:R-:W-:Y:S01]  /*1b180*/  ISETP.GT.AND P4, PT, R78, 0x60, P2 ;  /* 0x000000604e00780c */ /* 0x000fe20001784270 */
[--C-:B------:R-:W-:Y:S01]  /*1b190*/  FFMA.FTZ R170, R49, UR44, -R7.reuse ;  /* 0x0000002c31aa7c23 */ /* 0x100fe20008010807 */
[----:B------:R-:W-:Y:S01]  /*1b1a0*/  FMNMX.FTZ R33, R35, R10, !PT ;  /* 0x0000000a23217209 */ /* 0x000fe20007810000 */
[--C-:B------:R-:W-:Y:S01]  /*1b1b0*/  FFMA.FTZ R49, R50, UR44, -R7.reuse ;  /* 0x0000002c32317c23 */ /* 0x100fe20008010807 */
[----:B------:R-:W-:Y:S01]  /*1b1c0*/  ISETP.LT.OR P4, PT, R79, 0x61, P4 ;  /* 0x000000614f00780c */ /* 0x000fe20002781670 */
[----:B------:R-:W-:Y:S01]  /*1b1d0*/  MUFU.EX2 R182, R182 ;  /* 0x000000b600b67308 */ /* 0x000fe20000000800 */
        /* <DEDUP_REMOVED lines=25> */
[----:B------:R-:W-:Y:S01]  /*1b370*/  FFMA.FTZ R154, R71, UR44, -R7 ;  /* 0x0000002c479a7c23 */ /* 0x000fe20008010807 */
[----:B------:R-:W-:-:S02]  /*1b380*/  FSEL R64, R64, -INF , !P4 ;  /* 0xff80000040407808 */ /* 0x000fc40006000000 */
[----:B------:R-:W-:Y:S02]  /*1b390*/  FMNMX.FTZ R10, R8, R43, !PT ;  /* 0x0000002b080a7209 */ /* 0x000fe40007810000 */
[----:B------:R-:W-:Y:S01]  /*1b3a0*/  ISETP.GT.AND P4, PT, R78, 0x69, P2 ;  /* 0x000000694e00780c */ /* 0x000fe20001784270 */
[----:B------:R-:W-:Y:S01]  /*1b3b0*/  MUFU.EX2 R31, R31 ;  /* 0x0000001f001f7308 */ /* 0x000fe20000000800 */
[----:B------:R-:W-:Y:S02]  /*1b3c0*/  FMNMX.FTZ R43, R51, R10, !PT ;  /* 0x0000000a332b7209 */ /* 0x000fe40007810000 */
[----:B------:R-:W-:Y:S02]  /*1b3d0*/  ISETP.LT.OR P4, PT, R79, 0x6a, P4 ;  /* 0x0000006a4f00780c */ /* 0x000fe40002781670 */
[----:B------:R-:W-:Y:S02]  /*1b3e0*/  FMNMX.FTZ R10, R52, R43, !PT ;  /* 0x0000002b340a7209 */ /* 0x000fe40007810000 */
[----:B0-----:R-:W-:Y:S01]  /*1b3f0*/  FSEL R20, R65, -INF , !P4 ;  /* 0xff80000041147808 */ /* 0x001fe20006000000 */
[----:B------:R-:W-:Y:S01]  /*1b400*/  MUFU.EX2 R172, R172 ;  /* 0x000000ac00ac7308 */ /* 0x000fe20000000800 */
[----:B------:R-:W-:-:S02]  /*1b410*/  FMNMX.FTZ R10, R53, R10, !PT ;  /* 0x0000000a350a7209 */ /* 0x000fc40007810000 */
[----:B------:R-:W-:Y:S02]  /*1b420*/  ISETP.GT.AND P4, PT, R78, 0x70, P2 ;  /* 0x000000704e00780c */ /* 0x000fe40001784270 */
[----:B------:R-:W-:Y:S02]  /*1b430*/  FMNMX.FTZ R10, R55, R10, !PT ;  /* 0x0000000a370a7209 */ /* 0x000fe40007810000 */
[----:B------:R-:W-:Y:S01]  /*1b440*/  ISETP.LT.OR P4, PT, R79, 0x71, P4 ;  /* 0x000000714f00780c */ /* 0x000fe20002781670 */
[----:B------:R-:W-:Y:S01]  /*1b450*/  MUFU.EX2 R33, R33 ;  /* 0x0000002100217308 */ /* 0x000fe20000000800 */
[----:B------:R-:W-:Y:S02]  /*1b460*/  FMNMX.FTZ R10, R57, R10, !PT ;  /* 0x0000000a390a7209 */ /* 0x000fe40007810000 */
[----:B------:R-:W-:Y:S02]  /*1b470*/  FSEL R66, R66, -INF , !P4 ;  /* 0xff80000042427808 */ /* 0x000fe40006000000 */
[----:B------:R-:W-:-:S02]  /*1b480*/  FMNMX.FTZ R85, R59, R10, !PT ;  /* 0x0000000a3b557209 */ /* 0x000fc40007810000 */
[----:B------:R-:W-:Y:S01]  /*1b490*/  ISETP.GT.AND P4, PT, R78, 0x71, P2 ;  /* 0x000000714e00780c */ /* 0x000fe20001784270 */
[----:B------:R-:W-:Y:S01]  /*1b4a0*/  MUFU.EX2 R174, R174 ;  /* 0x000000ae00ae7308 */ /* 0x000fe20000000800 */
[----:B------:R-:W-:Y:S02]  /*1b4b0*/  FMNMX.FTZ R10, R60, R85, !PT ;  /* 0x000000553c0a7209 */ /* 0x000fe40007810000 */
[----:B------:R-:W-:Y:S02]  /*1b4c0*/  ISETP.LT.OR P4, PT, R79, 0x72, P4 ;  /* 0x000000724f00780c */ /* 0x000fe40002781670 */
[----:B------:R-:W-:Y:S02]  /*1b4d0*/  FMNMX.FTZ R9, R61, R10, !PT ;  /* 0x0000000a3d097209 */ /* 0x000fe40007810000 */
[----:B------:R-:W-:Y:S01]  /*1b4e0*/  FSEL R30, R67, -INF , !P4 ;  /* 0xff800000431e7808 */ /* 0x000fe20006000000 */
[----:B------:R-:W-:Y:S01]  /*1b4f0*/  MUFU.EX2 R39, R39 ;  /* 0x0000002700277308 */ /* 0x000fe20000000800 */
[----:B------:R-:W-:Y:S01]  /*1b500*/  FMNMX.FTZ R10, R62, R9, !PT ;  /* 0x000000093e0a7209 */ /* 0x000fe20007810000 */
[----:B------:R-:W-:Y:S01]  /*1b510*/  FFMA.FTZ R9, R54, UR44, -R7 ;  /* 0x0000002c36097c23 */ /* 0x000fe20008010807 */
[----:B------:R-:W-:-:S02]  /*1b520*/  ISETP.GT.AND P4, PT, R78, 0x78, P2 ;  /* 0x000000784e00780c */ /* 0x000fc40001784270 */
[----:B------:R-:W-:Y:S02]  /*1b530*/  FMNMX.FTZ R65, R63, R10, !PT ;  /* 0x0000000a3f417209 */ /* 0x000fe40007810000 */
[----:B------:R-:W-:Y:S01]  /*1b540*/  ISETP.GT.AND P2, PT, R78, 0x79, P2 ;  /* 0x000000794e00780c */ /* 0x000fe20001744270 */
[----:B------:R-:W-:Y:S01]  /*1b550*/  MUFU.EX2 R168, R168 ;  /* 0x000000a800a87308 */ /* 0x000fe20000000800 */
[----:B------:R-:W-:Y:S02]  /*1b560*/  FMNMX.FTZ R65, R64, R65, !PT ;  /* 0x0000004140417209 */ /* 0x000fe40007810000 */
[C---:B------:R-:W-:Y:S02]  /*1b570*/  ISETP.LT.OR P4, PT, R79.reuse, 0x79, P4 ;  /* 0x000000794f00780c */ /* 0x040fe40002781670 */
[----:B------:R-:W-:Y:S02]  /*1b580*/  FMNMX.FTZ R65, R20, R65, !PT ;  /* 0x0000004114417209 */ /* 0x000fe40007810000 */
[----:B------:R-:W-:Y:S01]  /*1b590*/  ISETP.LT.OR P2, PT, R79, 0x7a, P2 ;  /* 0x0000007a4f00780c */ /* 0x000fe20001741670 */
[----:B------:R-:W-:Y:S01]  /*1b5a0*/  MUFU.EX2 R43, R48 ;  /* 0x00000030002b7308 */ /* 0x000fe20000000800 */
[----:B------:R-:W-:-:S02]  /*1b5b0*/  FMNMX.FTZ R65, R66, R65, !PT ;  /* 0x0000004142417209 */ /* 0x000fc40007810000 */
[----:B------:R-:W-:Y:S02]  /*1b5c0*/  FSEL R68, R68, -INF , !P4 ;  /* 0xff80000044447808 */ /* 0x000fe40006000000 */
[----:B------:R-:W-:Y:S02]  /*1b5d0*/  FMNMX.FTZ R67, R30, R65, !PT ;  /* 0x000000411e437209 */ /* 0x000fe40007810000 */
[----:B------:R-:W-:Y:S01]  /*1b5e0*/  FSEL R38, R69, -INF , !P2 ;  /* 0xff80000045267808 */ /* 0x000fe20005000000 */
[----:B------:R-:W-:Y:S01]  /*1b5f0*/  MUFU.EX2 R170, R170 ;  /* 0x000000aa00aa7308 */ /* 0x000fe20000000800 */
        /* <DEDUP_REMOVED lines=8> */
[----:B------:R-:W-:Y:S01]  /*1b680*/  MUFU.EX2 R49, R49 ;  /* 0x0000003100317308 */ /* 0x000fe20000000800 */
[----:B------:R-:W0:Y:S07]  /*1b690*/  SHFL.BFLY PT, R79, R10, 0x2, 0x1f ;  /* 0x0c401f000a4f7f89 */ /* 0x000e2e00000e0000 */
[----:B------:R-:W-:Y:S08]  /*1b6a0*/  MUFU.EX2 R164, R164 ;  /* 0x000000a400a47308 */ /* 0x000ff00000000800 */
[----:B------:R-:W-:Y:S08]  /*1b6b0*/  MUFU.EX2 R9, R9 ;  /* 0x0000000900097308 */ /* 0x000ff00000000800 */
[----:B------:R-:W-:Y:S01]  /*1b6c0*/  MUFU.EX2 R166, R166 ;  /* 0x000000a600a67308 */ /* 0x000fe20000000800 */
[----:B0-----:R-:W-:Y:S01]  /*1b6d0*/  FMNMX.FTZ R26, R10, R79, !PT ;  /* 0x0000004f0a1a7209 */ /* 0x001fe20007810000 */
[--C-:B------:R-:W-:Y:S01]  /*1b6e0*/  FFMA.FTZ R79, R72, UR44, -R7.reuse ;  /* 0x0000002c484f7c23 */ /* 0x100fe20008010807 */
[----:B------:R-:W-:-:S03]  /*1b6f0*/  FFMA.FTZ R7, R74, UR44, -R7 ;  /* 0x0000002c4a077c23 */ /* 0x000fc60008010807 */
        /* <DEDUP_REMOVED lines=12> */
[--C-:B------:R-:W-:Y:S01]  /*1b7c0*/  FFMA.FTZ R24, R25, UR44, -R13.reuse ;  /* 0x0000002c19187c23 */ /* 0x100fe2000801080d */
[--C-:B------:R-:W-:Y:S01]  /*1b7d0*/  FFMA.FTZ R34, R6, UR44, -R13.reuse ;  /* 0x0000002c06227c23 */ /* 0x100fe2000801080d */
[----:B------:R-:W-:Y:S02]  /*1b7e0*/  @!P1 IMAD R6, R14, 0x8, R2 ;  /* 0x000000080e069824 */ /* 0x000fe400078e0202 */
[--C-:B------:R-:W-:Y:S01]  /*1b7f0*/  FFMA.FTZ R177, R28, UR44, -R13.reuse ;  /* 0x0000002c1cb17c23 */ /* 0x100fe2000801080d */
[--C-:B------:R-:W-:Y:S01]  /*1b800*/  FFMA.FTZ R28, R29, UR44, -R13.reuse ;  /* 0x0000002c1d1c7c23 */ /* 0x100fe2000801080d */
[--C-:B------:R-:W-:Y:S01]  /*1b810*/  FFMA.FTZ R181, R83, UR44, -R13.reuse ;  /* 0x0000002c53b57c23 */ /* 0x100fe2000801080d */
[----:B------:R-:W-:Y:S01]  /*1b820*/  @!P1 VIADD R6, R6, 0x28860 ;  /* 0x0002886006069836 */ /* 0x000fe20000000000 */
[----:B------:R-:W-:Y:S01]  /*1b830*/  MUFU.EX2 R34, R34 ;  /* 0x0000002200227308 */ /* 0x000fe20000000800 */
[--C-:B------:R-:W-:Y:S01]  /*1b840*/  FFMA.FTZ R179, R32, UR44, -R13.reuse ;  /* 0x0000002c20b37c23 */ /* 0x100fe2000801080d */
[----:B------:R-:W-:Y:S01]  /*1b850*/  FFMA.FTZ R32, R35, UR44, -R13 ;  /* 0x0000002c23207c23 */ /* 0x000fe2000801080d */
[----:B0-----:R-:W-:Y:S01]  /*1b860*/  FFMA.FTZ R25, R26, R4, R81 ;  /* 0x000000041a197223 */ /* 0x001fe20000010051 */
[--C-:B------:R-:W-:Y:S01]  /*1b870*/  FFMA.FTZ R173, R36, UR44, -R13.reuse ;  /* 0x0000002c24ad7c23 */ /* 0x100fe2000801080d */
[--C-:B------:R-:W-:Y:S01]  /*1b880*/  FFMA.FTZ R175, R40, UR44, -R13.reuse ;  /* 0x0000002c28af7c23 */ /* 0x100fe2000801080d */
[----:B------:R-:W-:Y:S01]  /*1b890*/  FFMA.FTZ R36, R37, UR44, -R13 ;  /* 0x0000002c25247c23 */ /* 0x000fe2000801080d */
[----:B------:R-:W-:Y:S01]  /*1b8a0*/  FADD.FTZ R25, R180, R25 ;  /* 0x00000019b4197221 */ /* 0x000fe20000010000 */
[----:B------:R-:W-:Y:S01]  /*1b8b0*/  MUFU.EX2 R181, R181 ;  /* 0x000000b500b57308 */ /* 0x000fe20000000800 */
[--C-:B------:R-:W-:Y:S01]  /*1b8c0*/  FFMA.FTZ R40, R41, UR44, -R13.reuse ;  /* 0x0000002c29287c23 */ /* 0x100fe2000801080d */
[----:B------:R-:W-:Y:S01]  /*1b8d0*/  FFMA.FTZ R169, R44, UR44, -R13 ;  /* 0x0000002c2ca97c23 */ /* 0x000fe2000801080d */
[----:B------:R-:W-:Y:S01]  /*1b8e0*/  FADD.FTZ R4, R182, R25 ;  /* 0x00000019b6047221 */ /* 0x000fe20000010000 */
[--C-:B------:R-:W-:Y:S01]  /*1b8f0*/  FFMA.FTZ R42, R45, UR44, -R13.reuse ;  /* 0x0000002c2d2a7c23 */ /* 0x100fe2000801080d */
[--C-:B------:R-:W-:Y:S01]  /*1b900*/  FFMA.FTZ R171, R47, UR44, -R13.reuse ;  /* 0x0000002c2fab7c23 */ /* 0x100fe2000801080d */
[--C-:B------:R-:W-:Y:S01]  /*1b910*/  FFMA.FTZ R8, R8, UR44, -R13.reuse ;  /* 0x0000002c08087c23 */ /* 0x100fe2000801080d */
        /* <DEDUP_REMOVED lines=22> */
[----:B------:R-:W-:Y:S01]  /*1ba80*/  FFMA.FTZ R68, R68, UR44, -R13 ;  /* 0x0000002c44447c23 */ /* 0x000fe2000801080d */
[----:B------:R-:W-:Y:S01]  /*1ba90*/  F2FP.BF16.F32.PACK_AB R182, R21, R182 ;  /* 0x000000b615b6723e */ /* 0x000fe200000010ff */
[----:B------:R-:W-:Y:S01]  /*1baa0*/  FADD.FTZ R25, R33, R4 ;  /* 0x0000000421197221 */ /* 0x000fe20000010000 */
[----:B------:R-:W-:Y:S01]  /*1bab0*/  MUFU.EX2 R69, R69 ;  /* 0x0000004500457308 */ /* 0x000fe20000000800 */
[----:B------:R-:W-:Y:S01]  /*1bac0*/  F2FP.BF16.F32.PACK_AB R180, R180, R81 ;  /* 0x00000051b4b4723e */ /* 0x000fe200000010ff */
[-C--:B------:R-:W-:Y:S01]  /*1bad0*/  FMUL.FTZ R88, R88, R26.reuse ;  /* 0x0000001a58587220 */ /* 0x080fe20000410000 */
[----:B------:R-:W-:Y:S01]  /*1bae0*/  FADD.FTZ R4, R174, R25 ;  /* 0x00000019ae047221 */ /* 0x000fe20000010000 */
[----:B------:R-:W-:Y:S01]  /*1baf0*/  FSEL R25, R10, RZ, P2 ;  /* 0x000000ff0a197208 */ /* 0x000fe20001000000 */
[----:B------:R-:W-:Y:S01]  /*1bb00*/  FMUL.FTZ R89, R89, R26 ;  /* 0x0000001a59597220 */ /* 0x000fe20000410000 */
[----:B------:R-:W-:Y:S01]  /*1bb10*/  ISETP.GT.AND P2, PT, R3, R198, PT ;  /* 0x000000c60300720c */ /* 0x000fe20003f44270 */
[----:B------:R-:W-:Y:S01]  /*1bb20*/  FADD.FTZ R29, R39, R4 ;  /* 0x00000004271d7221 */ /* 0x000fe20000010000 */
[----:B------:R-:W-:Y:S01]  /*1bb30*/  MUFU.EX2 R28, R28 ;  /* 0x0000001c001c7308 */ /* 0x000fe20000000800 */
[----:B------:R-:W-:Y:S01]  /*1bb40*/  FADD.FTZ R25, -R25, R12 ;  /* 0x0000000c19197221 */ /* 0x000fe20000010100 */
[----:B------:R-:W-:Y:S01]  /*1bb50*/  @!P1 PRMT R12, RZ, 0x654, R6 ;  /* 0x00000654ff0c9816 */ /* 0x000fe20000000006 */
[----:B------:R-:W-:Y:S01]  /*1bb60*/  FADD.FTZ R4, R168, R29 ;  /* 0x0000001da8047221 */ /* 0x000fe20000010000 */
[----:B------:R-:W-:Y:S01]  /*1bb70*/  F2FP.BF16.F32.PACK_AB R176, R27, R176 ;  /* 0x000000b01bb0723e */ /* 0x000fe200000010ff */
[----:B------:R-:W-:Y:S01]  /*1bb80*/  FMUL.FTZ R6, R25, UR44 ;  /* 0x0000002c19067c20 */ /* 0x000fe20008410000 */
[----:B------:R0:W-:Y:S01]  /*1bb90*/  @!P1 SYNCS.ARRIVE.TRANS64.RED.A1T0 RZ, [R12+URZ], RZ ;  /* 0x000000ff0cff99a7 */ /* 0x0001e2000810043f */
[----:B------:R-:W-:Y:S01]  /*1bba0*/  FADD.FTZ R25, R43, R4 ;  /* 0x000000042b197221 */ /* 0x000fe20000010000 */
[----:B------:R-:W-:Y:S01]  /*1bbb0*/  MUFU.EX2 R156, R156 ;  /* 0x0000009c009c7308 */ /* 0x000fe20000000800 */
[----:B------:R-:W-:Y:S01]  /*1bbc0*/  F2FP.BF16.F32.PACK_AB R178, R31, R178 ;  /* 0x000000b21fb2723e */ /* 0x000fe200000010ff */
[----:B------:R-:W-:Y:S01]  /*1bbd0*/  FMUL.FTZ R92, R92, R26 ;  /* 0x0000001a5c5c7220 */ /* 0x000fe20000410000 */
[----:B------:R-:W-:Y:S01]  /*1bbe0*/  FADD.FTZ R4, R170, R25 ;  /* 0x00000019aa047221 */ /* 0x000fe20000010000 */
[----:B------:R-:W-:Y:S01]  /*1bbf0*/  F2FP.BF16.F32.PACK_AB R172, R33, R172 ;  /* 0x000000ac21ac723e */ /* 0x000fe200000010ff */
[----:B------:R-:W-:Y:S01]  /*1bc00*/  FMUL.FTZ R93, R93, R26 ;  /* 0x0000001a5d5d7220 */ /* 0x000fe20000410000 */
[--C-:B0-----:R-:W-:Y:S01]  /*1bc10*/  FFMA.FTZ R12, R52, UR44, -R13.reuse ;  /* 0x0000002c340c7c23 */ /* 0x101fe2000801080d */
[----:B------:R-:W-:Y:S01]  /*1bc20*/  FADD.FTZ R25, R49, R4 ;  /* 0x0000000431197221 */ /* 0x000fe20000010000 */
[----:B------:R-:W0:Y:S01]  /*1bc30*/  MUFU.EX2 R6, R6 ;  /* 0x0000000600067308 */ /* 0x000e220000000800 */
[----:B------:R-:W-:Y:S01]  /*1bc40*/  FFMA.FTZ R13, R38, UR44, -R13 ;  /* 0x0000002c260d7c23 */ /* 0x000fe2000801080d */
[----:B------:R-:W-:Y:S01]  /*1bc50*/  F2FP.BF16.F32.PACK_AB R174, R39, R174 ;  /* 0x000000ae27ae723e */ /* 0x000fe200000010ff */
[----:B------:R-:W-:Y:S01]  /*1bc60*/  FADD.FTZ R4, R164, R25 ;  /* 0x00000019a4047221 */ /* 0x000fe20000010000 */
[----:B------:R-:W-:Y:S01]  /*1bc70*/  F2FP.BF16.F32.PACK_AB R164, R9, R164 ;  /* 0x000000a409a4723e */ /* 0x000fe200000010ff */
[----:B------:R-:W-:Y:S01]  /*1bc80*/  FMUL.FTZ R96, R96, R26 ;  /* 0x0000001a60607220 */ /* 0x000fe20000410000 */
[----:B------:R-:W-:Y:S01]  /*1bc90*/  F2FP.BF16.F32.PACK_AB R168, R43, R168 ;  /* 0x000000a82ba8723e */ /* 0x000fe200000010ff */
[----:B------:R-:W-:Y:S01]  /*1bca0*/  FADD.FTZ R25, R9, R4 ;  /* 0x0000000409197221 */ /* 0x000fe20000010000 */
[----:B------:R-:W-:Y:S01]  /*1bcb0*/  MUFU.EX2 R179, R179 ;  /* 0x000000b300b37308 */ /* 0x000fe20000000800 */
[----:B------:R-:W-:Y:S01]  /*1bcc0*/  F2FP.BF16.F32.PACK_AB R170, R49, R170 ;  /* 0x000000aa31aa723e */ /* 0x000fe200000010ff */
[----:B------:R-:W-:Y:S01]  /*1bcd0*/  FMUL.FTZ R97, R97, R26 ;  /* 0x0000001a61617220 */ /* 0x000fe20000410000 */
[----:B------:R-:W-:Y:S01]  /*1bce0*/  FADD.FTZ R4, R166, R25 ;  /* 0x00000019a6047221 */ /* 0x000fe20000010000 */
[----:B------:R-:W-:Y:S01]  /*1bcf0*/  F2FP.BF16.F32.PACK_AB R166, R65, R166 ;  /* 0x000000a641a6723e */ /* 0x000fe200000010ff */
[-C--:B------:R-:W-:Y:S01]  /*1bd00*/  FMUL.FTZ R100, R100, R26.reuse ;  /* 0x0000001a64647220 */ /* 0x080fe20000410000 */
[----:B------:R-:W-:Y:S01]  /*1bd10*/  FMUL.FTZ R101, R101, R26 ;  /* 0x0000001a65657220 */ /* 0x000fe20000410000 */
[----:B------:R-:W-:Y:S01]  /*1bd20*/  FADD.FTZ R29, R65, R4 ;  /* 0x00000004411d7221 */ /* 0x000fe20000010000 */
[----:B------:R-:W1:Y:S01]  /*1bd30*/  MUFU.EX2 R77, R77 ;  /* 0x0000004d004d7308 */ /* 0x000e620000000800 */
[----:B0-----:R-:W-:Y:S01]  /*1bd40*/  FFMA.FTZ R25, R6, R0, R181 ;  /* 0x0000000006197223 */ /* 0x001fe200000100b5 */
[----:B------:R-:W-:Y:S01]  /*1bd50*/  FMUL.FTZ R104, R104, R26 ;  /* 0x0000001a68687220 */ /* 0x000fe20000410000 */
[----:B------:R-:W-:Y:S01]  /*1bd60*/  FADD.FTZ R4, R160, R29 ;  /* 0x0000001da0047221 */ /* 0x000fe20000010000 */
[----:B------:R-:W-:Y:S01]  /*1bd70*/  F2FP.BF16.F32.PACK_AB R160, R67, R160 ;  /* 0x000000a043a0723e */ /* 0x000fe200000010ff */
[----:B------:R-:W-:Y:S01]  /*1bd80*/  FADD.FTZ R0, R34, R25 ;  /* 0x0000001922007221 */ /* 0x000fe20000010000 */
[-C--:B------:R-:W-:Y:S01]  /*1bd90*/  FMUL.FTZ R105, R105, R26.reuse ;  /* 0x0000001a69697220 */ /* 0x080fe20000410000 */
[----:B------:R-:W-:Y:S01]  /*1bda0*/  FADD.FTZ R29, R67, R4 ;  /* 0x00000004431d7221 */ /* 0x000fe20000010000 */
[----:B------:R-:W0:Y:S01]  /*1bdb0*/  MUFU.EX2 R32, R32 ;  /* 0x0000002000207308 */ /* 0x000e220000000800 */
[----:B------:R-:W-:Y:S01]  /*1bdc0*/  FADD.FTZ R25, R183, R0 ;  /* 0x00000000b7197221 */ /* 0x000fe20000010000 */
[----:B------:R-:W-:Y:S01]  /*1bdd0*/  FMUL.FTZ R108, R108, R26 ;  /* 0x0000001a6c6c7220 */ /* 0x000fe20000410000 */
[----:B------:R-:W-:Y:S01]  /*1bde0*/  FADD.FTZ R38, R162, R29 ;  /* 0x0000001da2267221 */ /* 0x000fe20000010000 */
[----:B------:R-:W-:Y:S01]  /*1bdf0*/  F2FP.BF16.F32.PACK_AB R162, R69, R162 ;  /* 0x000000a245a2723e */ /* 0x000fe200000010ff */
[----:B------:R-:W-:Y:S01]  /*1be00*/  FADD.FTZ R4, R24, R25 ;  /* 0x0000001918047221 */ /* 0x000fe20000010000 */
[-C--:B------:R-:W-:Y:S01]  /*1be10*/  FMUL.FTZ R109, R109, R26.reuse ;  /* 0x0000001a6d6d7220 */ /* 0x080fe20000410000 */
[----:B------:R-:W-:Y:S01]  /*1be20*/  FADD.FTZ R25, R69, R38 ;  /* 0x0000002645197221 */ /* 0x000fe20000010000 */
[----:B------:R-:W2:Y:S01]  /*1be30*/  MUFU.EX2 R158, R158 ;  /* 0x0000009e009e7308 */ /* 0x000ea20000000800 */
[----:B------:R-:W-:Y:S01]  /*1be40*/  FADD.FTZ R21, R177, R4 ;  /* 0x00000004b1157221 */ /* 0x000fe20000010000 */
[----:B------:R-:W-:Y:S01]  /*1be50*/  FMUL.FTZ R112, R112, R26 ;  /* 0x0000001a70707220 */ /* 0x000fe20000410000 */
[----:B------:R-:W-:Y:S01]  /*1be60*/  FADD.FTZ R38, R156, R25 ;  /* 0x000000199c267221 */ /* 0x000fe20000010000 */
[----:B-1----:R-:W-:Y:S01]  /*1be70*/  F2FP.BF16.F32.PACK_AB R156, R77, R156 ;  /* 0x0000009c4d9c723e */ /* 0x002fe200000010ff */
[----:B------:R-:W-:Y:S01]  /*1be80*/  FADD.FTZ R4, R28, R21 ;  /* 0x000000151c047221 */ /* 0x000fe20000010000 */
[-C--:B------:R-:W-:Y:S01]  /*1be90*/  FMUL.FTZ R113, R113, R26.reuse ;  /* 0x0000001a71717220 */ /* 0x080fe20000410000 */
[----:B------:R-:W-:Y:S01]  /*1bea0*/  FADD.FTZ R25, R77, R38 ;  /* 0x000000264d197221 */ /* 0x000fe20000010000 */
[----:B------:R-:W1:Y:S01]  /*1beb0*/  MUFU.EX2 R173, R173 ;  /* 0x000000ad00ad7308 */ /* 0x000e620000000800 */
[----:B------:R-:W-:Y:S01]  /*1bec0*/  FADD.FTZ R21, R179, R4 ;  /* 0x00000004b3157221 */ /* 0x000fe20000010000 */
[-C--:B------:R-:W-:Y:S01]  /*1bed0*/  FMUL.FTZ R116, R116, R26.reuse ;  /* 0x0000001a74747220 */ /* 0x080fe20000410000 */
[-C--:B------:R-:W-:Y:S01]  /*1bee0*/  FMUL.FTZ R117, R117, R26.reuse ;  /* 0x0000001a75757220 */ /* 0x080fe20000410000 */
[-C--:B------:R-:W-:Y:S01]  /*1bef0*/  FMUL.FTZ R120, R120, R26.reuse ;  /* 0x0000001a78787220 */ /* 0x080fe20000410000 */
[----:B0-----:R-:W-:Y:S01]  /*1bf00*/  FADD.FTZ R4, R32, R21 ;  /* 0x0000001520047221 */ /* 0x001fe20000010000 */
[-C--:B------:R-:W-:Y:S01]  /*1bf10*/  FMUL.FTZ R121, R121, R26.reuse ;  /* 0x0000001a79797220 */ /* 0x080fe20000410000 */
[-C--:B------:R-:W-:Y:S01]  /*1bf20*/  FMUL.FTZ R124, R124, R26.reuse ;  /* 0x0000001a7c7c7220 */ /* 0x080fe20000410000 */
[----:B------:R-:W0:Y:S01]  /*1bf30*/  MUFU.EX2 R79, R79 ;  /* 0x0000004f004f7308 */ /* 0x000e220000000800 */
        /* <DEDUP_REMOVED lines=14> */
[----:B------:R-:W-:Y:S01]  /*1c020*/  FMUL.FTZ R148, R148, R26 ;  /* 0x0000001a94947220 */ /* 0x000fe20000410000 */
[----:B------:R-:W1:Y:S01]  /*1c030*/  MUFU.EX2 R152, R152 ;  /* 0x0000009800987308 */ /* 0x000e620000000800 */
[C---:B0-----:R-:W-:Y:S01]  /*1c040*/  FADD.FTZ R21, R79.reuse, R38 ;  /* 0x000000264f157221 */ /* 0x041fe20000010000 */
[----:B------:R-:W-:Y:S01]  /*1c050*/  F2FP.BF16.F32.PACK_AB R158, R79, R158 ;  /* 0x0000009e4f9e723e */ /* 0x000fe200000010ff */
[----:B------:R-:W-:Y:S01]  /*1c060*/  FMUL.FTZ R149, R149, R26 ;  /* 0x0000001a95957220 */ /* 0x000fe20000410000 */
[----:B------:R-:W-:Y:S01]  /*1c070*/  F2FP.BF16.F32.PACK_AB R181, R34, R181 ;  /* 0x000000b522b5723e */ /* 0x000fe200000010ff */
[----:B------:R-:W-:Y:S01]  /*1c080*/  VIADD R3, R3, 0xffffffff ;  /* 0xffffffff03037836 */ /* 0x000fe20000000000 */
[----:B------:R-:W-:Y:S01]  /*1c090*/  F2FP.BF16.F32.PACK_AB R183, R24, R183 ;  /* 0x000000b718b7723e */ /* 0x000fe200000010ff */
[-C--:B------:R-:W-:Y:S01]  /*1c0a0*/  FMUL.FTZ R90, R90, R6.reuse ;  /* 0x000000065a5a7220 */ /* 0x080fe20000410000 */
[----:B------:R-:W0:Y:S01]  /*1c0b0*/  MUFU.EX2 R175, R175 ;  /* 0x000000af00af7308 */ /* 0x000e220000000800 */
[----:B--2---:R-:W-:Y:S01]  /*1c0c0*/  FADD.FTZ R4, R36, R9 ;  /* 0x0000000924047221 */ /* 0x004fe20000010000 */
[----:B------:R-:W-:Y:S01]  /*1c0d0*/  F2FP.BF16.F32.PACK_AB R177, R28, R177 ;  /* 0x000000b11cb1723e */ /* 0x000fe200000010ff */
[-C--:B------:R-:W-:Y:S01]  /*1c0e0*/  FMUL.FTZ R91, R91, R6.reuse ;  /* 0x000000065b5b7220 */ /* 0x080fe20000410000 */
[----:B------:R-:W-:Y:S01]  /*1c0f0*/  F2FP.BF16.F32.PACK_AB R179, R32, R179 ;  /* 0x000000b320b3723e */ /* 0x000fe200000010ff */
[-C--:B------:R-:W-:Y:S01]  /*1c100*/  FMUL.FTZ R94, R94, R6.reuse ;  /* 0x000000065e5e7220 */ /* 0x080fe20000410000 */
[----:B------:R-:W-:Y:S01]  /*1c110*/  F2FP.BF16.F32.PACK_AB R173, R36, R173 ;  /* 0x000000ad24ad723e */ /* 0x000fe200000010ff */
        /* <DEDUP_REMOVED lines=10> */
[----:B0-----:R-:W-:Y:S01]  /*1c1c0*/  FADD.FTZ R9, R175, R4 ;  /* 0x00000004af097221 */ /* 0x001fe20000010000 */
[-C--:B------:R-:W-:Y:S01]  /*1c1d0*/  FMUL.FTZ R110, R110, R6.reuse ;  /* 0x000000066e6e7220 */ /* 0x080fe20000410000 */
[-C--:B------:R-:W-:Y:S01]  /*1c1e0*/  FMUL.FTZ R111, R111, R6.reuse ;  /* 0x000000066f6f7220 */ /* 0x080fe20000410000 */
[-C--:B------:R-:W-:Y:S01]  /*1c1f0*/  FMUL.FTZ R114, R114, R6.reuse ;  /* 0x0000000672727220 */ /* 0x080fe20000410000 */
[-C--:B------:R-:W-:Y:S01]  /*1c200*/  FMUL.FTZ R115, R115, R6.reuse ;  /* 0x0000000673737220 */ /* 0x080fe20000410000 */
[-C--:B------:R-:W-:Y:S01]  /*1c210*/  FMUL.FTZ R118, R118, R6.reuse ;  /* 0x0000000676767220 */ /* 0x080fe20000410000 */
[----:B------:R-:W-:Y:S01]  /*1c220*/  FMUL.FTZ R119, R119, R6 ;  /* 0x0000000677777220 */ /* 0x000fe20000410000 */
[----:B------:R-:W0:Y:S01]  /*1c230*/  MUFU.EX2 R154, R154 ;  /* 0x0000009a009a7308 */ /* 0x000e220000000800 */
[C---:B--2---:R-:W-:Y:S01]  /*1c240*/  FADD.FTZ R21, R73.reuse, R38 ;  /* 0x0000002649157221 */ /* 0x044fe20000010000 */
[----:B------:R-:W-:Y:S01]  /*1c250*/  F2FP.BF16.F32.PACK_AB R152, R73, R152 ;  /* 0x000000984998723e */ /* 0x000fe200000010ff */
[-C--:B------:R-:W-:Y:S01]  /*1c260*/  FMUL.FTZ R122, R122, R6.reuse ;  /* 0x000000067a7a7220 */ /* 0x080fe20000410000 */
[-C--:B------:R-:W-:Y:S01]  /*1c270*/  FMUL.FTZ R123, R123, R6.reuse ;  /* 0x000000067b7b7220 */ /* 0x080fe20000410000 */
[-C--:B------:R-:W-:Y:S01]  /*1c280*/  FMUL.FTZ R126, R126, R6.reuse ;  /* 0x000000067e7e7220 */ /* 0x080fe20000410000 */
[-C--:B------:R-:W-:Y:S01]  /*1c290*/  FMUL.FTZ R127, R127, R6.reuse ;  /* 0x000000067f7f7220 */ /* 0x080fe20000410000 */
[-C--:B------:R-:W-:Y:S01]  /*1c2a0*/  FMUL.FTZ R130, R130, R6.reuse ;  /* 0x0000000682827220 */ /* 0x080fe20000410000 */
[----:B------:R-:W2:Y:S01]  /*1c2b0*/  MUFU.EX2 R169, R169 ;  /* 0x000000a900a97308 */ /* 0x000ea20000000800 */
[C---:B-1----:R-:W-:Y:S01]  /*1c2c0*/  FADD.FTZ R4, R40.reuse, R9 ;  /* 0x0000000928047221 */ /* 0x042fe20000010000 */
[----:B------:R-:W-:Y:S01]  /*1c2d0*/  F2FP.BF16.F32.PACK_AB R175, R40, R175 ;  /* 0x000000af28af723e */ /* 0x000fe200000010ff */
        /* <DEDUP_REMOVED lines=41> */
[----:B------:R-:W-:Y:S01]  /*1c570*/  F2FP.BF16.F32.PACK_AB R161, R14, R161 ;  /* 0x000000a10ea1723e */ /* 0x000fe200000010ff */
[----:B------:R-:W-:-:S05]  /*1c580*/  IMAD.MOV.U32 R14, RZ, RZ, R184 ;  /* 0x000000ffff0e7224 */ /* 0x000fca00078e00b8 */
[----:B------:R-:W1:Y:S01]  /*1c590*/  MUFU.EX2 R62, R62 ;  /* 0x0000003e003e7308 */ /* 0x000e620000000800 */
[----:B0-----:R-:W-:-:S07]  /*1c5a0*/  FADD.FTZ R7, R60, R7 ;  /* 0x000000073c077221 */ /* 0x001fce0000010000 */
[----:B------:R-:W0:Y:S01]  /*1c5b0*/  MUFU.EX2 R63, R63 ;  /* 0x0000003f003f7308 */ /* 0x000e220000000800 */
[C---:B--2---:R-:W-:Y:S01]  /*1c5c0*/  FADD.FTZ R7, R61.reuse, R7 ;  /* 0x000000073d077221 */ /* 0x044fe20000010000 */
[----:B------:R-:W-:-:S06]  /*1c5d0*/  F2FP.BF16.F32.PACK_AB R163, R61, R60 ;  /* 0x0000003c3da3723e */ /* 0x000fcc00000010ff */
        /* <DEDUP_REMOVED lines=15> */
[----:B------:R-:W-:-:S03]  /*1c6d0*/  F2FP.BF16.F32.PACK_AB R153, R30, R66 ;  /* 0x000000421e99723e */ /* 0x000fc600000010ff */
[----:B-1----:R-:W-:-:S04]  /*1c6e0*/  FADD.FTZ R7, R68, R7 ;  /* 0x0000000744077221 */ /* 0x002fc80000010000 */
[C---:B0-----:R-:W-:Y:S01]  /*1c6f0*/  FADD.FTZ R0, R13.reuse, R7 ;  /* 0x000000070d007221 */ /* 0x041fe20000010000 */
[----:B------:R-:W-:Y:S01]  /*1c700*/  F2FP.BF16.F32.PACK_AB R155, R13, R68 ;  /* 0x000000440d9b723e */ /* 0x000fe200000010ff */
[----:B------:R-:W-:Y:S01]  /*1c710*/  IMAD.MOV.U32 R13, RZ, RZ, R11 ;  /* 0x000000ffff0d7224 */ /* 0x000fe200078e000b */
[----:B------:R-:W-:Y:S06]  /*1c720*/  @P2 BRA `(.L_x_1572) ;  /* 0xffffffc400802947 */ /* 0x000fec000383ffff */
.L_x_1554:
[----:B------:R-:W-:Y:S05]  /*1c730*/  WARPSYNC.ALL ;  /* 0x0000000000007948 */ /* 0x000fea0003800000 */
[----:B------:R-:W-:Y:S06]  /*1c740*/  BAR.ARV 0x8, 0x120 ;  /* 0x0204800000007b1d */ /* 0x000fec0000002000 */
[----:B------:R-:W-:Y:S05]  /*1c750*/  @!P0 BRA `(.L_x_1573) ;  /* 0x0000000000048947 */ /* 0x000fea0003800000 */
[----:B------:R-:W-:Y:S01]  /*1c760*/  BPT.TRAP 0x1 ;  /* 0x000000040000795c */ /* 0x000fe20000300000 */
.L_x_1573:
[----:B------:R-:W-:Y:S01]  /*1c770*/  IMAD R8, R184, 0x8, R2 ;  /* 0x00000008b8087824 */ /* 0x000fe200078e0202 */
[----:B------:R-:W-:-:S04]  /*1c780*/  SHF.L.U32 R3, R186, 0x1f, RZ ;  /* 0x0000001fba037819 */ /* 0x000fc800000006ff */
[----:B------:R0:W1:Y:S01]  /*1c790*/  SYNCS.PHASECHK.TRANS64.TRYWAIT P2, [R8+URZ+0x28850], R3 ;  /* 0x02885003080075a7 */ /* 0x000062000804017f */
[----:B------:R-:W-:Y:S05]  /*1c7a0*/  @!P0 BRA `(.L_x_1574) ;  /* 0x0000000000048947 */ /* 0x000fea0003800000 */
[----:B------:R-:W-:Y:S01]  /*1c7b0*/  BPT.TRAP 0x1 ;  /* 0x000000040000795c */ /* 0x000fe20000300000 */
.L_x_1574:
[----:B------:R-:W-:-:S05]  /*1c7c0*/  VIADD R2, R2, 0x400 ;  /* 0x0000040002027836 */ /* 0x000fca0000000000 */
[----:B------:R-:W-:-:S04]  /*1c7d0*/  SHF.R.U32.HI R2, RZ, 0x4, R2 ;  /* 0x00000004ff027819 */ /* 0x000fc80000011602 */
[----:B------:R-:W-:-:S04]  /*1c7e0*/  LOP3.LUT R2, R2, 0x3fff, RZ, 0xc0, !PT ;  /* 0x00003fff02027812 */ /* 0x000fc800078ec0ff */
[----:B------:R-:W-:Y:S01]  /*1c7f0*/  LOP3.LUT R5, R2, 0x4000000, RZ, 0xfc, !PT ;  /* 0x0400000002057812 */ /* 0x000fe200078efcff */
[----:B-1----:R-:W-:Y:S06]  /*1c800*/  @P2 BRA `(.L_x_1575) ;  /* 0x0000000000082947 */ /* 0x002fec0003800000 */
[----:B------:R-:W1:Y:S02]  /*1c810*/  SYNCS.PHASECHK.TRANS64.TRYWAIT P0, [R8+URZ+0x28850], R3 ;  /* 0x02885003080075a7 */ /* 0x000e64000800017f */
[----:B-1----:R-:W-:Y:S05]  /*1c820*/  @!P0 BRA `(.L_x_1576) ;  /* 0x000000a000a08947 */ /* 0x002fea0003800000 */
.L_x_1575:
[----:B------:R-:W-:Y:S01]  /*1c830*/  IMAD R2, R184, 0x800, R5 ;  /* 0x00000800b8027824 */ /* 0x000fe200078e0205 */
[----:B------:R-:W-:Y:S05]  /*1c840*/  WARPSYNC.ALL ;  /* 0x0000000000007948 */ /* 0x000fea0003800000 */
[----:B01----:R-:W-:Y:S01]  /*1c850*/  IMAD.MOV.U32 R3, RZ, RZ, 0x40000040 ;  /* 0x40000040ff037424 */ /* 0x003fe200078e00ff */
[C---:B------:R-:W-:Y:S01]  /*1c860*/  R2UR UR6, R2.reuse ;  /* 0x00000000020672ca */ /* 0x040fe200000e0000 */
[----:B------:R-:W-:Y:S01]  /*1c870*/  WARPGROUP.ARRIVE ;  /* 0x00000000000079c5 */ /* 0x000fe20000000000 */
[----:B------:R-:W-:Y:S01]  /*1c880*/  VIADD R6, R2, 0x80 ;  /* 0x0000008002067836 */ /* 0x000fe20000000000 */
[----:B------:R-:W0:Y:S01]  /*1c890*/  SHFL.BFLY PT, R5, R0, 0x2, 0x1f ;  /* 0x0c401f0000057f89 */ /* 0x000e2200000e0000 */
[----:B------:R-:W-:Y:S01]  /*1c8a0*/  R2UR UR7, R3 ;  /* 0x00000000030772ca */ /* 0x000fe200000e0000 */
[----:B------:R-:W-:-:S02]  /*1c8b0*/  IMAD.MOV.U32 R7, RZ, RZ, 0x40000040 ;  /* 0x40000040ff077424 */ /* 0x000fc400078e00ff */
[----:B------:R-:W-:Y:S02]  /*1c8c0*/  IMAD.MOV.U32 R3, RZ, RZ, 0x40000040 ;  /* 0x40000040ff037424 */ /* 0x000fe400078e00ff */
[----:B------:R-:W-:Y:S02]  /*1c8d0*/  @!P1 VIADD R9, R8, 0x28860 ;  /* 0x0002886008099836 */ /* 0x000fe40000000000 */
[----:B------:R-:W-:Y:S02]  /*1c8e0*/  IMAD.MOV.U32 R8, RZ, RZ, RZ ;  /* 0x000000ffff087224 */ /* 0x000fe400078e00ff */
[----:B------:R-:W-:Y:S01]  /*1c8f0*/  VIADD R184, R184, 0x1 ;  /* 0x00000001b8b87836 */ /* 0x000fe20000000000 */
[----:B------:R-:W-:Y:S01]  /*1c900*/  @!P1 PRMT R9, RZ, 0x654, R9 ;  /* 0x00000654ff099816 */ /* 0x000fe20000000009 */
[----:B------:R-:W-:Y:S02]  /*1c910*/  IMAD.U32 R14, RZ, RZ, UR44 ;  /* 0x0000002cff0e7e24 */ /* 0x000fe4000f8e00ff */
[----:B------:R-:W-:Y:S01]  /*1c920*/  HGMMA.64x128x16.F32.BF16 R88, R180, gdesc[UR4].tnspB, R88, gsb0 ;  /* 0x41e00004b4587df0 */ /* 0x000fe20008001858 */
[----:B------:R-:W-:Y:S01]  /*1c930*/  R2UR UR6, R6 ;  /* 0x00000000060672ca */ /* 0x000fe200000e0000 */
[----:B------:R-:W-:Y:S01]  /*1c940*/  VIADD R6, R2, 0x100 ;  /* 0x0000010002067836 */ /* 0x000fe20000000000 */
[----:B------:R-:W-:Y:S01]  /*1c950*/  R2UR UR7, R7 ;  /* 0x00000000070772ca */ /* 0x000fe200000e0000 */
[----:B------:R-:W-:Y:S01]  /*1c960*/  IMAD.MOV.U32 R7, RZ, RZ, 0x40000040 ;  /* 0x40000040ff077424 */ /* 0x000fe200078e00ff */
[----:B------:R-:W-:Y:S01]  /*1c970*/  ISETP.NE.AND P2, PT, R184, 0x2, PT ;  /* 0x00000002b800780c */ /* 0x000fe20003f45270 */
[----:B------:R-:W-:-:S03]  /*1c980*/  VIADD R221, R221, 0x1 ;  /* 0x00000001dddd7836 */ /* 0x000fc60000000000 */
[----:B------:R-:W-:Y:S01]  /*1c990*/  SEL R184, R184, RZ, P2 ;  /* 0x000000ffb8b87207 */ /* 0x000fe20001000000 */
[----:B0-----:R-:W-:Y:S01]  /*1c9a0*/  FADD.FTZ R5, R5, R0 ;  /* 0x0000000005057221 */ /* 0x001fe20000010000 */
[----:B------:R-:W-:Y:S01]  /*1c9b0*/  IMAD.MOV.U32 R0, RZ, RZ, -0x800000 ;  /* 0xff800000ff007424 */ /* 0x000fe200078e00ff */
        /* <DEDUP_REMOVED lines=34> */
[----:B------:R-:W0:Y:S02]  /*1cbe0*/  SHFL.BFLY PT, R6, R5, 0x1, 0x1f ;  /* 0x0c201f0005067f89 */ /* 0x000e2400000e0000 */
[----:B0-----:R-:W-:-:S05]  /*1cbf0*/  FADD.FTZ R13, R5, R6 ;  /* 0x00000006050d7221 */ /* 0x001fca0000010000 */
[----:B------:R-:W-:-:S13]  /*1cc00*/  FSETP.NE.FTZ.AND P3, PT, R13, RZ, PT ;  /* 0x000000ff0d00720b */ /* 0x000fda0003f75000 */
[----:B------:R-:W0:Y:S01]  /*1cc10*/  @P3 MUFU.LG2 R7, R13 ;  /* 0x0000000d00073308 */ /* 0x000e220000000c00 */
[----:B------:R-:W-:-:S07]  /*1cc20*/  @P3 FMUL.FTZ R14, R14, 0.69314718246459960938 ;  /* 0x3f3172180e0e3820 */ /* 0x000fce0000410000 */
[----:B------:R-:W-:Y:S01]  /*1cc30*/  @P3 MUFU.RCP R8, R13 ;  /* 0x0000000d00083308 */ /* 0x000fe20000001000 */
[----:B0-----:R-:W-:-:S04]  /*1cc40*/  @P3 FMUL.FTZ R7, R7, 0.69314718246459960938 ;  /* 0x3f31721807073820 */ /* 0x001fc80000410000 */
[----:B------:R-:W-:Y:S01]  /*1cc50*/  @P3 FFMA.FTZ R0, R14, R10, R7 ;  /* 0x0000000a0e003223 */ /* 0x000fe20000010007 */
[----:B------:R-:W-:Y:S02]  /*1cc60*/  WARPGROUP.DEPBAR.LE gsb0, 0x0 ;  /* 0x00008000000079c5 */ /* 0x000fe40000010000 */
[----:B------:R-:W-:-:S06]  /*1cc70*/  WARPGROUP.ARRIVE ;  /* 0x00000000000079c5 */ /* 0x000fcc0000000000 */
[----:B------:R-:W-:Y:S01]  /*1cc80*/  HGMMA.64x128x16.F32.BF16 R88, R156, gdesc[UR4].tnspB, R88, gsb0 ;  /* 0x41e000049c587df0 */ /* 0x000fe20008001858 */
[----:B------:R-:W-:Y:S02]  /*1cc90*/  R2UR UR6, R2 ;  /* 0x00000000020672ca */ /* 0x000fe400000e0000 */
[----:B------:R-:W-:Y:S02]  /*1cca0*/  R2UR UR7, R3 ;  /* 0x00000000030772ca */ /* 0x000fe400000e0000 */
[----:B------:R-:W0:Y:S02]  /*1ccb0*/  SHFL.BFLY PT, R3, R4, 0x2, 0x1f ;  /* 0x0c401f0004037f89 */ /* 0x000e2400000e0000 */
[----:B0-----:R-:W-:Y:S01]  /*1ccc0*/  FADD.FTZ R3, R3, R4 ;  /* 0x0000000403037221 */ /* 0x001fe20000010000 */
[----:B------:R-:W-:-:S04]  /*1ccd0*/  IMAD.U32 R4, RZ, RZ, UR44 ;  /* 0x0000002cff047e24 */ /* 0x000fc8000f8e00ff */
[----:B------:R-:W0:Y:S02]  /*1cce0*/  SHFL.BFLY PT, R2, R3, 0x1, 0x1f ;  /* 0x0c201f0003027f89 */ /* 0x000e2400000e0000 */
[----:B0-----:R-:W-:Y:S01]  /*1ccf0*/  FADD.FTZ R12, R3, R2 ;  /* 0x00000002030c7221 */ /* 0x001fe20000010000 */
[----:B------:R-:W-:Y:S01]  /*1cd00*/  IMAD.MOV.U32 R2, RZ, RZ, RZ ;  /* 0x000000ffff027224 */ /* 0x000fe200078e00ff */
[----:B------:R-:W-:-:S03]  /*1cd10*/  SEL R3, RZ, 0x1, P2 ;  /* 0x00000001ff037807 */ /* 0x000fc60001000000 */
[----:B------:R-:W-:Y:S02]  /*1cd20*/  FSETP.NE.FTZ.AND P0, PT, R12, RZ, PT ;  /* 0x000000ff0c00720b */ /* 0x000fe40003f15000 */
[----:B------:R-:W-:Y:S01]  /*1cd30*/  LOP3.LUT R186, R186, R3, RZ, 0x3c, !PT ;  /* 0x00000003baba7212 */ /* 0x000fe200078e3cff */
[----:B------:R-:W-:-:S10]  /*1cd40*/  IMAD.MOV.U32 R3, RZ, RZ, -0x800000 ;  /* 0xff800000ff037424 */ /* 0x000fd400078e00ff */
[----:B------:R-:W0:Y:S01]  /*1cd50*/  @P0 MUFU.LG2 R6, R12 ;  /* 0x0000000c00060308 */ /* 0x000e220000000c00 */
[----:B------:R-:W-:-:S07]  /*1cd60*/  @P0 FMUL.FTZ R4, R4, 0.69314718246459960938 ;  /* 0x3f31721804040820 */ /* 0x000fce0000410000 */
[----:B------:R-:W1:Y:S01]  /*1cd70*/  @P0 MUFU.RCP R2, R12 ;  /* 0x0000000c00020308 */ /* 0x000e620000001000 */
[----:B0-----:R-:W-:-:S04]  /*1cd80*/  @P0 FMUL.FTZ R5, R6, 0.69314718246459960938 ;  /* 0x3f31721806050820 */ /* 0x001fc80000410000 */
[----:B------:R-:W-:Y:S01]  /*1cd90*/  @P0 FFMA.FTZ R3, R4, R11, R5 ;  /* 0x0000000b04030223 */ /* 0x000fe20000010005 */
[----:B------:R-:W-:Y:S01]  /*1cda0*/  PLOP3.LUT P0, PT, PT, PT, PT, 0x8, 0x0 ;  /* 0x000000000000781c */ /* 0x000fe20003f0e170 */
[----:B------:R-:W-:Y:S02]  /*1cdb0*/  WARPGROUP.DEPBAR.LE gsb0, 0x0 ;  /* 0x00008000000079c5 */ /* 0x000fe40000010000 */
[----:B------:R-:W-:-:S06]  /*1cdc0*/  WARPGROUP.ARRIVE ;  /* 0x00000000000079c5 */ /* 0x000fcc0000000000 */
[----:B------:R-:W-:Y:S03]  /*1cdd0*/  HGMMA.64x128x16.F32.BF16 R88, R152, gdesc[UR4].tnspB, R88, gsb0 ;  /* 0x41e0000498587df0 */ /* 0x000fe60008001858 */
[----:B------:R-:W-:Y:S02]  /*1cde0*/  WARPGROUP.DEPBAR.LE gsb0, 0x0 ;  /* 0x00008000000079c5 */ /* 0x000fe40000010000 */
[----:B------:R0:W-:Y:S01]  /*1cdf0*/  @!P1 SYNCS.ARRIVE.TRANS64.RED.A1T0 RZ, [R9+URZ], RZ ;  /* 0x000000ff09ff99a7 */ /* 0x0001e2000810043f */
        /* <DEDUP_REMOVED lines=63> */
[----:B0-----:R-:W-:-:S07]  /*1d1f0*/  FMUL.FTZ R151, R151, R8 ;  /* 0x0000000897977220 */ /* 0x001fce0000410000 */
.L_x_1428:
[----:B------:R-:W-:Y:S05]  /*1d200*/  WARPSYNC.ALL ;  /* 0x0000000000007948 */ /* 0x000fea0003800000 */
[----:B------:R-:W0:Y:S08]  /*1d210*/  S2UR UR5, SR_CgaCtaId ;  /* 0x00000000000579c3 */ /* 0x000e300000008800 */
[----:B------:R-:W-:Y:S06]  /*1d220*/  BAR.SYNC.DEFER_BLOCKING 0x5, 0x120 ;  /* 0x0144800000007b1d */ /* 0x000fec0000010000 */
[----:B------:R-:W-:Y:S01]  /*1d230*/  UMOV UR4, 0x400 ;  /* 0x0000040000047882 */ /* 0x000fe20000000000 */
[----:B------:R-:W-:Y:S01]  /*1d240*/  BSSY B0, `(.L_x_1577) ;  /* 0x00001c8000007945 */ /* 0x000fe20003800000 */
[----:B0-----:R-:W-:-:S06]  /*1d250*/  ULEA UR4, UR5, UR4, 0x18 ;  /* 0x0000000405047291 */ /* 0x001fcc000f8ec03f */
[----:B------:R-:W-:-:S05]  /*1d260*/  IMAD.U32 R2, RZ, RZ, UR4 ;  /* 0x00000004ff027e24 */ /* 0x000fca000f8e00ff */
[----:B------:R0:W1:Y:S01]  /*1d270*/  LDS.128 R196, [R2+0x288d0] ;  /* 0x0288d00002c47984 */ /* 0x0000620000000c00 */
[----:B------:R-:W-:Y:S06]  /*1d280*/  BAR.ARV 0x4, 0x120 ;  /* 0x0104800000007b1d */ /* 0x000fec0000002000 */
[----:B------:R-:W-:Y:S05]  /*1d290*/  @P0 BRA `(.L_x_1578) ;  /* 0x0000001000a80947 */ /* 0x000fea0003800000 */
[----:B------:R-:W2:Y:S01]  /*1d2a0*/  S2R R5, SR_SWINHI ;  /* 0x0000000000057919 */ /* 0x000ea20000002f00 */
[----:B------:R-:W-:Y:S05]  /*1d2b0*/  WARPSYNC.ALL ;  /* 0x0000000000007948 */ /* 0x000fea0003800000 */
[----:B------:R-:W-:Y:S01]  /*1d2c0*/  BAR.SYNC.DEFER_BLOCKING 0x1, 0x100 ;  /* 0x0044000000007b1d */ /* 0x000fe20000010000 */
[----:B------:R-:W-:Y:S02]  /*1d2d0*/  F2FP.BF16.F32.PACK_AB R6, R6, R37 ;  /* 0x000000250606723e */ /* 0x000fe400000010ff */
[----:B------:R-:W-:Y:S02]  /*1d2e0*/  F2FP.BF16.F32.PACK_AB R7, R7, R94 ;  /* 0x0000005e0707723e */ /* 0x000fe400000010ff */
[----:B------:R-:W-:Y:S01]  /*1d2f0*/  F2FP.BF16.F32.PACK_AB R30, R133, R30 ;  /* 0x0000001e851e723e */ /* 0x000fe200000010ff */
[----:B------:R-:W-:Y:S01]  /*1d300*/  ULDC.64 UR4, c[0x0][0xbd8] ;  /* 0x0002f60000047ab9 */ /* 0x000fe20000000a00 */
[----:B------:R-:W-:-:S02]  /*1d310*/  F2FP.BF16.F32.PACK_AB R32, R137, R32 ;  /* 0x000000208920723e */ /* 0x000fc400000010ff */
[----:B------:R-:W-:Y:S02]  /*1d320*/  F2FP.BF16.F32.PACK_AB R34, R141, R34 ;  /* 0x000000228d22723e */ /* 0x000fe400000010ff */
[----:B------:R-:W-:Y:S02]  /*1d330*/  F2FP.BF16.F32.PACK_AB R35, R35, R142 ;  /* 0x0000008e2323723e */ /* 0x000fe400000010ff */
[----:B------:R-:W-:Y:S02]  /*1d340*/  MOV R20, R2 ;  /* 0x0000000200147202 */ /* 0x000fe40000000f00 */
[----:B--2---:R-:W-:-:S03]  /*1d350*/  MOV R21, R5 ;  /* 0x0000000500157202 */ /* 0x004fc60000000f00 */
[----:B------:R-:W-:-:S03]  /*1d360*/  IMAD.WIDE R4, R228, 0x2, R20 ;  /* 0x00000002e4047825 */ /* 0x000fc600078e0214 */
[C---:B------:R-:W-:Y:S02]  /*1d370*/  IADD3 R45, P2, R4.reuse, 0x4000, RZ ;  /* 0x00004000042d7810 */ /* 0x040fe40007f5e0ff */
[C---:B------:R-:W-:Y:S02]  /*1d380*/  IADD3 R39, P5, R4.reuse, 0x20, RZ ;  /* 0x0000002004277810 */ /* 0x040fe40007fbe0ff */
[C---:B------:R-:W-:Y:S01]  /*1d390*/  LOP3.LUT R29, R4.reuse, 0x380, RZ, 0xc0, !PT ;  /* 0x00000380041d7812 */ /* 0x040fe200078ec0ff */
[--C-:B------:R-:W-:Y:S01]  /*1d3a0*/  IMAD.X R15, RZ, RZ, R5.reuse, P2 ;  /* 0x000000ffff0f7224 */ /* 0x100fe200010e0605 */
[C---:B------:R-:W-:Y:S01]  /*1d3b0*/  IADD3 R41, P0, R4.reuse, 0x40, RZ ;  /* 0x0000004004297810 */ /* 0x040fe20007f1e0ff */
[--C-:B------:R-:W-:Y:S01]  /*1d3c0*/  IMAD.X R9, RZ, RZ, R5.reuse, P5 ;  /* 0x000000ffff097224 */ /* 0x100fe200028e0605 */
[----:B------:R-:W-:Y:S02]  /*1d3d0*/  ISETP.NE.U32.AND P2, PT, RZ, UR4, PT ;  /* 0x00000004ff007c0c */ /* 0x000fe4000bf45070 */
[----:B------:R-:W-:Y:S01]  /*1d3e0*/  IADD3 R43, P1, R4, 0x60, RZ ;  /* 0x00000060042b7810 */ /* 0x000fe20007f3e0ff */
[----:B------:R-:W-:Y:S01]  /*1d3f0*/  IMAD.X R11, RZ, RZ, R5, P0 ;  /* 0x000000ffff0b7224 */ /* 0x000fe200000e0605 */
[----:B------:R-:W-:-:S02]  /*1d400*/  SHF.R.U64 R29, R29, 0x3, RZ ;  /* 0x000000031d1d7819 */ /* 0x000fc400000012ff */
[C---:B------:R-:W-:Y:S01]  /*1d410*/  IADD3 R47, P3, R4.reuse, 0x4020, RZ ;  /* 0x00004020042f7810 */ /* 0x040fe20007f7e0ff */
[--C-:B------:R-:W-:Y:S01]  /*1d420*/  IMAD.X R13, RZ, RZ, R5.reuse, P1 ;  /* 0x000000ffff0d7224 */ /* 0x100fe200008e0605 */
[C---:B------:R-:W-:Y:S02]  /*1d430*/  IADD3 R49, P4, R4.reuse, 0x4040, RZ ;  /* 0x0000404004317810 */ /* 0x040fe40007f9e0ff */
[----:B------:R-:W-:Y:S01]  /*1d440*/  IADD3 R51, P5, R4, 0x4060, RZ ;  /* 0x0000406004337810 */ /* 0x000fe20007fbe0ff */
[--C-:B------:R-:W-:Y:S01]  /*1d450*/  IMAD.X R25, RZ, RZ, R5.reuse, P3 ;  /* 0x000000ffff197224 */ /* 0x100fe200018e0605 */
[----:B------:R-:W-:Y:S01]  /*1d460*/  LOP3.LUT R8, R39, 0x380, RZ, 0xc0, !PT ;  /* 0x0000038027087812 */ /* 0x000fe200078ec0ff */
[----:B------:R-:W-:Y:S01]  /*1d470*/  IMAD.X R27, RZ, RZ, R5, P4 ;  /* 0x000000ffff1b7224 */ /* 0x000fe200020e0605 */
[----:B------:R-:W-:Y:S02]  /*1d480*/  LOP3.LUT R10, R41, 0x380, RZ, 0xc0, !PT ;  /* 0x00000380290a7812 */ /* 0x000fe400078ec0ff */
[----:B------:R-:W-:Y:S01]  /*1d490*/  ISETP.NE.AND.EX P2, PT, RZ, UR5, PT, P2 ;  /* 0x00000005ff007c0c */ /* 0x000fe2000bf45320 */
[----:B------:R-:W-:Y:S01]  /*1d4a0*/  ULDC.64 UR4, c[0x0][0xbe0] ;  /* 0x0002f80000047ab9 */ /* 0x000fe20000000a00 */
[----:B------:R-:W-:-:S02]  /*1d4b0*/  LOP3.LUT R12, R43, 0x380, RZ, 0xc0, !PT ;  /* 0x000003802b0c7812 */ /* 0x000fc400078ec0ff */
[----:B------:R-:W-:Y:S01]  /*1d4c0*/  LOP3.LUT R4, R29, R4, RZ, 0x3c, !PT ;  /* 0x000000041d047212 */ /* 0x000fe200078e3cff */
[----:B------:R-:W-:Y:S01]  /*1d4d0*/  IMAD.X R29, RZ, RZ, R5, P5 ;  /* 0x000000ffff1d7224 */ /* 0x000fe200028e0605 */
[----:B------:R-:W-:Y:S02]  /*1d4e0*/  LOP3.LUT R14, R45, 0x380, RZ, 0xc0, !PT ;  /* 0x000003802d0e7812 */ /* 0x000fe400078ec0ff */
[----:B------:R-:W-:Y:S02]  /*1d4f0*/  SHF.R.U64 R8, R8, 0x3, RZ ;  /* 0x0000000308087819 */ /* 0x000fe400000012ff */
[----:B------:R-:W-:Y:S02]  /*1d500*/  SHF.R.U64 R10, R10, 0x3, RZ ;  /* 0x000000030a0a7819 */ /* 0x000fe400000012ff */
[----:B------:R-:W-:Y:S02]  /*1d510*/  LOP3.LUT R24, R47, 0x380, RZ, 0xc0, !PT ;  /* 0x000003802f187812 */ /* 0x000fe400078ec0ff */
[----:B------:R-:W-:-:S02]  /*1d520*/  LOP3.LUT R26, R49, 0x380, RZ, 0xc0, !PT ;  /* 0x00000380311a7812 */ /* 0x000fc400078ec0ff */
[----:B------:R-:W-:Y:S02]  /*1d530*/  LOP3.LUT R28, R51, 0x380, RZ, 0xc0, !PT ;  /* 0x00000380331c7812 */ /* 0x000fe400078ec0ff */
[----:B------:R-:W-:Y:S02]  /*1d540*/  ISETP.NE.U32.AND P0, PT, RZ, UR4, PT ;  /* 0x00000004ff007c0c */ /* 0x000fe4000bf05070 */
[----:B------:R-:W-:Y:S02]  /*1d550*/  SHF.R.U64 R12, R12, 0x3, RZ ;  /* 0x000000030c0c7819 */ /* 0x000fe400000012ff */
[----:B------:R-:W-:Y:S02]  /*1d560*/  SHF.R.U64 R14, R14, 0x3, RZ ;  /* 0x000000030e0e7819 */ /* 0x000fe400000012ff */
[----:B------:R-:W-:Y:S02]  /*1d570*/  MOV R36, R4 ;  /* 0x0000000400247202 */ /* 0x000fe40000000f00 */
[----:B------:R-:W-:-:S02]  /*1d580*/  LOP3.LUT R8, R8, R39, RZ, 0x3c, !PT ;  /* 0x0000002708087212 */ /* 0x000fc400078e3cff */
[----:B------:R-:W-:Y:S02]  /*1d590*/  LOP3.LUT R10, R10, R41, RZ, 0x3c, !PT ;  /* 0x000000290a0a7212 */ /* 0x000fe400078e3cff */
[----:B------:R-:W-:Y:S02]  /*1d5a0*/  SHF.R.U64 R24, R24, 0x3, RZ ;  /* 0x0000000318187819 */ /* 0x000fe400000012ff */
[----:B------:R-:W-:Y:S02]  /*1d5b0*/  SHF.R.U64 R26, R26, 0x3, RZ ;  /* 0x000000031a1a7819 */ /* 0x000fe400000012ff */
[----:B------:R-:W-:Y:S02]  /*1d5c0*/  SHF.R.U64 R28, R28, 0x3, RZ ;  /* 0x000000031c1c7819 */ /* 0x000fe400000012ff */
[----:B------:R-:W-:Y:S02]  /*1d5d0*/  F2FP.BF16.F32.PACK_AB R4, R89, R88 ;  /* 0x000000585904723e */ /* 0x000fe400000010ff */
[----:B------:R-:W-:-:S02]  /*1d5e0*/  F2FP.BF16.F32.PACK_AB R5, R91, R90 ;  /* 0x0000005a5b05723e */ /* 0x000fc400000010ff */
[----:B------:R-:W-:Y:S02]  /*1d5f0*/  ISETP.NE.AND.EX P0, PT, RZ, UR5, PT, P0 ;  /* 0x00000005ff007c0c */ /* 0x000fe4000bf05300 */
[----:B------:R-:W-:Y:S01]  /*1d600*/  LOP3.LUT R12, R12, R43, RZ, 0x3c, !PT ;  /* 0x0000002b0c0c7212 */ /* 0x000fe200078e3cff */
[----:B------:R2:W-:Y:S01]  /*1d610*/  STSM.16.M88.4 [R36], R4 ;  /* 0x0000000424007844 */ /* 0x0005e20000000200 */
[----:B------:R-:W-:Y:S02]  /*1d620*/  LOP3.LUT R14, R14, R45, RZ, 0x3c, !PT ;  /* 0x0000002d0e0e7212 */ /* 0x000fe400078e3cff */
[----:B------:R-:W-:Y:S02]  /*1d630*/  LOP3.LUT R24, R24, R47, RZ, 0x3c, !PT ;  /* 0x0000002f18187212 */ /* 0x000fe400078e3cff */
[----:B------:R-:W-:Y:S02]  /*1d640*/  LOP3.LUT R26, R26, R49, RZ, 0x3c, !PT ;  /* 0x000000311a1a7212 */ /* 0x000fe400078e3cff */
[----:B------:R-:W-:-:S02]  /*1d650*/  LOP3.LUT R28, R28, R51, RZ, 0x3c, !PT ;  /* 0x000000331c1c7212 */ /* 0x000fc400078e3cff */
[----:B------:R-:W-:Y:S02]  /*1d660*/  MOV R44, R8 ;  /* 0x00000008002c7202 */ /* 0x000fe40000000f00 */
[----:B------:R-:W-:Y:S02]  /*1d670*/  MOV R43, R10 ;  /* 0x0000000a002b7202 */ /* 0x000fe40000000f00 */
[----:B------:R-:W-:Y:S02]  /*1d680*/  F2FP.BF16.F32.PACK_AB R8, R97, R96 ;  /* 0x000000606108723e */ /* 0x000fe400000010ff */
[----:B------:R-:W-:Y:S01]  /*1d690*/  F2FP.BF16.F32.PACK_AB R9, R99, R98 ;  /* 0x000000626309723e */ /* 0x000fe200000010ff */
[----:B--2---:R-:W2:Y:S01]  /*1d6a0*/  LDC.64 R36, c[0x0][0xbd8] ;  /* 0x0002f600ff247b82 */ /* 0x004ea20000000a00 */
[----:B------:R-:W-:Y:S02]  /*1d6b0*/  F2FP.BF16.F32.PACK_AB R10, R101, R100 ;  /* 0x00000064650a723e */ /* 0x000fe400000010ff */
[----:B------:R-:W-:-:S02]  /*1d6c0*/  F2FP.BF16.F32.PACK_AB R11, R103, R102 ;  /* 0x00000066670b723e */ /* 0x000fc400000010ff */
[----:B------:R-:W-:Y:S02]  /*1d6d0*/  F2FP.BF16.F32.PACK_AB R4, R105, R104 ;  /* 0x000000686904723e */ /* 0x000fe400000010ff */
[----:B------:R-:W-:Y:S01]  /*1d6e0*/  F2FP.BF16.F32.PACK_AB R5, R107, R106 ;  /* 0x0000006a6b05723e */ /* 0x000fe200000010ff */
[----:B------:R3:W-:Y:S01]  /*1d6f0*/  STSM.16.M88.4 [R44], R8 ;  /* 0x000000082c007844 */ /* 0x0007e20000000200 */
[----:B------:R-:W-:Y:S02]  /*1d700*/  F2FP.BF16.F32.PACK_AB R6, R109, R108 ;  /* 0x0000006c6d06723e */ /* 0x000fe400000010ff */
[----:B------:R-:W-:Y:S02]  /*1d710*/  F2FP.BF16.F32.PACK_AB R7, R111, R110 ;  /* 0x0000006e6f07723e */ /* 0x000fe400000010ff */
[----:B------:R-:W-:Y:S02]  /*1d720*/  MOV R42, R12 ;  /* 0x0000000c002a7202 */ /* 0x000fe40000000f00 */
[----:B------:R-:W-:Y:S01]  /*1d730*/  MOV R41, R14 ;  /* 0x0000000e00297202 */ /* 0x000fe20000000f00 */
[----:B------:R4:W-:Y:S01]  /*1d740*/  STSM.16.M88.4 [R43], R4 ;  /* 0x000000042b007844 */ /* 0x0009e20000000200 */
[----:B------:R-:W-:-:S02]  /*1d750*/  MOV R40, R24 ;  /* 0x0000001800287202 */ /* 0x000fc40000000f00 */
[----:B------:R-:W-:Y:S02]  /*1d760*/  MOV R39, R26 ;  /* 0x0000001a00277202 */ /* 0x000fe40000000f00 */
[----:B------:R-:W-:Y:S02]  /*1d770*/  MOV R38, R28 ;  /* 0x0000001c00267202 */ /* 0x000fe40000000f00 */
[----:B------:R-:W-:Y:S01]  /*1d780*/  F2FP.BF16.F32.PACK_AB R12, R113, R112 ;  /* 0x00000070710c723e */ /* 0x000fe200000010ff */
[----:B---3--:R-:W3:Y:S01]  /*1d790*/  @P0 LDC.64 R8, c[0x0][0xbe0] ;  /* 0x0002f800ff080b82 */ /* 0x008ee20000000a00 */
[----:B------:R-:W-:Y:S01]  /*1d7a0*/  F2FP.BF16.F32.PACK_AB R13, R115, R114 ;  /* 0x00000072730d723e */ /* 0x000fe200000010ff */
[----:B------:R-:W-:Y:S01]  /*1d7b0*/  ULDC UR4, c[0x0][0xa88] ;  /* 0x0002a20000047ab9 */ /* 0x000fe20000000800 */
[----:B------:R-:W-:Y:S01]  /*1d7c0*/  F2FP.BF16.F32.PACK_AB R14, R33, R116 ;  /* 0x00000074210e723e */ /* 0x000fe200000010ff */
[----:B------:R-:W-:Y:S01]  /*1d7d0*/  IMAD.MOV.U32 R44, RZ, RZ, RZ ;  /* 0x000000ffff2c7224 */ /* 0x000fe200078e00ff */
[----:B------:R-:W-:Y:S01]  /*1d7e0*/  F2FP.BF16.F32.PACK_AB R15, R119, R118 ;  /* 0x00000076770f723e */ /* 0x000fe200000010ff */
[----:B--2---:R-:W-:Y:S01]  /*1d7f0*/  IMAD.WIDE R36, R220, 0x4, R36 ;  /* 0x00000004dc247825 */ /* 0x004fe200078e0224 */
[----:B------:R-:W-:-:S02]  /*1d800*/  F2FP.BF16.F32.PACK_AB R24, R121, R120 ;  /* 0x000000787918723e */ /* 0x000fc400000010ff */
[----:B------:R-:W-:Y:S01]  /*1d810*/  F2FP.BF16.F32.PACK_AB R25, R123, R122 ;  /* 0x0000007a7b19723e */ /* 0x000fe200000010ff */
[----:B------:R2:W-:Y:S01]  /*1d820*/  STSM.16.M88.4 [R42], R12 ;  /* 0x0000000c2a007844 */ /* 0x0005e20000000200 */
[----:B------:R-:W-:Y:S02]  /*1d830*/  F2FP.BF16.F32.PACK_AB R26, R125, R124 ;  /* 0x0000007c7d1a723e */ /* 0x000fe400000010ff */
[----:B------:R-:W-:Y:S02]  /*1d840*/  F2FP.BF16.F32.PACK_AB R27, R127, R126 ;  /* 0x0000007e7f1b723e */ /* 0x000fe400000010ff */
[----:B------:R-:W-:Y:S02]  /*1d850*/  F2FP.BF16.F32.PACK_AB R28, R31, R128 ;  /* 0x000000801f1c723e */ /* 0x000fe400000010ff */
[----:B------:R-:W-:Y:S01]  /*1d860*/  F2FP.BF16.F32.PACK_AB R29, R131, R130 ;  /* 0x00000082831d723e */ /* 0x000fe200000010ff */
[----:B------:R2:W-:Y:S01]  /*1d870*/  STSM.16.M88.4 [R41], R24 ;  /* 0x0000001829007844 */ /* 0x0005e20000000200 */
[----:B------:R-:W-:-:S02]  /*1d880*/  F2FP.BF16.F32.PACK_AB R31, R135, R134 ;  /* 0x00000086871f723e */ /* 0x000fc400000010ff */
[----:B------:R-:W-:Y:S02]  /*1d890*/  F2FP.BF16.F32.PACK_AB R33, R139, R138 ;  /* 0x0000008a8b21723e */ /* 0x000fe400000010ff */
[----:B----4-:R-:W-:Y:S01]  /*1d8a0*/  F2FP.BF16.F32.PACK_AB R4, R145, R144 ;  /* 0x000000909104723e */ /* 0x010fe200000010ff */
[----:B------:R2:W-:Y:S01]  /*1d8b0*/  STSM.16.M88.4 [R40], R28 ;  /* 0x0000001c28007844 */ /* 0x0005e20000000200 */
[----:B------:R-:W-:Y:S02]  /*1d8c0*/  F2FP.BF16.F32.PACK_AB R5, R147, R146 ;  /* 0x000000929305723e */ /* 0x000fe400000010ff */
[----:B------:R-:W-:Y:S01]  /*1d8d0*/  F2FP.BF16.F32.PACK_AB R6, R149, R148 ;  /* 0x000000949506723e */ /* 0x000fe200000010ff */
[----:B------:R2:W-:Y:S01]  /*1d8e0*/  STSM.16.M88.4 [R39], R32 ;  /* 0x0000002027007844 */ /* 0x0005e20000000200 */
[----:B------:R-:W-:-:S05]  /*1d8f0*/  F2FP.BF16.F32.PACK_AB R7, R151, R150 ;  /* 0x000000969707723e */ /* 0x000fca00000010ff */
[----:B------:R2:W-:Y:S01]  /*1d900*/  STSM.16.M88.4 [R38], R4 ;  /* 0x0000000426007844 */ /* 0x0005e20000000200 */
[----:B------:R-:W-:Y:S01]  /*1d910*/  BAR.SYNC.DEFER_BLOCKING 0x1, 0x100 ;  /* 0x0044000000007b1d */ /* 0x000fe20000010000 */
[----:B------:R-:W-:Y:S02]  /*1d920*/  IMAD.U32 R49, RZ, RZ, UR4 ;  /* 0x00000004ff317e24 */ /* 0x000fe4000f8e00ff */
[----:B---3--:R-:W-:-:S03]  /*1d930*/  @P0 IMAD.WIDE R8, R220, 0x4, R8 ;  /* 0x00000004dc080825 */ /* 0x008fc600078e0208 */
[----:B------:R2:W5:Y:S01]  /*1d940*/  @P2 LDG.E R44, desc[UR56][R36.64] ;  /* 0x00000038242c2981 */ /* 0x000562000c1e1900 */
[----:B------:R-:W-:-:S03]  /*1d950*/  IMAD.IADD R11, R16, 0x1, R203 ;  /* 0x00000001100b7824 */ /* 0x000fc600078e02cb */
[----:B------:R2:W5:Y:S01]  /*1d960*/  @P0 LDG.E R49, desc[UR56][R8.64] ;  /* 0x0000003808310981 */ /* 0x000562000c1e1900 */
[----:B------:R-:W-:Y:S01]  /*1d970*/  IMAD.WIDE R20, R11, 0x2, R20 ;  /* 0x000000020b147825 */ /* 0x000fe200078e0214 */
[----:B------:R-:W-:Y:S06]  /*1d980*/  @P0 BRA `(.L_x_1579) ;  /* 0x0000000000100947 */ /* 0x000fec0003800000 */
[----:B------:R-:W-:Y:S05]  /*1d990*/  @!P2 BRA `(.L_x_1579) ;  /* 0x00000000000ca947 */ /* 0x000fea0003800000 */
[----:B--2---:R-:W2:Y:S04]  /*1d9a0*/  LDG.E R4, desc[UR56][R36.64] ;  /* 0x0000003824047981 */ /* 0x004ea8000c1e1900 */
[----:B-----5:R-:W2:Y:S02]  /*1d9b0*/  LDG.E R49, desc[UR56][R36.64+0x4] ;  /* 0x0000043824317981 */ /* 0x020ea4000c1e1900 */
[----:B--2---:R-:W-:-:S07]  /*1d9c0*/  IMAD.IADD R49, R49, 0x1, -R4 ;  /* 0x0000000131317824 */ /* 0x004fce00078e0a04 */
.L_x_1579:
[----:B------:R-:W-:Y:S01]  /*1d9d0*/  SHF.R.S32.HI R48, RZ, 0x1f, R218 ;  /* 0x0000001fff307819 */ /* 0x000fe200000114da */
[----:B------:R-:W-:Y:S01]  /*1d9e0*/  ULDC.64 UR4, c[0x0][0xb70] ;  /* 0x0002dc0000047ab9 */ /* 0x000fe20000000a00 */
[----:B-----5:R-:W-:Y:S01]  /*1d9f0*/  SHF.R.S32.HI R45, RZ, 0x1f, R44 ;  /* 0x0000001fff2d7819 */ /* 0x020fe2000001142c */
[----:B------:R-:W-:Y:S01]  /*1da00*/  IMAD R10, R222, 0x80, R204 ;  /* 0x00000080de0a7824 */ /* 0x000fe200078e02cc */
[----:B--2---:R-:W-:Y:S01]  /*1da10*/  SHF.R.S32.HI R6, RZ, 0x1f, R220 ;  /* 0x0000001fff067819 */ /* 0x004fe200000114dc */
[----:B------:R-:W-:Y:S01]  /*1da20*/  IMAD R7, R48, UR4, RZ ;  /* 0x0000000430077c24 */ /* 0x000fe2000f8e02ff */
[----:B------:R-:W-:Y:S01]  /*1da30*/  SEL R51, R220, RZ, !P2 ;  /* 0x000000ffdc337207 */ /* 0x000fe20005000000 */
[----:B------:R-:W-:Y:S01]  /*1da40*/  IMAD.WIDE.U32 R4, R218, UR4, R44 ;  /* 0x00000004da047c25 */ /* 0x000fe2000f8e002c */
[----:B------:R-:W-:Y:S02]  /*1da50*/  SEL R50, R6, RZ, !P2 ;  /* 0x000000ff06327207 */ /* 0x000fe40005000000 */
[----:B------:R-:W-:Y:S01]  /*1da60*/  IADD3 R9, P0, R20, 0x1000, RZ ;  /* 0x0000100014097810 */ /* 0x000fe20007f1e0ff */
[----:B------:R-:W-:Y:S01]  /*1da70*/  IMAD R7, R218, UR5, R7 ;  /* 0x00000005da077c24 */ /* 0x000fe2000f8e0207 */
[----:B------:R-:W-:Y:S01]  /*1da80*/  ULDC.64 UR4, c[0x0][0xb78] ;  /* 0x0002de0000047ab9 */ /* 0x000fe20000000a00 */
[----:B------:R-:W-:Y:S01]  /*1da90*/  IADD3 R25, P2, R20, 0x3000, RZ ;  /* 0x0000300014197810 */ /* 0x000fe20007f5e0ff */
[----:B------:R-:W-:Y:S01]  /*1daa0*/  IMAD R6, R50, UR4, RZ ;  /* 0x0000000432067c24 */ /* 0x000fe2000f8e02ff */
[----:B------:R-:W-:Y:S01]  /*1dab0*/  LOP3.LUT R8, R9, 0x380, RZ, 0xc0, !PT ;  /* 0x0000038009087812 */ /* 0x000fe200078ec0ff */
[----:B------:R-:W-:Y:S01]  /*1dac0*/  IMAD.IADD R5, R5, 0x1, R7 ;  /* 0x0000000105057824 */ /* 0x000fe200078e0207 */
[----:B------:R-:W-:Y:S01]  /*1dad0*/  IADD3 R13, P1, R20, 0x2000, RZ ;  /* 0x00002000140d7810 */ /* 0x000fe20007f3e0ff */
[C---:B------:R-:W-:Y:S01]  /*1dae0*/  IMAD R6, R51.reuse, UR5, R6 ;  /* 0x0000000533067c24 */ /* 0x040fe2000f8e0206 */
[----:B------:R-:W-:Y:S01]  /*1daf0*/  SHF.R.S32.HI R7, RZ, 0x1f, R10 ;  /* 0x0000001fff077819 */ /* 0x000fe2000001140a */
[----:B------:R-:W-:Y:S01]  /*1db00*/  IMAD.WIDE.U32 R4, R51, UR4, R4 ;  /* 0x0000000433047c25 */ /* 0x000fe2000f8e0004 */
[----:B------:R-:W-:Y:S01]  /*1db10*/  LOP3.LUT R24, R25, 0x380, RZ, 0xc0, !PT ;  /* 0x0000038019187812 */ /* 0x000fe200078ec0ff */
[----:B------:R-:W-:Y:S01]  /*1db20*/  ULDC.64 UR4, c[0x0][0xb40] ;  /* 0x0002d00000047ab9 */ /* 0x000fe20000000a00 */
[----:B------:R-:W-:-:S02]  /*1db30*/  SHF.R.U64 R8, R8, 0x3, RZ ;  /* 0x0000000308087819 */ /* 0x000fc400000012ff */
[----:B------:R-:W-:Y:S02]  /*1db40*/  IADD3 R4, P3, R10, R4, RZ ;  /* 0x000000040a047210 */ /* 0x000fe40007f7e0ff */
[----:B------:R-:W-:Y:S02]  /*1db50*/  LOP3.LUT R12, R13, 0x380, RZ, 0xc0, !PT ;  /* 0x000003800d0c7812 */ /* 0x000fe400078ec0ff */
[----:B------:R-:W-:Y:S02]  /*1db60*/  IADD3.X R7, R7, R5, R6, P3, !PT ;  /* 0x0000000507077210 */ /* 0x000fe40001ffe406 */
[----:B------:R-:W-:Y:S02]  /*1db70*/  LEA R46, P3, R4, UR4, 0x2 ;  /* 0x00000004042e7c11 */ /* 0x000fe4000f8610ff */
[----:B------:R-:W-:Y:S02]  /*1db80*/  SHF.R.U64 R24, R24, 0x3, RZ ;  /* 0x0000000318187819 */ /* 0x000fe400000012ff */
[----:B------:R-:W-:Y:S01]  /*1db90*/  LOP3.LUT R8, R8, R9, RZ, 0x3c, !PT ;  /* 0x0000000908087212 */ /* 0x000fe200078e3cff */
[----:B------:R-:W-:Y:S01]  /*1dba0*/  IMAD.X R9, RZ, RZ, R21, P0 ;  /* 0x000000ffff097224 */ /* 0x000fe200000e0615 */
[----:B------:R-:W-:-:S02]  /*1dbb0*/  SHF.R.U64 R12, R12, 0x3, RZ ;  /* 0x000000030c0c7819 */ /* 0x000fc400000012ff */
[----:B------:R-:W-:Y:S01]  /*1dbc0*/  LEA.HI.X R47, R4, UR5, R7, 0x2, P3 ;  /* 0x00000005042f7c11 */ /* 0x000fe200098f1407 */
[----:B------:R-:W-:Y:S01]  /*1dbd0*/  VIADD R4, R10, 0x8 ;  /* 0x000000080a047836 */ /* 0x000fe20000000000 */
[----:B------:R-:W-:Y:S01]  /*1dbe0*/  LOP3.LUT R24, R24, R25, RZ, 0x3c, !PT ;  /* 0x0000001918187212 */ /* 0x000fe200078e3cff */
[----:B------:R-:W-:Y:S01]  /*1dbf0*/  IMAD.X R25, RZ, RZ, R21, P2 ;  /* 0x000000ffff197224 */ /* 0x000fe200010e0615 */
[----:B------:R-:W-:Y:S01]  /*1dc00*/  LOP3.LUT P0, RZ, R223, 0x3, RZ, 0xc0, !PT ;  /* 0x00000003dfff7812 */ /* 0x000fe2000780c0ff */
[----:B------:R-:W-:Y:S01]  /*1dc10*/  ULDC.64 UR4, c[0x0][0xaa0] ;  /* 0x0002a80000047ab9 */ /* 0x000fe20000000a00 */
[C---:B------:R-:W-:Y:S02]  /*1dc20*/  IADD3 R29, P5, R20.reuse, 0x4000, RZ ;  /* 0x00004000141d7810 */ /* 0x040fe40007fbe0ff */
[C---:B------:R-:W-:Y:S02]  /*1dc30*/  IADD3 R33, P4, R20.reuse, 0x5000, RZ ;  /* 0x0000500014217810 */ /* 0x040fe40007f9e0ff */
[----:B------:R-:W-:-:S02]  /*1dc40*/  IADD3 R37, P3, R20, 0x6000, RZ ;  /* 0x0000600014257810 */ /* 0x000fc40007f7e0ff */
[----:B------:R-:W-:Y:S01]  /*1dc50*/  LOP3.LUT R12, R12, R13, RZ, 0x3c, !PT ;  /* 0x0000000d0c0c7212 */ /* 0x000fe200078e3cff */
[--C-:B------:R-:W-:Y:S01]  /*1dc60*/  IMAD.X R13, RZ, RZ, R21.reuse, P1 ;  /* 0x000000ffff0d7224 */ /* 0x100fe200008e0615 */
[----:B------:R-:W-:Y:S02]  /*1dc70*/  IADD3 R5, P2, R20, 0x7000, RZ ;  /* 0x0000700014057810 */ /* 0x000fe40007f5e0ff */
[----:B------:R-:W-:Y:S02]  /*1dc80*/  ISETP.GE.OR P1, PT, R10, R49, P0 ;  /* 0x000000310a00720c */ /* 0x000fe40000726670 */
[----:B------:R-:W-:Y:S01]  /*1dc90*/  LOP3.LUT R28, R29, 0x380, RZ, 0xc0, !PT ;  /* 0x000003801d1c7812 */ /* 0x000fe200078ec0ff */
[----:B------:R-:W-:Y:S01]  /*1dca0*/  IMAD.X R41, RZ, RZ, R21, P2 ;  /* 0x000000ffff297224 */ /* 0x000fe200010e0615 */
[----:B------:R-:W-:Y:S02]  /*1dcb0*/  LOP3.LUT R32, R33, 0x380, RZ, 0xc0, !PT ;  /* 0x0000038021207812 */ /* 0x000fe400078ec0ff */
[----:B------:R-:W-:-:S02]  /*1dcc0*/  LOP3.LUT R36, R37, 0x380, RZ, 0xc0, !PT ;  /* 0x0000038025247812 */ /* 0x000fc400078ec0ff */
[----:B------:R-:W-:Y:S02]  /*1dcd0*/  ISETP.GE.OR P0, PT, R4, R49, P0 ;  /* 0x000000310400720c */ /* 0x000fe40000706670 */
[----:B------:R-:W-:Y:S02]  /*1dce0*/  LOP3.LUT R4, R5, 0x380, RZ, 0xc0, !PT ;  /* 0x0000038005047812 */ /* 0x000fe400078ec0ff */
[----:B------:R-:W-:Y:S01]  /*1dcf0*/  LOP3.LUT R7, R20, 0x380, RZ, 0xc0, !PT ;  /* 0x0000038014077812 */ /* 0x000fe200078ec0ff */
[----:B------:R2:W-:Y:S01]  /*1dd00*/  @!P1 STG.E desc[UR56][R46.64], R3 ;  /* 0x000000032e009986 */ /* 0x0005e2000c101938 */
[----:B------:R-:W-:Y:S02]  /*1dd10*/  SHF.R.U64 R28, R28, 0x3, RZ ;  /* 0x000000031c1c7819 */ /* 0x000fe400000012ff */
[----:B------:R-:W-:Y:S02]  /*1dd20*/  SHF.R.U64 R32, R32, 0x3, RZ ;  /* 0x0000000320207819 */ /* 0x000fe400000012ff */
        /* <DEDUP_REMOVED lines=13> */
[----:B------:R-:W5:Y:S01]  /*1de00*/  LD.E.128 R12, desc[UR56][R12.64] ;  /* 0x000000380c0c7980 */ /* 0x000f62000c101d00 */
[----:B--2---:R-:W-:-:S03]  /*1de10*/  IMAD R3, R45, UR4, RZ ;  /* 0x000000042d037c24 */ /* 0x004fc6000f8e02ff */
[----:B------:R2:W5:Y:S04]  /*1de20*/  LD.E.128 R4, desc[UR56][R20.64] ;  /* 0x0000003814047980 */ /* 0x000568000c101d00 */
[----:B------:R-:W5:Y:S04]  /*1de30*/  LD.E.128 R24, desc[UR56][R24.64] ;  /* 0x0000003818187980 */ /* 0x000f68000c101d00 */
[----:B------:R-:W5:Y:S04]  /*1de40*/  LD.E.128 R28, desc[UR56][R28.64] ;  /* 0x000000381c1c7980 */ /* 0x000f68000c101d00 */
[----:B------:R-:W5:Y:S01]  /*1de50*/  LD.E.128 R32, desc[UR56][R32.64] ;  /* 0x0000003820207980 */ /* 0x000f62000c101d00 */
[----:B--2---:R-:W-:-:S03]  /*1de60*/  IMAD.MOV.U32 R20, RZ, RZ, R16 ;  /* 0x000000ffff147224 */ /* 0x004fc600078e0010 */
[----:B------:R-:W5:Y:S01]  /*1de70*/  LD.E.128 R36, desc[UR56][R36.64] ;  /* 0x0000003824247980 */ /* 0x000f62000c101d00 */
[----:B------:R-:W-:-:S03]  /*1de80*/  IMAD.MOV.U32 R21, RZ, RZ, R17 ;  /* 0x000000ffff157224 */ /* 0x000fc600078e0011 */
[----:B------:R-:W5:Y:S01]  /*1de90*/  LD.E.128 R40, desc[UR56][R40.64] ;  /* 0x0000003828287980 */ /* 0x000f62000c101d00 */
[----:B------:R-:W-:Y:S01]  /*1dea0*/  @!PT LDS RZ, [RZ] ;  /* 0x00000000fffff984 */ /* 0x000fe20000000800 */
[----:B------:R-:W-:Y:S01]  /*1deb0*/  @!PT LDS RZ, [RZ] ;  /* 0x00000000fffff984 */ /* 0x000fe20000000800 */
[----:B------:R-:W-:Y:S01]  /*1dec0*/  @!PT LDS RZ, [RZ] ;  /* 0x00000000fffff984 */ /* 0x000fe20000000800 */
[----:B------:R-:W-:Y:S01]  /*1ded0*/  @!PT LDS RZ, [RZ] ;  /* 0x00000000fffff984 */ /* 0x000fe20000000800 */
[----:B------:R2:W-:Y:S06]  /*1dee0*/  MEMBAR.ALL.CTA ;  /* 0x0000000000007992 */ /* 0x0005ec0000008000 */
[----:B--2---:R-:W2:Y:S01]  /*1def0*/  FENCE.VIEW.ASYNC.S ;  /* 0x00000000000073c6 */ /* 0x004ea20000000000 */
[----:B------:R-:W-:-:S04]  /*1df00*/  IMAD.WIDE.U32 R20, R44, UR4, R20 ;  /* 0x000000042c147c25 */ /* 0x000fc8000f8e0014 */
[----:B------:R-:W-:Y:S01]  /*1df10*/  IMAD R3, R44, UR5, R3 ;  /* 0x000000052c037c24 */ /* 0x000fe2000f8e0203 */
[----:B------:R-:W-:Y:S01]  /*1df20*/  ULDC.64 UR4, c[0x0][0xae0] ;  /* 0x0002b80000047ab9 */ /* 0x000fe20000000a00 */
[----:B------:R-:W-:Y:S02]  /*1df30*/  IMAD R49, R222, -0x80, R49 ;  /* 0xffffff80de317824 */ /* 0x000fe400078e0231 */
[----:B------:R-:W-:Y:S02]  /*1df40*/  IMAD.IADD R21, R21, 0x1, R3 ;  /* 0x0000000115157824 */ /* 0x000fe400078e0203 */
[----:B------:R-:W-:Y:S01]  /*1df50*/  IMAD R3, R48, UR4, RZ ;  /* 0x0000000430037c24 */ /* 0x000fe2000f8e02ff */
[----:B------:R-:W-:Y:S01]  /*1df60*/  ISETP.GE.AND P3, PT, R18, R49, PT ;  /* 0x000000311200720c */ /* 0x000fe20003f66270 */
[----:B------:R-:W-:-:S04]  /*1df70*/  IMAD.WIDE.U32 R20, R218, UR4, R20 ;  /* 0x00000004da147c25 */ /* 0x000fc8000f8e0014 */
[----:B------:R-:W-:Y:S01]  /*1df80*/  IMAD R3, R218, UR5, R3 ;  /* 0x00000005da037c24 */ /* 0x000fe2000f8e0203 */
[----:B------:R-:W-:Y:S01]  /*1df90*/  ULDC.64 UR4, c[0x0][0xae8] ;  /* 0x0002ba0000047ab9 */ /* 0x000fe20000000a00 */
[----:B---3--:R-:W-:Y:S02]  /*1dfa0*/  VIADD R0, R2, 0x28820 ;  /* 0x0002882002007836 */ /* 0x008fe40000000000 */
[----:B------:R-:W-:Y:S02]  /*1dfb0*/  IMAD R44, R50, UR4, RZ ;  /* 0x00000004322c7c24 */ /* 0x000fe4000f8e02ff */
[----:B------:R-:W-:Y:S01]  /*1dfc0*/  IMAD.IADD R21, R21, 0x1, R3 ;  /* 0x0000000115157824 */ /* 0x000fe200078e0203 */
[----:B------:R-:W-:Y:S01]  /*1dfd0*/  PRMT R0, RZ, 0x654, R0 ;  /* 0x00000654ff007816 */ /* 0x000fe20000000000 */
[C---:B------:R-:W-:Y:S01]  /*1dfe0*/  IMAD R3, R51.reuse, UR5, R44 ;  /* 0x0000000533037c24 */ /* 0x040fe2000f8e022c */
[----:B------:R-:W-:Y:S01]  /*1dff0*/  BSSY B1, `(.L_x_1580) ;  /* 0x0000018000017945 */ /* 0x000fe20003800000 */
[----:B------:R-:W-:Y:S01]  /*1e000*/  IMAD.WIDE.U32 R46, R51, UR4, R20 ;  /* 0x00000004332e7c25 */ /* 0x000fe2000f8e0014 */
[----:B--2---:R2:W-:Y:S01]  /*1e010*/  SYNCS.ARRIVE.TRANS64.RED.A1T0 RZ, [R0+URZ], RZ ;  /* 0x000000ff00ff79a7 */ /* 0x0045e2000810043f */
[----:B------:R-:W-:-:S02]  /*1e020*/  ISETP.GE.AND P0, PT, R189, R49, PT ;  /* 0x00000031bd00720c */ /* 0x000fc40003f06270 */
[-C--:B------:R-:W-:Y:S01]  /*1e030*/  ISETP.GE.AND P1, PT, R188, R49.reuse, PT ;  /* 0x00000031bc00720c */ /* 0x080fe20003f26270 */
[----:B------:R-:W-:Y:S01]  /*1e040*/  IMAD.WIDE R44, R222, 0x80, R18 ;  /* 0x00000080de2c7825 */ /* 0x000fe200078e0212 */
[----:B------:R-:W-:-:S03]  /*1e050*/  ISETP.GE.AND P2, PT, R190, R49, PT ;  /* 0x00000031be00720c */ /* 0x000fc60003f46270 */
[----:B------:R-:W-:Y:S01]  /*1e060*/  IMAD.IADD R51, R47, 0x1, R3 ;  /* 0x000000012f337824 */ /* 0x000fe200078e0203 */
[----:B--2---:R-:W-:Y:S09]  /*1e070*/  @P3 BRA `(.L_x_1581) ;  /* 0x00000000003c3947 */ /* 0x004ff20003800000 */
[----:B------:R-:W-:Y:S01]  /*1e080*/  ULDC.64 UR6, c[0x0][0xad8] ;  /* 0x0002b60000067ab9 */ /* 0x000fe20000000a00 */
[----:B------:R-:W-:Y:S01]  /*1e090*/  IMAD.MOV.U32 R20, RZ, RZ, R46 ;  /* 0x000000ffff147224 */ /* 0x000fe200078e002e */
[----:B------:R-:W-:Y:S01]  /*1e0a0*/  ULDC UR4, c[0x0][0xa8c] ;  /* 0x0002a30000047ab9 */ /* 0x000fe20000000800 */
[----:B------:R-:W-:Y:S01]  /*1e0b0*/  IMAD R3, R45, UR6, RZ ;  /* 0x000000062d037c24 */ /* 0x000fe2000f8e02ff */
[----:B------:R-:W-:Y:S01]  /*1e0c0*/  ISETP.GE.AND P3, PT, R16, UR4, PT ;  /* 0x0000000410007c0c */ /* 0x000fe2000bf66270 */
[----:B------:R-:W-:Y:S01]  /*1e0d0*/  IMAD.MOV.U32 R21, RZ, RZ, R51 ;  /* 0x000000ffff157224 */ /* 0x000fe200078e0033 */
[----:B------:R-:W-:Y:S01]  /*1e0e0*/  ISETP.GE.AND P4, PT, R195, UR4, PT ;  /* 0x00000004c3007c0c */ /* 0x000fe2000bf86270 */
        /* <DEDUP_REMOVED lines=8> */
.L_x_1581:
[----:B------:R-:W-:Y:S05]  /*1e170*/  BSYNC B1 ;  /* 0x0000000000017941 */ /* 0x000fea0003800000 */
.L_x_1580:
[----:B------:R-:W-:Y:S04]  /*1e180*/  BSSY B1, `(.L_x_1582) ;  /* 0x0000013000017945 */ /* 0x000fe80003800000 */
[----:B------:R-:W-:Y:S05]  /*1e190*/  @P0 BRA `(.L_x_1583) ;  /* 0x0000000000440947 */ /* 0x000fea0003800000 */
[----:B------:R-:W-:Y:S01]  /*1e1a0*/  IADD3 R3, P0, R44, 0x20, RZ ;  /* 0x000000202c037810 */ /* 0x000fe20007f1e0ff */
[----:B------:R-:W-:Y:S01]  /*1e1b0*/  ULDC.64 UR6, c[0x0][0xad8] ;  /* 0x0002b60000067ab9 */ /* 0x000fe20000000a00 */
[----:B--2--5:R-:W-:Y:S01]  /*1e1c0*/  IMAD.MOV.U32 R4, RZ, RZ, R46 ;  /* 0x000000ffff047224 */ /* 0x024fe200078e002e */
[----:B------:R-:W-:Y:S01]  /*1e1d0*/  ULDC UR4, c[0x0][0xa8c] ;  /* 0x0002a30000047ab9 */ /* 0x000fe20000000800 */
[----:B------:R-:W-:Y:S01]  /*1e1e0*/  IMAD.MOV.U32 R5, RZ, RZ, R51 ;  /* 0x000000ffff057224 */ /* 0x000fe200078e0033 */
[----:B------:R-:W-:Y:S01]  /*1e1f0*/  ISETP.GE.AND P3, PT, R16, UR4, PT ;  /* 0x0000000410007c0c */ /* 0x000fe2000bf66270 */
[----:B------:R-:W-:Y:S01]  /*1e200*/  IMAD.X R0, RZ, RZ, R45, P0 ;  /* 0x000000ffff007224 */ /* 0x000fe200000e062d */
[----:B------:R-:W-:Y:S01]  /*1e210*/  ISETP.GE.AND P4, PT, R195, UR4, PT ;  /* 0x00000004c3007c0c */ /* 0x000fe2000bf86270 */
[----:B------:R-:W-:-:S04]  /*1e220*/  IMAD.WIDE.U32 R4, R3, UR6, R4 ;  /* 0x0000000603047c25 */ /* 0x000fc8000f8e0004 */
        /* <DEDUP_REMOVED lines=8> */
.L_x_1583:
[----:B------:R-:W-:Y:S05]  /*1e2b0*/  BSYNC B1 ;  /* 0x0000000000017941 */ /* 0x000fea0003800000 */
.L_x_1582:
        /* <DEDUP_REMOVED lines=14> */
[----:B---3--:R-:W-:Y:S01]  /*1e3a0*/  LEA R6, P0, R4, UR6, 0x1 ;  /* 0x0000000604067c11 */ /* 0x008fe2000f8008ff */
[----:B------:R-:W-:-:S05]  /*1e3b0*/  IMAD.IADD R3, R5, 0x1, R3 ;  /* 0x0000000105037824 */ /* 0x000fca00078e0203 */
[----:B------:R-:W-:-:S05]  /*1e3c0*/  LEA.HI.X R7, R4, UR7, R3, 0x1, P0 ;  /* 0x0000000704077c11 */ /* 0x000fca00080f0c03 */
[----:B------:R4:W-:Y:S04]  /*1e3d0*/  @!P1 STG.E.128 desc[UR56][R6.64], R12 ;  /* 0x0000000c06009986 */ /* 0x0009e8000c101d38 */
[----:B------:R4:W-:Y:S02]  /*1e3e0*/  @!P3 STG.E.128 desc[UR56][R6.64+0x80], R36 ;  /* 0x000080240600b986 */ /* 0x0009e4000c101d38 */
.L_x_1585:
[----:B------:R-:W-:Y:S05]  /*1e3f0*/  BSYNC B1 ;  /* 0x0000000000017941 */ /* 0x000fea0003800000 */
.L_x_1584:
[----:B------:R-:W-:Y:S05]  /*1e400*/  @P2 BRA `(.L_x_1586) ;  /* 0x0000000800ac2947 */ /* 0x000fea0003800000 */
[----:B------:R-:W-:Y:S01]  /*1e410*/  IADD3 R3, P0, R44, 0x60, RZ ;  /* 0x000000602c037810 */ /* 0x000fe20007f1e0ff */
[----:B------:R-:W-:Y:S01]  /*1e420*/  ULDC.64 UR6, c[0x0][0xad8] ;  /* 0x0002b60000067ab9 */ /* 0x000fe20000000a00 */
[----:B--2--5:R-:W-:Y:S01]  /*1e430*/  IMAD.MOV.U32 R4, RZ, RZ, R46 ;  /* 0x000000ffff047224 */ /* 0x024fe200078e002e */
[----:B------:R-:W-:Y:S01]  /*1e440*/  ULDC UR4, c[0x0][0xa8c] ;  /* 0x0002a30000047ab9 */ /* 0x000fe20000000800 */
[----:B------:R-:W-:Y:S01]  /*1e450*/  IMAD.MOV.U32 R5, RZ, RZ, R51 ;  /* 0x000000ffff057224 */ /* 0x000fe200078e0033 */
[----:B------:R-:W-:Y:S01]  /*1e460*/  ISETP.GE.AND P1, PT, R16, UR4, PT ;  /* 0x0000000410007c0c */ /* 0x000fe2000bf26270 */
[----:B------:R-:W-:Y:S02]  /*1e470*/  IMAD.X R44, RZ, RZ, R45, P0 ;  /* 0x000000ffff2c7224 */ /* 0x000fe400000e062d */
[----:B------:R-:W-:-:S04]  /*1e480*/  IMAD.WIDE.U32 R4, R3, UR6, R4 ;  /* 0x0000000603047c25 */ /* 0x000fc8000f8e0004 */
[----:B------:R-:W-:-:S04]  /*1e490*/  IMAD R44, R44, UR6, RZ ;  /* 0x000000062c2c7c24 */ /* 0x000fc8000f8e02ff */
[----:B------:R-:W-:Y:S01]  /*1e4a0*/  IMAD R3, R3, UR7, R44 ;  /* 0x0000000703037c24 */ /* 0x000fe2000f8e022c */
[----:B------:R-:W-:Y:S02]  /*1e4b0*/  ULDC.64 UR6, c[0x0][0xa80] ;  /* 0x0002a00000067ab9 */ /* 0x000fe40000000a00 */
[----:B---34-:R-:W-:Y:S01]  /*1e4c0*/  LEA R6, P0, R4, UR6, 0x1 ;  /* 0x0000000604067c11 */ /* 0x018fe2000f8008ff */
[----:B------:R-:W-:-:S05]  /*1e4d0*/  IMAD.IADD R3, R5, 0x1, R3 ;  /* 0x0000000105037824 */ /* 0x000fca00078e0203 */
[----:B------:R-:W-:Y:S02]  /*1e4e0*/  LEA.HI.X R7, R4, UR7, R3, 0x1, P0 ;  /* 0x0000000704077c11 */ /* 0x000fe400080f0c03 */
[----:B------:R-:W-:-:S03]  /*1e4f0*/  ISETP.GE.AND P0, PT, R195, UR4, PT ;  /* 0x00000004c3007c0c */ /* 0x000fc6000bf06270 */
[----:B------:R2:W-:Y:S10]  /*1e500*/  @!P1 STG.E.128 desc[UR56][R6.64], R24 ;  /* 0x0000001806009986 */ /* 0x0005f4000c101d38 */
[----:B------:R-:W-:Y:S05]  /*1e510*/  @P0 BRA `(.L_x_1586) ;  /* 0x0000000800680947 */ /* 0x000fea0003800000 */
[----:B------:R3:W-:Y:S01]  /*1e520*/  STG.E.128 desc[UR56][R6.64+0x80], R40 ;  /* 0x0000802806007986 */ /* 0x0007e2000c101d38 */
[----:B------:R-:W-:Y:S05]  /*1e530*/  BRA `(.L_x_1586) ;  /* 0x0000000800607947 */ /* 0x000fea0003800000 */
.L_x_1578:
[----:B------:R-:W-:Y:S01]  /*1e540*/  ULDC.64 UR4, c[0x0][0xbd8] ;  /* 0x0002f60000047ab9 */ /* 0x000fe20000000a00 */
[----:B------:R-:W2:Y:S01]  /*1e550*/  LDC.64 R4, c[0x0][0xbd8] ;  /* 0x0002f600ff047b82 */ /* 0x000ea20000000a00 */
[----:B------:R-:W-:Y:S01]  /*1e560*/  ISETP.NE.U32.AND P0, PT, RZ, UR4, PT ;  /* 0x00000004ff007c0c */ /* 0x000fe2000bf05070 */
[----:B------:R-:W-:-:S03]  /*1e570*/  IMAD.MOV.U32 R9, RZ, RZ, RZ ;  /* 0x000000ffff097224 */ /* 0x000fc600078e00ff */
[----:B------:R-:W-:Y:S01]  /*1e580*/  ISETP.NE.AND.EX P0, PT, RZ, UR5, PT, P0 ;  /* 0x00000005ff007c0c */ /* 0x000fe2000bf05300 */
[----:B------:R-:W-:Y:S02]  /*1e590*/  ULDC.64 UR4, c[0x0][0xbe0] ;  /* 0x0002f80000047ab9 */ /* 0x000fe40000000a00 */
[----:B------:R-:W-:-:S04]  /*1e5a0*/  ISETP.NE.U32.AND P1, PT, RZ, UR4, PT ;  /* 0x00000004ff007c0c */ /* 0x000fc8000bf25070 */
[----:B------:R-:W-:Y:S01]  /*1e5b0*/  ISETP.NE.AND.EX P1, PT, RZ, UR5, PT, P1 ;  /* 0x00000005ff007c0c */ /* 0x000fe2000bf25310 */
[----:B--2---:R-:W-:-:S12]  /*1e5c0*/  IMAD.WIDE R4, R220, 0x4, R4 ;  /* 0x00000004dc047825 */ /* 0x004fd800078e0204 */
[----:B------:R-:W2:Y:S01]  /*1e5d0*/  @P1 LDC.64 R6, c[0x0][0xbe0] ;  /* 0x0002f800ff061b82 */ /* 0x000ea20000000a00 */
[----:B------:R-:W-:Y:S02]  /*1e5e0*/  ULDC UR4, c[0x0][0xa88] ;  /* 0x0002a20000047ab9 */ /* 0x000fe40000000800 */
[----:B------:R-:W-:Y:S01]  /*1e5f0*/  IMAD.U32 R3, RZ, RZ, UR4 ;  /* 0x00000004ff037e24 */ /* 0x000fe2000f8e00ff */
[----:B------:R3:W5:Y:S01]  /*1e600*/  @P0 LDG.E R9, desc[UR56][R4.64] ;  /* 0x0000003804090981 */ /* 0x000762000c1e1900 */
[----:B--2---:R-:W-:-:S05]  /*1e610*/  @P1 IMAD.WIDE R6, R220, 0x4, R6 ;  /* 0x00000004dc061825 */ /* 0x004fca00078e0206 */
[----:B------:R3:W5:Y:S01]  /*1e620*/  @P1 LDG.E R3, desc[UR56][R6.64] ;  /* 0x0000003806031981 */ /* 0x000762000c1e1900 */
[----:B------:R-:W-:Y:S02]  /*1e630*/  ISETP.GT.AND P2, PT, R229, 0x7f, PT ;  /* 0x0000007fe500780c */ /* 0x000fe40003f44270 */
[----:B------:R-:W-:Y:S01]  /*1e640*/  SHF.R.S32.HI R8, RZ, 0x1f, R220 ;  /* 0x0000001fff087819 */ /* 0x000fe200000114dc */
[----:B------:R-:W-:Y:S10]  /*1e650*/  @P1 BRA `(.L_x_1587) ;  /* 0x0000000000101947 */ /* 0x000ff40003800000 */
[----:B------:R-:W-:Y:S05]  /*1e660*/  @!P0 BRA `(.L_x_1587) ;  /* 0x00000000000c8947 */ /* 0x000fea0003800000 */
[----:B------:R-:W2:Y:S04]  /*1e670*/  LDG.E R0, desc[UR56][R4.64] ;  /* 0x0000003804007981 */ /* 0x000ea8000c1e1900 */
[----:B-----5:R-:W2:Y:S02]  /*1e680*/  LDG.E R3, desc[UR56][R4.64+0x4] ;  /* 0x0000043804037981 */ /* 0x020ea4000c1e1900 */
[----:B--2---:R-:W-:-:S07]  /*1e690*/  IMAD.IADD R3, R3, 0x1, -R0 ;  /* 0x0000000103037824 */ /* 0x004fce00078e0a00 */
.L_x_1587:
[----:B------:R-:W-:Y:S01]  /*1e6a0*/  BSSY B1, `(.L_x_1588) ;  /* 0x000001c000017945 */ /* 0x000fe20003800000 */
[----:B------:R-:W-:Y:S02]  /*1e6b0*/  SEL R12, R8, RZ, !P0 ;  /* 0x000000ff080c7207 */ /* 0x000fe40004000000 */
[----:B------:R-:W-:Y:S02]  /*1e6c0*/  SHF.R.S32.HI R10, RZ, 0x1f, R218 ;  /* 0x0000001fff0a7819 */ /* 0x000fe400000114da */
[----:B------:R-:W-:Y:S02]  /*1e6d0*/  SEL R11, R220, RZ, !P0 ;  /* 0x000000ffdc0b7207 */ /* 0x000fe40004000000 */
[----:B-----5:R-:W-:Y:S01]  /*1e6e0*/  SHF.R.S32.HI R8, RZ, 0x1f, R9 ;  /* 0x0000001fff087819 */ /* 0x020fe20000011409 */
[----:B------:R-:W-:Y:S06]  /*1e6f0*/  @P2 BRA `(.L_x_1589) ;  /* 0x0000000000582947 */ /* 0x000fec0003800000 */
[----:B---3--:R-:W2:Y:S02]  /*1e700*/  S2R R5, SR_TID.X ;  /* 0x0000000000057919 */ /* 0x008ea40000002100 */
[----:B--2---:R-:W-:-:S04]  /*1e710*/  IMAD R0, R222, 0x80, R5 ;  /* 0x00000080de007824 */ /* 0x004fc800078e0205 */
[----:B------:R-:W-:-:S05]  /*1e720*/  VIADD R0, R0, 0xffffff80 ;  /* 0xffffff8000007836 */ /* 0x000fca0000000000 */
[----:B------:R-:W-:-:S13]  /*1e730*/  ISETP.GE.AND P0, PT, R0, R3, PT ;  /* 0x000000030000720c */ /* 0x000fda0003f06270 */
[----:B------:R-:W-:Y:S05]  /*1e740*/  @P0 BRA `(.L_x_1589) ;  /* 0x0000000000440947 */ /* 0x000fea0003800000 */
[----:B------:R-:W-:Y:S01]  /*1e750*/  IADD3 R4, P0, R0, R9, RZ ;  /* 0x0000000900047210 */ /* 0x000fe20007f1e0ff */
[----:B------:R-:W-:Y:S02]  /*1e760*/  ULDC.64 UR4, c[0x0][0xb70] ;  /* 0x0002dc0000047ab9 */ /* 0x000fe40000000a00 */
        /* <DEDUP_REMOVED lines=15> */
.L_x_1589:
[----:B------:R-:W-:Y:S05]  /*1e860*/  BSYNC B1 ;  /* 0x0000000000017941 */ /* 0x000fea0003800000 */
.L_x_1588:
[----:B------:R-:W-:Y:S01]  /*1e870*/  ULDC.64 UR4, c[0x0][0xaa0] ;  /* 0x0002a80000047ab9 */ /* 0x000fe20000000a00 */
[----:B---3--:R-:W-:Y:S01]  /*1e880*/  IMAD.MOV.U32 R4, RZ, RZ, R16 ;  /* 0x000000ffff047224 */ /* 0x008fe200078e0010 */
[----:B------:R-:W-:Y:S01]  /*1e890*/  BSSY B1, `(.L_x_1590) ;  /* 0x0000028000017945 */ /* 0x000fe20003800000 */
[----:B--2---:R-:W-:Y:S02]  /*1e8a0*/  IMAD.MOV.U32 R5, RZ, RZ, R17 ;  /* 0x000000ffff057224 */ /* 0x004fe400078e0011 */
        /* <DEDUP_REMOVED lines=38> */
.L_x_1591:
[----:B------:R-:W-:Y:S05]  /*1eb10*/  BSYNC B1 ;  /* 0x0000000000017941 */ /* 0x000fea0003800000 */
.L_x_1590:
        /* <DEDUP_REMOVED lines=14> */
[----:B--2---:R-:W-:Y:S01]  /*1ec00*/  LEA R12, P2, R4, UR6, 0x1 ;  /* 0x00000006040c7c11 */ /* 0x004fe2000f8408ff */
[----:B------:R-:W-:-:S05]  /*1ec10*/  IMAD.IADD R3, R5, 0x1, R3 ;  /* 0x0000000105037824 */ /* 0x000fca00078e0203 */
[----:B------:R-:W-:-:S05]  /*1ec20*/  LEA.HI.X R13, R4, UR7, R3, 0x1, P2 ;  /* 0x00000007040d7c11 */ /* 0x000fca00090f0c03 */
[----:B------:R3:W-:Y:S04]  /*1ec30*/  @!P3 STG.E.128 desc[UR56][R12.64], RZ ;  /* 0x000000ff0c00b986 */ /* 0x0007e8000c101d38 */
[----:B------:R3:W-:Y:S02]  /*1ec40*/  @!P4 STG.E.128 desc[UR56][R12.64+0x80], RZ ;  /* 0x000080ff0c00c986 */ /* 0x0007e4000c101d38 */
.L_x_1593:
[----:B------:R-:W-:Y:S05]  /*1ec50*/  BSYNC B1 ;  /* 0x0000000000017941 */ /* 0x000fea0003800000 */
.L_x_1592:
        /* <DEDUP_REMOVED lines=14> */
[----:B--23--:R-:W-:Y:S01]  /*1ed40*/  LEA R12, P0, R4, UR6, 0x1 ;  /* 0x00000006040c7c11 */ /* 0x00cfe2000f8008ff */
[----:B------:R-:W-:-:S05]  /*1ed50*/  IMAD.IADD R3, R5, 0x1, R3 ;  /* 0x0000000105037824 */ /* 0x000fca00078e0203 */
[----:B------:R-:W-:-:S05]  /*1ed60*/  LEA.HI.X R13, R4, UR7, R3, 0x1, P0 ;  /* 0x00000007040d7c11 */ /* 0x000fca00080f0c03 */
[----:B------:R4:W-:Y:S04]  /*1ed70*/  @!P2 STG.E.128 desc[UR56][R12.64], RZ ;  /* 0x000000ff0c00a986 */ /* 0x0009e8000c101d38 */
[----:B------:R4:W-:Y:S02]  /*1ed80*/  @!P3 STG.E.128 desc[UR56][R12.64+0x80], RZ ;  /* 0x000080ff0c00b986 */ /* 0x0009e4000c101d38 */
.L_x_1595:
[----:B------:R-:W-:Y:S05]  /*1ed90*/  BSYNC B1 ;  /* 0x0000000000017941 */ /* 0x000fea0003800000 */
.L_x_1594:
        /* <DEDUP_REMOVED lines=18> */
.L_x_1586:
[----:B------:R-:W-:Y:S05]  /*1eec0*/  BSYNC B0 ;  /* 0x0000000000007941 */ /* 0x000fea0003800000 */
.L_x_1577:
[----:B------:R-:W-:Y:S02]  /*1eed0*/  ULDC UR4, c[0x0][0xc14] ;  /* 0x0003050000047ab9 */ /* 0x000fe40000000800 */
[----:B-1----:R-:W-:-:S13]  /*1eee0*/  ISETP.GE.AND P0, PT, R199, UR4, PT ;  /* 0x00000004c7007c0c */ /* 0x002fda000bf06270 */
[----:B------:R-:W-:Y:S05]  /*1eef0*/  @!P0 BRA `(.L_x_1596) ;  /* 0xfffffe20008c8947 */ /* 0x000fea000383ffff */
[----:B------:R-:W-:Y:S05]  /*1ef00*/  BRA `(.L_x_1316) ;  /* 0x0000006000b07947 */ /* 0x000fea0003800000 */
.L_x_1314:
[----:B------:R-:W-:-:S08]  /*1ef10*/  NOP ;  /* 0x0000000000007918 */ /* 0x000fd00000000000 */
[----:B------:R-:W0:-:S00]  /*1ef20*/  USETMAXREG.DEALLOC.CTAPOOL 0x18 ;  /* 0x00000018000079c8 */ /* 0x000e0000080e0500 */
[----:B0-----:R-:W-:-:S06]  /*1ef30*/  LOP3.LUT R0, R0, 0x3, RZ, 0xc0, !PT ;  /* 0x0000000300007812 */ /* 0x001fcc00078ec0ff */
[----:B------:R-:W0:Y:S02]  /*1ef40*/  SHFL.IDX PT, R0, R0, RZ, 0x1f ;  /* 0x00001fff00007589 */ /* 0x000e2400000e0000 */
[----:B0-----:R-:W-:-:S13]  /*1ef50*/  ISETP.NE.AND P0, PT, R0, RZ, PT ;  /* 0x000000ff0000720c */ /* 0x001fda0003f05270 */
[----:B------:R-:W-:Y:S05]  /*1ef60*/  @P0 BRA `(.L_x_1316) ;  /* 0x0000006000980947 */ /* 0x000fea0003800000 */
[----:B------:R-:W-:Y:S01]  /*1ef70*/  LOP3.LUT R7, R3, 0x1f, RZ, 0xc0, !PT ;  /* 0x0000001f03077812 */ /* 0x000fe200078ec0ff */
[----:B------:R-:W-:Y:S01]  /*1ef80*/  ULDC UR5, c[0x0][0xc14] ;  /* 0x0003050000057ab9 */ /* 0x000fe20000000800 */
[----:B------:R-:W-:Y:S01]  /*1ef90*/  LOP3.LUT R0, R0, 0xffffffdf, RZ, 0xc0, !PT ;  /* 0xffffffdf00007812 */ /* 0x000fe200078ec0ff */
[----:B------:R-:W-:Y:S01]  /*1efa0*/  IMAD.MOV.U32 R8, RZ, RZ, RZ ;  /* 0x000000ffff087224 */ /* 0x000fe200078e00ff */
[----:B------:R-:W-:Y:S01]  /*1efb0*/  ISETP.NE.AND P0, PT, R7, 0x1f, PT ;  /* 0x0000001f0700780c */ /* 0x000fe20003f05270 */
[----:B------:R-:W0:Y:S01]  /*1efc0*/  S2UR UR6, SR_CTAID.X ;  /* 0x00000000000679c3 */ /* 0x000e220000002500 */
[----:B------:R-:W-:-:S11]  /*1efd0*/  ULDC UR4, c[0x0][0xc10] ;  /* 0x0003040000047ab9 */ /* 0x000fd60000000800 */
[----:B------:R-:W-:Y:S02]  /*1efe0*/  @P0 LOP3.LUT R0, R0, 0x20, RZ, 0xfc, !PT ;  /* 0x0000002000000812 */ /* 0x000fe400078efcff */
[----:B------:R-:W-:-:S13]  /*1eff0*/  ISETP.GE.OR P0, PT, R7, UR5, !P0 ;  /* 0x0000000507007c0c */ /* 0x000fda000c706670 */
[----:B------:R-:W1:Y:S02]  /*1f000*/  @!P0 LDC.64 R2, c[0x0][0xc58] ;  /* 0x00031600ff028b82 */ /* 0x000e640000000a00 */
[----:B-1----:R-:W-:-:S05]  /*1f010*/  @!P0 IMAD.WIDE.U32 R2, R7, 0x4, R2 ;  /* 0x0000000407028825 */ /* 0x002fca00078e0002 */
        /* <DEDUP_REMOVED lines=19> */
[----:B-1----:R-:W-:Y:S01]  /*1f150*/  SEL R3, R6, RZ, P0 ;  /* 0x000000ff06037207 */ /* 0x002fe20000000000 */
[----:B------:R-:W-:Y:S01]  /*1f160*/  IMAD.MOV.U32 R6, RZ, RZ, RZ ;  /* 0x000000ffff067224 */ /* 0x000fe200078e00ff */
        /* <DEDUP_REMOVED lines=22> */
.L_x_1601:
        /* <DEDUP_REMOVED lines=15> */
.L_x_1600:
[----:B------:R-:W-:Y:S05]  /*1f3c0*/  BSYNC B0 ;  /* 0x0000000000007941 */ /* 0x000fea0003800000 */
.L_x_1599:
        /* <DEDUP_REMOVED lines=25> */
.L_x_1597:
        /* <DEDUP_REMOVED lines=20> */
.L_x_1602:
        /* <DEDUP_REMOVED lines=56> */
.L_x_1598:
[----:B------:R-:W-:Y:S02]  /*1fa20*/  IMAD.MOV.U32 R17, RZ, RZ, RZ ;  /* 0x000000ffff117224 */ /* 0x000fe400078e00ff */
[----:B------:R-:W-:Y:S02]  /*1fa30*/  IMAD.U32 R16, RZ, RZ, UR6 ;  /* 0x00000006ff107e24 */ /* 0x000fe4000f8e00ff */
[----:B------:R-:W-:-:S07]  /*1fa40*/  IMAD.MOV.U32 R18, RZ, RZ, RZ ;  /* 0x000000ffff127224 */ /* 0x000fce00078e00ff */
.L_x_1603:
        /* <DEDUP_REMOVED lines=16> */
[----:B------:R-:W-:Y:S01]  /*1fb50*/  ULDC.64 UR38, c[0x0][0x198] ;  /* 0x0000660000267ab9 */ /* 0x000fe20000000a00 */
[----:B------:R-:W-:Y:S02]  /*1fb60*/  ULDC UR37, c[0x0][0xc] ;  /* 0x0000030000257ab9 */ /* 0x000fe40000000800 */
[----:B------:R1:W-:Y:S04]  /*1fb70*/  STL [R1+0x10], R0 ;  /* 0x0000100001007387 */ /* 0x0003e80000100800 */
[----:B------:R1:W-:Y:S04]  /*1fb80*/  STL [R1+0xc], RZ ;  /* 0x00000cff01007387 */ /* 0x0003e80000100800 */
[----:B------:R1:W-:Y:S04]  /*1fb90*/  STL [R1], RZ ;  /* 0x000000ff01007387 */ /* 0x0003e80000100800 */
[----:B------:R1:W-:Y:S02]  /*1fba0*/  STL [R1+0x8], R0 ;  /* 0x0000080001007387 */ /* 0x0003e40000100800 */
.L_x_1705:
[----:B------:R-:W-:Y:S05]  /*1fbb0*/  YIELD ;  /* 0x0000000000007946 */ /* 0x000fea0003800000 */
[----:B------:R-:W-:Y:S01]  /*1fbc0*/  ULDC.64 UR4, c[0x0][0xa28] ;  /* 0x00028a0000047ab9 */ /* 0x000fe20000000a00 */
[----:B------:R-:W-:Y:S01]  /*1fbd0*/  IMAD.MOV.U32 R9, RZ, RZ, RZ ;  /* 0x000000ffff097224 */ /* 0x000fe200078e00ff */
[----:B------:R-:W-:Y:S01]  /*1fbe0*/  ISETP.NE.U32.AND P0, PT, RZ, UR4, PT ;  /* 0x00000004ff007c0c */ /* 0x000fe2000bf05070 */
[----:B-1----:R-:W-:Y:S01]  /*1fbf0*/  IMAD.MOV.U32 R0, RZ, RZ, RZ ;  /* 0x000000ffff007224 */ /* 0x002fe200078e00ff */
[----:B------:R-:W-:Y:S01]  /*1fc00*/  ULDC.64 UR8, c[0x0][0xa08] ;  /* 0x0002820000087ab9 */ /* 0x000fe20000000a00 */
[----:B------:R-:W-:Y:S01]  /*1fc10*/  ULDC.64 UR10, c[0x0][0xa10] ;  /* 0x00028400000a7ab9 */ /* 0x000fe20000000a00 */
[----:B------:R-:W-:Y:S01]  /*1fc20*/  ISETP.NE.AND.EX P0, PT, RZ, UR5, PT, P0 ;  /* 0x00000005ff007c0c */ /* 0x000fe2000bf05300 */
[----:B------:R-:W-:-:S12]  /*1fc30*/  ULDC.64 UR4, c[0x0][0xa00] ;  /* 0x0002800000047ab9 */ /* 0x000fd80000000a00 */
[----:B---3--:R-:W1:Y:S01]  /*1fc40*/  @P0 LDC.64 R2, c[0x0][0xa28] ;  /* 0x00028a00ff020b82 */ /* 0x008e620000000a00 */
[----:B------:R-:W-:Y:S01]  /*1fc50*/  ISETP.NE.U32.AND P2, PT, RZ, UR4, PT ;  /* 0x00000004ff007c0c */ /* 0x000fe2000bf45070 */
[----:B-1----:R-:W-:-:S05]  /*1fc60*/  @P0 IMAD.WIDE R2, R19, 0x4, R2 ;  /* 0x0000000413020825 */ /* 0x002fca00078e0202 */
[----:B------:R1:W5:Y:S01]  /*1fc70*/  @P0 LDG.E R9, desc[UR56][R2.64] ;  /* 0x0000003802090981 */ /* 0x000362000c1e1900 */
[----:B------:R-:W-:Y:S01]  /*1fc80*/  ISETP.NE.AND.EX P2, PT, RZ, UR5, PT, P2 ;  /* 0x00000005ff007c0c */ /* 0x000fe2000bf45320 */
[----:B------:R-:W-:Y:S01]  /*1fc90*/  ULDC.64 UR4, c[0x0][0xa18] ;  /* 0x0002860000047ab9 */ /* 0x000fe20000000a00 */
[----:B-1----:R-:W1:Y:S02]  /*1fca0*/  LDC.64 R2, c[0x0][0xa00] ;  /* 0x00028000ff027b82 */ /* 0x002e640000000a00 */
[----:B-1----:R-:W-:-:S09]  /*1fcb0*/  IMAD.WIDE R2, R19, 0x4, R2 ;  /* 0x0000000413027825 */ /* 0x002fd200078e0202 */
[----:B--2---:R-:W2:Y:S01]  /*1fcc0*/  @P2 LDG.E R0, desc[UR56][R2.64] ;  /* 0x0000003802002981 */ /* 0x004ea2000c1e1900 */
[----:B------:R-:W-:Y:S01]  /*1fcd0*/  ISETP.NE.U32.AND P0, PT, RZ, UR4, PT ;  /* 0x00000004ff007c0c */ /* 0x000fe2000bf05070 */
[----:B------:R-:W-:-:S03]  /*1fce0*/  ULDC UR4, c[0x0][0x288] ;  /* 0x0000a20000047ab9 */ /* 0x000fc60000000800 */
[----:B------:R-:W-:-:S13]  /*1fcf0*/  ISETP.NE.AND.EX P0, PT, RZ, UR5, PT, P0 ;  /* 0x00000005ff007c0c */ /* 0x000fda000bf05300 */
[----:B------:R-:W1:Y:S01]  /*1fd00*/  @P0 LDC.64 R4, c[0x0][0xa18] ;  /* 0x00028600ff040b82 */ /* 0x000e620000000a00 */
[----:B------:R-:W-:Y:S01]  /*1fd10*/  ISETP.NE.U32.AND P1, PT, RZ, UR8, PT ;  /* 0x00000008ff007c0c */ /* 0x000fe2000bf25070 */
[----:B------:R-:W-:-:S03]  /*1fd20*/  ULDC UR6, c[0x0][0x338] ;  /* 0x0000ce0000067ab9 */ /* 0x000fc60000000800 */
[----:B------:R-:W-:Y:S02]  /*1fd30*/  ISETP.NE.AND.EX P3, PT, RZ, UR9, PT, P1 ;  /* 0x00000009ff007c0c */ /* 0x000fe4000bf65310 */
[----:B------:R-:W-:Y:S01]  /*1fd40*/  ISETP.NE.U32.AND P1, PT, RZ, UR10, PT ;  /* 0x0000000aff007c0c */ /* 0x000fe2000bf25070 */
[----:B------:R-:W-:-:S03]  /*1fd50*/  IMAD.U32 R10, RZ, RZ, UR6 ;  /* 0x00000006ff0a7e24 */ /* 0x000fc6000f8e00ff */
[----:B------:R-:W-:Y:S01]  /*1fd60*/  ISETP.NE.AND.EX P1, PT, RZ, UR11, PT, P1 ;  /* 0x0000000bff007c0c */ /* 0x000fe2000bf25310 */
[----:B-1----:R-:W-:Y:S01]  /*1fd70*/  @P0 IMAD.WIDE R4, R19, 0x4, R4 ;  /* 0x0000000413040825 */ /* 0x002fe200078e0204 */
[----:B--2---:R1:W-:Y:S03]  /*1fd80*/  STL [R1+0x24], R0 ;  /* 0x0000240001007387 */ /* 0x0043e60000100800 */
[----:B-1----:R-:W-:Y:S01]  /*1fd90*/  IMAD.U32 R0, RZ, RZ, UR4 ;  /* 0x00000004ff007e24 */ /* 0x002fe2000f8e00ff */
[----:B------:R-:W-:Y:S02]  /*1fda0*/  ULDC.64 UR4, c[0x0][0x3f8] ;  /* 0x0000fe0000047ab9 */ /* 0x000fe40000000a00 */
[----:B------:R-:W-:-:S03]  /*1fdb0*/  UISETP.NE.U32.AND UP0, UPT, UR4, URZ, UPT ;  /* 0x0000003f0400728c */ /* 0x000fc6000bf05070 */
[----:B------:R-:W-:Y:S01]  /*1fdc0*/  ULDC UR4, c[0x0][0x404] ;  /* 0x0001010000047ab9 */ /* 0x000fe20000000800 */
[----:B------:R-:W-:Y:S01]  /*1fdd0*/  UISETP.NE.AND.EX UP0, UPT, UR5, URZ, UPT, UP0 ;  /* 0x0000003f0500728c */ /* 0x000fe2000bf05300 */
[----:B------:R1:W5:Y:S02]  /*1fde0*/  @P0 LDG.E R0, desc[UR56][R4.64] ;  /* 0x0000003804000981 */ /* 0x000364000c1e1900 */
[----:B------:R-:W-:Y:S01]  /*1fdf0*/  ULDC UR5, c[0x0][0x2e0] ;  /* 0x0000b80000057ab9 */ /* 0x000fe20000000800 */
[----:B------:R-:W-:-:S04]  /*1fe00*/  USEL UR4, UR4, 0x1, UP0 ;  /* 0x0000000104047887 */ /* 0x000fc80008000000 */
[----:B------:R-:W-:-:S06]  /*1fe10*/  UIMAD UR4, UR4, UR5, URZ ;  /* 0x00000005040472a4 */ /* 0x000fcc000f8e023f */
[----:B-1----:R-:W-:Y:S01]  /*1fe20*/  IMAD.U32 R4, RZ, RZ, UR4 ;  /* 0x00000004ff047e24 */ /* 0x002fe2000f8e00ff */
[----:B------:R-:W-:Y:S06]  /*1fe30*/  @P0 BRA `(.L_x_1605) ;  /* 0x0000000000100947 */ /* 0x000fec0003800000 */
[----:B------:R-:W-:Y:S05]  /*1fe40*/  @!P2 BRA `(.L_x_1605) ;  /* 0x00000000000ca947 */ /* 0x000fea0003800000 */
[----:B------:R-:W2:Y:S04]  /*1fe50*/  LDG.E R5, desc[UR56][R2.64] ;  /* 0x0000003802057981 */ /* 0x000ea8000c1e1900 */
[----:B-----5:R-:W2:Y:S02]  /*1fe60*/  LDG.E R0, desc[UR56][R2.64+0x4] ;  /* 0x0000043802007981 */ /* 0x020ea4000c1e1900 */
[----:B--2---:R-:W-:-:S07]  /*1fe70*/  IMAD.IADD R0, R0, 0x1, -R5 ;  /* 0x0000000100007824 */ /* 0x004fce00078e0a05 */
.L_x_1605:
[----:B------:R-:W1:Y:S01]  /*1fe80*/  LDC.64 R6, c[0x0][0xa08] ;  /* 0x00028200ff067b82 */ /* 0x000e620000000a00 */
[----:B------:R-:W-:Y:S01]  /*1fe90*/  IMAD.MOV.U32 R8, RZ, RZ, RZ ;  /* 0x000000ffff087224 */ /* 0x000fe200078e00ff */
[----:B------:R-:W-:-:S06]  /*1fea0*/  ULDC.64 UR4, c[0x0][0xa20] ;  /* 0x0002880000047ab9 */ /* 0x000fcc0000000a00 */
[----:B------:R-:W2:Y:S01]  /*1feb0*/  LDC.64 R2, c[0x0][0xa10] ;  /* 0x00028400ff027b82 */ /* 0x000ea20000000a00 */
[----:B-1----:R-:W-:-:S05]  /*1fec0*/  IMAD.WIDE R6, R19, 0x4, R6 ;  /* 0x0000000413067825 */ /* 0x002fca00078e0206 */
[----:B------:R-:W3:Y:S01]  /*1fed0*/  @P3 LDG.E R8, desc[UR56][R6.64] ;  /* 0x0000003806083981 */ /* 0x000ee2000c1e1900 */
[----:B------:R-:W-:Y:S02]  /*1fee0*/  IMAD.MOV.U32 R5, RZ, RZ, RZ ;  /* 0x000000ffff057224 */ /* 0x000fe400078e00ff */
[----:B--2---:R-:W-:-:S05]  /*1fef0*/  IMAD.WIDE R2, R19, 0x4, R2 ;  /* 0x0000000413027825 */ /* 0x004fca00078e0202 */
[----:B------:R1:W5:Y:S01]  /*1ff00*/  @P1 LDG.E R5, desc[UR56][R2.64] ;  /* 0x0000003802051981 */ /* 0x000362000c1e1900 */
[----:B------:R-:W-:-:S04]  /*1ff10*/  ISETP.NE.U32.AND P0, PT, RZ, UR4, PT ;  /* 0x00000004ff007c0c */ /* 0x000fc8000bf05070 */
[----:B------:R-:W-:Y:S01]  /*1ff20*/  ISETP.NE.AND.EX P0, PT, RZ, UR5, PT, P0 ;  /* 0x00000005ff007c0c */ /* 0x000fe2000bf05300 */
[----:B---3-5:R-:W-:-:S05]  /*1ff30*/  IMAD.IADD R8, R8, 0x1, R9 ;  /* 0x0000000108087824 */ /* 0x028fca00078e0209 */
[----:B------:R1:W-:Y:S07]  /*1ff40*/  STL [R1+0x4], R8 ;  /* 0x0000040801007387 */ /* 0x0003ee0000100800 */
[----:B------:R-:W-:Y:S05]  /*1ff50*/  @!P0 BRA `(.L_x_1606) ;  /* 0x0000000000108947 */ /* 0x000fea0003800000 */
[----:B------:R-:W2:Y:S02]  /*1ff60*/  LDC.64 R6, c[0x0][0xa20] ;  /* 0x00028800ff067b82 */ /* 0x000ea40000000a00 */
[----:B--2---:R-:W-:-:S05]  /*1ff70*/  IMAD.WIDE R6, R19, 0x4, R6 ;  /* 0x0000000413067825 */ /* 0x004fca00078e0206 */
[----:B------:R2:W5:Y:S01]  /*1ff80*/  LDG.E R4, desc[UR56][R6.64] ;  /* 0x0000003806047981 */ /* 0x000562000c1e1900 */
[----:B------:R-:W-:Y:S05]  /*1ff90*/  BRA `(.L_x_1607) ;  /* 0x0000000000107947 */ /* 0x000fea0003800000 */
.L_x_1606:
[----:B------:R-:W-:Y:S05]  /*1ffa0*/  @!P3 BRA `(.L_x_1607) ;  /* 0x00000000000cb947 */ /* 0x000fea0003800000 */
[----:B------:R-:W2:Y:S04]  /*1ffb0*/  LDG.E R4, desc[UR56][R6.64] ;  /* 0x0000003806047981 */ /* 0x000ea8000c1e1900 */
[----:B------:R-:W2:Y:S02]  /*1ffc0*/  LDG.E R6, desc[UR56][R6.64+0x4] ;  /* 0x0000043806067981 */ /* 0x000ea4000c1e1900 */
[----:B--2---:R-:W-:-:S07]  /*1ffd0*/  IMAD.IADD R4, R6, 0x1, -R4 ;  /* 0x0000000106047824 */ /* 0x004fce00078e0a04 */
.L_x_1607:
[----:B--2---:R-:W2:Y:S04]  /*1ffe0*/  @P1 LDG.E R6, desc[UR56][R2.64] ;  /* 0x0000003802061981 */ /* 0x004ea8000c1e1900 */
[----:B------:R1:W2:Y:S01]  /*1fff0*/  @P1 LDG.E R7, desc[UR56][R2.64+0x4] ;  /* 0x0000043802071981 */ /* 0x0002a2000c1e1900 */
[----:B-----5:R-:W-:Y:S01]  /*20000*/  IMAD.IADD R9, R4, 0x1, -R9 ;  /* 0x0000000104097824 */ /* 0x020fe200078e0a09 */
[----:B------:R-:W-:Y:S01]  /*20010*/  LEA R4, R17, 0x80, 0x7 ;  /* 0x0000008011047811 */ /* 0x000fe200078e38ff */
[----:B-1----:R-:W1:Y:S02]  /*20020*/  LDC.64 R2, c[0x0][0x9e0] ;  /* 0x00027800ff027b82 */ /* 0x002e640000000a00 */
[----:B-1----:R-:W-:Y:S01]  /*20030*/  ISETP.GE.AND P2, PT, R3, 0x1, PT ;  /* 0x000000010300780c */ /* 0x002fe20003f46270 */
[----:B--2---:R-:W-:-:S04]  /*20040*/  @P1 IMAD.IADD R10, R7, 0x1, -R6 ;  /* 0x00000001070a1824 */ /* 0x004fc800078e0a06 */
[----:B------:R-:W-:-:S04]  /*20050*/  IMAD.IADD R8, R9, 0x1, R10 ;  /* 0x0000000109087824 */ /* 0x000fc800078e020a */
[C---:B------:R-:W-:Y:S01]  /*20060*/  VIADD R20, R8.reuse, 0x7f ;  /* 0x0000007f08147836 */ /* 0x040fe20000000000 */
[----:B------:R-:W-:-:S04]  /*20070*/  IADD3 R4, R8, R4, -R0 ;  /* 0x0000000408047210 */ /* 0x000fc80007ffe800 */
[----:B------:R-:W-:Y:S01]  /*20080*/  SHF.R.S32.HI R7, RZ, 0x1f, R20 ;  /* 0x0000001fff077819 */ /* 0x000fe20000011414 */
[----:B------:R-:W-:-:S03]  /*20090*/  IMAD.IADD R2, R4, 0x1, R2 ;  /* 0x0000000104027824 */ /* 0x000fc600078e0202 */
[----:B------:R-:W-:-:S04]  /*200a0*/  LEA.HI R20, R7, R20, RZ, 0x7 ;  /* 0x0000001407147211 */ /* 0x000fc800078f38ff */
[----:B------:R-:W-:Y:S01]  /*200b0*/  SHF.R.S32.HI R20, RZ, 0x7, R20 ;  /* 0x00000007ff147819 */ /* 0x000fe20000011414 */
        /* <DEDUP_REMOVED lines=12> */
.L_x_1610:
[----:B------:R-:W-:-:S13]  /*20180*/  ISETP.NE.AND P0, PT, R3, 0x1, PT ;  /* 0x000000010300780c */ /* 0x000fda0003f05270 */
[----:B------:R-:W1:Y:S02]  /*20190*/  @P0 LDC.64 R6, c[0x0][0x9e8] ;  /* 0x00027a00ff060b82 */ /* 0x000e640000000a00 */
[----:B-1----:R-:W-:-:S05]  /*201a0*/  @P0 IMAD.HI.U32 R6, R11, R6, RZ ;  /* 0x000000060b060227 */ /* 0x002fca00078e00ff */
[----:B------:R-:W-:-:S07]  /*201b0*/  @P0 SHF.R.U32.HI R11, RZ, R7, R6 ;  /* 0x00000007ff0b0219 */ /* 0x000fce0000011606 */
.L_x_1611:
[----:B------:R-:W-:Y:S05]  /*201c0*/  BSYNC B0 ;  /* 0x0000000000007941 */ /* 0x000fea0003800000 */
.L_x_1609:
[----:B------:R-:W-:-:S05]  /*201d0*/  IMAD R11, R11, R3, R3 ;  /* 0x000000030b0b7224 */ /* 0x000fca00078e0203 */
[----:B------:R-:W-:-:S07]  /*201e0*/  VIMNMX R2, R2, R11, PT ;  /* 0x0000000b02027248 */ /* 0x000fce0003fe0100 */
.L_x_1608:
        /* <DEDUP_REMOVED lines=15> */
.L_x_1614:
[----:B------:R-:W-:Y:S01]  /*202e0*/  ISETP.NE.AND P0, PT, R3, 0x1, PT ;  /* 0x000000010300780c */ /* 0x000fe20003f05270 */
[----:B------:R-:W-:-:S12]  /*202f0*/  IMAD.MOV.U32 R11, RZ, RZ, R0 ;  /* 0x000000ffff0b7224 */ /* 0x000fd800078e0000 */
[----:B------:R-:W1:Y:S02]  /*20300*/  @P0 LDC.64 R6, c[0x0][0x9e8] ;  /* 0x00027a00ff060b82 */ /* 0x000e640000000a00 */
[----:B-1----:R-:W-:-:S05]  /*20310*/  @P0 IMAD.HI.U32 R6, R0, R6, RZ ;  /* 0x0000000600060227 */ /* 0x002fca00078e00ff */
[----:B------:R-:W-:-:S07]  /*20320*/  @P0 SHF.R.U32.HI R11, RZ, R7, R6 ;  /* 0x00000007ff0b0219 */ /* 0x000fce0000011606 */
.L_x_1615:
[----:B------:R-:W-:Y:S05]  /*20330*/  BSYNC B0 ;  /* 0x0000000000007941 */ /* 0x000fea0003800000 */
.L_x_1613:
[----:B------:R-:W-:-:S05]  /*20340*/  IMAD R3, R11, R3, RZ ;  /* 0x000000030b037224 */ /* 0x000fca00078e02ff */
[----:B------:R-:W-:-:S07]  /*20350*/  VIMNMX R8, R8, R3, !PT ;  /* 0x0000000308087248 */ /* 0x000fce0007fe0100 */
.L_x_1612:
[----:B------:R-:W-:Y:S01]  /*20360*/  VIADD R2, R2, 0x7f ;  /* 0x0000007f02027836 */ /* 0x000fe20000000000 */
[----:B------:R-:W-:Y:S01]  /*20370*/  BSSY B0, `(.L_x_1616) ;  /* 0x00000db000007945 */ /* 0x000fe20003800000 */
[----:B------:R-:W-:-:S03]  /*20380*/  PLOP3.LUT P2, PT, PT, PT, PT, 0x80, 0x0 ;  /* 0x000000000000781c */ /* 0x000fc60003f4f070 */
[----:B------:R-:W-:-:S04]  /*20390*/  SHF.R.S32.HI R3, RZ, 0x1f, R2 ;  /* 0x0000001fff037819 */ /* 0x000fc80000011402 */
[----:B------:R-:W-:Y:S02]  /*203a0*/  LEA.HI R3, R3, R2, RZ, 0x7 ;  /* 0x0000000203037211 */ /* 0x000fe400078f38ff */
[----:B------:R-:W-:Y:S02]  /*203b0*/  SHF.R.S32.HI R2, RZ, 0x1f, R8 ;  /* 0x0000001fff027819 */ /* 0x000fe40000011408 */
[----:B------:R-:W-:Y:S02]  /*203c0*/  SHF.R.S32.HI R3, RZ, 0x7, R3 ;  /* 0x00000007ff037819 */ /* 0x000fe40000011403 */
[----:B------:R-:W-:Y:S02]  /*203d0*/  LEA.HI R2, R2, R8, RZ, 0x7 ;  /* 0x0000000802027211 */ /* 0x000fe400078f38ff */
[----:B------:R-:W-:Y:S02]  /*203e0*/  VIMNMX R3, R20, R3, PT ;  /* 0x0000000314037248 */ /* 0x000fe40003fe0100 */
[----:B------:R-:W-:-:S03]  /*203f0*/  SHF.R.S32.HI R2, RZ, 0x7, R2 ;  /* 0x00000007ff027819 */ /* 0x000fc60000011402 */
[----:B------:R-:W-:Y:S01]  /*20400*/  IMAD R3, R3, 0x80, -R9 ;  /* 0x0000008003037824 */ /* 0x000fe200078e0a09 */
[----:B------:R-:W-:-:S04]  /*20410*/  VIMNMX R2, RZ, R2, !PT ;  /* 0x00000002ff027248 */ /* 0x000fc80007fe0100 */
[----:B------:R-:W-:Y:S01]  /*20420*/  VIMNMX R3, R3, R10, PT ;  /* 0x0000000a03037248 */ /* 0x000fe20003fe0100 */
[----:B------:R-:W-:-:S05]  /*20430*/  IMAD R2, R2, 0x80, -R9 ;  /* 0x0000008002027824 */ /* 0x000fca00078e0a09 */
[----:B------:R-:W-:-:S04]  /*20440*/  VIMNMX R2, RZ, R2, !PT ;  /* 0x00000002ff027248 */ /* 0x000fc80007fe0100 */
[----:B------:R-:W-:Y:S02]  /*20450*/  ISETP.GT.AND P0, PT, R3, R2, PT ;  /* 0x000000020300720c */ /* 0x000fe40003f04270 */
[----:B------:R-:W-:-:S05]  /*20460*/  SHF.R.U32.HI R2, RZ, 0x7, R2 ;  /* 0x00000007ff027819 */ /* 0x000fca0000011602 */
[----:B------:R-:W-:-:S06]  /*20470*/  IMAD.MOV.U32 R7, RZ, RZ, R2 ;  /* 0x000000ffff077224 */ /* 0x000fcc00078e0002 */
[----:B------:R-:W-:-:S05]  /*20480*/  @P0 VIADD R3, R3, 0x7f ;  /* 0x0000007f03030836 */ /* 0x000fca0000000000 */
[----:B------:R-:W-:-:S04]  /*20490*/  @P0 SHF.R.S32.HI R6, RZ, 0x1f, R3 ;  /* 0x0000001fff060819 */ /* 0x000fc80000011403 */
[----:B------:R-:W-:-:S04]  /*204a0*/  @P0 LEA.HI R6, R6, R3, RZ, 0x7 ;  /* 0x0000000306060211 */ /* 0x000fc800078f38ff */
[----:B------:R-:W-:-:S04]  /*204b0*/  @P0 SHF.R.S32.HI R7, RZ, 0x7, R6 ;  /* 0x00000007ff070819 */ /* 0x000fc80000011406 */
[----:B------:R-:W-:-:S13]  /*204c0*/  ISETP.GT.AND P0, PT, R7, R2, PT ;  /* 0x000000020700720c */ /* 0x000fda0003f04270 */
[----:B------:R-:W-:Y:S05]  /*204d0*/  @!P0 BRA `(.L_x_1617) ;  /* 0x0000000c00108947 */ /* 0x000fea0003800000 */
[----:B------:R-:W1:Y:S01]  /*204e0*/  LDC R3, c[0x0][0x428] ;  /* 0x00010a00ff037b82 */ /* 0x000e620000000800 */
[----:B------:R-:W-:Y:S01]  /*204f0*/  UMOV UR4, 0xffffffff ;  /* 0xffffffff00047882 */ /* 0x000fe20000000000 */
[----:B-1----:R-:W-:Y:S01]  /*20500*/  ISETP.NE.AND P0, PT, R3, 0x1, PT ;  /* 0x000000010300780c */ /* 0x002fe20003f05270 */
[----:B------:R-:W-:-:S12]  /*20510*/  IMAD.MOV.U32 R3, RZ, RZ, R18 ;  /* 0x000000ffff037224 */ /* 0x000fd800078e0012 */
[----:B------:R-:W1:Y:S08]  /*20520*/  @P0 LDC R8, c[0x0][0x42c] ;  /* 0x00010b00ff080b82 */ /* 0x000e700000000800 */
[----:B------:R-:W2:Y:S01]  /*20530*/  @P0 LDC R6, c[0x0][0x430] ;  /* 0x00010c00ff060b82 */ /* 0x000ea20000000800 */
[----:B-1----:R-:W-:-:S05]  /*20540*/  @P0 IMAD.HI.U32 R8, R18, R8, RZ ;  /* 0x0000000812080227 */ /* 0x002fca00078e00ff */
[----:B--2---:R-:W-:Y:S02]  /*20550*/  @P0 SHF.R.U32.HI R3, RZ, R6, R8 ;  /* 0x00000006ff030219 */ /* 0x004fe40000011608 */
[----:B------:R-:W-:Y:S01]  /*20560*/  SEL R6, R19, RZ, !P1 ;  /* 0x000000ff13067207 */ /* 0x000fe20004800000 */
[----:B------:R-:W-:Y:S06]  /*20570*/  BRA.DIV UR4, `(.L_x_1618) ;  /* 0x0000006604607947 */ /* 0x000fec000b800000 */
.L_x_1823:
[----:B------:R-:W-:-:S03]  /*20580*/  UMOV UR4, 0xffffffff ;  /* 0xffffffff00047882 */ /* 0x000fc60000000000 */
[----:B------:R-:W-:Y:S05]  /*20590*/  BRA.DIV UR4, `(.L_x_1619) ;  /* 0x00000066048c7947 */ /* 0x000fea000b800000 */
[----:B------:R-:W-:-:S13]  /*205a0*/  ELECT P6, URZ, PT ;  /* 0x00000000003f782f */ /* 0x000fda00038c0000 */
.L_x_1826:
[----:B------:R-:W2:Y:S01]  /*205b0*/  LDL R8, [R1+0x20] ;  /* 0x0000200001087983 */ /* 0x000ea20000100800 */
[----:B------:R-:W-:Y:S01]  /*205c0*/  BSSY B1, `(.L_x_1620) ;  /* 0x000000b000017945 */ /* 0x000fe20003800000 */
[----:B------:R-:W1:Y:S01]  /*205d0*/  S2R R12, SR_CgaCtaId ;  /* 0x00000000000c7919 */ /* 0x000e620000008800 */
[----:B--2---:R-:W-:-:S05]  /*205e0*/  VIADD R8, R8, 0x1 ;  /* 0x0000000108087836 */ /* 0x004fca0000000000 */
[----:B------:R-:W-:-:S04]  /*205f0*/  LEA.HI R9, R8, R8, RZ, 0x1 ;  /* 0x0000000808097211 */ /* 0x000fc800078f08ff */
[----:B------:R-:W-:-:S05]  /*20600*/  LOP3.LUT R9, R9, 0xfffffffe, RZ, 0xc0, !PT ;  /* 0xfffffffe09097812 */ /* 0x000fca00078ec0ff */
[----:B------:R-:W-:Y:S01]  /*20610*/  IMAD.IADD R8, R8, 0x1, -R9 ;  /* 0x0000000108087824 */ /* 0x000fe200078e0a09 */
[----:B------:R-:W-:-:S04]  /*20620*/  MOV R9, 0x400 ;  /* 0x0000040000097802 */ /* 0x000fc80000000f00 */
[----:B-1----:R-:W-:Y:S02]  /*20630*/  LEA R12, R12, R9, 0x18 ;  /* 0x000000090c0c7211 */ /* 0x002fe400078ec0ff */
[----:B------:R-:W-:-:S04]  /*20640*/  SHF.L.U32 R8, R8, 0x1f, RZ ;  /* 0x0000001f08087819 */ /* 0x000fc800000006ff */
[----:B------:R-:W1:Y:S02]  /*20650*/  SYNCS.PHASECHK.TRANS64.TRYWAIT P0, [R12+URZ+0x28820], R8 ;  /* 0x028820080c0075a7 */ /* 0x000e64000800017f */
[----:B-1----:R-:W-:Y:S05]  /*20660*/  @!P0 BRA `(.L_x_1621) ;  /* 0x0000006400788947 */ /* 0x002fea0003800000 */
.L_x_1827:
[----:B------:R-:W-:Y:S05]  /*20670*/  BSYNC B1 ;  /* 0x0000000000017941 */ /* 0x000fea0003800000 */
.L_x_1620:
[----:B------:R-:W-:Y:S04]  /*20680*/  BSSY B1, `(.L_x_1622) ;  /* 0x0000049000017945 */ /* 0x000fe80003800000 */
[----:B------:R-:W-:Y:S05]  /*20690*/  @!P6 BRA `(.L_x_1623) ;  /* 0x00000004001ce947 */ /* 0x000fea0003800000 */
[----:B------:R-:W1:Y:S04]  /*206a0*/  LDL R10, [R1+0xc] ;  /* 0x00000c00010a7983 */ /* 0x000e680000100800 */
[----:B------:R-:W2:Y:S01]  /*206b0*/  LDL R9, [R1+0x10] ;  /* 0x0000100001097983 */ /* 0x000ea20000100800 */
[----:B-1----:R-:W-:Y:S01]  /*206c0*/  IMAD R8, R10, 0x8, R12 ;  /* 0x000000080a087824 */ /* 0x002fe200078e020c */
[----:B--2---:R-:W-:-:S04]  /*206d0*/  SHF.L.U32 R10, R9, 0x1f, RZ ;  /* 0x0000001f090a7819 */ /* 0x004fc800000006ff */
[----:B------:R-:W1:Y:S02]  /*206e0*/  SYNCS.PHASECHK.TRANS64.TRYWAIT P0, [R8+URZ+0x288a0], R10 ;  /* 0x0288a00a080075a7 */ /* 0x000e64000800017f */
[----:B-1----:R-:W-:Y:S05]  /*206f0*/  @!P0 BRA `(.L_x_1624) ;  /* 0x0000006400688947 */ /* 0x002fea0003800000 */
.L_x_1828:
[----:B------:R-:W2:Y:S02]  /*20700*/  S2R R9, SR_TID.X ;  /* 0x0000000000097919 */ /* 0x000ea40000002100 */
[----:B--2---:R-:W-:-:S04]  /*20710*/  LOP3.LUT R9, R9, 0x7f, RZ, 0xc0, !PT ;  /* 0x0000007f09097812 */ /* 0x004fc800078ec0ff */
[----:B------:R-:W-:-:S13]  /*20720*/  ISETP.NE.AND P1, PT, R9, RZ, PT ;  /* 0x000000ff0900720c */ /* 0x000fda0003f25270 */
[----:B------:R-:W-:Y:S05]  /*20730*/  @P1 BRA `(.L_x_1625) ;  /* 0x00000000001c1947 */ /* 0x000fea0003800000 */
[----:B------:R-:W2:Y:S02]  /*20740*/  S2R R9, SR_TID.X ;  /* 0x0000000000097919 */ /* 0x000ea40000002100 */
[----:B--2---:R-:W-:-:S04]  /*20750*/  LOP3.LUT R9, R9, 0x1f, RZ, 0xc0, !PT ;  /* 0x0000001f09097812 */ /* 0x004fc800078ec0ff */
[----:B------:R-:W-:Y:S01]  /*20760*/  ISETP.NE.AND P0, PT, R9, RZ, PT ;  /* 0x000000ff0900720c */ /* 0x000fe20003f05270 */
[----:B------:R-:W-:-:S04]  /*20770*/  IMAD.MOV.U32 R9, RZ, RZ, 0x8000 ;  /* 0x00008000ff097424 */ /* 0x000fc800078e00ff */
[----:B------:R2:W-:Y:S08]  /*20780*/  SYNCS.ARRIVE.TRANS64 RZ, [R8+URZ+0x28890], R9 ;  /* 0x0288900908ff79a7 */ /* 0x0005f0000800003f */
[----:B------:R-:W-:Y:S05]  /*20790*/  @!P0 BRA `(.L_x_1625) ;  /* 0x0000000000048947 */ /* 0x000fea0003800000 */
[----:B------:R-:W-:Y:S01]  /*207a0*/  BPT.TRAP 0x1 ;  /* 0x000000040000795c */ /* 0x000fe20000300000 */
.L_x_1625:
[----:B--2---:R-:W2:Y:S01]  /*207b0*/  LDL R9, [R1+0xc] ;  /* 0x00000c0001097983 */ /* 0x004ea20000100800 */
[----:B------:R-:W-:Y:S01]  /*207c0*/  R2UR UR9, R8 ;  /* 0x00000000080972ca */ /* 0x000fe200000e0000 */
[----:B------:R-:W-:Y:S01]  /*207d0*/  UIADD3 UR4, UP0, UR38, 0x570, URZ ;  /* 0x0000057026047890 */ /* 0x000fe2000ff1e03f */
[----:B------:R-:W-:Y:S01]  /*207e0*/  R2UR UR12, R3 ;  /* 0x00000000030c72ca */ /* 0x000fe200000e0000 */
[----:B------:R-:W-:Y:S01]  /*207f0*/  UMOV UR10, URZ ;  /* 0x0000003f000a7c82 */ /* 0x000fe20008000000 */
[----:B------:R-:W-:Y:S01]  /*20800*/  R2UR UR13, R6 ;  /* 0x00000000060d72ca */ /* 0x000fe200000e0000 */
[----:B------:R-:W-:Y:S01]  /*20810*/  UIADD3.X UR5, URZ, UR39, URZ, UP0, !UPT ;  /* 0x000000273f057290 */ /* 0x000fe200087fe43f */
[----:B------:R-:W-:Y:S01]  /*20820*/  UMOV UR7, 0x12f00000 ;  /* 0x12f0000000077882 */ /* 0x000fe20000000000 */
[----:B------:R-:W-:-:S06]  /*20830*/  UMOV UR15, 0x40 ;  /* 0x00000040000f7882 */ /* 0x000fcc0000000000 */
[----:B------:R-:W-:Y:S01]  /*20840*/  UIADD3 UR9, UR9, 0x28890, URZ ;  /* 0x0002889009097890 */ /* 0x000fe2000fffe03f */
[----:B--2---:R-:W-:-:S05]  /*20850*/  IMAD R9, R9, 0x8000, R12 ;  /* 0x0000800009097824 */ /* 0x004fca00078e020c */
[----:B------:R-:W-:Y:S01]  /*20860*/  R2UR UR6, R9 ;  /* 0x00000000090672ca */ /* 0x000fe200000e0000 */
[----:B------:R-:W-:-:S04]  /*20870*/  IMAD R9, R7, 0x80, R5 ;  /* 0x0000008007097824 */ /* 0x000fc800078e0205 */
[----:B------:R-:W-:-:S05]  /*20880*/  VIADD R9, R9, 0xffffff80 ;  /* 0xffffff8009097836 */ /* 0x000fca0000000000 */
[----:B------:R-:W-:-:S03]  /*20890*/  R2UR UR11, R9 ;  /* 0x00000000090b72ca */ /* 0x000fc600000e0000 */
[----:B------:R-:W-:Y:S02]  /*208a0*/  UIADD3 UR8, UR6, 0x18400, URZ ;  /* 0x0001840006087890 */ /* 0x000fe4000fffe03f */
[----:B------:R-:W-:-:S03]  /*208b0*/  UIADD3 UR14, UR6, 0x1c400, URZ ;  /* 0x0001c400060e7890 */ /* 0x000fc6000fffe03f */
[----:B------:R-:W-:-:S05]  /*208c0*/  UMOV UR6, 0x0 ;  /* 0x0000000000067882 */ /* 0x000fca0000000000 */
[----:B------:R2:W-:Y:S02]  /*208d0*/  UTMALDG.4D [UR8], [UR4], desc[UR6] ;  /* 0x00000608040075b4 */ /* 0x0005e40008019000 */
[----:B--2---:R-:W-:Y:S01]  /*208e0*/  UMOV UR8, UR14 ;  /* 0x0000000e00087c82 */ /* 0x004fe20008000000 */
[----:B------:R-:W-:Y:S02]  /*208f0*/  UMOV UR10, UR15 ;  /* 0x0000000f000a7c82 */ /* 0x000fe40008000000 */
[----:B------:R2:W-:Y:S01]  /*20900*/  UTMALDG.4D [UR8], [UR4], desc[UR6] ;  /* 0x00000608040075b4 */ /* 0x0005e20008019000 */
[----:B------:R-:W3:Y:S02]  /*20910*/  SYNCS.PHASECHK.TRANS64.TRYWAIT P0, [R8+URZ+0x288c0], R10 ;  /* 0x0288c00a080075a7 */ /* 0x000ee4000800017f */
[----:B--23--:R-:W-:Y:S05]  /*20920*/  @!P0 BRA `(.L_x_1626) ;  /* 0x0000006000f08947 */ /* 0x00cfea0003800000 */
.L_x_1829:
[----:B------:R-:W1:Y:S02]  /*20930*/  LDL R11, [R1+0xc] ;  /* 0x00000c00010b7983 */ /* 0x000e640000100800 */
[----:B-12---:R-:W-:Y:S01]  /*20940*/  IMAD.SHL.U32 R10, R11, 0x4000, RZ ;  /* 0x000040000b0a7824 */ /* 0x006fe200078e00ff */
[----:B------:R-:W-:Y:S06]  /*20950*/  @P1 BRA `(.L_x_1627) ;  /* 0x00000000001c1947 */ /* 0x000fec0003800000 */
[----:B------:R-:W1:Y:S02]  /*20960*/  S2R R11, SR_TID.X ;  /* 0x00000000000b7919 */ /* 0x000e640000002100 */
[----:B-1----:R-:W-:-:S04]  /*20970*/  LOP3.LUT R11, R11, 0x1f, RZ, 0xc0, !PT ;  /* 0x0000001f0b0b7812 */ /* 0x002fc800078ec0ff */
[----:B------:R-:W-:Y:S01]  /*20980*/  ISETP.NE.AND P0, PT, R11, RZ, PT ;  /* 0x000000ff0b00720c */ /* 0x000fe20003f05270 */
[----:B------:R-:W-:-:S04]  /*20990*/  IMAD.MOV.U32 R11, RZ, RZ, 0x8000 ;  /* 0x00008000ff0b7424 */ /* 0x000fc800078e00ff */
[----:B------:R1:W-:Y:S08]  /*209a0*/  SYNCS.ARRIVE.TRANS64 RZ, [R8+URZ+0x288b0], R11 ;  /* 0x0288b00b08ff79a7 */ /* 0x0003f0000800003f */
[----:B------:R-:W-:Y:S05]  /*209b0*/  @!P0 BRA `(.L_x_1627) ;  /* 0x0000000000048947 */ /* 0x000fea0003800000 */
[----:B------:R-:W-:Y:S01]  /*209c0*/  BPT.TRAP 0x1 ;  /* 0x000000040000795c */ /* 0x000fe20000300000 */
.L_x_1627:
[----:B------:R-:W-:Y:S01]  /*209d0*/  IMAD R10, R10, 0x2, R12 ;  /* 0x000000020a0a7824 */ /* 0x000fe200078e020c */
        /* <DEDUP_REMOVED lines=10> */
[----:B------:R-:W-:-:S04]  /*20a80*/  UIADD3 UR9, UR9, 0x288b0, URZ ;  /* 0x000288b009097890 */ /* 0x000fc8000fffe03f */
        /* <DEDUP_REMOVED lines=8> */
.L_x_1623:
[----:B------:R-:W-:Y:S05]  /*20b10*/  BSYNC B1 ;  /* 0x0000000000017941 */ /* 0x000fea0003800000 */
.L_x_1622:
[----:B-1----:R-:W2:Y:S04]  /*20b20*/  LDL.LU R8, [R1+0xc] ;  /* 0x00000c0001087983 */ /* 0x002ea80000300800 */
[----:B------:R-:W3:Y:S01]  /*20b30*/  LDL.LU R10, [R1+0x10] ;  /* 0x00001000010a7983 */ /* 0x000ee20000300800 */
[----:B------:R-:W-:Y:S01]  /*20b40*/  VIADD R7, R7, 0xfffffffe ;  /* 0xfffffffe07077836 */ /* 0x000fe20000000000 */
[----:B------:R-:W-:Y:S01]  /*20b50*/  PLOP3.LUT P2, PT, PT, PT, PT, 0x8, 0x0 ;  /* 0x000000000000781c */ /* 0x000fe20003f4e170 */
[----:B--2---:R-:W-:-:S05]  /*20b60*/  VIADD R8, R8, 0x1 ;  /* 0x0000000108087836 */ /* 0x004fca0000000000 */
[----:B------:R-:W-:-:S04]  /*20b70*/  ISETP.NE.AND P0, PT, R8, 0x2, PT ;  /* 0x000000020800780c */ /* 0x000fc80003f05270 */
[----:B------:R-:W-:Y:S02]  /*20b80*/  SEL R9, RZ, 0x1, P0 ;  /* 0x00000001ff097807 */ /* 0x000fe40000000000 */
[----:B------:R-:W-:Y:S02]  /*20b90*/  SEL R8, R8, RZ, P0 ;  /* 0x000000ff08087207 */ /* 0x000fe40000000000 */
[----:B---3--:R-:W-:Y:S02]  /*20ba0*/  LOP3.LUT R10, R10, R9, RZ, 0x3c, !PT ;  /* 0x000000090a0a7212 */ /* 0x008fe400078e3cff */
[----:B------:R-:W-:-:S03]  /*20bb0*/  ISETP.GE.AND P0, PT, R7, R2, PT ;  /* 0x000000020700720c */ /* 0x000fc60003f06270 */
[----:B------:R1:W-:Y:S04]  /*20bc0*/  STL [R1+0x10], R10 ;  /* 0x0000100a01007387 */ /* 0x0003e80000100800 */
[----:B------:R1:W-:Y:S06]  /*20bd0*/  STL [R1+0xc], R8 ;  /* 0x00000c0801007387 */ /* 0x0003ec0000100800 */
[----:B------:R-:W-:Y:S05]  /*20be0*/  @!P0 BRA `(.L_x_1617) ;  /* 0x00000004004c8947 */ /* 0x000fea0003800000 */
.L_x_1634:
[----:B------:R-:W-:Y:S05]  /*20bf0*/  YIELD ;  /* 0x0000000000007946 */ /* 0x000fea0003800000 */
[----:B------:R-:W-:Y:S04]  /*20c00*/  BSSY B1, `(.L_x_1628) ;  /* 0x0000045000017945 */ /* 0x000fe80003800000 */
[----:B--2---:R-:W-:Y:S05]  /*20c10*/  @!P6 BRA `(.L_x_1629) ;  /* 0x00000004000ce947 */ /* 0x004fea0003800000 */
[----:B-1----:R-:W2:Y:S04]  /*20c20*/  LDL R8, [R1+0xc] ;  /* 0x00000c0001087983 */ /* 0x002ea80000100800 */
[----:B------:R-:W3:Y:S01]  /*20c30*/  LDL R9, [R1+0x10] ;  /* 0x0000100001097983 */ /* 0x000ee20000100800 */
[----:B--2---:R-:W-:Y:S01]  /*20c40*/  IMAD R8, R8, 0x8, R12 ;  /* 0x0000000808087824 */ /* 0x004fe200078e020c */
[----:B---3--:R-:W-:-:S04]  /*20c50*/  SHF.L.U32 R9, R9, 0x1f, RZ ;  /* 0x0000001f09097819 */ /* 0x008fc800000006ff */
[----:B------:R-:W1:Y:S02]  /*20c60*/  SYNCS.PHASECHK.TRANS64.TRYWAIT P0, [R8+URZ+0x288a0], R9 ;  /* 0x0288a009080075a7 */ /* 0x000e64000800017f */
[----:B-1----:R-:W-:Y:S05]  /*20c70*/  @!P0 BRA `(.L_x_1630) ;  /* 0x0000006000308947 */ /* 0x002fea0003800000 */
.L_x_1830:
        /* <DEDUP_REMOVED lines=11> */
.L_x_1631:
[----:B--2---:R-:W2:Y:S01]  /*20d30*/  LDL R10, [R1+0xc] ;  /* 0x00000c00010a7983 */ /* 0x004ea20000100800 */
[----:B------:R-:W-:Y:S01]  /*20d40*/  R2UR UR9, R8 ;  /* 0x00000000080972ca */ /* 0x000fe200000e0000 */
[----:B------:R-:W-:Y:S01]  /*20d50*/  IMAD R11, R7, 0x80, R5 ;  /* 0x00000080070b7824 */ /* 0x000fe200078e0205 */
[----:B------:R-:W-:Y:S01]  /*20d60*/  R2UR UR12, R3 ;  /* 0x00000000030c72ca */ /* 0x000fe200000e0000 */
[----:B------:R-:W-:Y:S01]  /*20d70*/  UIADD3 UR4, UP0, UR38, 0x570, URZ ;  /* 0x0000057026047890 */ /* 0x000fe2000ff1e03f */
[----:B------:R-:W-:Y:S01]  /*20d80*/  R2UR UR13, R6 ;  /* 0x00000000060d72ca */ /* 0x000fe200000e0000 */
[----:B------:R-:W-:Y:S01]  /*20d90*/  UMOV UR10, URZ ;  /* 0x0000003f000a7c82 */ /* 0x000fe20008000000 */
[----:B------:R-:W-:Y:S01]  /*20da0*/  R2UR UR11, R11 ;  /* 0x000000000b0b72ca */ /* 0x000fe200000e0000 */
[----:B------:R-:W-:Y:S01]  /*20db0*/  UIADD3.X UR5, URZ, UR39, URZ, UP0, !UPT ;  /* 0x000000273f057290 */ /* 0x000fe200087fe43f */
[----:B------:R-:W-:Y:S01]  /*20dc0*/  UMOV UR6, 0x0 ;  /* 0x0000000000067882 */ /* 0x000fe20000000000 */
[----:B------:R-:W-:Y:S01]  /*20dd0*/  UMOV UR7, 0x12f00000 ;  /* 0x12f0000000077882 */ /* 0x000fe20000000000 */
[----:B------:R-:W-:-:S03]  /*20de0*/  UMOV UR15, 0x40 ;  /* 0x00000040000f7882 */ /* 0x000fc60000000000 */
[----:B------:R-:W-:Y:S01]  /*20df0*/  UIADD3 UR9, UR9, 0x28890, URZ ;  /* 0x0002889009097890 */ /* 0x000fe2000fffe03f */
[----:B--2---:R-:W-:-:S05]  /*20e00*/  IMAD R10, R10, 0x8000, R12 ;  /* 0x000080000a0a7824 */ /* 0x004fca00078e020c */
[----:B------:R-:W-:-:S13]  /*20e10*/  R2UR UR14, R10 ;  /* 0x000000000a0e72ca */ /* 0x000fda00000e0000 */
[----:B------:R-:W-:Y:S02]  /*20e20*/  UIADD3 UR8, UR14, 0x18400, URZ ;  /* 0x000184000e087890 */ /* 0x000fe4000fffe03f */
[----:B------:R-:W-:-:S07]  /*20e30*/  UIADD3 UR14, UR14, 0x1c400, URZ ;  /* 0x0001c4000e0e7890 */ /* 0x000fce000fffe03f */
[----:B------:R2:W-:Y:S02]  /*20e40*/  UTMALDG.4D [UR8], [UR4], desc[UR6] ;  /* 0x00000608040075b4 */ /* 0x0005e40008019000 */
[----:B--2---:R-:W-:Y:S01]  /*20e50*/  UMOV UR8, UR14 ;  /* 0x0000000e00087c82 */ /* 0x004fe20008000000 */
[----:B------:R-:W-:Y:S02]  /*20e60*/  UMOV UR10, UR15 ;  /* 0x0000000f000a7c82 */ /* 0x000fe40008000000 */
[----:B------:R2:W-:Y:S01]  /*20e70*/  UTMALDG.4D [UR8], [UR4], desc[UR6] ;  /* 0x00000608040075b4 */ /* 0x0005e20008019000 */
[----:B------:R-:W3:Y:S02]  /*20e80*/  SYNCS.PHASECHK.TRANS64.TRYWAIT P1, [R8+URZ+0x288c0], R9 ;  /* 0x0288c009080075a7 */ /* 0x000ee4000802017f */
[----:B--23--:R-:W-:Y:S05]  /*20e90*/  @!P1 BRA `(.L_x_1632) ;  /* 0x0000005c00bc9947 */ /* 0x00cfea0003800000 */
.L_x_1831:
[----:B------:R-:W-:Y:S05]  /*20ea0*/  @P0 BRA `(.L_x_1633) ;  /* 0x00000000001c0947 */ /* 0x000fea0003800000 */
[----:B0-----:R-:W0:Y:S01]  /*20eb0*/  S2R R13, SR_TID.X ;  /* 0x00000000000d7919 */ /* 0x001e220000002100 */
[----:B-12---:R-:W-:-:S04]  /*20ec0*/  IMAD.MOV.U32 R9, RZ, RZ, 0x8000 ;  /* 0x00008000ff097424 */ /* 0x006fc800078e00ff */
[----:B------:R3:W-:Y:S01]  /*20ed0*/  SYNCS.ARRIVE.TRANS64 RZ, [R8+URZ+0x288b0], R9 ;  /* 0x0288b00908ff79a7 */ /* 0x0007e2000800003f */
[----:B0-----:R-:W-:-:S04]  /*20ee0*/  LOP3.LUT R13, R13, 0x1f, RZ, 0xc0, !PT ;  /* 0x0000001f0d0d7812 */ /* 0x001fc800078ec0ff */
[----:B------:R-:W-:-:S13]  /*20ef0*/  ISETP.NE.AND P1, PT, R13, RZ, PT ;  /* 0x000000ff0d00720c */ /* 0x000fda0003f25270 */
[----:B---3--:R-:W-:Y:S05]  /*20f00*/  @!P1 BRA `(.L_x_1633) ;  /* 0x0000000000049947 */ /* 0x008fea0003800000 */
[----:B------:R-:W-:Y:S01]  /*20f10*/  BPT.TRAP 0x1 ;  /* 0x000000040000795c */ /* 0x000fe20000300000 */
.L_x_1633:
        /* <DEDUP_REMOVED lines=15> */
[----:B---3--:R-:W-:Y:S01]  /*21010*/  UMOV UR8, UR14 ;  /* 0x0000000e00087c82 */ /* 0x008fe20008000000 */
[----:B------:R-:W-:Y:S02]  /*21020*/  UMOV UR10, UR15 ;  /* 0x0000000f000a7c82 */ /* 0x000fe40008000000 */
[----:B------:R3:W-:Y:S02]  /*21030*/  UTMALDG.4D [UR8], [UR4], desc[UR6] ;  /* 0x00000608040075b4 */ /* 0x0007e40008019000 */
[----:B---3--:R-:W-:Y:S01]  /*21040*/  NOP ;  /* 0x0000000000007918 */ /* 0x008fe20000000000 */
.L_x_1629:
[----:B------:R-:W-:Y:S05]  /*21050*/  BSYNC B1 ;  /* 0x0000000000017941 */ /* 0x000fea0003800000 */
.L_x_1628:
[----:B-12---:R-:W2:Y:S04]  /*21060*/  LDL.LU R8, [R1+0xc] ;  /* 0x00000c0001087983 */ /* 0x006ea80000300800 */
[----:B------:R-:W3:Y:S01]  /*21070*/  LDL.LU R10, [R1+0x10] ;  /* 0x00001000010a7983 */ /* 0x000ee20000300800 */
[----:B--2---:R-:W-:-:S05]  /*21080*/  VIADD R8, R8, 0x1 ;  /* 0x0000000108087836 */ /* 0x004fca0000000000 */
[----:B------:R-:W-:-:S04]  /*21090*/  ISETP.NE.AND P0, PT, R8, 0x2, PT ;  /* 0x000000020800780c */ /* 0x000fc80003f05270 */
[----:B------:R-:W-:Y:S02]  /*210a0*/  SEL R9, RZ, 0x1, P0 ;  /* 0x00000001ff097807 */ /* 0x000fe40000000000 */
[----:B------:R-:W-:Y:S02]  /*210b0*/  SEL R8, R8, RZ, P0 ;  /* 0x000000ff08087207 */ /* 0x000fe40000000000 */
[----:B---3--:R-:W-:Y:S02]  /*210c0*/  LOP3.LUT R10, R10, R9, RZ, 0x3c, !PT ;  /* 0x000000090a0a7212 */ /* 0x008fe400078e3cff */
[C---:B------:R-:W-:Y:S01]  /*210d0*/  ISETP.GT.AND P0, PT, R7.reuse, R2, PT ;  /* 0x000000020700720c */ /* 0x040fe20003f04270 */
[----:B------:R-:W-:Y:S02]  /*210e0*/  VIADD R7, R7, 0xffffffff ;  /* 0xffffffff07077836 */ /* 0x000fe40000000000 */
[----:B------:R2:W-:Y:S04]  /*210f0*/  STL [R1+0x10], R10 ;  /* 0x0000100a01007387 */ /* 0x0005e80000100800 */
[----:B------:R2:W-:Y:S06]  /*21100*/  STL [R1+0xc], R8 ;  /* 0x00000c0801007387 */ /* 0x0005ec0000100800 */
[----:B------:R-:W-:Y:S05]  /*21110*/  @P0 BRA `(.L_x_1634) ;  /* 0xfffffff800b40947 */ /* 0x000fea000383ffff */
.L_x_1617:
[----:B------:R-:W-:Y:S05]  /*21120*/  BSYNC B0 ;  /* 0x0000000000007941 */ /* 0x000fea0003800000 */
.L_x_1616:
[----:B------:R-:W3:Y:S01]  /*21130*/  LDC.64 R2, c[0x0][0x9e0] ;  /* 0x00027800ff027b82 */ /* 0x000ee20000000a00 */
[----:B------:R-:W-:Y:S07]  /*21140*/  @!P2 WARPSYNC.ALL ;  /* 0x000000000000a948 */ /* 0x000fee0003800000 */
[----:B------:R-:W-:Y:S01]  /*21150*/  @!P2 BAR.SYNC.DEFER_BLOCKING 0xc, 0x120 ;  /* 0x030480000000ab1d */ /* 0x000fe20000010000 */
[----:B---3--:R-:W-:Y:S01]  /*21160*/  ISETP.GE.AND P0, PT, R3, 0x1, PT ;  /* 0x000000010300780c */ /* 0x008fe20003f06270 */
[----:B------:R-:W-:-:S12]  /*21170*/  IMAD.IADD R2, R4, 0x1, R2 ;  /* 0x0000000104027824 */ /* 0x000fd800078e0202 */
[----:B------:R-:W-:Y:S05]  /*21180*/  @!P0 BRA `(.L_x_1635) ;  /* 0x0000000000488947 */ /* 0x000fea0003800000 */
[C---:B------:R-:W-:Y:S01]  /*21190*/  ISETP.GT.AND P1, PT, R4.reuse, RZ, PT ;  /* 0x000000ff0400720c */ /* 0x040fe20003f24270 */
[----:B------:R-:W-:Y:S01]  /*211a0*/  BSSY B0, `(.L_x_1636) ;  /* 0x000000e000007945 */ /* 0x000fe20003800000 */
[----:B------:R-:W-:-:S11]  /*211b0*/  VIADD R6, R4, 0xffffffff ;  /* 0xffffffff04067836 */ /* 0x000fd60000000000 */
[----:B------:R-:W-:Y:S05]  /*211c0*/  @P1 BRA `(.L_x_1637) ;  /* 0x00000000001c1947 */ /* 0x000fea0003800000 */
[----:B------:R-:W-:Y:S01]  /*211d0*/  ISETP.NE.AND P1, PT, R3, 0x1, PT ;  /* 0x000000010300780c */ /* 0x000fe20003f25270 */
[----:B------:R-:W-:-:S12]  /*211e0*/  IMAD.MOV R5, RZ, RZ, -R4 ;  /* 0x000000ffff057224 */ /* 0x000fd800078e0a04 */
[----:B------:R-:W3:Y:S02]  /*211f0*/  @P1 LDC.64 R6, c[0x0][0x9e8] ;  /* 0x00027a00ff061b82 */ /* 0x000ee40000000a00 */
[----:B---3--:R-:W-:-:S05]  /*21200*/  @P1 IMAD.HI.U32 R6, R5, R6, RZ ;  /* 0x0000000605061227 */ /* 0x008fca00078e00ff */
[----:B------:R-:W-:-:S04]  /*21210*/  @P1 SHF.R.U32.HI R5, RZ, R7, R6 ;  /* 0x00000007ff051219 */ /* 0x000fc80000011606 */
[----:B------:R-:W-:Y:S01]  /*21220*/  LOP3.LUT R6, RZ, R5, RZ, 0x33, !PT ;  /* 0x00000005ff067212 */ /* 0x000fe200078e33ff */
[----:B------:R-:W-:Y:S06]  /*21230*/  BRA `(.L_x_1638) ;  /* 0x0000000000107947 */ /* 0x000fec0003800000 */
.L_x_1637:
[----:B------:R-:W-:-:S13]  /*21240*/  ISETP.NE.AND P1, PT, R3, 0x1, PT ;  /* 0x000000010300780c */ /* 0x000fda0003f25270 */
[----:B------:R-:W3:Y:S02]  /*21250*/  @P1 LDC.64 R4, c[0x0][0x9e8] ;  /* 0x00027a00ff041b82 */ /* 0x000ee40000000a00 */
[----:B---3--:R-:W-:-:S05]  /*21260*/  @P1 IMAD.HI.U32 R4, R6, R4, RZ ;  /* 0x0000000406041227 */ /* 0x008fca00078e00ff */
[----:B------:R-:W-:-:S07]  /*21270*/  @P1 SHF.R.U32.HI R6, RZ, R5, R4 ;  /* 0x00000005ff061219 */ /* 0x000fce0000011604 */
.L_x_1638:
[----:B------:R-:W-:Y:S05]  /*21280*/  BSYNC B0 ;  /* 0x0000000000007941 */ /* 0x000fea0003800000 */
.L_x_1636:
[----:B------:R-:W-:-:S05]  /*21290*/  IMAD R5, R6, R3, R3 ;  /* 0x0000000306057224 */ /* 0x000fca00078e0203 */
[----:B------:R-:W-:-:S07]  /*212a0*/  VIMNMX R2, R2, R5, PT ;  /* 0x0000000502027248 */ /* 0x000fce0003fe0100 */
.L_x_1635:
[----:B------:R-:W-:Y:S01]  /*212b0*/  VIADD R2, R2, 0x7f ;  /* 0x0000007f02027836 */ /* 0x000fe20000000000 */
[----:B------:R-:W-:-:S04]  /*212c0*/  ULDC UR4, c[0x0][0x9dc] ;  /* 0x0002770000047ab9 */ /* 0x000fc80000000800 */
[----:B------:R-:W-:-:S04]  /*212d0*/  SHF.R.S32.HI R5, RZ, 0x1f, R2 ;  /* 0x0000001fff057819 */ /* 0x000fc80000011402 */
[----:B------:R-:W-:Y:S01]  /*212e0*/  LEA.HI R5, R5, R2, RZ, 0x7 ;  /* 0x0000000205057211 */ /* 0x000fe200078f38ff */
[----:B------:R-:W-:-:S03]  /*212f0*/  VIADD R2, R0, -UR4 ;  /* 0x8000000400027c36 */ /* 0x000fc60008000000 */
[----:B------:R-:W-:-:S04]  /*21300*/  SHF.R.S32.HI R5, RZ, 0x7, R5 ;  /* 0x00000007ff057819 */ /* 0x000fc80000011405 */
[----:B------:R-:W-:-:S05]  /*21310*/  VIMNMX R6, R20, R5, PT ;  /* 0x0000000514067248 */ /* 0x000fca0003fe0100 */
[----:B------:R3:W-:Y:S01]  /*21320*/  STL [R1+0x1c], R6 ;  /* 0x00001c0601007387 */ /* 0x0007e20000100800 */
[----:B------:R-:W-:Y:S05]  /*21330*/  @!P0 BRA `(.L_x_1639) ;  /* 0x0000000000448947 */ /* 0x000fea0003800000 */
[----:B------:R-:W-:Y:S01]  /*21340*/  ISETP.GT.AND P0, PT, R0, -0x1, PT ;  /* 0xffffffff0000780c */ /* 0x000fe20003f04270 */
[----:B------:R-:W-:-:S12]  /*21350*/  BSSY B0, `(.L_x_1640) ;  /* 0x000000d000007945 */ /* 0x000fd80003800000 */
[----:B------:R-:W-:Y:S05]  /*21360*/  @P0 BRA `(.L_x_1641) ;  /* 0x00000000001c0947 */ /* 0x000fea0003800000 */
[----:B------:R-:W-:Y:S02]  /*21370*/  ISETP.NE.AND P0, PT, R3, 0x1, PT ;  /* 0x000000010300780c */ /* 0x000fe40003f05270 */
[----:B------:R-:W-:-:S11]  /*21380*/  LOP3.LUT R7, RZ, R0, RZ, 0x33, !PT ;  /* 0x00000000ff077212 */ /* 0x000fd600078e33ff */
[----:B------:R-:W4:Y:S02]  /*21390*/  @P0 LDC.64 R4, c[0x0][0x9e8] ;  /* 0x00027a00ff040b82 */ /* 0x000f240000000a00 */
[----:B----4-:R-:W-:-:S05]  /*213a0*/  @P0 IMAD.HI.U32 R4, R7, R4, RZ ;  /* 0x0000000407040227 */ /* 0x010fca00078e00ff */
[----:B------:R-:W-:-:S04]  /*213b0*/  @P0 SHF.R.U32.HI R7, RZ, R5, R4 ;  /* 0x00000005ff070219 */ /* 0x000fc80000011604 */
[----:B------:R-:W-:Y:S01]  /*213c0*/  LOP3.LUT R0, RZ, R7, RZ, 0x33, !PT ;  /* 0x00000007ff007212 */ /* 0x000fe200078e33ff */
[----:B------:R-:W-:Y:S06]  /*213d0*/  BRA `(.L_x_1642) ;  /* 0x0000000000107947 */ /* 0x000fec0003800000 */
.L_x_1641:
[----:B------:R-:W-:-:S13]  /*213e0*/  ISETP.NE.AND P0, PT, R3, 0x1, PT ;  /* 0x000000010300780c */ /* 0x000fda0003f05270 */
[----:B------:R-:W4:Y:S02]  /*213f0*/  @P0 LDC.64 R4, c[0x0][0x9e8] ;  /* 0x00027a00ff040b82 */ /* 0x000f240000000a00 */
[----:B----4-:R-:W-:-:S05]  /*21400*/  @P0 IMAD.HI.U32 R4, R0, R4, RZ ;  /* 0x0000000400040227 */ /* 0x010fca00078e00ff */
[----:B------:R-:W-:-:S07]  /*21410*/  @P0 SHF.R.U32.HI R0, RZ, R5, R4 ;  /* 0x00000005ff000219 */ /* 0x000fce0000011604 */
.L_x_1642:
[----:B------:R-:W-:Y:S05]  /*21420*/  BSYNC B0 ;  /* 0x0000000000007941 */ /* 0x000fea0003800000 */
.L_x_1640:
[----:B------:R-:W-:-:S05]  /*21430*/  IMAD R3, R0, R3, RZ ;  /* 0x0000000300037224 */ /* 0x000fca00078e02ff */
[----:B------:R-:W-:-:S07]  /*21440*/  VIMNMX R2, R2, R3, !PT ;  /* 0x0000000302027248 */ /* 0x000fce0007fe0100 */
.L_x_1639:
[----:B------:R-:W-:Y:S01]  /*21450*/  SHF.R.S32.HI R3, RZ, 0x1f, R2 ;  /* 0x0000001fff037819 */ /* 0x000fe20000011402 */
[----:B------:R-:W-:Y:S03]  /*21460*/  BSSY B6, `(.L_x_1643) ;  /* 0x00002db000067945 */ /* 0x000fe60003800000 */
[----:B------:R-:W-:-:S04]  /*21470*/  LEA.HI R3, R3, R2, RZ, 0x7 ;  /* 0x0000000203037211 */ /* 0x000fc800078f38ff */
[----:B------:R-:W-:-:S04]  /*21480*/  SHF.R.S32.HI R3, RZ, 0x7, R3 ;  /* 0x00000007ff037819 */ /* 0x000fc80000011403 */
[----:B------:R-:W-:-:S04]  /*21490*/  VIMNMX R0, RZ, R3, !PT ;  /* 0x00000003ff007248 */ /* 0x000fc80007fe0100 */
[----:B------:R-:W-:Y:S01]  /*214a0*/  ISETP.GT.AND P0, PT, R6, R0, PT ;  /* 0x000000000600720c */ /* 0x000fe20003f04270 */
[----:B------:R4:W-:-:S12]  /*214b0*/  STL [R1+0x18], R0 ;  /* 0x0000180001007387 */ /* 0x0009d80000100800 */
[----:B----4-:R-:W-:Y:S05]  /*214c0*/  @P0 BRA `(.L_x_1644) ;  /* 0x0000000000440947 */ /* 0x010fea0003800000 */
[----:B------:R-:W4:Y:S02]  /*214d0*/  S2R R0, SR_TID.X ;  /* 0x0000000000007919 */ /* 0x000f240000002100 */
[----:B----4-:R-:W-:-:S04]  /*214e0*/  LOP3.LUT R0, R0, 0x1f, RZ, 0xc0, !PT ;  /* 0x0000001f00007812 */ /* 0x010fc800078ec0ff */
[----:B------:R-:W-:-:S13]  /*214f0*/  ISETP.NE.AND P1, PT, R0, RZ, PT ;  /* 0x000000ff0000720c */ /* 0x000fda0003f25270 */
[----:B------:R-:W-:Y:S05]  /*21500*/  @P1 BRA `(.L_x_1645) ;  /* 0x0000002c00401947 */ /* 0x000fea0003800000 */
[----:B------:R-:W4:Y:S01]  /*21510*/  S2R R7, SR_LANEID ;  /* 0x0000000000077919 */ /* 0x000f220000000000 */
[----:B------:R-:W-:Y:S01]  /*21520*/  VOTEU.ANY UR4, UPT, PT ;  /* 0x0000000000047886 */ /* 0x000fe200038e0100 */
[----:B------:R-:W5:Y:S01]  /*21530*/  LDC.64 R2, c[0x0][0xc38] ;  /* 0x00030e00ff027b82 */ /* 0x000f620000000a00 */
[----:B------:R-:W4:Y:S08]  /*21540*/  FLO.U32 R0, UR4 ;  /* 0x0000000400007d00 */ /* 0x000f3000080e0000 */
[----:B------:R-:W5:Y:S01]  /*21550*/  POPC R5, UR4 ;  /* 0x0000000400057d09 */ /* 0x000f620008000000 */
[----:B----4-:R-:W-:-:S13]  /*21560*/  ISETP.EQ.U32.AND P0, PT, R0, R7, PT ;  /* 0x000000070000720c */ /* 0x010fda0003f02070 */
[----:B-----5:R-:W4:Y:S01]  /*21570*/  @P0 ATOMG.E.ADD.STRONG.GPU PT, R3, desc[UR56][R2.64], R5 ;  /* 0x00000005020309a8 */ /* 0x020f2200081ee1f8 */
[----:B------:R-:W5:Y:S02]  /*21580*/  S2R R4, SR_LTMASK ;  /* 0x0000000000047919 */ /* 0x000f640000003900 */
[----:B-----5:R-:W-:-:S04]  /*21590*/  LOP3.LUT R4, R4, UR4, RZ, 0xc0, !PT ;  /* 0x0000000404047c12 */ /* 0x020fc8000f8ec0ff */
[----:B------:R-:W5:Y:S01]  /*215a0*/  POPC R7, R4 ;  /* 0x0000000400077309 */ /* 0x000f620000000000 */
[----:B----4-:R-:W5:Y:S02]  /*215b0*/  SHFL.IDX PT, R0, R3, R0, 0x1f ;  /* 0x00001f0003007589 */ /* 0x010f6400000e0000 */
[----:B-----5:R-:W-:Y:S01]  /*215c0*/  IADD3 R16, R0, UR37, R7 ;  /* 0x0000002500107c10 */ /* 0x020fe2000fffe007 */
[----:B------:R-:W-:Y:S06]  /*215d0*/  BRA `(.L_x_1645) ;  /* 0x0000002c000c7947 */ /* 0x000fec0003800000 */
.L_x_1644:
[----:B------:R-:W4:Y:S01]  /*215e0*/  S2R R3, SR_CgaCtaId ;  /* 0x0000000000037919 */ /* 0x000f220000008800 */
[----:B------:R-:W-:-:S04]  /*215f0*/  MOV R0, 0x400 ;  /* 0x0000040000007802 */ /* 0x000fc80000000f00 */
[----:B----4-:R-:W-:-:S05]  /*21600*/  LEA R2, R3, R0, 0x18 ;  /* 0x0000000003027211 */ /* 0x010fca00078ec0ff */
[----:B------:R4:W-:Y:S01]  /*21610*/  STL [R1+0x14], R2 ;  /* 0x0000140201007387 */ /* 0x0009e20000100800 */
[----:B------:R-:W-:-:S05]  /*21620*/  VIADD R0, R2, 0x18400 ;  /* 0x0001840002007836 */ /* 0x000fca0000000000 */
[----:B------:R-:W-:-:S13]  /*21630*/  LOP3.LUT P0, RZ, R0, 0x3ff, RZ, 0xc0, !PT ;  /* 0x000003ff00ff7812 */ /* 0x000fda000780c0ff */
[----:B----4-:R-:W-:Y:S05]  /*21640*/  @!P0 BRA `(.L_x_1646) ;  /* 0x0000000000408947 */ /* 0x010fea0003800000 */
[----:B------:R-:W-:Y:S01]  /*21650*/  MOV R2, 0x0 ;  /* 0x0000000000027802 */ /* 0x000fe20000000f00 */
[----:B------:R-:W-:Y:S01]  /*21660*/  ULDC.64 UR6, c[0x4][0xa0] ;  /* 0x0100280000067ab9 */ /* 0x000fe20000000a00 */
[----:B------:R-:W-:Y:S01]  /*21670*/  ULDC.64 UR8, c[0x4][0xa8] ;  /* 0x01002a0000087ab9 */ /* 0x000fe20000000a00 */
[----:B------:R-:W-:Y:S01]  /*21680*/  ULDC.64 UR4, c[0x4][0x8] ;  /* 0x0100020000047ab9 */ /* 0x000fe20000000a00 */
[----:B------:R-:W-:Y:S02]  /*21690*/  IMAD.U32 R4, RZ, RZ, UR6 ;  /* 0x00000006ff047e24 */ /* 0x000fe4000f8e00ff */
[----:B------:R-:W4:Y:S01]  /*216a0*/  LDC.64 R2, c[0x4][R2] ;  /* 0x0100000002027b82 */ /* 0x000f220000000a00 */
[----:B------:R-:W-:Y:S02]  /*216b0*/  IMAD.U32 R5, RZ, RZ, UR7 ;  /* 0x00000007ff057e24 */ /* 0x000fe4000f8e00ff */
[----:B---3--:R-:W-:Y:S02]  /*216c0*/  IMAD.U32 R6, RZ, RZ, UR8 ;  /* 0x00000008ff067e24 */ /* 0x008fe4000f8e00ff */
[----:B------:R-:W-:-:S02]  /*216d0*/  IMAD.U32 R7, RZ, RZ, UR9 ;  /* 0x00000009ff077e24 */ /* 0x000fc4000f8e00ff */
[----:B-12---:R-:W-:Y:S02]  /*216e0*/  IMAD.U32 R10, RZ, RZ, UR4 ;  /* 0x00000004ff0a7e24 */ /* 0x006fe4000f8e00ff */
[----:B------:R-:W-:Y:S02]  /*216f0*/  IMAD.U32 R11, RZ, RZ, UR5 ;  /* 0x00000005ff0b7e24 */ /* 0x000fe4000f8e00ff */
[----:B------:R-:W-:Y:S02]  /*21700*/  IMAD.MOV.U32 R8, RZ, RZ, 0x70 ;  /* 0x00000070ff087424 */ /* 0x000fe400078e00ff */
[----:B------:R-:W-:Y:S02]  /*21710*/  IMAD.MOV.U32 R12, RZ, RZ, 0x1 ;  /* 0x00000001ff0c7424 */ /* 0x000fe400078e00ff */
[----:B0-----:R-:W-:-:S07]  /*21720*/  IMAD.MOV.U32 R13, RZ, RZ, RZ ;  /* 0x000000ffff0d7224 */ /* 0x001fce00078e00ff */
[----:B------:R-:W-:-:S07]  /*21730*/  LEPC R20, `(.L_x_1646) ;  /* 0x000000001014794e */ /* 0x000fce0000000000 */
[----:B----4-:R-:W-:Y:S05]  /*21740*/  CALL.ABS.NOINC R2 ;  /* 0x0000000002007343 */ /* 0x010fea0003c00000 */
.L_x_1646:
        /* <DEDUP_REMOVED lines=8> */
[----:B------:R4:W4:Y:S01]  /*217d0*/  LDC.64 R2, c[0x4][R0] ;  /* 0x0100000000027b82 */ /* 0x0009220000000a00 */
[----:B------:R-:W-:Y:S02]  /*217e0*/  IMAD.U32 R4, RZ, RZ, UR6 ;  /* 0x00000006ff047e24 */ /* 0x000fe4000f8e00ff */
        /* <DEDUP_REMOVED lines=10> */
.L_x_1648:
        /* <DEDUP_REMOVED lines=16> */
.L_x_1647:
[----:B------:R-:W4:Y:S01]  /*21990*/  LDL.LU R4, [R1+0x24] ;  /* 0x0000240001047983 */ /* 0x000f220000300800 */
[----:B------:R-:W0:Y:S01]  /*219a0*/  LDC R0, c[0x0][0x428] ;  /* 0x00010a00ff007b82 */ /* 0x000e220000000800 */
[----:B------:R-:W-:Y:S01]  /*219b0*/  ULDC.64 UR4, c[0x0][0x9f8] ;  /* 0x00027e0000047ab9 */ /* 0x000fe20000000a00 */
[----:B------:R-:W-:Y:S01]  /*219c0*/  IMAD.MOV.U32 R5, RZ, RZ, R19 ;  /* 0x000000ffff057224 */ /* 0x000fe200078e0013 */
[----:B0-----:R-:W-:Y:S01]  /*219d0*/  ISETP.NE.AND P0, PT, R0, 0x1, PT ;  /* 0x000000010000780c */ /* 0x001fe20003f05270 */
[----:B------:R-:W-:-:S12]  /*219e0*/  IMAD.MOV.U32 R0, RZ, RZ, R18 ;  /* 0x000000ffff007224 */ /* 0x000fd800078e0012 */
[----:B------:R-:W0:Y:S08]  /*219f0*/  @P0 LDC R3, c[0x0][0x42c] ;  /* 0x00010b00ff030b82 */ /* 0x000e300000000800 */
[----:B------:R-:W1:Y:S01]  /*21a00*/  @P0 LDC R2, c[0x0][0x430] ;  /* 0x00010c00ff020b82 */ /* 0x000e620000000800 */
[----:B0-----:R-:W-:-:S05]  /*21a10*/  @P0 IMAD.HI.U32 R3, R18, R3, RZ ;  /* 0x0000000312030227 */ /* 0x001fca00078e00ff */
[----:B-1----:R-:W-:Y:S02]  /*21a20*/  @P0 SHF.R.U32.HI R0, RZ, R2, R3 ;  /* 0x00000002ff000219 */ /* 0x002fe40000011603 */
[----:B------:R-:W-:-:S04]  /*21a30*/  ISETP.NE.U32.AND P0, PT, RZ, UR4, PT ;  /* 0x00000004ff007c0c */ /* 0x000fc8000bf05070 */
[----:B------:R-:W-:Y:S01]  /*21a40*/  ISETP.NE.AND.EX P0, PT, RZ, UR5, PT, P0 ;  /* 0x00000005ff007c0c */ /* 0x000fe2000bf05300 */
[----:B------:R-:W-:-:S12]  /*21a50*/  ULDC.64 UR4, c[0x0][0xa00] ;  /* 0x0002800000047ab9 */ /* 0x000fd80000000a00 */
[----:B---3--:R-:W0:Y:S02]  /*21a60*/  @P0 LDC.64 R6, c[0x0][0x9f8] ;  /* 0x00027e00ff060b82 */ /* 0x008e240000000a00 */
[----:B0-----:R-:W-:-:S05]  /*21a70*/  @P0 IMAD.WIDE R6, R19, 0x4, R6 ;  /* 0x0000000413060825 */ /* 0x001fca00078e0206 */
[----:B------:R0:W5:Y:S01]  /*21a80*/  @P0 LDG.E R5, desc[UR56][R6.64] ;  /* 0x0000003806050981 */ /* 0x000162000c1e1900 */
[----:B------:R-:W-:-:S04]  /*21a90*/  ISETP.NE.U32.AND P0, PT, RZ, UR4, PT ;  /* 0x00000004ff007c0c */ /* 0x000fc8000bf05070 */
[----:B------:R-:W-:-:S04]  /*21aa0*/  ISETP.NE.AND.EX P0, PT, RZ, UR5, PT, P0 ;  /* 0x00000005ff007c0c */ /* 0x000fc8000bf05300 */
[----:B------:R-:W-:Y:S01]  /*21ab0*/  SEL R3, R19, RZ, !P0 ;  /* 0x000000ff13037207 */ /* 0x000fe20004000000 */
[----:B----4-:R-:W-:Y:S02]  /*21ac0*/  IMAD R2, R17, 0x80, R4 ;  /* 0x0000008011027824 */ /* 0x010fe400078e0204 */
[----:B------:R-:W1:Y:S02]  /*21ad0*/  S2R R4, SR_TID.X ;  /* 0x0000000000047919 */ /* 0x000e640000002100 */
[----:B-1----:R-:W-:-:S04]  /*21ae0*/  LOP3.LUT R4, R4, 0x1f, RZ, 0xc0, !PT ;  /* 0x0000001f04047812 */ /* 0x002fc800078ec0ff */
[----:B------:R-:W-:-:S04]  /*21af0*/  ISETP.NE.AND P6, PT, R4, RZ, PT ;  /* 0x000000ff0400720c */ /* 0x000fc80003fc5270 */
[----:B------:R-:W-:-:S09]  /*21b00*/  PLOP3.LUT P1, PT, P6, PT, PT, 0x8, 0x0 ;  /* 0x000000000000781c */ /* 0x000fd2000372e170 */
[----:B------:R-:W-:-:S05]  /*21b10*/  VOTEU.ALL UP1, P6 ;  /* 0x00000000003f7886 */ /* 0x000fca0003020000 */
[----:B------:R-:W-:-:S04]  /*21b20*/  @!UP1 UIADD3 UR8, UP0, UR38, 0x270, URZ ;  /* 0x0000027026089890 */ /* 0x000fc8000ff1e03f */
[----:B------:R-:W-:-:S03]  /*21b30*/  @!UP1 UIADD3.X UR9, URZ, UR39, URZ, UP0, !UPT ;  /* 0x000000273f099290 */ /* 0x000fc600087fe43f */
[----:B0-----:R-:W-:-:S09]  /*21b40*/  VOTEU.ALL UP0, P6 ;  /* 0x00000000003f7886 */ /* 0x001fd20003000000 */
.L_x_1649:
        /* <DEDUP_REMOVED lines=16> */
.L_x_1650:
        /* <DEDUP_REMOVED lines=9> */
[----:B------:R-:W3:Y:S01]  /*21ce0*/  LDL R4, [R1+0x1c] ;  /* 0x00001c0001047983 */ /* 0x000ee20000100800 */
[----:B--2---:R-:W0:Y:S01]  /*21cf0*/  LDC.64 R8, c[0x0][0x3f8] ;  /* 0x0000fe00ff087b82 */ /* 0x004e220000000a00 */
[----:B------:R-:W-:Y:S02]  /*21d00*/  ULDC.64 UR4, c[0x0][0xa08] ;  /* 0x0002820000047ab9 */ /* 0x000fe40000000a00 */
[----:B0-----:R-:W-:Y:S01]  /*21d10*/  LOP3.LUT P0, RZ, R8, UR4, RZ, 0xfc, !PT ;  /* 0x0000000408ff7c12 */ /* 0x001fe2000f80fcff */
[----:B------:R-:W-:-:S03]  /*21d20*/  UMOV UR4, 0xffffffff ;  /* 0xffffffff00047882 */ /* 0x000fc60000000000 */
[----:B------:R-:W-:-:S04]  /*21d30*/  LOP3.LUT P0, RZ, R9, UR5, RZ, 0xfc, P0 ;  /* 0x0000000509ff7c12 */ /* 0x000fc8000800fcff */
[----:B-----5:R-:W-:Y:S01]  /*21d40*/  SEL R6, R5, RZ, !P0 ;  /* 0x000000ff05067207 */ /* 0x020fe20004000000 */
[----:B---3--:R-:W-:Y:S01]  /*21d50*/  VIADD R4, R4, 0xffffffff ;  /* 0xffffffff04047836 */ /* 0x008fe20000000000 */
[----:B------:R-:W-:Y:S07]  /*21d60*/  BRA.DIV UR4, `(.L_x_1651) ;  /* 0x00000052041c7947 */ /* 0x000fee000b800000 */
.L_x_1834:
[----:B------:R-:W-:Y:S01]  /*21d70*/  UMOV UR4, 0xffffffff ;  /* 0xffffffff00047882 */ /* 0x000fe20000000000 */
[----:B------:R-:W-:Y:S02]  /*21d80*/  SHF.R.S32.HI R17, RZ, 0x1f, R5 ;  /* 0x0000001fff117819 */ /* 0x000fe40000011405 */
[----:B------:R-:W-:Y:S05]  /*21d90*/  BRA.DIV UR4, `(.L_x_1652) ;  /* 0x0000005204447947 */ /* 0x000fea000b800000 */
[----:B------:R-:W-:-:S13]  /*21da0*/  ELECT P6, URZ, PT ;  /* 0x00000000003f782f */ /* 0x000fda00038c0000 */
.L_x_1837:
[----:B------:R-:W-:Y:S05]  /*21db0*/  @!P6 BRA `(.L_x_1653) ;  /* 0x00000004000ce947 */ /* 0x000fea0003800000 */
[----:B------:R-:W-:-:S04]  /*21dc0*/  ISETP.NE.U32.AND P0, PT, R8, RZ, PT ;  /* 0x000000ff0800720c */ /* 0x000fc80003f05070 */
        /* <DEDUP_REMOVED lines=16> */
[----:B------:R-:W-:-:S04]  /*21ed0*/  LEA R10, P0, R6, R8, 0x2 ;  /* 0x00000008060a7211 */ /* 0x000fc800078010ff */
[----:B------:R-:W-:-:S05]  /*21ee0*/  LEA.HI.X R11, R6, R9, R7, 0x2, P0 ;  /* 0x00000009060b7211 */ /* 0x000fca00000f1407 */
[----:B------:R0:W5:Y:S04]  /*21ef0*/  LDG.E R6, desc[UR56][R10.64] ;  /* 0x000000380a067981 */ /* 0x000168000c1e1900 */
.L_x_1654:
        /* <DEDUP_REMOVED lines=9> */
.L_x_1838:
        /* <DEDUP_REMOVED lines=11> */
.L_x_1656:
[----:B------:R-:W2:Y:S01]  /*22040*/  LDL R11, [R1] ;  /* 0x00000000010b7983 */ /* 0x000ea20000100800 */
[----:B------:R-:W-:-:S03]  /*22050*/  MOV R12, 0x400 ;  /* 0x00000400000c7802 */ /* 0x000fc60000000f00 */
[----:B0-----:R-:W3:Y:S01]  /*22060*/  LDL R10, [R1+0x4] ;  /* 0x00000400010a7983 */ /* 0x001ee20000100800 */
[----:B------:R-:W0:Y:S01]  /*22070*/  S2R R13, SR_CgaCtaId ;  /* 0x00000000000d7919 */ /* 0x000e220000008800 */
        /* <DEDUP_REMOVED lines=23> */
.L_x_1653:
        /* <DEDUP_REMOVED lines=39> */
.L_x_1839:
[----:B------:R-:W-:Y:S05]  /*22460*/  BSYNC B0 ;  /* 0x0000000000007941 */ /* 0x000fea0003800000 */
.L_x_1657:
[----:B0-----:R-:W2:Y:S04]  /*22470*/  LDL R3, [R1+0x1c] ;  /* 0x00001c0001037983 */ /* 0x001ea80000100800 */
[----:B------:R-:W3:Y:S01]  /*22480*/  LDL R10, [R1+0x18] ;  /* 0x00001800010a7983 */ /* 0x000ee20000100800 */
[----:B------:R-:W-:Y:S01]  /*22490*/  BSSY B0, `(.L_x_1659) ;  /* 0x000018a000007945 */ /* 0x000fe20003800000 */
[----:B--2---:R-:W-:-:S05]  /*224a0*/  VIADD R7, R3, 0xfffffffe ;  /* 0xfffffffe03077836 */ /* 0x004fca0000000000 */
[----:B---3--:R-:W-:-:S13]  /*224b0*/  ISETP.GE.AND P0, PT, R7, R10, PT ;  /* 0x0000000a0700720c */ /* 0x008fda0003f06270 */
[----:B------:R-:W-:Y:S05]  /*224c0*/  @!P0 BRA `(.L_x_1660) ;  /* 0x0000001800188947 */ /* 0x000fea0003800000 */
[----:B------:R-:W-:Y:S01]  /*224d0*/  IMAD.MOV R13, RZ, RZ, -R3 ;  /* 0x000000ffff0d7224 */ /* 0x000fe200078e0a03 */
[----:B------:R-:W-:Y:S01]  /*224e0*/  LOP3.LUT R2, RZ, R10, RZ, 0x33, !PT ;  /* 0x0000000aff027212 */ /* 0x000fe200078e33ff */
[----:B------:R-:W-:Y:S03]  /*224f0*/  BSSY B1, `(.L_x_1661) ;  /* 0x0000088000017945 */ /* 0x000fe60003800000 */
        /* <DEDUP_REMOVED lines=35> */
.L_x_1665:
[----:B0-----:R-:W0:Y:S01]  /*22730*/  S2R R8, SR_CgaCtaId ;  /* 0x0000000000087919 */ /* 0x001e220000008800 */
[----:B------:R-:W-:-:S04]  /*22740*/  MOV R3, 0x400 ;  /* 0x0000040000037802 */ /* 0x000fc80000000f00 */
[----:B0-----:R-:W-:Y:S02]  /*22750*/  LEA R3, R8, R3, 0x18 ;  /* 0x0000000308037211 */ /* 0x001fe400078ec0ff */
[----:B------:R-:W-:-:S03]  /*22760*/  SHF.L.U32 R8, R14, 0x1f, RZ ;  /* 0x0000001f0e087819 */ /* 0x000fc600000006ff */
[----:B------:R-:W-:-:S04]  /*22770*/  IMAD R3, R12, 0x8, R3 ;  /* 0x000000080c037824 */ /* 0x000fc800078e0203 */
[----:B------:R-:W0:Y:S02]  /*22780*/  SYNCS.PHASECHK.TRANS64.TRYWAIT P0, [R3+URZ+0x28840], R8 ;  /* 0x02884008030075a7 */ /* 0x000e24000800017f */
[----:B0-----:R-:W-:Y:S05]  /*22790*/  @!P0 BRA `(.L_x_1666) ;  /* 0x0000004800188947 */ /* 0x001fea0003800000 */
.L_x_1840:
        /* <DEDUP_REMOVED lines=11> */
.L_x_1667:
        /* <DEDUP_REMOVED lines=33> */
.L_x_1841:
        /* <DEDUP_REMOVED lines=13> */
.L_x_1669:
        /* <DEDUP_REMOVED lines=31> */
.L_x_1664:
[----:B------:R-:W-:Y:S05]  /*22d20*/  BSYNC B2 ;  /* 0x0000000000027941 */ /* 0x000fea0003800000 */
.L_x_1663:
[----:B------:R-:W2:Y:S04]  /*22d30*/  LDL R2, [R1+0x1c] ;  /* 0x00001c0001027983 */ /* 0x000ea80000100800 */
[----:B------:R0:W-:Y:S04]  /*22d40*/  STL [R1], R12 ;  /* 0x0000000c01007387 */ /* 0x0001e80000100800 */
[----:B------:R0:W-:Y:S02]  /*22d50*/  STL [R1+0x8], R14 ;  /* 0x0000080e01007387 */ /* 0x0001e40000100800 */
[----:B0-2---:R-:W-:-:S07]  /*22d60*/  VIADD R7, R2, 0xfffffffd ;  /* 0xfffffffd02077836 */ /* 0x005fce0000000000 */
.L_x_1662:
[----:B------:R-:W-:Y:S05]  /*22d70*/  BSYNC B1 ;  /* 0x0000000000017941 */ /* 0x000fea0003800000 */
.L_x_1661:
[----:B------:R-:W2:Y:S01]  /*22d80*/  LDL.LU R2, [R1+0x1c] ;  /* 0x00001c0001027983 */ /* 0x000ea20000300800 */
[----:B------:R-:W-:Y:S01]  /*22d90*/  VIADD R13, R13, 0xfffffffe ;  /* 0xfffffffe0d0d7836 */ /* 0x000fe20000000000 */
[----:B--2---:R-:W-:-:S04]  /*22da0*/  LOP3.LUT R2, RZ, R2, RZ, 0x33, !PT ;  /* 0x00000002ff027212 */ /* 0x004fc800078e33ff */
[----:B------:R-:W-:-:S13]  /*22db0*/  ISETP.NE.AND P0, PT, R13, R2, PT ;  /* 0x000000020d00720c */ /* 0x000fda0003f05270 */
[----:B------:R-:W-:Y:S05]  /*22dc0*/  @!P0 BRA `(.L_x_1660) ;  /* 0x0000000c00d88947 */ /* 0x000fea0003800000 */
[----:B------:R-:W-:-:S07]  /*22dd0*/  IMAD.MOV.U32 R13, RZ, RZ, R6 ;  /* 0x000000ffff0d7224 */ /* 0x000fce00078e0006 */
.L_x_1684:
        /* <DEDUP_REMOVED lines=23> */
[--C-:B------:R-:W-:Y:S01]  /*22f50*/  SHF.R.S32.HI R3, RZ, 0x1f, R2.reuse ;  /* 0x0000001fff037819 */ /* 0x100fe20000011402 */
[----:B------:R-:W-:Y:S02]  /*22f60*/  IMAD.MOV R12, RZ, RZ, -R2 ;  /* 0x000000ffff0c7224 */ /* 0x000fe400078e0a02 */
[C---:B------:R-:W-:Y:S02]  /*22f70*/  IMAD R10, R5.reuse, UR7, R10 ;  /* 0x00000007050a7c24 */ /* 0x040fe4000f8e020a */
[----:B------:R-:W-:-:S04]  /*22f80*/  IMAD.WIDE.U32 R2, R5, UR6, R2 ;  /* 0x0000000605027c25 */ /* 0x000fc8000f8e0002 */
[----:B------:R-:W-:Y:S01]  /*22f90*/  IMAD.IADD R3, R10, 0x1, R3 ;  /* 0x000000010a037824 */ /* 0x000fe200078e0203 */
[----:B------:R-:W-:Y:S01]  /*22fa0*/  LEA R10, P0, R2, UR4, 0x2 ;  /* 0x00000004020a7c11 */ /* 0x000fe2000f8010ff */
[----:B------:R-:W-:-:S03]  /*22fb0*/  IMAD R12, R11, R12, R7 ;  /* 0x0000000c0b0c7224 */ /* 0x000fc600078e0207 */
[----:B------:R-:W-:-:S05]  /*22fc0*/  LEA.HI.X R11, R2, UR5, R3, 0x2, P0 ;  /* 0x00000005020b7c11 */ /* 0x000fca00080f1403 */
[----:B------:R0:W5:Y:S04]  /*22fd0*/  LDG.E R13, desc[UR56][R10.64] ;  /* 0x000000380a0d7981 */ /* 0x000168000c1e1900 */
.L_x_1672:
[----:B------:R-:W1:Y:S01]  /*22fe0*/  S2R R3, SR_CgaCtaId ;  /* 0x0000000000037919 */ /* 0x000e620000008800 */
[----:B------:R-:W-:-:S04]  /*22ff0*/  MOV R2, 0x400 ;  /* 0x0000040000027802 */ /* 0x000fc80000000f00 */
[----:B-1----:R-:W-:Y:S02]  /*23000*/  LEA R2, R3, R2, 0x18 ;  /* 0x0000000203027211 */ /* 0x002fe400078ec0ff */
[----:B------:R-:W-:-:S03]  /*23010*/  SHF.L.U32 R3, R9, 0x1f, RZ ;  /* 0x0000001f09037819 */ /* 0x000fc600000006ff */
[----:B------:R-:W-:-:S04]  /*23020*/  IMAD R2, R8, 0x8, R2 ;  /* 0x0000000808027824 */ /* 0x000fc800078e0202 */
[----:B------:R-:W1:Y:S02]  /*23030*/  SYNCS.PHASECHK.TRANS64.TRYWAIT P0, [R2+URZ+0x28840], R3 ;  /* 0x02884003020075a7 */ /* 0x000e64000800017f */
[----:B-1----:R-:W-:Y:S05]  /*23040*/  @!P0 BRA `(.L_x_1673) ;  /* 0x0000004000148947 */ /* 0x002fea0003800000 */
.L_x_1842:
        /* <DEDUP_REMOVED lines=11> */
.L_x_1674:
        /* <DEDUP_REMOVED lines=33> */
.L_x_1843:
        /* <DEDUP_REMOVED lines=8> */
.L_x_1676:
        /* <DEDUP_REMOVED lines=29> */
.L_x_1671:
[----:B------:R-:W-:Y:S05]  /*23560*/  BSYNC B1 ;  /* 0x0000000000017941 */ /* 0x000fea0003800000 */
.L_x_1670:
        /* <DEDUP_REMOVED lines=30> */
[----:B------:R-:W-:-:S06]  /*23750*/  LEA.HI.X R13, R2, UR5, R3, 0x2, P0 ;  /* 0x00000005020d7c11 */ /* 0x000fcc00080f1403 */
[----:B------:R1:W5:Y:S03]  /*23760*/  LDG.E R13, desc[UR56][R12.64] ;  /* 0x000000380c0d7981 */ /* 0x000366000c1e1900 */
.L_x_1679:
[----:B------:R-:W2:Y:S01]  /*23770*/  S2R R3, SR_CgaCtaId ;  /* 0x0000000000037919 */ /* 0x000ea20000008800 */
[----:B------:R-:W-:-:S04]  /*23780*/  MOV R2, 0x400 ;  /* 0x0000040000027802 */ /* 0x000fc80000000f00 */
[----:B--2---:R-:W-:Y:S02]  /*23790*/  LEA R2, R3, R2, 0x18 ;  /* 0x0000000203027211 */ /* 0x004fe400078ec0ff */
[----:B------:R-:W-:-:S03]  /*237a0*/  SHF.L.U32 R3, R14, 0x1f, RZ ;  /* 0x0000001f0e037819 */ /* 0x000fc600000006ff */
[----:B------:R-:W-:-:S04]  /*237b0*/  IMAD R2, R15, 0x8, R2 ;  /* 0x000000080f027824 */ /* 0x000fc800078e0202 */
[----:B------:R-:W2:Y:S02]  /*237c0*/  SYNCS.PHASECHK.TRANS64.TRYWAIT P0, [R2+URZ+0x28840], R3 ;  /* 0x02884003020075a7 */ /* 0x000ea4000800017f */
[----:B--2---:R-:W-:Y:S05]  /*237d0*/  @!P0 BRA `(.L_x_1680) ;  /* 0x0000003800588947 */ /* 0x004fea0003800000 */
.L_x_1844:
        /* <DEDUP_REMOVED lines=11> */
.L_x_1681:
        /* <DEDUP_REMOVED lines=33> */
.L_x_1845:
        /* <DEDUP_REMOVED lines=8> */
.L_x_1683:
        /* <DEDUP_REMOVED lines=28> */
.L_x_1678:
[----:B------:R-:W-:Y:S05]  /*23ce0*/  BSYNC B1 ;  /* 0x0000000000017941 */ /* 0x000fea0003800000 */
.L_x_1677:
[----:B------:R-:W2:Y:S01]  /*23cf0*/  LDL R2, [R1+0x18] ;  /* 0x0000180001027983 */ /* 0x000ea20000100800 */
[----:B------:R-:W-:Y:S01]  /*23d00*/  VIADD R7, R7, 0xfffffffe ;  /* 0xfffffffe07077836 */ /* 0x000fe20000000000 */
[----:B--2---:R-:W-:-:S13]  /*23d10*/  ISETP.GT.AND P0, PT, R11, R2, PT ;  /* 0x000000020b00720c */ /* 0x004fda0003f04270 */
[----:B------:R-:W-:Y:S05]  /*23d20*/  @P0 BRA `(.L_x_1684) ;  /* 0xfffffff0002c0947 */ /* 0x000fea000383ffff */
.L_x_1660:
[----:B------:R-:W-:Y:S05]  /*23d30*/  BSYNC B0 ;  /* 0x0000000000007941 */ /* 0x000fea0003800000 */
.L_x_1659:
        /* <DEDUP_REMOVED lines=13> */
[----:B-1----:R-:W-:-:S06]  /*23e10*/  LOP3.LUT R8, R8, UR4, RZ, 0xc0, !PT ;  /* 0x0000000408087c12 */ /* 0x002fcc000f8ec0ff */
[----:B------:R-:W1:Y:S01]  /*23e20*/  POPC R8, R8 ;  /* 0x0000000800087309 */ /* 0x000e620000000000 */
[----:B--2---:R-:W1:Y:S02]  /*23e30*/  SHFL.IDX PT, R7, R2, R7, 0x1f ;  /* 0x00001f0702077589 */ /* 0x004e6400000e0000 */
[----:B-1----:R-:W-:-:S07]  /*23e40*/  IADD3 R16, R7, UR37, R8 ;  /* 0x0000002507107c10 */ /* 0x002fce000fffe008 */
.L_x_1686:
[----:B------:R-:W-:Y:S05]  /*23e50*/  BSYNC B0 ;  /* 0x0000000000007941 */ /* 0x000fea0003800000 */
.L_x_1685:
        /* <DEDUP_REMOVED lines=11> */
.L_x_1846:
        /* <DEDUP_REMOVED lines=11> */
.L_x_1690:
        /* <DEDUP_REMOVED lines=27> */
.L_x_1688:
[----:B------:R-:W-:Y:S05]  /*24170*/  BSYNC B0 ;  /* 0x0000000000007941 */ /* 0x000fea0003800000 */
.L_x_1687:
        /* <DEDUP_REMOVED lines=9> */
.L_x_1645:
[----:B------:R-:W-:Y:S05]  /*24210*/  BSYNC B6 ;  /* 0x0000000000067941 */ /* 0x000fea0003800000 */
.L_x_1643:
[----:B------:R-:W-:-:S03]  /*24220*/  UMOV UR4, 0xffffffff ;  /* 0xffffffff00047882 */ /* 0x000fc60000000000 */
[----:B------:R-:W-:Y:S05]  /*24230*/  BRA.DIV UR4, `(.L_x_1691) ;  /* 0x0000002e04fc7947 */ /* 0x000fea000b800000 */
[----:B------:R4:W0:Y:S04]  /*24240*/  SHFL.IDX PT, R4, R16, RZ, 0x1f ;  /* 0x00001fff10047589 */ /* 0x00082800000e0000 */
[----:B------:R-:W0:Y:S02]  /*24250*/  SHFL.IDX PT, R16, R16, 0x1, 0x1f ;  /* 0x00201f0010107f89 */ /* 0x000e2400000e0000 */
.L_x_1850:
[----:B------:R-:W5:Y:S01]  /*24260*/  S2R R7, SR_TID.X ;  /* 0x0000000000077919 */ /* 0x000f620000002100 */
[----:B------:R-:W-:Y:S01]  /*24270*/  ULDC UR4, c[0x0][0xc14] ;  /* 0x0003050000047ab9 */ /* 0x000fe20000000800 */
[----:B------:R-:W-:Y:S01]  /*24280*/  BSSY B0, `(.L_x_1692) ;  /* 0x000000b000007945 */ /* 0x000fe20003800000 */
[----:B-1----:R-:W-:Y:S02]  /*24290*/  IMAD.U32 R0, RZ, RZ, UR4 ;  /* 0x00000004ff007e24 */ /* 0x002fe4000f8e00ff */
[----:B------:R-:W-:Y:S01]  /*242a0*/  IMAD.MOV.U32 R17, RZ, RZ, RZ ;  /* 0x000000ffff117224 */ /* 0x000fe200078e00ff */
[----:B-----5:R-:W-:-:S04]  /*242b0*/  LOP3.LUT R7, R7, 0x1f, RZ, 0xc0, !PT ;  /* 0x0000001f07077812 */ /* 0x020fc800078ec0ff */
[C---:B------:R-:W-:Y:S01]  /*242c0*/  ISETP.NE.AND P0, PT, R7.reuse, 0x1f, PT ;  /* 0x0000001f0700780c */ /* 0x040fe20003f05270 */
[----:B------:R-:W-:-:S05]  /*242d0*/  IMAD.IADD R5, R7, 0x1, R19 ;  /* 0x0000000107057824 */ /* 0x000fca00078e0213 */
[----:B------:R-:W-:-:S13]  /*242e0*/  ISETP.GE.OR P0, PT, R5, R0, !P0 ;  /* 0x000000000500720c */ /* 0x000fda0004706670 */
[----:B------:R-:W-:Y:S05]  /*242f0*/  @P0 BRA `(.L_x_1693) ;  /* 0x00000000000c0947 */ /* 0x000fea0003800000 */
[----:B------:R-:W1:Y:S02]  /*24300*/  LDC.64 R2, c[0x0][0xc58] ;  /* 0x00031600ff027b82 */ /* 0x000e640000000a00 */
[----:B-1----:R-:W-:-:S05]  /*24310*/  IMAD.WIDE R2, R5, 0x4, R2 ;  /* 0x0000000405027825 */ /* 0x002fca00078e0202 */
[----:B------:R1:W5:Y:S02]  /*24320*/  LDG.E R17, desc[UR56][R2.64] ;  /* 0x0000003802117981 */ /* 0x000364000c1e1900 */
.L_x_1693:
[----:B------:R-:W-:Y:S05]  /*24330*/  BSYNC B0 ;  /* 0x0000000000007941 */ /* 0x000fea0003800000 */
.L_x_1692:
[----:B------:R-:W-:-:S03]  /*24340*/  UMOV UR4, 0xffffffff ;  /* 0xffffffff00047882 */ /* 0x000fc60000000000 */
[----:B------:R-:W-:Y:S05]  /*24350*/  BRA.DIV UR4, `(.L_x_1694) ;  /* 0x0000003204007947 */ /* 0x000fea000b800000 */
        /* <DEDUP_REMOVED lines=9> */
[----:B-1----:R-:W-:-:S05]  /*243f0*/  IMAD.IADD R3, R13, 0x1, R14 ;  /* 0x000000010d037824 */ /* 0x002fca00078e020e */
[----:B------:R-:W0:Y:S02]  /*24400*/  SHFL.UP PT, R14, R3, 0x4, RZ ;  /* 0x04800000030e7989 */ /* 0x000e2400000e00ff */
[----:B0-----:R-:W-:Y:S02]  /*24410*/  SEL R14, R14, RZ, P0 ;  /* 0x000000ff0e0e7207 */ /* 0x001fe40000000000 */
[----:B------:R-:W-:-:S03]  /*24420*/  ISETP.GE.U32.AND P0, PT, R7, 0x10, PT ;  /* 0x000000100700780c */ /* 0x000fc60003f06070 */
[----:B------:R-:W-:-:S05]  /*24430*/  IMAD.IADD R5, R3, 0x1, R14 ;  /* 0x0000000103057824 */ /* 0x000fca00078e020e */
[----:B------:R-:W3:Y:S02]  /*24440*/  SHFL.UP PT, R14, R5, 0x8, RZ ;  /* 0x05000000050e7989 */ /* 0x000ee400000e00ff */
[----:B---3--:R-:W-:-:S05]  /*24450*/  SEL R6, R14, RZ, P1 ;  /* 0x000000ff0e067207 */ /* 0x008fca0000800000 */
[----:B------:R-:W-:-:S05]  /*24460*/  IMAD.IADD R6, R5, 0x1, R6 ;  /* 0x0000000105067824 */ /* 0x000fca00078e0206 */
[----:B------:R-:W0:Y:S02]  /*24470*/  SHFL.UP PT, R14, R6, 0x10, RZ ;  /* 0x06000000060e7989 */ /* 0x000e2400000e00ff */
[----:B0-----:R-:W-:-:S05]  /*24480*/  SEL R7, R14, RZ, P0 ;  /* 0x000000ff0e077207 */ /* 0x001fca0000000000 */
[----:B------:R-:W-:-:S05]  /*24490*/  IMAD.IADD R2, R6, 0x1, R7 ;  /* 0x0000000106027824 */ /* 0x000fca00078e0207 */
[----:B------:R0:W1:Y:S02]  /*244a0*/  SHFL.IDX PT, R14, R2, 0x1f, 0x1f ;  /* 0x03e01f00020e7f89 */ /* 0x00006400000e0000 */
.L_x_1858:
[----:B------:R-:W-:Y:S02]  /*244b0*/  ULDC UR4, c[0x0][0xc10] ;  /* 0x0003040000047ab9 */ /* 0x000fe40000000800 */
[----:B------:R-:W-:-:S04]  /*244c0*/  IMAD.U32 R5, RZ, RZ, UR4 ;  /* 0x00000004ff057e24 */ /* 0x000fc8000f8e00ff */
[----:B-1----:R-:W-:-:S04]  /*244d0*/  IMAD R3, R14, R5, RZ ;  /* 0x000000050e037224 */ /* 0x002fc800078e02ff */
[----:B----4-:R-:W-:-:S05]  /*244e0*/  IMAD.IADD R16, R16, 0x1, R3 ;  /* 0x0000000110107824 */ /* 0x010fca00078e0203 */
[----:B------:R-:W-:-:S13]  /*244f0*/  ISETP.GT.AND P0, PT, R16, R4, PT ;  /* 0x000000041000720c */ /* 0x000fda0003f04270 */
[----:B------:R-:W-:Y:S05]  /*24500*/  @P0 BRA `(.L_x_1695) ;  /* 0x0000000000b40947 */ /* 0x000fea0003800000 */
[----:B------:R-:W1:Y:S02]  /*24510*/  LDC R0, c[0x0][0xc14] ;  /* 0x00030500ff007b82 */ /* 0x000e640000000800 */
.L_x_1700:
        /* <DEDUP_REMOVED lines=11> */
[----:B0-----:R-:W0:Y:S02]  /*245d0*/  LDC.64 R2, c[0x0][0xc58] ;  /* 0x00031600ff027b82 */ /* 0x001e240000000a00 */
[----:B0-----:R-:W-:-:S05]  /*245e0*/  IMAD.WIDE R2, R5, 0x4, R2 ;  /* 0x0000000405027825 */ /* 0x001fca00078e0202 */
[----:B------:R1:W5:Y:S02]  /*245f0*/  LDG.E R17, desc[UR56][R2.64] ;  /* 0x0000003802117981 */ /* 0x000364000c1e1900 */
.L_x_1698:
[----:B------:R-:W-:Y:S05]  /*24600*/  BSYNC B0 ;  /* 0x0000000000007941 */ /* 0x000fea0003800000 */
.L_x_1697:
[----:B------:R-:W-:-:S03]  /*24610*/  UMOV UR4, 0xffffffff ;  /* 0xffffffff00047882 */ /* 0x000fc60000000000 */
[----:B------:R-:W-:Y:S05]  /*24620*/  BRA.DIV UR4, `(.L_x_1699) ;  /* 0x00000032041c7947 */ /* 0x000fea000b800000 */
[----:B-----5:R-:W3:Y:S01]  /*24630*/  SHFL.UP PT, R14, R17, 0x1, RZ ;  /* 0x04200000110e7989 */ /* 0x020ee200000e00ff */
[C---:B------:R-:W-:Y:S02]  /*24640*/  ISETP.NE.AND P0, PT, R6.reuse, RZ, PT ;  /* 0x000000ff0600720c */ /* 0x040fe40003f05270 */
[----:B------:R-:W-:Y:S02]  /*24650*/  ISETP.GE.U32.AND P1, PT, R6, 0x2, PT ;  /* 0x000000020600780c */ /* 0x000fe40003f26070 */
[----:B---3--:R-:W-:Y:S02]  /*24660*/  SEL R14, R14, RZ, P0 ;  /* 0x000000ff0e0e7207 */ /* 0x008fe40000000000 */
[----:B------:R-:W-:-:S03]  /*24670*/  ISETP.GE.U32.AND P0, PT, R6, 0x4, PT ;  /* 0x000000040600780c */ /* 0x000fc60003f06070 */
[----:B------:R-:W-:-:S05]  /*24680*/  IMAD.IADD R13, R17, 0x1, R14 ;  /* 0x00000001110d7824 */ /* 0x000fca00078e020e */
[----:B------:R-:W0:Y:S02]  /*24690*/  SHFL.UP PT, R14, R13, 0x2, RZ ;  /* 0x044000000d0e7989 */ /* 0x000e2400000e00ff */
[----:B01----:R-:W-:Y:S02]  /*246a0*/  SEL R2, R14, RZ, P1 ;  /* 0x000000ff0e027207 */ /* 0x003fe40000800000 */
        /* <DEDUP_REMOVED lines=13> */
.L_x_1866:
[----:B------:R-:W-:Y:S02]  /*24780*/  ULDC UR4, c[0x0][0xc10] ;  /* 0x0003040000047ab9 */ /* 0x000fe40000000800 */
[----:B------:R-:W-:-:S04]  /*24790*/  IMAD.U32 R5, RZ, RZ, UR4 ;  /* 0x00000004ff057e24 */ /* 0x000fc8000f8e00ff */
[----:B-1----:R-:W-:-:S04]  /*247a0*/  IMAD R3, R14, R5, RZ ;  /* 0x000000050e037224 */ /* 0x002fc800078e02ff */
[----:B------:R-:W-:-:S05]  /*247b0*/  IMAD.IADD R16, R3, 0x1, R16 ;  /* 0x0000000103107824 */ /* 0x000fca00078e0210 */
[----:B------:R-:W-:-:S13]  /*247c0*/  ISETP.GT.AND P0, PT, R16, R4, PT ;  /* 0x000000041000720c */ /* 0x000fda0003f04270 */
[----:B------:R-:W-:Y:S05]  /*247d0*/  @!P0 BRA `(.L_x_1700) ;  /* 0xfffffffc00508947 */ /* 0x000fea000383ffff */
.L_x_1695:
[----:B------:R-:W-:Y:S01]  /*247e0*/  IMAD.IADD R16, R16, 0x1, -R3 ;  /* 0x0000000110107824 */ /* 0x000fe200078e0a03 */
[----:B------:R-:W-:-:S03]  /*247f0*/  UMOV UR4, 0xffffffff ;  /* 0xffffffff00047882 */ /* 0x000fc60000000000 */
[----:B------:R-:W-:-:S05]  /*24800*/  IMAD R3, R2, R5, R16 ;  /* 0x0000000502037224 */ /* 0x000fca00078e0210 */
[----:B------:R-:W-:Y:S01]  /*24810*/  ISETP.GT.AND P6, PT, R3, R4, PT ;  /* 0x000000040300720c */ /* 0x000fe20003fc4270 */
[----:B------:R-:W-:-:S12]  /*24820*/  BRA.DIV UR4, `(.L_x_1701) ;  /* 0x00000032046c7947 */ /* 0x000fd8000b800000 */
[----:B------:R-:W-:-:S04]  /*24830*/  VOTE.ANY R3, PT, !P6 ;  /* 0x0000000000037806 */ /* 0x000fc800070e0100 */
[----:B------:R-:W1:Y:S02]  /*24840*/  POPC R6, R3 ;  /* 0x0000000300067309 */ /* 0x000e640000000000 */
[----:B-1----:R1:W3:Y:S02]  /*24850*/  SHFL.IDX PT, R17, R17, R6, 0x1f ;  /* 0x00001f0611117589 */ /* 0x0022e400000e0000 */
.L_x_1870:
[----:B------:R-:W-:Y:S01]  /*24860*/  ISETP.NE.AND P0, PT, R3, RZ, PT ;  /* 0x000000ff0300720c */ /* 0x000fe20003f05270 */
[----:B------:R-:W-:-:S12]  /*24870*/  IMAD.MOV.U32 R7, RZ, RZ, RZ ;  /* 0x000000ffff077224 */ /* 0x000fd800078e00ff */
[----:B------:R-:W-:Y:S05]  /*24880*/  @!P0 BRA `(.L_x_1702) ;  /* 0x0000000000108947 */ /* 0x000fea0003800000 */
[----:B------:R-:W-:Y:S01]  /*24890*/  UMOV UR4, 0xffffffff ;  /* 0xffffffff00047882 */ /* 0x000fe20000000000 */
[----:B------:R-:W-:Y:S02]  /*248a0*/  VIADD R12, R6, 0xffffffff ;  /* 0xffffffff060c7836 */ /* 0x000fe40000000000 */
[----:B------:R-:W-:Y:S05]  /*248b0*/  BRA.DIV UR4, `(.L_x_1703) ;  /* 0x0000003204907947 */ /* 0x000fea000b800000 */
[----:B------:R4:W0:Y:S02]  /*248c0*/  SHFL.IDX PT, R7, R2, R12, 0x1f ;  /* 0x00001f0c02077589 */ /* 0x00082400000e0000 */
.L_x_1702:
[----:B0---4-:R-:W0:Y:S01]  /*248d0*/  LDC.64 R2, c[0x0][0xc68] ;  /* 0x00031a00ff027b82 */ /* 0x011e220000000a00 */
[----:B------:R-:W-:-:S04]  /*248e0*/  IMAD.IADD R19, R6, 0x1, R19 ;  /* 0x0000000106137824 */ /* 0x000fc800078e0213 */
[----:B0-----:R-:W-:-:S05]  /*248f0*/  IMAD.WIDE R2, R19, 0x4, R2 ;  /* 0x0000000413027825 */ /* 0x001fca00078e0202 */
[----:B--2---:R0:W1:Y:S01]  /*24900*/  LDG.E R8, desc[UR56][R2.64] ;  /* 0x0000003802087981 */ /* 0x004062000c1e1900 */
[----:B------:R-:W-:-:S04]  /*24910*/  IMAD R16, R7, R5, R16 ;  /* 0x0000000507107224 */ /* 0x000fc800078e0210 */
[----:B------:R-:W-:Y:S02]  /*24920*/  IMAD.IADD R7, R4, 0x1, -R16 ;  /* 0x0000000104077824 */ /* 0x000fe400078e0a10 */
[----:B0-----:R-:W-:Y:S02]  /*24930*/  IMAD.MOV.U32 R2, RZ, RZ, RZ ;  /* 0x000000ffff027224 */ /* 0x001fe400078e00ff */
[----:B-1-3--:R-:W-:-:S05]  /*24940*/  IMAD R6, R17, R8, RZ ;  /* 0x0000000811067224 */ /* 0x00afca00078e02ff */
        /* <DEDUP_REMOVED lines=29> */
[----:B------:R-:W-:Y:S02]  /*24b20*/  IMAD.MOV.U32 R2, RZ, RZ, RZ ;  /* 0x000000ffff027224 */ /* 0x000fe400078e00ff */
[----:B------:R-:W-:Y:S01]  /*24b30*/  IMAD.IADD R4, R6, 0x1, R4 ;  /* 0x0000000106047824 */ /* 0x000fe200078e0204 */
[----:B------:R-:W-:-:S04]  /*24b40*/  IABS R8, R5 ;  /* 0x0000000500087213 */ /* 0x000fc80000000000 */
[----:B------:R-:W0:Y:S08]  /*24b50*/  I2F.RP R10, R8 ;  /* 0x00000008000a7306 */ /* 0x000e300000209400 */
[----:B0-----:R-:W0:Y:S02]  /*24b60*/  MUFU.RCP R10, R10 ;  /* 0x0000000a000a7308 */ /* 0x001e240000001000 */
[----:B0-----:R-:W-:-:S06]  /*24b70*/  VIADD R11, R10, 0xffffffe ;  /* 0x0ffffffe0a0b7836 */ /* 0x001fcc0000000000 */
[----:B------:R-:W0:Y:S02]  /*24b80*/  F2I.FTZ.U32.TRUNC.NTZ R3, R11 ;  /* 0x0000000b00037305 */ /* 0x000e24000021f000 */
[----:B0-----:R-:W-:-:S04]  /*24b90*/  IMAD.MOV R7, RZ, RZ, -R3 ;  /* 0x000000ffff077224 */ /* 0x001fc800078e0a03 */
[----:B------:R-:W-:-:S04]  /*24ba0*/  IMAD R7, R7, R8, RZ ;  /* 0x0000000807077224 */ /* 0x000fc800078e02ff */
[----:B------:R-:W-:Y:S01]  /*24bb0*/  IMAD.HI.U32 R3, R3, R7, R2 ;  /* 0x0000000703037227 */ /* 0x000fe200078e0002 */
[----:B------:R-:W-:Y:S02]  /*24bc0*/  IABS R2, R6 ;  /* 0x0000000600027213 */ /* 0x000fe40000000000 */
[----:B------:R-:W-:-:S03]  /*24bd0*/  IABS R7, R5 ;  /* 0x0000000500077213 */ /* 0x000fc60000000000 */
[----:B------:R-:W-:-:S04]  /*24be0*/  IMAD.HI.U32 R3, R3, R2, RZ ;  /* 0x0000000203037227 */ /* 0x000fc800078e00ff */
[----:B------:R-:W-:-:S04]  /*24bf0*/  IMAD.MOV R7, RZ, RZ, -R7 ;  /* 0x000000ffff077224 */ /* 0x000fc800078e0a07 */
        /* <DEDUP_REMOVED lines=16> */
.L_x_1696:
[----:B------:R-:W-:Y:S01]  /*24d00*/  UMOV UR4, URZ ;  /* 0x0000003f00047c82 */ /* 0x000fe20008000000 */
[----:B------:R-:W-:Y:S01]  /*24d10*/  UMOV UR5, URZ ;  /* 0x0000003f00057c82 */ /* 0x000fe20008000000 */
[----:B------:R-:W-:Y:S01]  /*24d20*/  ULDC UR6, c[0x0][0xc14] ;  /* 0x0003050000067ab9 */ /* 0x000fe20000000800 */
[----:B------:R-:W-:Y:S02]  /*24d30*/  IMAD.MOV.U32 R16, RZ, RZ, R4 ;  /* 0x000000ffff107224 */ /* 0x000fe400078e0004 */
[----:B------:R-:W-:Y:S02]  /*24d40*/  IMAD.U32 R17, RZ, RZ, UR4 ;  /* 0x00000004ff117e24 */ /* 0x000fe4000f8e00ff */
[----:B------:R-:W-:Y:S02]  /*24d50*/  IMAD.U32 R18, RZ, RZ, UR5 ;  /* 0x00000005ff127e24 */ /* 0x000fe4000f8e00ff */
[----:B------:R-:W-:-:S07]  /*24d60*/  IMAD.U32 R19, RZ, RZ, UR6 ;  /* 0x00000006ff137e24 */ /* 0x000fce000f8e00ff */
.L_x_1704:
        /* <DEDUP_REMOVED lines=12> */
.L_x_1604:
[----:B-1----:R-:W4:Y:S01]  /*24e30*/  LDL.LU R0, [R1+0x20] ;  /* 0x0000200001007983 */ /* 0x002f220000300800 */
[----:B------:R-:W-:Y:S01]  /*24e40*/  BSSY B0, `(.L_x_1706) ;  /* 0x000000b000007945 */ /* 0x000fe20003800000 */
[----:B------:R-:W1:Y:S01]  /*24e50*/  S2R R5, SR_CgaCtaId ;  /* 0x0000000000057919 */ /* 0x000e620000008800 */
[----:B----4-:R-:W-:-:S05]  /*24e60*/  VIADD R0, R0, 0x1 ;  /* 0x0000000100007836 */ /* 0x010fca0000000000 */
[----:B---3--:R-:W-:-:S04]  /*24e70*/  LEA.HI R2, R0, R0, RZ, 0x1 ;  /* 0x0000000000027211 */ /* 0x008fc800078f08ff */
[----:B------:R-:W-:-:S05]  /*24e80*/  LOP3.LUT R3, R2, 0xfffffffe, RZ, 0xc0, !PT ;  /* 0xfffffffe02037812 */ /* 0x000fca00078ec0ff */
[----:B------:R-:W-:Y:S01]  /*24e90*/  IMAD.IADD R3, R0, 0x1, -R3 ;  /* 0x0000000100037824 */ /* 0x000fe200078e0a03 */
[----:B------:R-:W-:-:S04]  /*24ea0*/  MOV R0, 0x400 ;  /* 0x0000040000007802 */ /* 0x000fc80000000f00 */
[----:B-1----:R-:W-:Y:S02]  /*24eb0*/  LEA R0, R5, R0, 0x18 ;  /* 0x0000000005007211 */ /* 0x002fe400078ec0ff */
[----:B------:R-:W-:-:S04]  /*24ec0*/  SHF.L.U32 R3, R3, 0x1f, RZ ;  /* 0x0000001f03037819 */ /* 0x000fc800000006ff */
[----:B------:R-:W1:Y:S02]  /*24ed0*/  SYNCS.PHASECHK.TRANS64.TRYWAIT P0, [R0+URZ+0x28820], R3 ;  /* 0x02882003000075a7 */ /* 0x000e64000800017f */
[----:B-1----:R-:W-:Y:S05]  /*24ee0*/  @!P0 BRA `(.L_x_1707) ;  /* 0x0000002c002c8947 */ /* 0x002fea0003800000 */
.L_x_1873:
[----:B------:R-:W-:Y:S05]  /*24ef0*/  BSYNC B0 ;  /* 0x0000000000007941 */ /* 0x000fea0003800000 */
.L_x_1706:
[----:B------:R-:W-:-:S03]  /*24f00*/  UMOV UR4, 0xffffffff ;  /* 0xffffffff00047882 */ /* 0x000fc60000000000 */
[----:B------:R-:W-:Y:S05]  /*24f10*/  BRA.DIV UR4, `(.L_x_1708) ;  /* 0x0000002e04347947 */ /* 0x000fea000b800000 */
[----:B------:R-:W3:Y:S02]  /*24f20*/  S2R R2, SR_TID.X ;  /* 0x0000000000027919 */ /* 0x000ee40000002100 */
[----:B---3--:R-:W-:-:S04]  /*24f30*/  SHF.R.U32.HI R2, RZ, 0x5, R2 ;  /* 0x00000005ff027819 */ /* 0x008fc80000011602 */
[----:B------:R-:W-:-:S05]  /*24f40*/  LOP3.LUT R2, R2, 0x3, RZ, 0xc0, !PT ;  /* 0x0000000302027812 */ /* 0x000fca00078ec0ff */
[----:B------:R3:W4:Y:S02]  /*24f50*/  SHFL.IDX PT, R14, R2, RZ, 0x1f ;  /* 0x00001fff020e7589 */ /* 0x00072400000e0000 */
.L_x_1876:
[----:B----4-:R-:W-:-:S13]  /*24f60*/  ISETP.NE.AND P0, PT, R14, RZ, PT ;  /* 0x000000ff0e00720c */ /* 0x010fda0003f05270 */
[----:B------:R-:W-:Y:S05]  /*24f70*/  @P0 BRA `(.L_x_1316) ;  /* 0x0000000000940947 */ /* 0x000fea0003800000 */
[----:B------:R-:W-:-:S03]  /*24f80*/  UMOV UR4, 0xffffffff ;  /* 0xffffffff00047882 */ /* 0x000fc60000000000 */
[----:B------:R-:W-:Y:S05]  /*24f90*/  BRA.DIV UR4, `(.L_x_1709) ;  /* 0x0000002e04487947 */ /* 0x000fea000b800000 */
[----:B------:R-:W-:-:S13]  /*24fa0*/  ELECT P6, URZ, PT ;  /* 0x00000000003f782f */ /* 0x000fda00038c0000 */
.L_x_1879:
[----:B------:R-:W-:Y:S05]  /*24fb0*/  @!P6 BRA `(.L_x_1316) ;  /* 0x000000000084e947 */ /* 0x000fea0003800000 */
[----:B------:R-:W-:-:S06]  /*24fc0*/  ULOP3.LUT UR4, UR36, 0x2, URZ, 0xfc, !UPT ;  /* 0x0000000224047892 */ /* 0x000fcc000f8efc3f */
[----:B---3--:R-:W-:-:S05]  /*24fd0*/  IMAD.U32 R2, RZ, RZ, UR4 ;  /* 0x00000004ff027e24 */ /* 0x008fca000f8e00ff */
[----:B------:R-:W-:-:S13]  /*24fe0*/  ISETP.NE.AND P2, PT, R2, 0x3, PT ;  /* 0x000000030200780c */ /* 0x000fda0003f45270 */
[----:B------:R-:W-:Y:S05]  /*24ff0*/  @!P2 BRA `(.L_x_1710) ;  /* 0x000000000004a947 */ /* 0x000fea0003800000 */
[----:B------:R-:W-:Y:S01]  /*25000*/  BPT.TRAP 0x1 ;  /* 0x000000040000795c */ /* 0x000fe20000300000 */
.L_x_1710:
[----:B-1----:R-:W3:Y:S04]  /*25010*/  LDL R3, [R1] ;  /* 0x0000000001037983 */ /* 0x002ee80000100800 */
[----:B------:R-:W4:Y:S01]  /*25020*/  LDL.LU R7, [R1+0x8] ;  /* 0x0000080001077983 */ /* 0x000f220000300800 */
[----:B------:R-:W-:-:S04]  /*25030*/  VIADD R2, R0, 0x28840 ;  /* 0x0002884000027836 */ /* 0x000fc80000000000 */
[C---:B---3--:R-:W-:Y:S02]  /*25040*/  IMAD R6, R3.reuse, 0x8, R2 ;  /* 0x0000000803067824 */ /* 0x048fe400078e0202 */
[----:B------:R-:W-:Y:S01]  /*25050*/  VIADD R3, R3, 0x1 ;  /* 0x0000000103037836 */ /* 0x000fe20000000000 */
[----:B----4-:R-:W-:-:S04]  /*25060*/  SHF.L.U32 R5, R7, 0x1f, RZ ;  /* 0x0000001f07057819 */ /* 0x010fc800000006ff */
        /* <DEDUP_REMOVED lines=8> */
.L_x_1880:
[----:B------:R-:W3:Y:S02]  /*250f0*/  SYNCS.PHASECHK.TRANS64.TRYWAIT P0, [R7+URZ], R2 ;  /* 0x00000002070075a7 */ /* 0x000ee4000800017f */
[----:B---3--:R-:W-:Y:S05]  /*25100*/  @!P0 BRA `(.L_x_1712) ;  /* 0x0000002c00208947 */ /* 0x008fea0003800000 */
.L_x_1881:
[----:B------:R-:W-:Y:S05]  /*25110*/  @!P2 BRA `(.L_x_1713) ;  /* 0x000000000004a947 */ /* 0x000fea0003800000 */
[----:B------:R-:W-:Y:S01]  /*25120*/  BPT.TRAP 0x1 ;  /* 0x000000040000795c */ /* 0x000fe20000300000 */
.L_x_1713:
[----:B------:R-:W4:Y:S01]  /*25130*/  LDL.LU R4, [R1] ;  /* 0x0000000001047983 */ /* 0x000f220000300800 */
[----:B------:R-:W-:-:S04]  /*25140*/  VIADD R0, R0, 0x28860 ;  /* 0x0002886000007836 */ /* 0x000fc80000000000 */
[----:B----4-:R-:W-:-:S04]  /*25150*/  IMAD R4, R4, 0x8, R0 ;  /* 0x0000000804047824 */ /* 0x010fc800078e0200 */
[----:B------:R-:W4:Y:S02]  /*25160*/  SYNCS.PHASECHK.TRANS64.TRYWAIT P0, [R4+URZ], R5 ;  /* 0x00000005040075a7 */ /* 0x000f24000800017f */
[----:B----4-:R-:W-:Y:S05]  /*25170*/  @!P0 BRA `(.L_x_1714) ;  /* 0x0000002c00188947 */ /* 0x010fea0003800000 */
.L_x_1882:
[----:B------:R-:W-:-:S07]  /*25180*/  IMAD R3, R3, 0x8, R0 ;  /* 0x0000000803037824 */ /* 0x000fce00078e0200 */
.L_x_1715:
[----:B------:R0:W0:Y:S02]  /*25190*/  SYNCS.PHASECHK.TRANS64.TRYWAIT P0, [R3+URZ], R2 ;  /* 0x00000002030075a7 */ /* 0x000024000800017f */
[----:B0-----:R-:W-:Y:S05]  /*251a0*/  @!P0 NANOSLEEP.SYNCS 0x989680 ;  /* 0x009896800000895d */ /* 0x001fea0003900000 */
[----:B------:R-:W0:Y:S02]  /*251b0*/  @!P0 SYNCS.PHASECHK.TRANS64 P0, [R3+URZ], R2 ;  /* 0x00000002030085a7 */ /* 0x000e24000800007f */
[----:B0-----:R-:W-:Y:S05]  /*251c0*/  @!P0 BRA `(.L_x_1715) ;  /* 0xfffffffc00f08947 */ /* 0x001fea000383ffff */
.L_x_1316:
[----:B------:R-:W-:Y:S05]  /*251d0*/  BSYNC B7 ;  /* 0x0000000000077941 */ /* 0x000fea0003800000 */
.L_x_1313:
[----:B------:R-:W-:Y:S05]  /*251e0*/  EXIT ;  /* 0x000000000000794d */ /* 0x000fea0003800000 */
.L_x_1346:
[----:B0-----:R0:W1:Y:S02]  /*251f0*/  SYNCS.PHASECHK.TRANS64.TRYWAIT P6, [R103+URZ+0x28890], R124 ;  /* 0x0288907c670075a7 */ /* 0x00106400080c017f */
[----:B-1----:R-:W-:Y:S05]  /*25200*/  @!P6 NANOSLEEP.SYNCS 0x989680 ;  /* 0x009896800000e95d */ /* 0x002fea0003900000 */
[----:B------:R-:W1:Y:S02]  /*25210*/  @!P6 SYNCS.PHASECHK.TRANS64 P6, [R103+URZ+0x28890], R124 ;  /* 0x0288907c6700e5a7 */ /* 0x000e6400080c007f */
[----:B-1----:R-:W-:Y:S05]  /*25220*/  @!P6 BRA `(.L_x_1346) ;  /* 0xfffffffc00f0e947 */ /* 0x002fea000383ffff */
[----:B------:R-:W-:Y:S05]  /*25230*/  BRA `(.L_x_1716) ;  /* 0xfffffde0007c7947 */ /* 0x000fea000383ffff */
.L_x_1382:
[----:B0-----:R0:W1:Y:S02]  /*25240*/  SYNCS.PHASECHK.TRANS64.TRYWAIT P4, [R103+URZ+0x28890], R124 ;  /* 0x0288907c670075a7 */ /* 0x001064000808017f */
[----:B-1----:R-:W-:Y:S05]  /*25250*/  @!P4 NANOSLEEP.SYNCS 0x989680 ;  /* 0x009896800000c95d */ /* 0x002fea0003900000 */
[----:B------:R-:W1:Y:S02]  /*25260*/  @!P4 SYNCS.PHASECHK.TRANS64 P4, [R103+URZ+0x28890], R124 ;  /* 0x0288907c6700c5a7 */ /* 0x000e64000808007f */
[----:B-1----:R-:W-:Y:S05]  /*25270*/  @!P4 BRA `(.L_x_1382) ;  /* 0xfffffffc00f0c947 */ /* 0x002fea000383ffff */
[----:B------:R-:W-:Y:S05]  /*25280*/  BRA `(.L_x_1717) ;  /* 0xfffffe0800a47947 */ /* 0x000fea000383ffff */
.L_x_1399:
[----:B0-----:R0:W1:Y:S02]  /*25290*/  SYNCS.PHASECHK.TRANS64.TRYWAIT P3, [R103+URZ+0x28890], R124 ;  /* 0x0288907c670075a7 */ /* 0x001064000806017f */
[----:B-1----:R-:W-:Y:S05]  /*252a0*/  @!P3 NANOSLEEP.SYNCS 0x989680 ;  /* 0x009896800000b95d */ /* 0x002fea0003900000 */
[----:B------:R-:W1:Y:S02]  /*252b0*/  @!P3 SYNCS.PHASECHK.TRANS64 P3, [R103+URZ+0x28890], R124 ;  /* 0x0288907c6700b5a7 */ /* 0x000e64000806007f */
[----:B-1----:R-:W-:Y:S05]  /*252c0*/  @!P3 BRA `(.L_x_1399) ;  /* 0xfffffffc00f0b947 */ /* 0x002fea000383ffff */
[----:B------:R-:W-:Y:S05]  /*252d0*/  BRA `(.L_x_1718) ;  /* 0xfffffe2c00387947 */ /* 0x000fea000383ffff */
.L_x_1409:
[----:B--2---:R2:W3:Y:S02]  /*252e0*/  SYNCS.PHASECHK.TRANS64.TRYWAIT P0, [R103+URZ+0x288b0], R124 ;  /* 0x0288b07c670075a7 */ /* 0x0044e4000800017f */
[----:B---3--:R-:W-:Y:S05]  /*252f0*/  @!P0 NANOSLEEP.SYNCS 0x989680 ;  /* 0x009896800000895d */ /* 0x008fea0003900000 */
[----:B------:R-:W3:Y:S02]  /*25300*/  @!P0 SYNCS.PHASECHK.TRANS64 P0, [R103+URZ+0x288b0], R124 ;  /* 0x0288b07c670085a7 */ /* 0x000ee4000800007f */
[----:B---3--:R-:W-:Y:S05]  /*25310*/  @!P0 BRA `(.L_x_1409) ;  /* 0xfffffffc00f08947 */ /* 0x008fea000383ffff */
[----:B------:R-:W-:Y:S05]  /*25320*/  BRA `(.L_x_1719) ;  /* 0xfffffe3000d47947 */ /* 0x000fea000383ffff */
.L_x_1429:
[----:B------:R-:W-:Y:S01]  /*25330*/  BSSY B0, `(.L_x_1720) ;  /* 0x0000008000007945 */ /* 0x000fe20003800000 */
[----:B------:R-:W-:Y:S02]  /*25340*/  IMAD.MOV.U32 R13, RZ, RZ, R227 ;  /* 0x000000ffff0d7224 */ /* 0x000fe400078e00e3 */
[----:B------:R-:W-:Y:S02]  /*25350*/  IMAD.MOV.U32 R12, RZ, RZ, RZ ;  /* 0x000000ffff0c7224 */ /* 0x000fe400078e00ff */
[----:B------:R-:W-:Y:S02]  /*25360*/  IMAD.MOV.U32 R11, RZ, RZ, 0x1f ;  /* 0x0000001fff0b7424 */ /* 0x000fe400078e00ff */
[----:B------:R-:W-:-:S07]  /*25370*/  IMAD.MOV.U32 R15, RZ, RZ, -0x1 ;  /* 0xffffffffff0f7424 */ /* 0x000fce00078e00ff */
[----:B-----5:R-:W-:Y:S05]  /*25380*/  WARPSYNC.COLLECTIVE R15, `(.L_x_1721) ;  /* 0x000000000f087348 */ /* 0x020fea0003c00000 */
[----:B------:R0:W1:Y:S02]  /*25390*/  SHFL.IDX P6, R14, R13, R12, R11 ;  /* 0x0000000c0d0e7389 */ /* 0x00006400000c000b */
[----:B01---5:R-:W-:Y:S01]  /*253a0*/  ENDCOLLECTIVE ;  /* 0x000000000000791b */ /* 0x023fe20003800000 */
.L_x_1721:
[----:B------:R-:W-:Y:S05]  /*253b0*/  BSYNC B0 ;  /* 0x0000000000007941 */ /* 0x000fea0003800000 */
.L_x_1720:
[----:B------:R-:W-:Y:S01]  /*253c0*/  IMAD.MOV.U32 R196, RZ, RZ, R14 ;  /* 0x000000ffffc47224 */ /* 0x000fe200078e000e */
[----:B------:R-:W-:Y:S06]  /*253d0*/  BRA `(.L_x_1722) ;  /* 0xfffffe3c00cc7947 */ /* 0x000fec000383ffff */
.L_x_1447:
[----:B------:R-:W-:Y:S01]  /*253e0*/  BSSY B1, `(.L_x_1723) ;  /* 0x0000008000017945 */ /* 0x000fe20003800000 */
[----:B------:R-:W-:Y:S02]  /*253f0*/  IMAD.MOV.U32 R13, RZ, RZ, R5 ;  /* 0x000000ffff0d7224 */ /* 0x000fe400078e0005 */
[----:B------:R-:W-:Y:S02]  /*25400*/  IMAD.MOV.U32 R12, RZ, RZ, RZ ;  /* 0x000000ffff0c7224 */ /* 0x000fe400078e00ff */
[----:B------:R-:W-:Y:S02]  /*25410*/  IMAD.MOV.U32 R11, RZ, RZ, 0x181f ;  /* 0x0000181fff0b7424 */ /* 0x000fe400078e00ff */
[----:B------:R-:W-:-:S07]  /*25420*/  IMAD.MOV.U32 R15, RZ, RZ, -0x1 ;  /* 0xffffffffff0f7424 */ /* 0x000fce00078e00ff */
[----:B0----5:R-:W-:Y:S05]  /*25430*/  WARPSYNC.COLLECTIVE R15, `(.L_x_1724) ;  /* 0x000000000f087348 */ /* 0x021fea0003c00000 */
[----:B------:R1:W2:Y:S02]  /*25440*/  SHFL.IDX P6, R14, R13, R12, R11 ;  /* 0x0000000c0d0e7389 */ /* 0x0002a400000c000b */
[----:B012--5:R-:W-:Y:S01]  /*25450*/  ENDCOLLECTIVE ;  /* 0x000000000000791b */ /* 0x027fe20003800000 */
.L_x_1724:
[----:B------:R-:W-:Y:S05]  /*25460*/  BSYNC B1 ;  /* 0x0000000000017941 */ /* 0x000fea0003800000 */
.L_x_1723:
[----:B------:R-:W-:Y:S05]  /*25470*/  BRA `(.L_x_1725) ;  /* 0xfffffe5000507947 */ /* 0x000fea000383ffff */
.L_x_1448:
        /* <DEDUP_REMOVED lines=8> */
.L_x_1727:
[----:B------:R-:W-:Y:S05]  /*25500*/  BSYNC B1 ;  /* 0x0000000000017941 */ /* 0x000fea0003800000 */
.L_x_1726:
[----:B------:R-:W-:Y:S05]  /*25510*/  BRA `(.L_x_1728) ;  /* 0xfffffe5000307947 */ /* 0x000fea000383ffff */
.L_x_1449:
        /* <DEDUP_REMOVED lines=8> */
.L_x_1730:
[----:B------:R-:W-:Y:S05]  /*255a0*/  BSYNC B1 ;  /* 0x0000000000017941 */ /* 0x000fea0003800000 */
.L_x_1729:
[----:B------:R-:W-:Y:S05]  /*255b0*/  BRA `(.L_x_1731) ;  /* 0xfffffe5000107947 */ /* 0x000fea000383ffff */
.L_x_1450:
        /* <DEDUP_REMOVED lines=8> */
.L_x_1733:
[----:B------:R-:W-:Y:S05]  /*25640*/  BSYNC B1 ;  /* 0x0000000000017941 */ /* 0x000fea0003800000 */
.L_x_1732:
[----:B------:R-:W-:Y:S05]  /*25650*/  BRA `(.L_x_1734) ;  /* 0xfffffe4c00f07947 */ /* 0x000fea000383ffff */
.L_x_1451:
[----:B------:R-:W-:Y:S01]  /*25660*/  BSSY B1, `(.L_x_1735) ;  /* 0x0000008000017945 */ /* 0x000fe20003800000 */
[----:B------:R-:W-:Y:S02]  /*25670*/  IMAD.MOV.U32 R13, RZ, RZ, R5 ;  /* 0x000000ffff0d7224 */ /* 0x000fe400078e0005 */
[----:B------:R-:W-:Y:S02]  /*25680*/  IMAD.MOV.U32 R12, RZ, RZ, 0x1 ;  /* 0x00000001ff0c7424 */ /* 0x000fe400078e00ff */
[----:B------:R-:W-:Y:S02]  /*25690*/  IMAD.MOV.U32 R11, RZ, RZ, 0x181f ;  /* 0x0000181fff0b7424 */ /* 0x000fe400078e00ff */
[----:B------:R-:W-:-:S07]  /*256a0*/  IMAD.MOV.U32 R15, RZ, RZ, -0x1 ;  /* 0xffffffffff0f7424 */ /* 0x000fce00078e00ff */
[----:B0----5:R-:W-:Y:S05]  /*256b0*/  WARPSYNC.COLLECTIVE R15, `(.L_x_1736) ;  /* 0x000000000f087348 */ /* 0x021fea0003c00000 */
[----:B------:R1:W2:Y:S02]  /*256c0*/  SHFL.IDX P6, R14, R13, R12, R11 ;  /* 0x0000000c0d0e7389 */ /* 0x0002a400000c000b */
[----:B012--5:R-:W-:Y:S01]  /*256d0*/  ENDCOLLECTIVE ;  /* 0x000000000000791b */ /* 0x027fe20003800000 */
.L_x_1736:
[----:B------:R-:W-:Y:S05]  /*256e0*/  BSYNC B1 ;  /* 0x0000000000017941 */ /* 0x000fea0003800000 */
.L_x_1735:
[----:B------:R-:W-:Y:S05]  /*256f0*/  BRA `(.L_x_1737) ;  /* 0xfffffe4c00d07947 */ /* 0x000fea000383ffff */
.L_x_1452:
        /* <DEDUP_REMOVED lines=8> */
.L_x_1739:
[----:B------:R-:W-:Y:S05]  /*25780*/  BSYNC B1 ;  /* 0x0000000000017941 */ /* 0x000fea0003800000 */
.L_x_1738:
[----:B------:R-:W-:Y:S05]  /*25790*/  BRA `(.L_x_1740) ;  /* 0xfffffe4c00b07947 */ /* 0x000fea000383ffff */
.L_x_1453:
        /* <DEDUP_REMOVED lines=8> */
.L_x_1742:
[----:B------:R-:W-:Y:S05]  /*25820*/  BSYNC B1 ;  /* 0x0000000000017941 */ /* 0x000fea0003800000 */
.L_x_1741:
[----:B------:R-:W-:Y:S05]  /*25830*/  BRA `(.L_x_1743) ;  /* 0xfffffe4c00907947 */ /* 0x000fea000383ffff */
.L_x_1454:
        /* <DEDUP_REMOVED lines=8> */
.L_x_1745:
[----:B------:R-:W-:Y:S05]  /*258c0*/  BSYNC B1 ;  /* 0x0000000000017941 */ /* 0x000fea0003800000 */
.L_x_1744:
[----:B------:R-:W-:Y:S05]  /*258d0*/  BRA `(.L_x_1746) ;  /* 0xfffffe4c00707947 */ /* 0x000fea000383ffff */
.L_x_1455:
        /* <DEDUP_REMOVED lines=8> */
.L_x_1748:
[----:B------:R-:W-:Y:S05]  /*25960*/  BSYNC B1 ;  /* 0x0000000000017941 */ /* 0x000fea0003800000 */
.L_x_1747:
[----:B------:R-:W-:Y:S05]  /*25970*/  BRA `(.L_x_1749) ;  /* 0xfffffe4c00507947 */ /* 0x000fea000383ffff */
.L_x_1456:
        /* <DEDUP_REMOVED lines=8> */
.L_x_1751:
[----:B------:R-:W-:Y:S05]  /*25a00*/  BSYNC B1 ;  /* 0x0000000000017941 */ /* 0x000fea0003800000 */
.L_x_1750:
[----:B------:R-:W-:Y:S05]  /*25a10*/  BRA `(.L_x_1752) ;  /* 0xfffffe4c00307947 */ /* 0x000fea000383ffff */
.L_x_1457:
        /* <DEDUP_REMOVED lines=8> */
.L_x_1754:
[----:B------:R-:W-:Y:S05]  /*25aa0*/  BSYNC B1 ;  /* 0x0000000000017941 */ /* 0x000fea0003800000 */
.L_x_1753:
[----:B------:R-:W-:Y:S05]  /*25ab0*/  BRA `(.L_x_1755) ;  /* 0xfffffe4c00107947 */ /* 0x000fea000383ffff */
.L_x_1458:
        /* <DEDUP_REMOVED lines=8> */
.L_x_1757:
[----:B------:R-:W-:Y:S05]  /*25b40*/  BSYNC B1 ;  /* 0x0000000000017941 */ /* 0x000fea0003800000 */
.L_x_1756:
[----:B------:R-:W-:Y:S05]  /*25b50*/  BRA `(.L_x_1758) ;  /* 0xfffffe4800f07947 */ /* 0x000fea000383ffff */
.L_x_1459:
        /* <DEDUP_REMOVED lines=8> */
.L_x_1760:
[----:B------:R-:W-:Y:S05]  /*25be0*/  BSYNC B1 ;  /* 0x0000000000017941 */ /* 0x000fea0003800000 */
.L_x_1759:
[----:B------:R-:W-:Y:S05]  /*25bf0*/  BRA `(.L_x_1761) ;  /* 0xfffffe4800d07947 */ /* 0x000fea000383ffff */
.L_x_1460:
        /* <DEDUP_REMOVED lines=8> */
.L_x_1763:
[----:B------:R-:W-:Y:S05]  /*25c80*/  BSYNC B1 ;  /* 0x0000000000017941 */ /* 0x000fea0003800000 */
.L_x_1762:
[----:B------:R-:W-:Y:S05]  /*25c90*/  BRA `(.L_x_1764) ;  /* 0xfffffe4800b47947 */ /* 0x000fea000383ffff */
.L_x_1461:
        /* <DEDUP_REMOVED lines=8> */
.L_x_1766:
[----:B------:R-:W-:Y:S05]  /*25d20*/  BSYNC B1 ;  /* 0x0000000000017941 */ /* 0x000fea0003800000 */
.L_x_1765:
[----:B------:R-:W-:Y:S05]  /*25d30*/  BRA `(.L_x_1767) ;  /* 0xfffffe4800987947 */ /* 0x000fea000383ffff */
.L_x_1462:
        /* <DEDUP_REMOVED lines=8> */
.L_x_1769:
[----:B------:R-:W-:Y:S05]  /*25dc0*/  BSYNC B1 ;  /* 0x0000000000017941 */ /* 0x000fea0003800000 */
.L_x_1768:
[----:B------:R-:W-:Y:S05]  /*25dd0*/  BRA `(.L_x_1770) ;  /* 0xfffffe48007c7947 */ /* 0x000fea000383ffff */
.L_x_1464:
[----:B-1----:R1:W2:Y:S02]  /*25de0*/  SYNCS.PHASECHK.TRANS64.TRYWAIT P4, [R2+URZ+0x28800], R5 ;  /* 0x02880005020075a7 */ /* 0x0022a4000808017f */
[----:B--2---:R-:W-:Y:S05]  /*25df0*/  @!P4 NANOSLEEP.SYNCS 0x989680 ;  /* 0x009896800000c95d */ /* 0x004fea0003900000 */
[----:B------:R-:W2:Y:S02]  /*25e00*/  @!P4 SYNCS.PHASECHK.TRANS64 P4, [R2+URZ+0x28800], R5 ;  /* 0x028800050200c5a7 */ /* 0x000ea4000808007f */
[----:B--2---:R-:W-:Y:S05]  /*25e10*/  @!P4 BRA `(.L_x_1464) ;  /* 0xfffffffc00f0c947 */ /* 0x004fea000383ffff */
[----:B------:R-:W-:Y:S05]  /*25e20*/  BRA `(.L_x_1771) ;  /* 0xfffffe4800f47947 */ /* 0x000fea000383ffff */
.L_x_1480:
        /* <DEDUP_REMOVED lines=8> */
.L_x_1773:
[----:B------:R-:W-:Y:S05]  /*25eb0*/  BSYNC B1 ;  /* 0x0000000000017941 */ /* 0x000fea0003800000 */
.L_x_1772:
[----:B------:R-:W-:Y:S05]  /*25ec0*/  BRA `(.L_x_1774) ;  /* 0xfffffe6800f07947 */ /* 0x000fea000383ffff */
.L_x_1481:
        /* <DEDUP_REMOVED lines=8> */
.L_x_1776:
[----:B------:R-:W-:Y:S05]  /*25f50*/  BSYNC B1 ;  /* 0x0000000000017941 */ /* 0x000fea0003800000 */
.L_x_1775:
[----:B------:R-:W-:Y:S05]  /*25f60*/  BRA `(.L_x_1777) ;  /* 0xfffffe6800d07947 */ /* 0x000fea000383ffff */
.L_x_1482:
        /* <DEDUP_REMOVED lines=8> */
.L_x_1779:
[----:B------:R-:W-:Y:S05]  /*25ff0*/  BSYNC B1 ;  /* 0x0000000000017941 */ /* 0x000fea0003800000 */
.L_x_1778:
[----:B------:R-:W-:Y:S05]  /*26000*/  BRA `(.L_x_1780) ;  /* 0xfffffe6800b07947 */ /* 0x000fea000383ffff */
.L_x_1483:
        /* <DEDUP_REMOVED lines=8> */
.L_x_1782:
[----:B------:R-:W-:Y:S05]  /*26090*/  BSYNC B1 ;  /* 0x0000000000017941 */ /* 0x000fea0003800000 */
.L_x_1781:
[----:B------:R-:W-:Y:S05]  /*260a0*/  BRA `(.L_x_1783) ;  /* 0xfffffe6800907947 */ /* 0x000fea000383ffff */
.L_x_1484:
        /* <DEDUP_REMOVED lines=8> */
.L_x_1785:
[----:B------:R-:W-:Y:S05]  /*26130*/  BSYNC B1 ;  /* 0x0000000000017941 */ /* 0x000fea0003800000 */
.L_x_1784:
[----:B------:R-:W-:Y:S05]  /*26140*/  BRA `(.L_x_1786) ;  /* 0xfffffe6800707947 */ /* 0x000fea000383ffff */
.L_x_1485:
        /* <DEDUP_REMOVED lines=8> */
.L_x_1788:
[----:B------:R-:W-:Y:S05]  /*261d0*/  BSYNC B1 ;  /* 0x0000000000017941 */ /* 0x000fea0003800000 */
.L_x_1787:
[----:B------:R-:W-:Y:S05]  /*261e0*/  BRA `(.L_x_1789) ;  /* 0xfffffe6800507947 */ /* 0x000fea000383ffff */
.L_x_1486:
        /* <DEDUP_REMOVED lines=8> */
.L_x_1791:
[----:B------:R-:W-:Y:S05]  /*26270*/  BSYNC B1 ;  /* 0x0000000000017941 */ /* 0x000fea0003800000 */
.L_x_1790:
[----:B------:R-:W-:Y:S05]  /*26280*/  BRA `(.L_x_1792) ;  /* 0xfffffe6800307947 */ /* 0x000fea000383ffff */
.L_x_1487:
        /* <DEDUP_REMOVED lines=8> */
.L_x_1794:
[----:B------:R-:W-:Y:S05]  /*26310*/  BSYNC B1 ;  /* 0x0000000000017941 */ /* 0x000fea0003800000 */
.L_x_1793:
[----:B------:R-:W-:Y:S05]  /*26320*/  BRA `(.L_x_1795) ;  /* 0xfffffe6800107947 */ /* 0x000fea000383ffff */
.L_x_1488:
        /* <DEDUP_REMOVED lines=8> */
.L_x_1797:
[----:B------:R-:W-:Y:S05]  /*263b0*/  BSYNC B1 ;  /* 0x0000000000017941 */ /* 0x000fea0003800000 */
.L_x_1796:
[----:B------:R-:W-:Y:S05]  /*263c0*/  BRA `(.L_x_1798) ;  /* 0xfffffe6400f07947 */ /* 0x000fea000383ffff */
.L_x_1489:
        /* <DEDUP_REMOVED lines=8> */
.L_x_1800:
[----:B------:R-:W-:Y:S05]  /*26450*/  BSYNC B1 ;  /* 0x0000000000017941 */ /* 0x000fea0003800000 */
.L_x_1799:
[----:B------:R-:W-:Y:S05]  /*26460*/  BRA `(.L_x_1801) ;  /* 0xfffffe6400d07947 */ /* 0x000fea000383ffff */
.L_x_1490:
        /* <DEDUP_REMOVED lines=8> */
.L_x_1803:
[----:B------:R-:W-:Y:S05]  /*264f0*/  BSYNC B1 ;  /* 0x0000000000017941 */ /* 0x000fea0003800000 */
.L_x_1802:
[----:B------:R-:W-:Y:S05]  /*26500*/  BRA `(.L_x_1804) ;  /* 0xfffffe6400b07947 */ /* 0x000fea000383ffff */
.L_x_1491:
        /* <DEDUP_REMOVED lines=8> */
.L_x_1806:
[----:B------:R-:W-:Y:S05]  /*26590*/  BSYNC B1 ;  /* 0x0000000000017941 */ /* 0x000fea0003800000 */
.L_x_1805:
[----:B------:R-:W-:Y:S05]  /*265a0*/  BRA `(.L_x_1807) ;  /* 0xfffffe6400907947 */ /* 0x000fea000383ffff */
.L_x_1492:
        /* <DEDUP_REMOVED lines=8> */
.L_x_1809:
[----:B------:R-:W-:Y:S05]  /*26630*/  BSYNC B1 ;  /* 0x0000000000017941 */ /* 0x000fea0003800000 */
.L_x_1808:
[----:B------:R-:W-:Y:S05]  /*26640*/  BRA `(.L_x_1810) ;  /* 0xfffffe6400707947 */ /* 0x000fea000383ffff */
.L_x_1493:
        /* <DEDUP_REMOVED lines=8> */
.L_x_1812:
[----:B------:R-:W-:Y:S05]  /*266d0*/  BSYNC B1 ;  /* 0x0000000000017941 */ /* 0x000fea0003800000 */
.L_x_1811:
[----:B------:R-:W-:Y:S05]  /*266e0*/  BRA `(.L_x_1813) ;  /* 0xfffffe6400507947 */ /* 0x000fea000383ffff */
.L_x_1494:
        /* <DEDUP_REMOVED lines=8> */
.L_x_1815:
[----:B------:R-:W-:Y:S05]  /*26770*/  BSYNC B1 ;  /* 0x0000000000017941 */ /* 0x000fea0003800000 */
.L_x_1814:
[----:B------:R-:W-:Y:S05]  /*26780*/  BRA `(.L_x_1816) ;  /* 0xfffffe6400307947 */ /* 0x000fea000383ffff */
.L_x_1495:
        /* <DEDUP_REMOVED lines=8> */
.L_x_1818:
[----:B------:R-:W-:Y:S05]  /*26810*/  BSYNC B1 ;  /* 0x0000000000017941 */ /* 0x000fea0003800000 */
.L_x_1817:
[----:B------:R-:W-:Y:S05]  /*26820*/  BRA `(.L_x_1819) ;  /* 0xfffffe6400107947 */ /* 0x000fea000383ffff */
.L_x_1497:
[----:B0-----:R0:W1:Y:S02]  /*26830*/  SYNCS.PHASECHK.TRANS64.TRYWAIT P4, [R2+URZ+0x28800], R9 ;  /* 0x02880009020075a7 */ /* 0x001064000808017f */
[----:B-1----:R-:W-:Y:S05]  /*26840*/  @!P4 NANOSLEEP.SYNCS 0x989680 ;  /* 0x009896800000c95d */ /* 0x002fea0003900000 */
[----:B------:R-:W1:Y:S02]  /*26850*/  @!P4 SYNCS.PHASECHK.TRANS64 P4, [R2+URZ+0x28800], R9 ;  /* 0x028800090200c5a7 */ /* 0x000e64000808007f */
[----:B-1----:R-:W-:Y:S05]  /*26860*/  @!P4 BRA `(.L_x_1497) ;  /* 0xfffffffc00f0c947 */ /* 0x002fea000383ffff */
[----:B------:R-:W-:Y:S05]  /*26870*/  BRA `(.L_x_1820) ;  /* 0xfffffe6800107947 */ /* 0x000fea000383ffff */
.L_x_1507:
[----:B0-----:R0:W2:Y:S02]  /*26880*/  SYNCS.PHASECHK.TRANS64.TRYWAIT P2, [R8+URZ+0x28830], R3 ;  /* 0x02883003080075a7 */ /* 0x0010a4000804017f */
[----:B--2---:R-:W-:Y:S05]  /*26890*/  @!P2 NANOSLEEP.SYNCS 0x989680 ;  /* 0x009896800000a95d */ /* 0x004fea0003900000 */
[----:B------:R-:W2:Y:S02]  /*268a0*/  @!P2 SYNCS.PHASECHK.TRANS64 P2, [R8+URZ+0x28830], R3 ;  /* 0x028830030800a5a7 */ /* 0x000ea4000804007f */
[----:B--2---:R-:W-:Y:S05]  /*268b0*/  @!P2 BRA `(.L_x_1507) ;  /* 0xfffffffc00f0a947 */ /* 0x004fea000383ffff */
[----:B------:R-:W-:Y:S05]  /*268c0*/  BRA `(.L_x_1506) ;  /* 0xfffffe8000f47947 */ /* 0x000fea000383ffff */
.L_x_1525:
[----:B-1----:R1:W2:Y:S02]  /*268d0*/  SYNCS.PHASECHK.TRANS64.TRYWAIT P4, [R7+URZ+0x28830], R6 ;  /* 0x02883006070075a7 */ /* 0x0022a4000808017f */
[----:B--2---:R-:W-:Y:S05]  /*268e0*/  @!P4 NANOSLEEP.SYNCS 0x989680 ;  /* 0x009896800000c95d */ /* 0x004fea0003900000 */
[----:B------:R-:W2:Y:S02]  /*268f0*/  @!P4 SYNCS.PHASECHK.TRANS64 P4, [R7+URZ+0x28830], R6 ;  /* 0x028830060700c5a7 */ /* 0x000ea4000808007f */
[----:B--2---:R-:W-:Y:S05]  /*26900*/  @!P4 BRA `(.L_x_1525) ;  /* 0xfffffffc00f0c947 */ /* 0x004fea000383ffff */
[----:B------:R-:W-:Y:S05]  /*26910*/  BRA `(.L_x_1524) ;  /* 0xfffffebc00a47947 */ /* 0x000fea000383ffff */
.L_x_1529:
[----:B-1----:R1:W2:Y:S02]  /*26920*/  SYNCS.PHASECHK.TRANS64.TRYWAIT P3, [R7+URZ+0x28850], R6 ;  /* 0x02885006070075a7 */ /* 0x0022a4000806017f */
[----:B--2---:R-:W-:Y:S05]  /*26930*/  @!P3 NANOSLEEP.SYNCS 0x989680 ;  /* 0x009896800000b95d */ /* 0x004fea0003900000 */
[----:B------:R-:W2:Y:S02]  /*26940*/  @!P3 SYNCS.PHASECHK.TRANS64 P3, [R7+URZ+0x28850], R6 ;  /* 0x028850060700b5a7 */ /* 0x000ea4000806007f */
[----:B--2---:R-:W-:Y:S05]  /*26950*/  @!P3 BRA `(.L_x_1529) ;  /* 0xfffffffc00f0b947 */ /* 0x004fea000383ffff */
[----:B------:R-:W-:Y:S05]  /*26960*/  BRA `(.L_x_1526) ;  /* 0xfffffec000b47947 */ /* 0x000fea000383ffff */
.L_x_1548:
[----:B-1----:R1:W2:Y:S02]  /*26970*/  SYNCS.PHASECHK.TRANS64.TRYWAIT P3, [R6+URZ+0x28830], R7 ;  /* 0x02883007060075a7 */ /* 0x0022a4000806017f */
[----:B--2---:R-:W-:Y:S05]  /*26980*/  @!P3 NANOSLEEP.SYNCS 0x989680 ;  /* 0x009896800000b95d */ /* 0x004fea0003900000 */
[----:B------:R-:W2:Y:S02]  /*26990*/  @!P3 SYNCS.PHASECHK.TRANS64 P3, [R6+URZ+0x28830], R7 ;  /* 0x028830070600b5a7 */ /* 0x000ea4000806007f */
[----:B--2---:R-:W-:Y:S05]  /*269a0*/  @!P3 BRA `(.L_x_1548) ;  /* 0xfffffffc00f0b947 */ /* 0x004fea000383ffff */
[----:B------:R-:W-:Y:S05]  /*269b0*/  BRA `(.L_x_1547) ;  /* 0xfffffef800907947 */ /* 0x000fea000383ffff */
.L_x_1552:
[----:B-1----:R1:W2:Y:S02]  /*269c0*/  SYNCS.PHASECHK.TRANS64.TRYWAIT P2, [R7+URZ+0x28850], R6 ;  /* 0x02885006070075a7 */ /* 0x0022a4000804017f */
[----:B--2---:R-:W-:Y:S05]  /*269d0*/  @!P2 NANOSLEEP.SYNCS 0x989680 ;  /* 0x009896800000a95d */ /* 0x004fea0003900000 */
[----:B------:R-:W2:Y:S02]  /*269e0*/  @!P2 SYNCS.PHASECHK.TRANS64 P2, [R7+URZ+0x28850], R6 ;  /* 0x028850060700a5a7 */ /* 0x000ea4000804007f */
[----:B--2---:R-:W-:Y:S05]  /*269f0*/  @!P2 BRA `(.L_x_1552) ;  /* 0xfffffffc00f0a947 */ /* 0x004fea000383ffff */
[----:B------:R-:W-:Y:S05]  /*26a00*/  BRA `(.L_x_1549) ;  /* 0xfffffefc00a07947 */ /* 0x000fea000383ffff */
.L_x_1559:
[----:B-1----:R1:W2:Y:S02]  /*26a10*/  SYNCS.PHASECHK.TRANS64.TRYWAIT P3, [R6+URZ+0x28830], R7 ;  /* 0x02883007060075a7 */ /* 0x0022a4000806017f */
[----:B--2---:R-:W-:Y:S05]  /*26a20*/  @!P3 NANOSLEEP.SYNCS 0x989680 ;  /* 0x009896800000b95d */ /* 0x004fea0003900000 */
[----:B------:R-:W2:Y:S02]  /*26a30*/  @!P3 SYNCS.PHASECHK.TRANS64 P3, [R6+URZ+0x28830], R7 ;  /* 0x028830070600b5a7 */ /* 0x000ea4000806007f */
[----:B--2---:R-:W-:Y:S05]  /*26a40*/  @!P3 BRA `(.L_x_1559) ;  /* 0xfffffffc00f0b947 */ /* 0x004fea000383ffff */
[----:B------:R-:W-:Y:S05]  /*26a50*/  BRA `(.L_x_1558) ;  /* 0xffffff2400007947 */ /* 0x000fea000383ffff */
.L_x_1563:
[----:B-1----:R1:W2:Y:S02]  /*26a60*/  SYNCS.PHASECHK.TRANS64.TRYWAIT P2, [R7+URZ+0x28850], R6 ;  /* 0x02885006070075a7 */ /* 0x0022a4000804017f */
[----:B--2---:R-:W-:Y:S05]  /*26a70*/  @!P2 NANOSLEEP.SYNCS 0x989680 ;  /* 0x009896800000a95d */ /* 0x004fea0003900000 */
[----:B------:R-:W2:Y:S02]  /*26a80*/  @!P2 SYNCS.PHASECHK.TRANS64 P2, [R7+URZ+0x28850], R6 ;  /* 0x028850060700a5a7 */ /* 0x000ea4000804007f */
[----:B--2---:R-:W-:Y:S05]  /*26a90*/  @!P2 BRA `(.L_x_1563) ;  /* 0xfffffffc00f0a947 */ /* 0x004fea000383ffff */
[----:B------:R-:W-:Y:S05]  /*26aa0*/  BRA `(.L_x_1560) ;  /* 0xffffff2800107947 */ /* 0x000fea000383ffff */
.L_x_1576:
[----:B-1----:R1:W2:Y:S02]  /*26ab0*/  SYNCS.PHASECHK.TRANS64.TRYWAIT P0, [R8+URZ+0x28850], R3 ;  /* 0x02885003080075a7 */ /* 0x0022a4000800017f */
[----:B--2---:R-:W-:Y:S05]  /*26ac0*/  @!P0 NANOSLEEP.SYNCS 0x989680 ;  /* 0x009896800000895d */ /* 0x004fea0003900000 */
[----:B------:R-:W2:Y:S02]  /*26ad0*/  @!P0 SYNCS.PHASECHK.TRANS64 P0, [R8+URZ+0x28850], R3 ;  /* 0x02885003080085a7 */ /* 0x000ea4000800007f */
[----:B--2---:R-:W-:Y:S05]  /*26ae0*/  @!P0 BRA `(.L_x_1576) ;  /* 0xfffffffc00f08947 */ /* 0x004fea000383ffff */
[----:B------:R-:W-:Y:S05]  /*26af0*/  BRA `(.L_x_1575) ;  /* 0xffffff5c004c7947 */ /* 0x000fea000383ffff */
.L_x_1618:
[----:B------:R-:W1:Y:S01]  /*26b00*/  S2R R11, SR_TID.X ;  /* 0x00000000000b7919 */ /* 0x000e620000002100 */
[----:B------:R-:W-:Y:S01]  /*26b10*/  BSSY B1, `(.L_x_1821) ;  /* 0x000000a000017945 */ /* 0x000fe20003800000 */
[----:B------:R-:W-:Y:S02]  /*26b20*/  IMAD.MOV.U32 R12, RZ, RZ, RZ ;  /* 0x000000ffff0c7224 */ /* 0x000fe400078e00ff */
[----:B------:R-:W-:Y:S01]  /*26b30*/  IMAD.MOV.U32 R15, RZ, RZ, -0x1 ;  /* 0xffffffffff0f7424 */ /* 0x000fe200078e00ff */
[----:B-1----:R-:W-:-:S04]  /*26b40*/  SHF.R.U32.HI R11, RZ, 0x5, R11 ;  /* 0x00000005ff0b7819 */ /* 0x002fc8000001160b */
[----:B------:R-:W-:-:S05]  /*26b50*/  LOP3.LUT R11, R11, 0x3, RZ, 0xc0, !PT ;  /* 0x000000030b0b7812 */ /* 0x000fca00078ec0ff */
[----:B0-----:R-:W-:Y:S02]  /*26b60*/  IMAD.MOV.U32 R13, RZ, RZ, R11 ;  /* 0x000000ffff0d7224 */ /* 0x001fe400078e000b */
[----:B------:R-:W-:-:S07]  /*26b70*/  IMAD.MOV.U32 R11, RZ, RZ, 0x1f ;  /* 0x0000001fff0b7424 */ /* 0x000fce00078e00ff */
[----:B------:R-:W-:Y:S05]  /*26b80*/  WARPSYNC.COLLECTIVE R15, `(.L_x_1822) ;  /* 0x000000000f087348 */ /* 0x000fea0003c00000 */
[----:B------:R0:W1:Y:S02]  /*26b90*/  SHFL.IDX P6, R14, R13, R12, R11 ;  /* 0x0000000c0d0e7389 */ /* 0x00006400000c000b */
[----:B01----:R-:W-:Y:S01]  /*26ba0*/  ENDCOLLECTIVE ;  /* 0x000000000000791b */ /* 0x003fe20003800000 */
.L_x_1822:
[----:B------:R-:W-:Y:S05]  /*26bb0*/  BSYNC B1 ;  /* 0x0000000000017941 */ /* 0x000fea0003800000 */
.L_x_1821:
[----:B------:R-:W-:Y:S05]  /*26bc0*/  BRA `(.L_x_1823) ;  /* 0xffffff98006c7947 */ /* 0x000fea000383ffff */
.L_x_1619:
[----:B------:R-:W-:Y:S01]  /*26bd0*/  BSSY B1, `(.L_x_1824) ;  /* 0x0000006000017945 */ /* 0x000fe20003800000 */
[----:B------:R-:W-:-:S07]  /*26be0*/  IMAD.MOV.U32 R15, RZ, RZ, -0x1 ;  /* 0xffffffffff0f7424 */ /* 0x000fce00078e00ff */
[----:B0-----:R-:W-:Y:S05]  /*26bf0*/  WARPSYNC.COLLECTIVE R15, `(.L_x_1825) ;  /* 0x000000000f0c7348 */ /* 0x001fea0003c00000 */
[----:B------:R-:W-:Y:S02]  /*26c00*/  ELECT P6, UR62, PT ;  /* 0x00000000003e782f */ /* 0x000fe400038c0000 */
[----:B------:R-:W-:Y:S01]  /*26c10*/  MOV R14, UR62 ;  /* 0x0000003e000e7c02 */ /* 0x000fe20008000f00 */
[----:B0-----:R-:W-:Y:S10]  /*26c20*/  ENDCOLLECTIVE ;  /* 0x000000000000791b */ /* 0x001ff40003800000 */
.L_x_1825:
[----:B------:R-:W-:Y:S05]  /*26c30*/  BSYNC B1 ;  /* 0x0000000000017941 */ /* 0x000fea0003800000 */
.L_x_1824:
[----:B------:R-:W-:Y:S05]  /*26c40*/  BRA `(.L_x_1826) ;  /* 0xffffff9800587947 */ /* 0x000fea000383ffff */
.L_x_1621:
[----:B-1----:R1:W2:Y:S02]  /*26c50*/  SYNCS.PHASECHK.TRANS64.TRYWAIT P0, [R12+URZ+0x28820], R8 ;  /* 0x028820080c0075a7 */ /* 0x0022a4000800017f */
[----:B--2---:R-:W-:Y:S05]  /*26c60*/  @!P0 NANOSLEEP.SYNCS 0x989680 ;  /* 0x009896800000895d */ /* 0x004fea0003900000 */
[----:B------:R-:W2:Y:S02]  /*26c70*/  @!P0 SYNCS.PHASECHK.TRANS64 P0, [R12+URZ+0x28820], R8 ;  /* 0x028820080c0085a7 */ /* 0x000ea4000800007f */
[----:B--2---:R-:W-:Y:S05]  /*26c80*/  @!P0 BRA `(.L_x_1621) ;  /* 0xfffffffc00f08947 */ /* 0x004fea000383ffff */
[----:B------:R-:W-:Y:S05]  /*26c90*/  BRA `(.L_x_1827) ;  /* 0xffffff9800747947 */ /* 0x000fea000383ffff */
.L_x_1624:
[----:B-1----:R1:W2:Y:S02]  /*26ca0*/  SYNCS.PHASECHK.TRANS64.TRYWAIT P0, [R8+URZ+0x288a0], R10 ;  /* 0x0288a00a080075a7 */ /* 0x0022a4000800017f */
[----:B--2---:R-:W-:Y:S05]  /*26cb0*/  @!P0 NANOSLEEP.SYNCS 0x989680 ;  /* 0x009896800000895d */ /* 0x004fea0003900000 */
[----:B------:R-:W2:Y:S02]  /*26cc0*/  @!P0 SYNCS.PHASECHK.TRANS64 P0, [R8+URZ+0x288a0], R10 ;  /* 0x0288a00a080085a7 */ /* 0x000ea4000800007f */
[----:B--2---:R-:W-:Y:S05]  /*26cd0*/  @!P0 BRA `(.L_x_1624) ;  /* 0xfffffffc00f08947 */ /* 0x004fea000383ffff */
[----:B------:R-:W-:Y:S05]  /*26ce0*/  BRA `(.L_x_1828) ;  /* 0xffffff9800847947 */ /* 0x000fea000383ffff */
.L_x_1626:
[----:B--2---:R2:W3:Y:S02]  /*26cf0*/  SYNCS.PHASECHK.TRANS64.TRYWAIT P0, [R8+URZ+0x288c0], R10 ;  /* 0x0288c00a080075a7 */ /* 0x0044e4000800017f */
[----:B---3--:R-:W-:Y:S05]  /*26d00*/  @!P0 NANOSLEEP.SYNCS 0x989680 ;  /* 0x009896800000895d */ /* 0x008fea0003900000 */
[----:B------:R-:W3:Y:S02]  /*26d10*/  @!P0 SYNCS.PHASECHK.TRANS64 P0, [R8+URZ+0x288c0], R10 ;  /* 0x0288c00a080085a7 */ /* 0x000ee4000800007f */
[----:B---3--:R-:W-:Y:S05]  /*26d20*/  @!P0 BRA `(.L_x_1626) ;  /* 0xfffffffc00f08947 */ /* 0x008fea000383ffff */
[----:B------:R-:W-:Y:S05]  /*26d30*/  BRA `(.L_x_1829) ;  /* 0xffffff9800fc7947 */ /* 0x000fea000383ffff */
.L_x_1630:
[----:B-1----:R1:W2:Y:S02]  /*26d40*/  SYNCS.PHASECHK.TRANS64.TRYWAIT P0, [R8+URZ+0x288a0], R9 ;  /* 0x0288a009080075a7 */ /* 0x0022a4000800017f */
[----:B--2---:R-:W-:Y:S05]  /*26d50*/  @!P0 NANOSLEEP.SYNCS 0x989680 ;  /* 0x009896800000895d */ /* 0x004fea0003900000 */
[----:B------:R-:W2:Y:S02]  /*26d60*/  @!P0 SYNCS.PHASECHK.TRANS64 P0, [R8+URZ+0x288a0], R9 ;  /* 0x0288a009080085a7 */ /* 0x000ea4000800007f */
[----:B--2---:R-:W-:Y:S05]  /*26d70*/  @!P0 BRA `(.L_x_1630) ;  /* 0xfffffffc00f08947 */ /* 0x004fea000383ffff */
[----:B------:R-:W-:Y:S05]  /*26d80*/  BRA `(.L_x_1830) ;  /* 0xffffff9c00bc7947 */ /* 0x000fea000383ffff */
.L_x_1632:
[----:B--2---:R2:W3:Y:S02]  /*26d90*/  SYNCS.PHASECHK.TRANS64.TRYWAIT P1, [R8+URZ+0x288c0], R9 ;  /* 0x0288c009080075a7 */ /* 0x0044e4000802017f */
[----:B---3--:R-:W-:Y:S05]  /*26da0*/  @!P1 NANOSLEEP.SYNCS 0x989680 ;  /* 0x009896800000995d */ /* 0x008fea0003900000 */
[----:B------:R-:W3:Y:S02]  /*26db0*/  @!P1 SYNCS.PHASECHK.TRANS64 P1, [R8+URZ+0x288c0], R9 ;  /* 0x0288c009080095a7 */ /* 0x000ee4000802007f */
[----:B---3--:R-:W-:Y:S05]  /*26dc0*/  @!P1 BRA `(.L_x_1632) ;  /* 0xfffffffc00f09947 */ /* 0x008fea000383ffff */
[----:B------:R-:W-:Y:S05]  /*26dd0*/  BRA `(.L_x_1831) ;  /* 0xffffffa000307947 */ /* 0x000fea000383ffff */
.L_x_1651:
        /* <DEDUP_REMOVED lines=11> */
.L_x_1833:
[----:B------:R-:W-:Y:S05]  /*26e90*/  BSYNC B0 ;  /* 0x0000000000007941 */ /* 0x000fea0003800000 */
.L_x_1832:
[----:B------:R-:W-:Y:S05]  /*26ea0*/  BRA `(.L_x_1834) ;  /* 0xffffffac00b07947 */ /* 0x000fea000383ffff */
.L_x_1652:
[----:B------:R-:W-:Y:S01]  /*26eb0*/  BSSY B0, `(.L_x_1835) ;  /* 0x0000006000007945 */ /* 0x000fe20003800000 */
[----:B------:R-:W-:-:S07]  /*26ec0*/  IMAD.MOV.U32 R15, RZ, RZ, -0x1 ;  /* 0xffffffffff0f7424 */ /* 0x000fce00078e00ff */
[----:B------:R-:W-:Y:S05]  /*26ed0*/  WARPSYNC.COLLECTIVE R15, `(.L_x_1836) ;  /* 0x000000000f0c7348 */ /* 0x000fea0003c00000 */
[----:B------:R-:W-:Y:S02]  /*26ee0*/  ELECT P6, UR62, PT ;  /* 0x00000000003e782f */ /* 0x000fe400038c0000 */
[----:B------:R-:W-:Y:S01]  /*26ef0*/  MOV R14, UR62 ;  /* 0x0000003e000e7c02 */ /* 0x000fe20008000f00 */
[----:B------:R-:W-:Y:S10]  /*26f00*/  ENDCOLLECTIVE ;  /* 0x000000000000791b */ /* 0x000ff40003800000 */
.L_x_1836:
[----:B------:R-:W-:Y:S05]  /*26f10*/  BSYNC B0 ;  /* 0x0000000000007941 */ /* 0x000fea0003800000 */
.L_x_1835:
[----:B------:R-:W-:Y:S05]  /*26f20*/  BRA `(.L_x_1837) ;  /* 0xffffffac00a07947 */ /* 0x000fea000383ffff */
.L_x_1655:
[----:B0-----:R0:W1:Y:S02]  /*26f30*/  SYNCS.PHASECHK.TRANS64.TRYWAIT P0, [R7+URZ+0x28840], R10 ;  /* 0x0288400a070075a7 */ /* 0x001064000800017f */
[----:B-1----:R-:W-:Y:S05]  /*26f40*/  @!P0 NANOSLEEP.SYNCS 0x989680 ;  /* 0x009896800000895d */ /* 0x002fea0003900000 */
[----:B------:R-:W1:Y:S02]  /*26f50*/  @!P0 SYNCS.PHASECHK.TRANS64 P0, [R7+URZ+0x28840], R10 ;  /* 0x0288400a070085a7 */ /* 0x000e64000800007f */
[----:B-1----:R-:W-:Y:S05]  /*26f60*/  @!P0 BRA `(.L_x_1655) ;  /* 0xfffffffc00f08947 */ /* 0x002fea000383ffff */
[----:B------:R-:W-:Y:S05]  /*26f70*/  BRA `(.L_x_1838) ;  /* 0xffffffb000047947 */ /* 0x000fea000383ffff */
.L_x_1658:
        /* <DEDUP_REMOVED lines=8> */
.L_x_1666:
[----:B0-----:R0:W1:Y:S02]  /*27000*/  SYNCS.PHASECHK.TRANS64.TRYWAIT P0, [R3+URZ+0x28840], R8 ;  /* 0x02884008030075a7 */ /* 0x001064000800017f */
[----:B-1----:R-:W-:Y:S05]  /*27010*/  @!P0 NANOSLEEP.SYNCS 0x989680 ;  /* 0x009896800000895d */ /* 0x002fea0003900000 */
[----:B------:R-:W1:Y:S02]  /*27020*/  @!P0 SYNCS.PHASECHK.TRANS64 P0, [R3+URZ+0x28840], R8 ;  /* 0x02884008030085a7 */ /* 0x000e64000800007f */
[----:B-1----:R-:W-:Y:S05]  /*27030*/  @!P0 BRA `(.L_x_1666) ;  /* 0xfffffffc00f08947 */ /* 0x002fea000383ffff */
[----:B------:R-:W-:Y:S05]  /*27040*/  BRA `(.L_x_1840) ;  /* 0xffffffb400d47947 */ /* 0x000fea000383ffff */
.L_x_1668:
[----:B0-----:R0:W1:Y:S02]  /*27050*/  SYNCS.PHASECHK.TRANS64.TRYWAIT P0, [R8+URZ+0x60], R3 ;  /* 0x00006003080075a7 */ /* 0x001064000800017f */
[----:B-1----:R-:W-:Y:S05]  /*27060*/  @!P0 NANOSLEEP.SYNCS 0x989680 ;  /* 0x009896800000895d */ /* 0x002fea0003900000 */
[----:B------:R-:W1:Y:S02]  /*27070*/  @!P0 SYNCS.PHASECHK.TRANS64 P0, [R8+URZ+0x60], R3 ;  /* 0x00006003080085a7 */ /* 0x000e64000800007f */
[----:B-1----:R-:W-:Y:S05]  /*27080*/  @!P0 BRA `(.L_x_1668) ;  /* 0xfffffffc00f08947 */ /* 0x002fea000383ffff */
[----:B------:R-:W-:Y:S05]  /*27090*/  BRA `(.L_x_1841) ;  /* 0xffffffb800707947 */ /* 0x000fea000383ffff */
.L_x_1673:
[----:B-1----:R1:W2:Y:S02]  /*270a0*/  SYNCS.PHASECHK.TRANS64.TRYWAIT P0, [R2+URZ+0x28840], R3 ;  /* 0x02884003020075a7 */ /* 0x0022a4000800017f */
[----:B--2---:R-:W-:Y:S05]  /*270b0*/  @!P0 NANOSLEEP.SYNCS 0x989680 ;  /* 0x009896800000895d */ /* 0x004fea0003900000 */
[----:B------:R-:W2:Y:S02]  /*270c0*/  @!P0 SYNCS.PHASECHK.TRANS64 P0, [R2+URZ+0x28840], R3 ;  /* 0x02884003020085a7 */ /* 0x000ea4000800007f */
[----:B--2---:R-:W-:Y:S05]  /*270d0*/  @!P0 BRA `(.L_x_1673) ;  /* 0xfffffffc00f08947 */ /* 0x004fea000383ffff */
[----:B------:R-:W-:Y:S05]  /*270e0*/  BRA `(.L_x_1842) ;  /* 0xffffffbc00d87947 */ /* 0x000fea000383ffff */
.L_x_1675:
[----:B0-----:R0:W1:Y:S02]  /*270f0*/  SYNCS.PHASECHK.TRANS64.TRYWAIT P1, [R2+URZ+0x60], R3 ;  /* 0x00006003020075a7 */ /* 0x001064000802017f */
[----:B-1----:R-:W-:Y:S05]  /*27100*/  @!P1 NANOSLEEP.SYNCS 0x989680 ;  /* 0x009896800000995d */ /* 0x002fea0003900000 */
[----:B------:R-:W1:Y:S02]  /*27110*/  @!P1 SYNCS.PHASECHK.TRANS64 P1, [R2+URZ+0x60], R3 ;  /* 0x00006003020095a7 */ /* 0x000e64000802007f */
[----:B-1----:R-:W-:Y:S05]  /*27120*/  @!P1 BRA `(.L_x_1675) ;  /* 0xfffffffc00f09947 */ /* 0x002fea000383ffff */
[----:B------:R-:W-:Y:S05]  /*27130*/  BRA `(.L_x_1843) ;  /* 0xffffffc000747947 */ /* 0x000fea000383ffff */
.L_x_1680:
[----:B--2---:R2:W3:Y:S02]  /*27140*/  SYNCS.PHASECHK.TRANS64.TRYWAIT P0, [R2+URZ+0x28840], R3 ;  /* 0x02884003020075a7 */ /* 0x0044e4000800017f */
[----:B---3--:R-:W-:Y:S05]  /*27150*/  @!P0 NANOSLEEP.SYNCS 0x989680 ;  /* 0x009896800000895d */ /* 0x008fea0003900000 */
[----:B------:R-:W3:Y:S02]  /*27160*/  @!P0 SYNCS.PHASECHK.TRANS64 P0, [R2+URZ+0x28840], R3 ;  /* 0x02884003020085a7 */ /* 0x000ee4000800007f */
[----:B---3--:R-:W-:Y:S05]  /*27170*/  @!P0 BRA `(.L_x_1680) ;  /* 0xfffffffc00f08947 */ /* 0x008fea000383ffff */
[----:B------:R-:W-:Y:S05]  /*27180*/  BRA `(.L_x_1844) ;  /* 0xffffffc400947947 */ /* 0x000fea000383ffff */
.L_x_1682:
[----:B0-----:R0:W1:Y:S02]  /*27190*/  SYNCS.PHASECHK.TRANS64.TRYWAIT P1, [R3+URZ+0x60], R9 ;  /* 0x00006009030075a7 */ /* 0x001064000802017f */
[----:B-1----:R-:W-:Y:S05]  /*271a0*/  @!P1 NANOSLEEP.SYNCS 0x989680 ;  /* 0x009896800000995d */ /* 0x002fea0003900000 */
[----:B------:R-:W1:Y:S02]  /*271b0*/  @!P1 SYNCS.PHASECHK.TRANS64 P1, [R3+URZ+0x60], R9 ;  /* 0x00006009030095a7 */ /* 0x000e64000802007f */
[----:B-1----:R-:W-:Y:S05]  /*271c0*/  @!P1 BRA `(.L_x_1682) ;  /* 0xfffffffc00f09947 */ /* 0x002fea000383ffff */
[----:B------:R-:W-:Y:S05]  /*271d0*/  BRA `(.L_x_1845) ;  /* 0xffffffc800307947 */ /* 0x000fea000383ffff */
.L_x_1689:
[----:B-1----:R1:W2:Y:S02]  /*271e0*/  SYNCS.PHASECHK.TRANS64.TRYWAIT P0, [R3+URZ+0x28860], R2 ;  /* 0x02886002030075a7 */ /* 0x0022a4000800017f */
[----:B--2---:R-:W-:Y:S05]  /*271f0*/  @!P0 NANOSLEEP.SYNCS 0x989680 ;  /* 0x009896800000895d */ /* 0x004fea0003900000 */
[----:B------:R-:W2:Y:S02]  /*27200*/  @!P0 SYNCS.PHASECHK.TRANS64 P0, [R3+URZ+0x28860], R2 ;  /* 0x02886002030085a7 */ /* 0x000ea4000800007f */
[----:B--2---:R-:W-:Y:S05]  /*27210*/  @!P0 BRA `(.L_x_1689) ;  /* 0xfffffffc00f08947 */ /* 0x004fea000383ffff */
[----:B------:R-:W-:Y:S05]  /*27220*/  BRA `(.L_x_1846) ;  /* 0xffffffcc00387947 */ /* 0x000fea000383ffff */
.L_x_1691:
[----:B------:R-:W-:Y:S01]  /*27230*/  BSSY B0, `(.L_x_1847) ;  /* 0x0000008000007945 */ /* 0x000fe20003800000 */
[----:B0-----:R-:W-:Y:S02]  /*27240*/  IMAD.MOV.U32 R13, RZ, RZ, R16 ;  /* 0x000000ffff0d7224 */ /* 0x001fe400078e0010 */
[----:B------:R-:W-:Y:S02]  /*27250*/  IMAD.MOV.U32 R12, RZ, RZ, RZ ;  /* 0x000000ffff0c7224 */ /* 0x000fe400078e00ff */
[----:B------:R-:W-:Y:S02]  /*27260*/  IMAD.MOV.U32 R11, RZ, RZ, 0x1f ;  /* 0x0000001fff0b7424 */ /* 0x000fe400078e00ff */
[----:B------:R-:W-:-:S07]  /*27270*/  IMAD.MOV.U32 R15, RZ, RZ, -0x1 ;  /* 0xffffffffff0f7424 */ /* 0x000fce00078e00ff */
[----:B-123--:R-:W-:Y:S05]  /*27280*/  WARPSYNC.COLLECTIVE R15, `(.L_x_1848) ;  /* 0x000000000f087348 */ /* 0x00efea0003c00000 */
[----:B------:R0:W4:Y:S02]  /*27290*/  SHFL.IDX P6, R14, R13, R12, R11 ;  /* 0x0000000c0d0e7389 */ /* 0x00012400000c000b */
[----:B01234-:R-:W-:Y:S01]  /*272a0*/  ENDCOLLECTIVE ;  /* 0x000000000000791b */ /* 0x01ffe20003800000 */
.L_x_1848:
[----:B------:R-:W-:Y:S05]  /*272b0*/  BSYNC B0 ;  /* 0x0000000000007941 */ /* 0x000fea0003800000 */
.L_x_1847:
        /* <DEDUP_REMOVED lines=8> */
.L_x_1849:
[----:B------:R-:W-:Y:S01]  /*27340*/  IMAD.MOV.U32 R16, RZ, RZ, R14 ;  /* 0x000000ffff107224 */ /* 0x000fe200078e000e */
[----:B------:R-:W-:Y:S06]  /*27350*/  BRA `(.L_x_1850) ;  /* 0xffffffcc00c07947 */ /* 0x000fec000383ffff */
.L_x_1694:
        /* <DEDUP_REMOVED lines=8> */
.L_x_1852:
[----:B------:R-:W-:Y:S05]  /*273e0*/  BSYNC B0 ;  /* 0x0000000000007941 */ /* 0x000fea0003800000 */
.L_x_1851:
        /* <DEDUP_REMOVED lines=10> */
.L_x_1853:
        /* <DEDUP_REMOVED lines=8> */
.L_x_1854:
        /* <DEDUP_REMOVED lines=8> */
.L_x_1855:
        /* <DEDUP_REMOVED lines=8> */
.L_x_1856:
        /* <DEDUP_REMOVED lines=8> */
.L_x_1857:
[----:B------:R-:W-:Y:S05]  /*27690*/  BRA `(.L_x_1858) ;  /* 0xffffffcc00847947 */ /* 0x000fea000383ffff */
.L_x_1699:
[----:B------:R-:W-:Y:S01]  /*276a0*/  BSSY B0, `(.L_x_1859) ;  /* 0x0000008000007945 */ /* 0x000fe20003800000 */
[----:B-----5:R-:W-:Y:S02]  /*276b0*/  IMAD.MOV.U32 R13, RZ, RZ, R17 ;  /* 0x000000ffff0d7224 */ /* 0x020fe400078e0011 */
[----:B------:R-:W-:Y:S02]  /*276c0*/  IMAD.MOV.U32 R12, RZ, RZ, 0x1 ;  /* 0x00000001ff0c7424 */ /* 0x000fe400078e00ff */
[----:B------:R-:W-:Y:S02]  /*276d0*/  IMAD.MOV.U32 R11, RZ, RZ, RZ ;  /* 0x000000ffff0b7224 */ /* 0x000fe400078e00ff */
[----:B------:R-:W-:-:S07]  /*276e0*/  IMAD.MOV.U32 R15, RZ, RZ, -0x1 ;  /* 0xffffffffff0f7424 */ /* 0x000fce00078e00ff */
[----:B012---:R-:W-:Y:S05]  /*276f0*/  WARPSYNC.COLLECTIVE R15, `(.L_x_1860) ;  /* 0x000000000f087348 */ /* 0x007fea0003c00000 */
[----:B------:R3:W4:Y:S02]  /*27700*/  SHFL.UP P6, R14, R13, R12, R11 ;  /* 0x0400000c0d0e7389 */ /* 0x00072400000c000b */
[----:B01234-:R-:W-:Y:S01]  /*27710*/  ENDCOLLECTIVE ;  /* 0x000000000000791b */ /* 0x01ffe20003800000 */
.L_x_1860:
[----:B------:R-:W-:Y:S05]  /*27720*/  BSYNC B0 ;  /* 0x0000000000007941 */ /* 0x000fea0003800000 */
.L_x_1859:
        /* <DEDUP_REMOVED lines=10> */
.L_x_1861:
        /* <DEDUP_REMOVED lines=8> */
.L_x_1862:
        /* <DEDUP_REMOVED lines=8> */
.L_x_1863:
        /* <DEDUP_REMOVED lines=8> */
.L_x_1864:
        /* <DEDUP_REMOVED lines=8> */
.L_x_1865:
[----:B------:R-:W-:Y:S05]  /*279d0*/  BRA `(.L_x_1866) ;  /* 0xffffffcc00687947 */ /* 0x000fea000383ffff */
.L_x_1701:
[----:B------:R-:W-:Y:S01]  /*279e0*/  BSSY B0, `(.L_x_1867) ;  /* 0x0000006000007945 */ /* 0x000fe20003800000 */
[----:B------:R-:W-:Y:S01]  /*279f0*/  PLOP3.LUT P6, PT, P6, PT, PT, 0x8, 0x0 ;  /* 0x000000000000781c */ /* 0x000fe200037ce170 */
[----:B------:R-:W-:-:S12]  /*27a00*/  IMAD.MOV.U32 R15, RZ, RZ, -0x1 ;  /* 0xffffffffff0f7424 */ /* 0x000fd800078e00ff */
[----:B0-2---:R-:W-:Y:S05]  /*27a10*/  WARPSYNC.COLLECTIVE R15, `(.L_x_1868) ;  /* 0x000000000f087348 */ /* 0x005fea0003c00000 */
[----:B------:R-:W-:Y:S01]  /*27a20*/  VOTE.ANY R14, PT, P6 ;  /* 0x00000000000e7806 */ /* 0x000fe200030e0100 */
[----:B0-2---:R-:W-:Y:S06]  /*27a30*/  ENDCOLLECTIVE ;  /* 0x000000000000791b */ /* 0x005fec0003800000 */
.L_x_1868:
[----:B------:R-:W-:Y:S05]  /*27a40*/  BSYNC B0 ;  /* 0x0000000000007941 */ /* 0x000fea0003800000 */
.L_x_1867:
        /* <DEDUP_REMOVED lines=9> */
.L_x_1869:
[----:B------:R-:W-:Y:S01]  /*27ae0*/  IMAD.MOV.U32 R17, RZ, RZ, R14 ;  /* 0x000000ffff117224 */ /* 0x000fe200078e000e */
[----:B------:R-:W-:Y:S06]  /*27af0*/  BRA `(.L_x_1870) ;  /* 0xffffffcc00587947 */ /* 0x000fec000383ffff */
.L_x_1703:
[----:B------:R-:W-:Y:S01]  /*27b00*/  BSSY B0, `(.L_x_1871) ;  /* 0x0000007000007945 */ /* 0x000fe20003800000 */
[----:B------:R-:W-:Y:S02]  /*27b10*/  IMAD.MOV.U32 R13, RZ, RZ, R2 ;  /* 0x000000ffff0d7224 */ /* 0x000fe400078e0002 */
[----:B------:R-:W-:Y:S02]  /*27b20*/  IMAD.MOV.U32 R11, RZ, RZ, 0x1f ;  /* 0x0000001fff0b7424 */ /* 0x000fe400078e00ff */
[----:B------:R-:W-:-:S07]  /*27b30*/  IMAD.MOV.U32 R15, RZ, RZ, -0x1 ;  /* 0xffffffffff0f7424 */ /* 0x000fce00078e00ff */
[----:B0123--:R-:W-:Y:S05]  /*27b40*/  WARPSYNC.COLLECTIVE R15, `(.L_x_1872) ;  /* 0x000000000f087348 */ /* 0x00ffea0003c00000 */
[----:B------:R4:W0:Y:S02]  /*27b50*/  SHFL.IDX P6, R14, R13, R12, R11 ;  /* 0x0000000c0d0e7389 */ /* 0x00082400000c000b */
[----:B01234-:R-:W-:Y:S01]  /*27b60*/  ENDCOLLECTIVE ;  /* 0x000000000000791b */ /* 0x01ffe20003800000 */
.L_x_1872:
[----:B------:R-:W-:Y:S05]  /*27b70*/  BSYNC B0 ;  /* 0x0000000000007941 */ /* 0x000fea0003800000 */
.L_x_1871:
[----:B------:R-:W-:Y:S01]  /*27b80*/  IMAD.MOV.U32 R7, RZ, RZ, R14 ;  /* 0x000000ffff077224 */ /* 0x000fe200078e000e */
[----:B------:R-:W-:Y:S06]  /*27b90*/  BRA `(.L_x_1702) ;  /* 0xffffffcc004c7947 */ /* 0x000fec000383ffff */
.L_x_1707:
[----:B-1----:R1:W3:Y:S02]  /*27ba0*/  SYNCS.PHASECHK.TRANS64.TRYWAIT P0, [R0+URZ+0x28820], R3 ;  /* 0x02882003000075a7 */ /* 0x0022e4000800017f */
[----:B---3--:R-:W-:Y:S05]  /*27bb0*/  @!P0 NANOSLEEP.SYNCS 0x989680 ;  /* 0x009896800000895d */ /* 0x008fea0003900000 */
[----:B------:R-:W3:Y:S02]  /*27bc0*/  @!P0 SYNCS.PHASECHK.TRANS64 P0, [R0+URZ+0x28820], R3 ;  /* 0x02882003000085a7 */ /* 0x000ee4000800007f */
[----:B---3--:R-:W-:Y:S05]  /*27bd0*/  @!P0 BRA `(.L_x_1707) ;  /* 0xfffffffc00f08947 */ /* 0x008fea000383ffff */
[----:B------:R-:W-:Y:S05]  /*27be0*/  BRA `(.L_x_1873) ;  /* 0xffffffd000c07947 */ /* 0x000fea000383ffff */
.L_x_1708:
[----:B------:R-:W3:Y:S01]  /*27bf0*/  S2R R2, SR_TID.X ;  /* 0x0000000000027919 */ /* 0x000ee20000002100 */
[----:B------:R-:W-:Y:S01]  /*27c00*/  BSSY B0, `(.L_x_1874) ;  /* 0x000000a000007945 */ /* 0x000fe20003800000 */
[----:B------:R-:W-:Y:S02]  /*27c10*/  IMAD.MOV.U32 R12, RZ, RZ, RZ ;  /* 0x000000ffff0c7224 */ /* 0x000fe400078e00ff */
[----:B------:R-:W-:Y:S02]  /*27c20*/  IMAD.MOV.U32 R11, RZ, RZ, 0x1f ;  /* 0x0000001fff0b7424 */ /* 0x000fe400078e00ff */
[----:B------:R-:W-:Y:S01]  /*27c30*/  IMAD.MOV.U32 R15, RZ, RZ, -0x1 ;  /* 0xffffffffff0f7424 */ /* 0x000fe200078e00ff */
[----:B---3--:R-:W-:-:S04]  /*27c40*/  SHF.R.U32.HI R2, RZ, 0x5, R2 ;  /* 0x00000005ff027819 */ /* 0x008fc80000011602 */
[----:B------:R-:W-:-:S05]  /*27c50*/  LOP3.LUT R2, R2, 0x3, RZ, 0xc0, !PT ;  /* 0x0000000302027812 */ /* 0x000fca00078ec0ff */
[----:B0-----:R-:W-:-:S07]  /*27c60*/  IMAD.MOV.U32 R13, RZ, RZ, R2 ;  /* 0x000000ffff0d7224 */ /* 0x001fce00078e0002 */
[----:B-12---:R-:W-:Y:S05]  /*27c70*/  WARPSYNC.COLLECTIVE R15, `(.L_x_1875) ;  /* 0x000000000f087348 */ /* 0x006fea0003c00000 */
[----:B------:R0:W3:Y:S02]  /*27c80*/  SHFL.IDX P6, R14, R13, R12, R11 ;  /* 0x0000000c0d0e7389 */ /* 0x0000e400000c000b */
[----:B0123--:R-:W-:Y:S01]  /*27c90*/  ENDCOLLECTIVE ;  /* 0x000000000000791b */ /* 0x00ffe20003800000 */
.L_x_1875:
[----:B------:R-:W-:Y:S05]  /*27ca0*/  BSYNC B0 ;  /* 0x0000000000007941 */ /* 0x000fea0003800000 */
.L_x_1874:
[----:B------:R-:W-:Y:S05]  /*27cb0*/  BRA `(.L_x_1876) ;  /* 0xffffffd000a87947 */ /* 0x000fea000383ffff */
.L_x_1709:
[----:B------:R-:W-:Y:S01]  /*27cc0*/  BSSY B0, `(.L_x_1877) ;  /* 0x0000006000007945 */ /* 0x000fe20003800000 */
[----:B------:R-:W-:-:S07]  /*27cd0*/  IMAD.MOV.U32 R15, RZ, RZ, -0x1 ;  /* 0xffffffffff0f7424 */ /* 0x000fce00078e00ff */
[----:B0123--:R-:W-:Y:S05]  /*27ce0*/  WARPSYNC.COLLECTIVE R15, `(.L_x_1878) ;  /* 0x000000000f0c7348 */ /* 0x00ffea0003c00000 */
[----:B------:R-:W-:Y:S02]  /*27cf0*/  ELECT P6, UR62, PT ;  /* 0x00000000003e782f */ /* 0x000fe400038c0000 */
[----:B------:R-:W-:Y:S01]  /*27d00*/  MOV R14, UR62 ;  /* 0x0000003e000e7c02 */ /* 0x000fe20008000f00 */
[----:B0123--:R-:W-:Y:S10]  /*27d10*/  ENDCOLLECTIVE ;  /* 0x000000000000791b */ /* 0x00fff40003800000 */
.L_x_1878:
[----:B------:R-:W-:Y:S05]  /*27d20*/  BSYNC B0 ;  /* 0x0000000000007941 */ /* 0x000fea0003800000 */
.L_x_1877:
[----:B------:R-:W-:Y:S05]  /*27d30*/  BRA `(.L_x_1879) ;  /* 0xffffffd0009c7947 */ /* 0x000fea000383ffff */
.L_x_1711:
[----:B-1----:R1:W3:Y:S02]  /*27d40*/  SYNCS.PHASECHK.TRANS64.TRYWAIT P0, [R6+URZ], R5 ;  /* 0x00000005060075a7 */ /* 0x0022e4000800017f */
[----:B---3--:R-:W-:Y:S05]  /*27d50*/  @!P0 NANOSLEEP.SYNCS 0x989680 ;  /* 0x009896800000895d */ /* 0x008fea0003900000 */
[----:B------:R-:W3:Y:S02]  /*27d60*/  @!P0 SYNCS.PHASECHK.TRANS64 P0, [R6+URZ], R5 ;  /* 0x00000005060085a7 */ /* 0x000ee4000800007f */
[----:B---3--:R-:W-:Y:S05]  /*27d70*/  @!P0 BRA `(.L_x_1711) ;  /* 0xfffffffc00f08947 */ /* 0x008fea000383ffff */
[----:B------:R-:W-:Y:S05]  /*27d80*/  BRA `(.L_x_1880) ;  /* 0xffffffd000d87947 */ /* 0x000fea000383ffff */
.L_x_1712:
[----:B---3--:R3:W4:Y:S02]  /*27d90*/  SYNCS.PHASECHK.TRANS64.TRYWAIT P0, [R7+URZ], R2 ;  /* 0x00000002070075a7 */ /* 0x008724000800017f */
[----:B----4-:R-:W-:Y:S05]  /*27da0*/  @!P0 NANOSLEEP.SYNCS 0x989680 ;  /* 0x009896800000895d */ /* 0x010fea0003900000 */
[----:B------:R-:W4:Y:S02]  /*27db0*/  @!P0 SYNCS.PHASECHK.TRANS64 P0, [R7+URZ], R2 ;  /* 0x00000002070085a7 */ /* 0x000f24000800007f */
[----:B----4-:R-:W-:Y:S05]  /*27dc0*/  @!P0 BRA `(.L_x_1712) ;  /* 0xfffffffc00f08947 */ /* 0x010fea000383ffff */
[----:B------:R-:W-:Y:S05]  /*27dd0*/  BRA `(.L_x_1881) ;  /* 0xffffffd000cc7947 */ /* 0x000fea000383ffff */
.L_x_1714:
[----:B----4-:R4:W0:Y:S02]  /*27de0*/  SYNCS.PHASECHK.TRANS64.TRYWAIT P0, [R4+URZ], R5 ;  /* 0x00000005040075a7 */ /* 0x010824000800017f */
[----:B0-----:R-:W-:Y:S05]  /*27df0*/  @!P0 NANOSLEEP.SYNCS 0x989680 ;  /* 0x009896800000895d */ /* 0x001fea0003900000 */
[----:B------:R-:W0:Y:S02]  /*27e00*/  @!P0 SYNCS.PHASECHK.TRANS64 P0, [R4+URZ], R5 ;  /* 0x00000005040085a7 */ /* 0x000e24000800007f */
[----:B0-----:R-:W-:Y:S05]  /*27e10*/  @!P0 BRA `(.L_x_1714) ;  /* 0xfffffffc00f08947 */ /* 0x001fea000383ffff */
[----:B------:R-:W-:Y:S05]  /*27e20*/  BRA `(.L_x_1882) ;  /* 0xffffffd000d47947 */ /* 0x000fea000383ffff */
.L_x_1883:
        /* <DEDUP_REMOVED lines=13> */
.L_x_2732:


//--------------------- .text._ZN7cutlass13device_kernelIN5flash11enable_sm90INS1_16FlashAttnFwdSm90INS1_25CollectiveMainloopFwdSm90ILi2EN4cute5tupleIJNS5_1CILi1EEES8_S8_EEENS6_IJNS7_ILi128EEESA_SA_EEELi128ENS_10bfloat16_tEfNS_4arch4Sm90ELb1ELb0ELb1ELb0ELb0ELb0ELb0ELb1ELb1ELb0ELb0ELb0EEENS1_21CollectiveEpilogueFwdISB_S9_SC_SE_Li256ELb0ELb0ELb0ELb0EEENS1_30DynamicPersistentTileSchedulerILi256ELi32ELb0ELb0ELb1EEEEEEEEEvNT_6ParamsE --------------------------
	.section	.text._ZN7cutlass13device_kernelIN5flash11enable_sm90INS1_16FlashAttnFwdSm90INS1_25CollectiveMainloopFwdSm90ILi2EN4cute5tupleIJNS5_1CILi1EEES8_S8_EEENS6_IJNS7_ILi128EEESA_SA_EEELi128ENS_10bfloat16_tEfNS_4arch4Sm90ELb1ELb0ELb1ELb0ELb0ELb0ELb0ELb1ELb1ELb0ELb0ELb0EEENS1_21CollectiveEpilogueFwdISB_S9_SC_SE_Li256ELb0ELb0ELb0ELb0EEENS1_30DynamicPersistentTileSchedulerILi256ELi32ELb0ELb0ELb1EEEEEEEEEvNT_6ParamsE,"ax",@progbits
	.align	128
.text._ZN7cutlass13device_kernelIN5flash11enable_sm90INS1_16FlashAttnFwdSm90INS1_25CollectiveMainloopFwdSm90ILi2EN4cute5tupleIJNS5_1CILi1EEES8_S8_EEENS6_IJNS7_ILi128EEESA_SA_EEELi128ENS_10bfloat16_tEfNS_4arch4Sm90ELb1ELb0ELb1ELb0ELb0ELb0ELb0ELb1ELb1ELb0ELb0ELb0EEENS1_21CollectiveEpilogueFwdISB_S9_SC_SE_Li256ELb0ELb0ELb0ELb0EEENS1_30DynamicPersistentTileSchedulerILi256ELi32ELb0ELb0ELb1EEEEEEEEEvNT_6ParamsE:
        .type           _ZN7cutlass13device_kernelIN5flash11enable_sm90INS1_16FlashAttnFwdSm90INS1_25CollectiveMainloopFwdSm90ILi2EN4cute5tupleIJNS5_1CILi1EEES8_S8_EEENS6_IJNS7_ILi128EEESA_SA_EEELi128ENS_10bfloat16_tEfNS_4arch4Sm90ELb1ELb0ELb1ELb0ELb0ELb0ELb0ELb1ELb1ELb0ELb0ELb0EEENS1_21CollectiveEpilogueFwdISB_S9_SC_SE_Li256ELb0ELb0ELb0ELb0EEENS1_30DynamicPersistentTileSchedulerILi256ELi32ELb0ELb0ELb1EEEEEEEEEvNT_6ParamsE,@function
        .size           _ZN7cutlass13device_kernelIN5flash11enable_sm90INS1_16FlashAttnFwdSm90INS1_25CollectiveMainloopFwdSm90ILi2EN4cute5tupleIJNS5_1CILi1EEES8_S8_EEENS6_IJNS7_ILi128EEESA_SA_EEELi128ENS_10bfloat16_tEfNS_4arch4Sm90ELb1ELb0ELb1ELb0ELb0ELb0ELb0ELb1ELb1ELb0ELb0ELb0EEENS1_21CollectiveEpilogueFwdISB_S9_SC_SE_Li256ELb0ELb0ELb0ELb0EEENS1_30DynamicPersistentTileSchedulerILi256ELi32ELb0ELb0ELb1EEEEEEEEEvNT_6ParamsE,(.L_x_2733 - _ZN7cutlass13device_kernelIN5flash11enable_sm90INS1_16FlashAttnFwdSm90INS1_25CollectiveMainloopFwdSm90ILi2EN4cute5tupleIJNS5_1CILi1EEES8_S8_EEENS6_IJNS7_ILi128EEESA_SA_EEELi128ENS_10bfloat16_tEfNS_4arch4Sm90ELb1ELb0ELb1ELb0ELb0ELb0ELb0ELb1ELb1ELb0ELb0ELb0EEENS1_21CollectiveEpilogueFwdISB_S9_SC_SE_Li256ELb0ELb0ELb0ELb0EEENS1_30DynamicPersistentTileSchedulerILi256ELi32ELb0ELb0ELb1EEEEEEEEEvNT_6ParamsE)
        .other          _ZN7cutlass13device_kernelIN5flash11enable_sm90INS1_16FlashAttnFwdSm90INS1_25CollectiveMainloopFwdSm90ILi2EN4cute5tupleIJNS5_1CILi1EEES8_S8_EEENS6_IJNS7_ILi128EEESA_SA_EEELi128ENS_10bfloat16_tEfNS_4arch4Sm90ELb1ELb0ELb1ELb0ELb0ELb0ELb0ELb1ELb1ELb0ELb0ELb0EEENS1_21CollectiveEpilogueFwdISB_S9_SC_SE_Li256ELb0ELb0ELb0ELb0EEENS1_30DynamicPersistentTileSchedulerILi256ELi32ELb0ELb0ELb1EEEEEEEEEvNT_6ParamsE,@"STO_CUDA_ENTRY STV_DEFAULT"
_ZN7cutlass13device_kernelIN5flash11enable_sm90INS1_16FlashAttnFwdSm90INS1_25CollectiveMainloopFwdSm90ILi2EN4cute5tupleIJNS5_1CILi1EEES8_S8_EEENS6_IJNS7_ILi128EEESA_SA_EEELi128ENS_10bfloat16_tEfNS_4arch4Sm90ELb1ELb0ELb1ELb0ELb0ELb0ELb0ELb1ELb1ELb0ELb0ELb0EEENS1_21CollectiveEpilogueFwdISB_S9_SC_SE_Li256ELb0ELb0ELb0ELb0EEENS1_30DynamicPersistentTileSchedulerILi256ELi32ELb0ELb0ELb1EEEEEEEEEvNT_6ParamsE:
        /* <DEDUP_REMOVED lines=23> */
.L_x_1885:
[----:B------:R-:W-:Y:S05]  /*0170*/  BSYNC B0 ;  /* 0x0000000000007941 */ /* 0x000fea0003800000 */
.L_x_1884:
        /* <DEDUP_REMOVED lines=37> */
.L_x_1886:
        /* <DEDUP_REMOVED lines=22> */
.L_x_1887:
        /* <DEDUP_REMOVED lines=18> */
.L_x_1888:
        /* <DEDUP_REMOVED lines=22> */
.L_x_1889:
        /* <DEDUP_REMOVED lines=22> */
.L_x_1890:
[----:B------:R-:W-:Y:S01]  /*0910*/  PLOP3.LUT P0, PT, PT, PT, UP0, 0x80, 0x0 ;  /* 0x000000000000781c */ /* 0x000fe20003f0f008 */
[----:B------:R-:W-:Y:S01]  /*0920*/  UMOV UR59, 0x1 ;  /* 0x00000001003b7882 */ /* 0x000fe20000000000 */
[----:B------:R-:W-:Y:S01]  /*0930*/  NOP ;  /* 0x0000000000007918 */ /* 0x000fe20000000000 */
[----:B------:R-:W-:Y:S01]  /*0940*/  USEL UR59, UR59, 0x2, !UP0 ;  /* 0x000000023b3b7887 */ /* 0x000fe2000c000000 */
[----:B------:R-:W-:Y:S01]  /*0950*/  ULDC.64 UR52, c[0x0][0x208] ;  /* 0x0000820000347ab9 */ /* 0x000fe20000000a00 */
[----:B-123--:R-:W-:Y:S08]  /*0960*/  BAR.SYNC.DEFER_BLOCKING 0x0 ;  /* 0x0000000000007b1d */ /* 0x00eff00000010000 */
[----:B------:R-:W-:Y:S05]  /*0970*/  @!P0 BRA `(.L_x_1891) ;  /* 0x000000b000788947 */ /* 0x000fea0003800000 */
.L_x_1892:
        /* <DEDUP_REMOVED lines=42> */
[----:B------:R-:W-:Y:S01]  /*0c20*/  UMOV UR4, UR38 ;  /* 0x0000002600047c82 */ /* 0x000fe20008000000 */
[----:B--2---:R-:W-:Y:S01]  /*0c30*/  UMOV UR5, UR6 ;  /* 0x0000000600057c82 */ /* 0x004fe20008000000 */
[----:B------:R-:W-:Y:S01]  /*0c40*/  LEA R8, R188, R3, 0x4 ;  /* 0x00000003bc087211 */ /* 0x000fe200078e20ff */
[----:B------:R-:W-:Y:S01]  /*0c50*/  IMAD.U32 R16, RZ, RZ, UR4 ;  /* 0x00000004ff107e24 */ /* 0x000fe2000f8e00ff */
[----:B------:R-:W-:Y:S01]  /*0c60*/  LEA.HI R2, R2, R187, RZ, 0x1 ;  /* 0x000000bb02027211 */ /* 0x000fe200078f08ff */
[----:B------:R-:W-:Y:S01]  /*0c70*/  IMAD.U32 R17, RZ, RZ, UR5 ;  /* 0x00000005ff117e24 */ /* 0x000fe2000f8e00ff */
[----:B------:R-:W-:Y:S01]  /*0c80*/  LEA.HI R9, R9, R4, RZ, 0x3 ;  /* 0x0000000409097211 */ /* 0x000fe200078f18ff */
[----:B------:R-:W-:Y:S01]  /*0c90*/  IMAD R3, R8, 0x8, R5 ;  /* 0x0000000808037824 */ /* 0x000fe200078e0205 */
[----:B------:R-:W-:Y:S01]  /*0ca0*/  LOP3.LUT R2, R2, 0x3fffffe, RZ, 0xc0, !PT ;  /* 0x03fffffe02027812 */ /* 0x000fe200078ec0ff */
[----:B------:R-:W-:Y:S01]  /*0cb0*/  UMOV UR4, UR7 ;  /* 0x0000000700047c82 */ /* 0x000fe20008000000 */
[----:B------:R-:W-:-:S02]  /*0cc0*/  LEA.HI R0, R0, R189, RZ, 0x3 ;  /* 0x000000bd00007211 */ /* 0x000fc400078f18ff */
[----:B------:R-:W-:Y:S01]  /*0cd0*/  LOP3.LUT R9, R9, 0xfffffff8, RZ, 0xc0, !PT ;  /* 0xfffffff809097812 */ /* 0x000fe200078ec0ff */
[----:B------:R-:W-:Y:S01]  /*0ce0*/  IMAD.IADD R22, R187, 0x1, -R2 ;  /* 0x00000001bb167824 */ /* 0x000fe200078e0a02 */
[----:B------:R-:W-:Y:S02]  /*0cf0*/  LEA.HI R7, R7, R186, RZ, 0x5 ;  /* 0x000000ba07077211 */ /* 0x000fe400078f28ff */
[----:B------:R-:W-:Y:S01]  /*0d00*/  SHF.L.U32 R3, R3, 0x3, RZ ;  /* 0x0000000303037819 */ /* 0x000fe200000006ff */
[----:B------:R-:W-:Y:S01]  /*0d10*/  IMAD.IADD R4, R4, 0x1, -R9 ;  /* 0x0000000104047824 */ /* 0x000fe200078e0a09 */
[----:B------:R-:W-:Y:S02]  /*0d20*/  LOP3.LUT R2, R0, 0x1ffffff8, RZ, 0xc0, !PT ;  /* 0x1ffffff800027812 */ /* 0x000fe400078ec0ff */
[----:B------:R-:W-:Y:S01]  /*0d30*/  SHF.R.S32.HI R7, RZ, 0x5, R7 ;  /* 0x00000005ff077819 */ /* 0x000fe20000011407 */
[----:B------:R-:W-:Y:S01]  /*0d40*/  IMAD.WIDE R16, R3, 0x2, R16 ;  /* 0x0000000203107825 */ /* 0x000fe200078e0210 */
[----:B------:R-:W-:-:S02]  /*0d50*/  LOP3.LUT R3, R6, 0x7ffffffc, RZ, 0xc0, !PT ;  /* 0x7ffffffc06037812 */ /* 0x000fc400078ec0ff */
[----:B------:R-:W-:Y:S01]  /*0d60*/  SHF.R.S32.HI R184, RZ, 0x3, R0 ;  /* 0x00000003ffb87819 */ /* 0x000fe20000011400 */
[----:B------:R-:W-:Y:S02]  /*0d70*/  IMAD.IADD R2, R189, 0x1, -R2 ;  /* 0x00000001bd027824 */ /* 0x000fe400078e0a02 */
[----:B------:R-:W-:-:S03]  /*0d80*/  IMAD R7, R7, 0x10, R4 ;  /* 0x0000001007077824 */ /* 0x000fc600078e0204 */
[----:B------:R-:W-:Y:S01]  /*0d90*/  SHF.L.U32 R18, R2, 0x3, RZ ;  /* 0x0000000302127819 */ /* 0x000fe200000006ff */
[----:B------:R-:W-:Y:S02]  /*0da0*/  IMAD R22, R22, 0x40, R7 ;  /* 0x0000004016167824 */ /* 0x000fe400078e0207 */
[----:B------:R-:W-:-:S07]  /*0db0*/  IMAD.IADD R2, R186, 0x1, -R3 ;  /* 0x00000001ba027824 */ /* 0x000fce00078e0a03 */
.L_x_1939:
        /* <DEDUP_REMOVED lines=20> */
.L_x_1893:
[----:B------:R-:W-:Y:S01]  /*0f00*/  ULDC UR6, c[0x0][0xdc4] ;  /* 0x0003710000067ab9 */ /* 0x000fe20000000800 */
[----:B------:R-:W-:Y:S01]  /*0f10*/  UMOV UR47, UR7 ;  /* 0x00000007002f7c82 */ /* 0x000fe20008000000 */
[----:B------:R-:W-:-:S11]  /*0f20*/  UISETP.NE.AND UP0, UPT, UR6, 0x1, UPT ;  /* 0x000000010600788c */ /* 0x000fd6000bf05270 */
[----:B------:R-:W-:Y:S02]  /*0f30*/  @UP0 ULDC.64 UR10, c[0x0][0xdc8] ;  /* 0x00037200000a0ab9 */ /* 0x000fe40000000a00 */
[----:B------:R-:W-:-:S04]  /*0f40*/  UIMAD.WIDE.U32 UR4, UR7, UR10, URZ ;  /* 0x0000000a070472a5 */ /* 0x000fc8000f8e003f */
[----:B------:R-:W-:-:S04]  /*0f50*/  @UP0 USHF.R.U32.HI UR47, URZ, UR11, UR5 ;  /* 0x0000000b3f2f0299 */ /* 0x000fc80008011605 */
[----:B------:R-:W-:-:S12]  /*0f60*/  UIMAD UR4, UR47, UR6, URZ ;  /* 0x000000062f0472a4 */ /* 0x000fd8000f8e023f */
.L_x_1894:
[----:B------:R-:W-:Y:S01]  /*0f70*/  ULOP3.LUT UR5, URZ, UR47, URZ, 0x33, !UPT ;  /* 0x0000002f3f057292 */ /* 0x000fe2000f8e333f */
[----:B------:R-:W-:Y:S01]  /*0f80*/  PLOP3.LUT P0, PT, PT, PT, PT, 0x80, 0x0 ;  /* 0x000000000000781c */ /* 0x000fe20003f0f070 */
[----:B------:R-:W-:Y:S01]  /*0f90*/  ULDC.64 UR10, c[0x0][0x3f8] ;  /* 0x0000fe00000a7ab9 */ /* 0x000fe20000000a00 */
[----:B------:R-:W-:Y:S01]  /*0fa0*/  ULDC UR6, c[0x0][0xdac] ;  /* 0x00036b0000067ab9 */ /* 0x000fe20000000800 */
[----:B------:R-:W-:Y:S01]  /*0fb0*/  UISETP.NE.U32.AND UP0, UPT, UR10, URZ, UPT ;  /* 0x0000003f0a00728c */ /* 0x000fe2000bf05070 */
[----:B------:R-:W-:Y:S01]  /*0fc0*/  IMAD.MOV.U32 R0, RZ, RZ, RZ ;  /* 0x000000ffff007224 */ /* 0x000fe200078e00ff */
[----:B------:R-:W-:Y:S01]  /*0fd0*/  UIADD3 UR5, UR5, UR6, URZ ;  /* 0x0000000605057290 */ /* 0x000fe2000fffe03f */
[----:B------:R-:W-:Y:S01]  /*0fe0*/  IMAD.MOV.U32 R3, RZ, RZ, RZ ;  /* 0x000000ffff037224 */ /* 0x000fe200078e00ff */
[----:B------:R-:W-:Y:S01]  /*0ff0*/  UISETP.NE.AND.EX UP0, UPT, UR11, URZ, UPT, UP0 ;  /* 0x0000003f0b00728c */ /* 0x000fe2000bf05300 */
[----:B------:R-:W-:Y:S01]  /*1000*/  IMAD.MOV.U32 R151, RZ, RZ, RZ ;  /* 0x000000ffff977224 */ /* 0x000fe200078e00ff */
[----:B------:R-:W-:Y:S01]  /*1010*/  USHF.L.U32 UR42, UR5, 0x7, URZ ;  /* 0x00000007052a7899 */ /* 0x000fe2000800063f */
[----:B------:R-:W-:Y:S01]  /*1020*/  CS2R R28, SRZ ;  /* 0x00000000001c7805 */ /* 0x000fe2000001ff00 */
[----:B------:R-:W-:Y:S01]  /*1030*/  ULDC UR40, c[0x0][0x404] ;  /* 0x0001010000287ab9 */ /* 0x000fe20000000800 */
[----:B------:R-:W-:Y:S01]  /*1040*/  ULDC UR9, c[0x0][0x288] ;  /* 0x0000a20000097ab9 */ /* 0x000fe20000000800 */
[----:B------:R-:W-:Y:S01]  /*1050*/  UIADD3 UR4, UR7, -UR4, URZ ;  /* 0x8000000407047290 */ /* 0x000fe2000fffe03f */
[----:B------:R-:W-:Y:S01]  /*1060*/  CS2R R30, SRZ ;  /* 0x00000000001e7805 */ /* 0x000fe2000001ff00 */
[----:B------:R-:W-:Y:S01]  /*1070*/  USEL UR40, UR40, 0x1, UP0 ;  /* 0x0000000128287887 */ /* 0x000fe20008000000 */
[----:B------:R-:W-:Y:S01]  /*1080*/  CS2R R32, SRZ ;  /* 0x0000000000207805 */ /* 0x000fe2000001ff00 */
[----:B------:R-:W-:Y:S01]  /*1090*/  UIADD3 UR5, UR42, 0xff, -UR9 ;  /* 0x000000ff2a057890 */ /* 0x000fe2000fffe809 */
[----:B------:R-:W-:Y:S01]  /*10a0*/  CS2R R34, SRZ ;  /* 0x0000000000227805 */ /* 0x000fe2000001ff00 */
[----:B------:R-:W-:Y:S01]  /*10b0*/  ULDC UR10, c[0x0][0xdc4] ;  /* 0x00037100000a7ab9 */ /* 0x000fe20000000800 */
[----:B------:R-:W-:Y:S01]  /*10c0*/  ULDC UR7, c[0x0][0x2e0] ;  /* 0x0000b80000077ab9 */ /* 0x000fe20000000800 */
[----:B------:R-:W-:Y:S01]  /*10d0*/  UIMAD UR10, UR8, UR10, UR4 ;  /* 0x0000000a080a72a4 */ /* 0x000fe2000f8e0204 */
[----:B------:R-:W-:Y:S01]  /*10e0*/  CS2R R36, SRZ ;  /* 0x0000000000247805 */ /* 0x000fe2000001ff00 */
[----:B------:R-:W-:Y:S01]  /*10f0*/  UIMAD UR4, UR40, UR7, 0x7f ;  /* 0x0000007f280474a4 */ /* 0x000fe2000f8e0207 */
[----:B------:R-:W-:Y:S01]  /*1100*/  CS2R R38, SRZ ;  /* 0x0000000000267805 */ /* 0x000fe2000001ff00 */
[----:B------:R-:W-:Y:S01]  /*1110*/  UIMAD UR6, UR40, UR7, UR5 ;  /* 0x00000007280672a4 */ /* 0x000fe2000f8e0205 */
[----:B------:R-:W-:Y:S01]  /*1120*/  CS2R R40, SRZ ;  /* 0x0000000000287805 */ /* 0x000fe2000001ff00 */
[----:B------:R-:W-:Y:S01]  /*1130*/  USHF.R.S32.HI UR5, URZ, 0x1f, UR4 ;  /* 0x0000001f3f057899 */ /* 0x000fe20008011404 */
[----:B------:R-:W-:Y:S01]  /*1140*/  CS2R R42, SRZ ;  /* 0x00000000002a7805 */ /* 0x000fe2000001ff00 */
[----:B------:R-:W-:Y:S01]  /*1150*/  USHF.R.S32.HI UR7, URZ, 0x1f, UR6 ;  /* 0x0000001f3f077899 */ /* 0x000fe20008011406 */
[----:B------:R-:W-:Y:S01]  /*1160*/  CS2R R44, SRZ ;  /* 0x00000000002c7805 */ /* 0x000fe2000001ff00 */
[----:B------:R-:W-:Y:S01]  /*1170*/  ULEA.HI UR5, UR5, UR4, URZ, 0x7 ;  /* 0x0000000405057291 */ /* 0x000fe2000f8f383f */
[----:B------:R-:W-:Y:S01]  /*1180*/  CS2R R46, SRZ ;  /* 0x00000000002e7805 */ /* 0x000fe2000001ff00 */
[----:B------:R-:W-:Y:S01]  /*1190*/  ULEA.HI UR7, UR7, UR6, URZ, 0x7 ;  /* 0x0000000607077291 */ /* 0x000fe2000f8f383f */
[----:B------:R-:W-:Y:S01]  /*11a0*/  CS2R R48, SRZ ;  /* 0x0000000000307805 */ /* 0x000fe2000001ff00 */
[----:B------:R-:W-:Y:S01]  /*11b0*/  USHF.R.S32.HI UR41, URZ, 0x7, UR5 ;  /* 0x000000073f297899 */ /* 0x000fe20008011405 */
[----:B------:R-:W-:Y:S01]  /*11c0*/  CS2R R50, SRZ ;  /* 0x0000000000327805 */ /* 0x000fe2000001ff00 */
[----:B------:R-:W-:Y:S01]  /*11d0*/  USHF.R.S32.HI UR7, URZ, 0x7, UR7 ;  /* 0x000000073f077899 */ /* 0x000fe20008011407 */
[----:B------:R-:W-:Y:S01]  /*11e0*/  CS2R R52, SRZ ;  /* 0x0000000000347805 */ /* 0x000fe2000001ff00 */
[----:B------:R-:W-:Y:S01]  /*11f0*/  ULDC UR43, c[0x0][0xdb8] ;  /* 0x00036e00002b7ab9 */ /* 0x000fe20000000800 */
[----:B------:R-:W-:Y:S01]  /*1200*/  UMOV UR44, UR10 ;  /* 0x0000000a002c7c82 */ /* 0x000fe20008000000 */
[----:B------:R-:W-:Y:S01]  /*1210*/  UISETP.LT.AND UP0, UPT, UR41, UR7, UPT ;  /* 0x000000072900728c */ /* 0x000fe2000bf01270 */
[----:B------:R-:W-:Y:S01]  /*1220*/  CS2R R54, SRZ ;  /* 0x0000000000367805 */ /* 0x000fe2000001ff00 */
[----:B------:R-:W-:Y:S01]  /*1230*/  UISETP.NE.AND UP1, UPT, UR43, 0x1, UPT ;  /* 0x000000012b00788c */ /* 0x000fe2000bf25270 */
[----:B------:R-:W-:Y:S01]  /*1240*/  CS2R R56, SRZ ;  /* 0x0000000000387805 */ /* 0x000fe2000001ff00 */
[----:B------:R-:W-:Y:S01]  /*1250*/  USEL UR41, UR41, UR7, UP0 ;  /* 0x0000000729297287 */ /* 0x000fe20008000000 */
[----:B------:R-:W-:-:S02]  /*1260*/  CS2R R58, SRZ ;  /* 0x00000000003a7805 */ /* 0x000fc4000001ff00 */
[----:B------:R-:W-:Y:S02]  /*1270*/  CS2R R60, SRZ ;  /* 0x00000000003c7805 */ /* 0x000fe4000001ff00 */
[----:B------:R-:W-:Y:S01]  /*1280*/  CS2R R62, SRZ ;  /* 0x00000000003e7805 */ /* 0x000fe2000001ff00 */
[----:B------:R-:W-:Y:S01]  /*1290*/  UISETP.GE.AND UP0, UPT, UR41, 0x1, UPT ;  /* 0x000000012900788c */ /* 0x000fe2000bf06270 */
[----:B------:R-:W-:Y:S02]  /*12a0*/  CS2R R64, SRZ ;  /* 0x0000000000407805 */ /* 0x000fe4000001ff00 */
[----:B------:R-:W-:Y:S02]  /*12b0*/  CS2R R66, SRZ ;  /* 0x0000000000427805 */ /* 0x000fe4000001ff00 */
[----:B------:R-:W-:Y:S02]  /*12c0*/  CS2R R68, SRZ ;  /* 0x0000000000447805 */ /* 0x000fe4000001ff00 */
[----:B------:R-:W-:Y:S01]  /*12d0*/  CS2R R70, SRZ ;  /* 0x0000000000467805 */ /* 0x000fe2000001ff00 */
[----:B------:R-:W-:Y:S01]  /*12e0*/  @UP1 ULDC UR8, c[0x0][0xdbc] ;  /* 0x00036f0000081ab9 */ /* 0x000fe20000000800 */
[----:B------:R-:W-:Y:S01]  /*12f0*/  PLOP3.LUT P1, PT, PT, PT, UP0, 0x80, 0x0 ;  /* 0x000000000000781c */ /* 0x000fe20003f2f008 */
[----:B------:R-:W-:Y:S01]  /*1300*/  UIMAD.WIDE.U32 UR4, UR10, UR8, URZ ;  /* 0x000000080a0472a5 */ /* 0x000fe2000f8e003f */
[----:B------:R-:W-:Y:S01]  /*1310*/  CS2R R72, SRZ ;  /* 0x0000000000487805 */ /* 0x000fe2000001ff00 */
[----:B------:R-:W-:Y:S01]  /*1320*/  @UP1 ULDC UR6, c[0x0][0xdc0] ;  /* 0x0003700000061ab9 */ /* 0x000fe20000000800 */
[----:B------:R-:W-:Y:S01]  /*1330*/  CS2R R74, SRZ ;  /* 0x00000000004a7805 */ /* 0x000fe2000001ff00 */
[----:B------:R-:W-:Y:S01]  /*1340*/  @UP1 USHF.R.U32.HI UR44, URZ, UR6, UR5 ;  /* 0x000000063f2c1299 */ /* 0x000fe20008011605 */
[----:B------:R-:W-:-:S02]  /*1350*/  CS2R R76, SRZ ;  /* 0x00000000004c7805 */ /* 0x000fc4000001ff00 */
[----:B------:R-:W-:Y:S02]  /*1360*/  CS2R R8, SRZ ;  /* 0x0000000000087805 */ /* 0x000fe4000001ff00 */
[----:B------:R-:W-:Y:S01]  /*1370*/  CS2R R78, SRZ ;  /* 0x00000000004e7805 */ /* 0x000fe2000001ff00 */
[----:B------:R-:W-:Y:S01]  /*1380*/  UIADD3 UR4, -UR44, URZ, URZ ;  /* 0x0000003f2c047290 */ /* 0x000fe2000fffe13f */
[----:B------:R-:W-:Y:S01]  /*1390*/  MOV R80, RZ ;  /* 0x000000ff00507202 */ /* 0x000fe20000000f00 */
[----:B------:R-:W-:Y:S01]  /*13a0*/  IMAD.MOV.U32 R82, RZ, RZ, RZ ;  /* 0x000000ffff527224 */ /* 0x000fe200078e00ff */
[----:B------:R-:W-:Y:S01]  /*13b0*/  CS2R R6, SRZ ;  /* 0x0000000000067805 */ /* 0x000fe2000001ff00 */
[----:B------:R-:W-:Y:S01]  /*13c0*/  UIMAD UR43, UR43, UR4, UR10 ;  /* 0x000000042b2b72a4 */ /* 0x000fe2000f8e020a */
[----:B------:R-:W-:Y:S02]  /*13d0*/  CS2R R10, SRZ ;  /* 0x00000000000a7805 */ /* 0x000fe4000001ff00 */
[----:B------:R-:W-:Y:S01]  /*13e0*/  CS2R R12, SRZ ;  /* 0x00000000000c7805 */ /* 0x000fe2000001ff00 */
[----:B------:R-:W-:Y:S01]  /*13f0*/  IMAD.MOV.U32 R15, RZ, RZ, RZ ;  /* 0x000000ffff0f7224 */ /* 0x000fe200078e00ff */
[----:B------:R-:W-:Y:S07]  /*1400*/  @!P1 BRA `(.L_x_1895) ;  /* 0x0000009400389947 */ /* 0x000fee0003800000 */
        /* <DEDUP_REMOVED lines=28> */
.L_x_1896:
[----:B------:R-:W-:Y:S01]  /*15d0*/  ULEA.HI UR4, UR57, UR57, URZ, 0x1 ;  /* 0x0000003939047291 */ /* 0x000fe2000f8f083f */
[----:B------:R-:W-:-:S03]  /*15e0*/  MOV R3, UR58 ;  /* 0x0000003a00037c02 */ /* 0x000fc60008000f00 */
[----:B------:R-:W-:Y:S01]  /*15f0*/  ULOP3.LUT UR4, UR4, 0xfffffffe, URZ, 0xc0, !UPT ;  /* 0xfffffffe04047892 */ /* 0x000fe2000f8ec03f */
[----:B------:R-:W-:-:S03]  /*1600*/  ISETP.NE.AND P0, PT, R3, 0x3, PT ;  /* 0x000000030300780c */ /* 0x000fc60003f05270 */
[----:B------:R-:W-:-:S06]  /*1610*/  UIADD3 UR4, UR57, -UR4, URZ ;  /* 0x8000000439047290 */ /* 0x000fcc000fffe03f */
[----:B------:R-:W-:-:S05]  /*1620*/  IMAD.U32 R0, RZ, RZ, UR4 ;  /* 0x00000004ff007e24 */ /* 0x000fca000f8e00ff */
[----:B------:R-:W-:-:S04]  /*1630*/  SHF.L.U32 R0, R0, 0x1f, RZ ;  /* 0x0000001f00007819 */ /* 0x000fc800000006ff */
[----:B------:R-:W1:Y:S02]  /*1640*/  SYNCS.PHASECHK.TRANS64.TRYWAIT P1, [UR38+0x28800], R0 ;  /* 0x02880000ff0075a7 */ /* 0x000e640008020166 */
[----:B-1----:R-:W-:Y:S05]  /*1650*/  @!P1 BRA `(.L_x_1897) ;  /* 0x000000d000909947 */ /* 0x002fea0003800000 */
.L_x_1998:
[----:B------:R-:W-:Y:S05]  /*1660*/  @!P0 BRA `(.L_x_1898) ;  /* 0x0000000000048947 */ /* 0x000fea0003800000 */
[----:B------:R-:W-:Y:S01]  /*1670*/  BPT.TRAP 0x1 ;  /* 0x000000040000795c */ /* 0x000fe20000300000 */
.L_x_1898:
[----:B-1----:R-:W-:Y:S02]  /*1680*/  IMAD.U32 R0, RZ, RZ, UR37 ;  /* 0x00000025ff007e24 */ /* 0x002fe4000f8e00ff */
[----:B------:R-:W-:-:S03]  /*1690*/  IMAD.U32 R3, RZ, RZ, UR36 ;  /* 0x00000024ff037e24 */ /* 0x000fc6000f8e00ff */
[----:B------:R-:W-:Y:S02]  /*16a0*/  LEA R0, R0, UR38, 0x3 ;  /* 0x0000002600007c11 */ /* 0x000fe4000f8e18ff */
[----:B------:R-:W-:-:S04]  /*16b0*/  SHF.L.U32 R3, R3, 0x1f, RZ ;  /* 0x0000001f03037819 */ /* 0x000fc800000006ff */
[----:B------:R1:W2:Y:S01]  /*16c0*/  SYNCS.PHASECHK.TRANS64.TRYWAIT P2, [R0+URZ+0x28830], R3 ;  /* 0x02883003000075a7 */ /* 0x0002a2000804017f */
[----:B------:R-:W-:Y:S05]  /*16d0*/  @!P0 BRA `(.L_x_1899) ;  /* 0x0000000000048947 */ /* 0x000fea0003800000 */
[----:B------:R-:W-:Y:S01]  /*16e0*/  BPT.TRAP 0x1 ;  /* 0x000000040000795c */ /* 0x000fe20000300000 */
.L_x_1899:
[----:B------:R-:W3:Y:S01]  /*16f0*/  S2R R4, SR_TID.X ;  /* 0x0000000000047919 */ /* 0x000ee20000002100 */
[----:B------:R-:W-:Y:S01]  /*1700*/  IMAD.MOV.U32 R151, RZ, RZ, RZ ;  /* 0x000000ffff977224 */ /* 0x000fe200078e00ff */
[----:B---3--:R-:W-:Y:S01]  /*1710*/  LOP3.LUT P1, RZ, R4, 0x7f, RZ, 0xc0, !PT ;  /* 0x0000007f04ff7812 */ /* 0x008fe2000782c0ff */
[----:B--2---:R-:W-:-:S12]  /*1720*/  @P2 BRA `(.L_x_1900) ;  /* 0x0000000000082947 */ /* 0x004fd80003800000 */
[----:B------:R-:W2:Y:S02]  /*1730*/  SYNCS.PHASECHK.TRANS64.TRYWAIT P2, [R0+URZ+0x28830], R3 ;  /* 0x02883003000075a7 */ /* 0x000ea4000804017f */
[----:B--2---:R-:W-:Y:S05]  /*1740*/  @!P2 BRA `(.L_x_1901) ;  /* 0x000000d0006ca947 */ /* 0x004fea0003800000 */
.L_x_1900:
[----:B------:R-:W-:Y:S05]  /*1750*/  WARPSYNC.ALL ;  /* 0x0000000000007948 */ /* 0x000fea0003800000 */
[----:B------:R-:W-:Y:S01]  /*1760*/  UIADD3 UR4, UR38, 0x18400, URZ ;  /* 0x0001840026047890 */ /* 0x000fe2000fffe03f */
[----:B------:R-:W-:Y:S01]  /*1770*/  WARPGROUP.ARRIVE ;  /* 0x00000000000079c5 */ /* 0x000fe20000000000 */
[----:B------:R-:W-:Y:S01]  /*1780*/  ULOP3.LUT UR48, UR48, 0x10000, URZ, 0xfc, !UPT ;  /* 0x0001000030307892 */ /* 0x000fe2000f8efc3f */
[----:B-12---:R-:W-:Y:S01]  /*1790*/  @!P1 IADD3 R0, R0, 0x28840, RZ ;  /* 0x0002884000009810 */ /* 0x006fe20007ffe0ff */
[----:B------:R-:W-:Y:S01]  /*17a0*/  USHF.R.U32.HI UR4, URZ, 0x4, UR4 ;  /* 0x000000043f047899 */ /* 0x000fe20008011604 */
[--C-:B------:R-:W-:Y:S01]  /*17b0*/  IMAD.MOV.U32 R150, RZ, RZ, R151.reuse ;  /* 0x000000ffff967224 */ /* 0x100fe200078e0097 */
[----:B------:R-:W-:Y:S01]  /*17c0*/  UMOV UR49, 0x40000040 ;  /* 0x4000004000317882 */ /* 0x000fe20000000000 */
[----:B------:R-:W-:Y:S01]  /*17d0*/  UMOV UR51, 0x40000040 ;  /* 0x4000004000337882 */ /* 0x000fe20000000000 */
[----:B------:R-:W-:Y:S01]  /*17e0*/  ULOP3.LUT UR4, UR4, 0x3fff, URZ, 0xc0, !UPT ;  /* 0x00003fff04047892 */ /* 0x000fe2000f8ec03f */
[----:B------:R-:W-:Y:S01]  /*17f0*/  @!P1 PRMT R0, RZ, 0x654, R0 ;  /* 0x00000654ff009816 */ /* 0x000fe20000000000 */
[----:B------:R-:W-:Y:S01]  /*1800*/  UIADD3 UR8, UR48, 0x2, URZ ;  /* 0x0000000230087890 */ /* 0x000fe2000fffe03f */
[--C-:B------:R-:W-:Y:S01]  /*1810*/  IMAD.MOV.U32 R149, RZ, RZ, R151.reuse ;  /* 0x000000ffff957224 */ /* 0x100fe200078e0097 */
[----:B------:R-:W-:Y:S01]  /*1820*/  ULOP3.LUT UR39, UR4, 0x10000, URZ, 0xfc, !UPT ;  /* 0x0001000004277892 */ /* 0x000fe2000f8efc3f */
[--C-:B------:R-:W-:Y:S01]  /*1830*/  IMAD.MOV.U32 R148, RZ, RZ, R151.reuse ;  /* 0x000000ffff947224 */ /* 0x100fe200078e0097 */
[----:B------:R-:W-:Y:S01]  /*1840*/  UMOV UR9, 0x40000040 ;  /* 0x4000004000097882 */ /* 0x000fe20000000000 */
[----:B------:R-:W-:Y:S01]  /*1850*/  UMOV UR11, 0x40000040 ;  /* 0x40000040000b7882 */ /* 0x000fe20000000000 */
[----:B------:R-:W-:Y:S01]  /*1860*/  ULEA UR50, UR37, UR39, 0xb ;  /* 0x0000002725327291 */ /* 0x000fe2000f8e583f */
[-C--:B------:R-:W-:Y:S01]  /*1870*/  MOV R147, R151.reuse ;  /* 0x0000009700937202 */ /* 0x080fe20000000f00 */
[----:B------:R-:W-:Y:S01]  /*1880*/  UIADD3 UR12, UR48, 0x4, URZ ;  /* 0x00000004300c7890 */ /* 0x000fe2000fffe03f */
[--C-:B------:R-:W-:Y:S01]  /*1890*/  IMAD.MOV.U32 R146, RZ, RZ, R151.reuse ;  /* 0x000000ffff927224 */ /* 0x100fe200078e0097 */
[----:B------:R-:W-:Y:S01]  /*18a0*/  UIADD3 UR10, UR50, 0x2, URZ ;  /* 0x00000002320a7890 */ /* 0x000fe2000fffe03f */
[--C-:B------:R-:W-:Y:S01]  /*18b0*/  IMAD.MOV.U32 R145, RZ, RZ, R151.reuse ;  /* 0x000000ffff917224 */ /* 0x100fe200078e0097 */
[----:B------:R-:W-:Y:S01]  /*18c0*/  UIADD3 UR14, UR50, 0x4, URZ ;  /* 0x00000004320e7890 */ /* 0x000fe2000fffe03f */
[--C-:B------:R-:W-:Y:S01]  /*18d0*/  IMAD.MOV.U32 R144, RZ, RZ, R151.reuse ;  /* 0x000000ffff907224 */ /* 0x100fe200078e0097 */
[----:B------:R-:W-:Y:S01]  /*18e0*/  UMOV UR13, 0x40000040 ;  /* 0x40000040000d7882 */ /* 0x000fe20000000000 */
[----:B------:R-:W-:Y:S01]  /*18f0*/  HGMMA.64x128x16.F32.BF16 R24, gdesc[UR48], RZ, !UPT, gsb0 ;  /* 0x01e00000301879f0 */ /* 0x000fe2000c0018ff */
[----:B------:R-:W-:Y:S01]  /*1900*/  UMOV UR15, 0x40000040 ;  /* 0x40000040000f7882 */ /* 0x000fe20000000000 */
[----:B------:R-:W-:Y:S01]  /*1910*/  UIADD3 UR16, UR48, 0x6, URZ ;  /* 0x0000000630107890 */ /* 0x000fe2000fffe03f */
[-C--:B------:R-:W-:Y:S01]  /*1920*/  MOV R143, R151.reuse ;  /* 0x00000097008f7202 */ /* 0x080fe20000000f00 */
[----:B------:R-:W-:Y:S01]  /*1930*/  UIADD3 UR18, UR50, 0x6, URZ ;  /* 0x0000000632127890 */ /* 0x000fe2000fffe03f */
[--C-:B------:R-:W-:Y:S01]  /*1940*/  IMAD.MOV.U32 R142, RZ, RZ, R151.reuse ;  /* 0x000000ffff8e7224 */ /* 0x100fe200078e0097 */
[----:B------:R-:W-:Y:S01]  /*1950*/  UMOV UR17, 0x40000040 ;  /* 0x4000004000117882 */ /* 0x000fe20000000000 */
[----:B------:R-:W-:Y:S01]  /*1960*/  UMOV UR19, 0x40000040 ;  /* 0x4000004000137882 */ /* 0x000fe20000000000 */
[----:B------:R-:W-:Y:S01]  /*1970*/  UIADD3 UR20, UR48, 0x400, URZ ;  /* 0x0000040030147890 */ /* 0x000fe2000fffe03f */
[--C-:B------:R-:W-:Y:S01]  /*1980*/  IMAD.MOV.U32 R141, RZ, RZ, R151.reuse ;  /* 0x000000ffff8d7224 */ /* 0x100fe200078e0097 */
[----:B------:R-:W-:Y:S01]  /*1990*/  UIADD3 UR22, UR50, 0x400, URZ ;  /* 0x0000040032167890 */ /* 0x000fe2000fffe03f */
[--C-:B------:R-:W-:Y:S01]  /*19a0*/  IMAD.MOV.U32 R140, RZ, RZ, R151.reuse ;  /* 0x000000ffff8c7224 */ /* 0x100fe200078e0097 */
[----:B------:R-:W-:Y:S01]  /*19b0*/  UMOV UR21, 0x40000040 ;  /* 0x4000004000157882 */ /* 0x000fe20000000000 */
        /* <DEDUP_REMOVED lines=19> */
[----:B------:R-:W-:Y:S01]  /*1af0*/  UMOV UR4, 0xffffff80 ;  /* 0xffffff8000047882 */ /* 0x000fe20000000000 */
[----:B------:R-:W-:Y:S01]  /*1b00*/  ULDC UR5, c[0x0][0x2e0] ;  /* 0x0000b80000057ab9 */ /* 0x000fe20000000800 */
[----:B------:R-:W-:Y:S01]  /*1b10*/  UIMAD UR4, UR41, UR4, 0x80 ;  /* 0x00000080290474a4 */ /* 0x000fe2000f8e0204 */
[--C-:B------:R-:W-:Y:S01]  /*1b20*/  IMAD.MOV.U32 R133, RZ, RZ, R151.reuse ;  /* 0x000000ffff857224 */ /* 0x100fe200078e0097 */
[----:B------:R-:W-:Y:S01]  /*1b30*/  ULDC UR7, c[0x0][0x288] ;  /* 0x0000a20000077ab9 */ /* 0x000fe20000000800 */
[--C-:B------:R-:W-:Y:S01]  /*1b40*/  IMAD.MOV.U32 R132, RZ, RZ, R151.reuse ;  /* 0x000000ffff847224 */ /* 0x100fe200078e0097 */
[----:B------:R-:W-:Y:S01]  /*1b50*/  UIMAD UR4, UR40, UR5, UR4 ;  /* 0x00000005280472a4 */ /* 0x000fe2000f8e0204 */
[-C--:B------:R-:W-:Y:S01]  /*1b60*/  MOV R131, R151.reuse ;  /* 0x0000009700837202 */ /* 0x080fe20000000f00 */
[----:B------:R-:W-:Y:S01]  /*1b70*/  UIMAD UR40, UR40, UR5, -UR7 ;  /* 0x00000005282872a4 */ /* 0x000fe2000f8e0a07 */
[--C-:B------:R-:W-:Y:S01]  /*1b80*/  IMAD.MOV.U32 R130, RZ, RZ, R151.reuse ;  /* 0x000000ffff827224 */ /* 0x100fe200078e0097 */
[----:B------:R-:W-:Y:S01]  /*1b90*/  UIADD3 UR6, UR4, 0x1, -UR7 ;  /* 0x0000000104067890 */ /* 0x000fe2000fffe807 */
[--C-:B------:R-:W-:Y:S01]  /*1ba0*/  IMAD.MOV.U32 R129, RZ, RZ, R151.reuse ;  /* 0x000000ffff817224 */ /* 0x100fe200078e0097 */
[----:B------:R-:W-:Y:S01]  /*1bb0*/  UIADD3 UR40, UR42, UR40, URZ ;  /* 0x000000282a287290 */ /* 0x000fe2000fffe03f */
[----:B------:R-:W-:Y:S01]  /*1bc0*/  IMAD.U32 R9, RZ, RZ, UR4 ;  /* 0x00000004ff097e24 */ /* 0x000fe2000f8e00ff */
[----:B------:R-:W-:Y:S01]  /*1bd0*/  ULDC UR4, c[0x0][0x988] ;  /* 0x0002620000047ab9 */ /* 0x000fe20000000800 */
[--C-:B------:R-:W-:Y:S01]  /*1be0*/  IMAD.MOV.U32 R128, RZ, RZ, R151.reuse ;  /* 0x000000ffff807224 */ /* 0x100fe200078e0097 */
[----:B------:R-:W-:Y:S01]  /*1bf0*/  MOV R89, UR6 ;  /* 0x0000000600597c02 */ /* 0x000fe20008000f00 */
[----:B------:R-:W-:Y:S01]  /*1c00*/  UIADD3 UR6, UR41, -0x2, URZ ;  /* 0xfffffffe29067890 */ /* 0x000fe2000fffe03f */
[-C--:B------:R-:W-:Y:S01]  /*1c10*/  MOV R127, R151.reuse ;  /* 0x00000097007f7202 */ /* 0x080fe20000000f00 */
[----:B------:R-:W-:Y:S01]  /*1c20*/  IMAD.MOV.U32 R126, RZ, RZ, R151 ;  /* 0x000000ffff7e7224 */ /* 0x000fe200078e0097 */
[-C--:B------:R-:W-:Y:S01]  /*1c30*/  MOV R123, R151.reuse ;  /* 0x00000097007b7202 */ /* 0x080fe20000000f00 */
[----:B------:R-:W-:Y:S01]  /*1c40*/  IMAD R89, R2, -0x2, R89 ;  /* 0xfffffffe02597824 */ /* 0x000fe200078e0259 */
[-C--:B------:R-:W-:Y:S01]  /*1c50*/  MOV R119, R151.reuse ;  /* 0x0000009700777202 */ /* 0x080fe20000000f00 */
[--C-:B------:R-:W-:Y:S01]  /*1c60*/  IMAD.MOV.U32 R125, RZ, RZ, R151.reuse ;  /* 0x000000ffff7d7224 */ /* 0x100fe200078e0097 */
[----:B------:R-:W-:Y:S01]  /*1c70*/  MOV R115, R151 ;  /* 0x0000009700737202 */ /* 0x000fe20000000f00 */
[----:B------:R-:W-:-:S02]  /*1c80*/  IMAD.MOV.U32 R124, RZ, RZ, R151 ;  /* 0x000000ffff7c7224 */ /* 0x000fc400078e0097 */
[--C-:B------:R-:W-:Y:S02]  /*1c90*/  IMAD.MOV.U32 R122, RZ, RZ, R151.reuse ;  /* 0x000000ffff7a7224 */ /* 0x100fe400078e0097 */
[--C-:B------:R-:W-:Y:S02]  /*1ca0*/  IMAD.MOV.U32 R121, RZ, RZ, R151.reuse ;  /* 0x000000ffff797224 */ /* 0x100fe400078e0097 */
[--C-:B------:R-:W-:Y:S02]  /*1cb0*/  IMAD.MOV.U32 R120, RZ, RZ, R151.reuse ;  /* 0x000000ffff787224 */ /* 0x100fe400078e0097 */
[--C-:B------:R-:W-:Y:S02]  /*1cc0*/  IMAD.MOV.U32 R118, RZ, RZ, R151.reuse ;  /* 0x000000ffff767224 */ /* 0x100fe400078e0097 */
[--C-:B------:R-:W-:Y:S02]  /*1cd0*/  IMAD.MOV.U32 R117, RZ, RZ, R151.reuse ;  /* 0x000000ffff757224 */ /* 0x100fe400078e0097 */
        /* <DEDUP_REMOVED lines=15> */
[----:B------:R-:W-:Y:S01]  /*1dd0*/  IMAD.MOV.U32 R88, RZ, RZ, R151 ;  /* 0x000000ffff587224 */ /* 0x000fe200078e0097 */
[----:B------:R-:W-:Y:S02]  /*1de0*/  WARPGROUP.DEPBAR.LE gsb0, 0x0 ;  /* 0x00008000000079c5 */ /* 0x000fe40000010000 */
[----:B------:R-:W-:-:S06]  /*1df0*/  WARPGROUP.ARRIVE ;  /* 0x00000000000079c5 */ /* 0x000fcc0000000000 */
[----:B------:R-:W-:Y:S01]  /*1e00*/  HGMMA.64x128x16.F32.BF16 R24, gdesc[UR8], R24, gsb0 ;  /* 0x01e00000081879f0 */ /* 0x000fe20008001818 */
[----:B------:R-:W-:Y:S02]  /*1e10*/  ULDC UR10, c[0x0][0x9d8] ;  /* 0x00027600000a7ab9 */ /* 0x000fe40000000800 */
        /* <DEDUP_REMOVED lines=23> */
[----:B------:R-:W-:Y:S02]  /*1f90*/  VIADD R40, R22, UR42 ;  /* 0x0000002a16287c36 */ /* 0x000fe40008000000 */
[----:B------:R-:W-:Y:S01]  /*1fa0*/  FMUL.FTZ R10, R36, UR10 ;  /* 0x0000000a240a7c20 */ /* 0x000fe20008410000 */
[----:B------:R-:W1:Y:S01]  /*1fb0*/  MUFU.TANH R26, R26 ;  /* 0x0000001a001a7308 */ /* 0x000e620000002400 */
[----:B------:R-:W-:Y:S01]  /*1fc0*/  FMUL.FTZ R31, R31, UR10 ;  /* 0x0000000a1f1f7c20 */ /* 0x000fe20008410000 */
[----:B------:R-:W-:Y:S01]  /*1fd0*/  IMAD R36, R2, -0x2, R9 ;  /* 0xfffffffe02247824 */ /* 0x000fe200078e0209 */
[----:B------:R-:W-:Y:S01]  /*1fe0*/  IADD3 R9, R89, 0x8, R40 ;  /* 0x0000000859097810 */ /* 0x000fe20007ffe028 */
[----:B------:R-:W-:Y:S01]  /*1ff0*/  FMUL.FTZ R34, R34, UR10 ;  /* 0x0000000a22227c20 */ /* 0x000fe20008410000 */
[----:B------:R-:W-:Y:S01]  /*2000*/  FMUL.FTZ R35, R35, UR10 ;  /* 0x0000000a23237c20 */ /* 0x000fe20008410000 */
[----:B------:R-:W-:Y:S01]  /*2010*/  FMUL.FTZ R38, R38, UR10 ;  /* 0x0000000a26267c20 */ /* 0x000fe20008410000 */
[----:B------:R-:W-:Y:S01]  /*2020*/  VIMNMX R9, R36, R9, PT ;  /* 0x0000000924097248 */ /* 0x000fe20003fe0100 */
[----:B------:R-:W2:Y:S01]  /*2030*/  MUFU.TANH R27, R27 ;  /* 0x0000001b001b7308 */ /* 0x000ea20000002400 */
[----:B------:R-:W-:Y:S01]  /*2040*/  FMUL.FTZ R39, R39, UR10 ;  /* 0x0000000a27277c20 */ /* 0x000fe20008410000 */
[----:B------:R-:W-:Y:S01]  /*2050*/  FMUL.FTZ R42, R42, UR10 ;  /* 0x0000000a2a2a7c20 */ /* 0x000fe20008410000 */
[----:B------:R-:W-:Y:S01]  /*2060*/  ISETP.GT.AND P2, PT, R9, RZ, PT ;  /* 0x000000ff0900720c */ /* 0x000fe20003f44270 */
[----:B------:R-:W-:Y:S01]  /*2070*/  FMUL.FTZ R43, R43, UR10 ;  /* 0x0000000a2b2b7c20 */ /* 0x000fe20008410000 */
[C---:B------:R-:W-:Y:S01]  /*2080*/  ISETP.GT.AND P3, PT, R9.reuse, 0x1, PT ;  /* 0x000000010900780c */ /* 0x040fe20003f64270 */
[----:B------:R-:W-:Y:S01]  /*2090*/  FMUL.FTZ R46, R46, UR10 ;  /* 0x0000000a2e2e7c20 */ /* 0x000fe20008410000 */
[----:B------:R-:W-:Y:S01]  /*20a0*/  ISETP.GT.AND P4, PT, R9, 0x8, PT ;  /* 0x000000080900780c */ /* 0x000fe20003f84270 */
[----:B------:R-:W3:Y:S01]  /*20b0*/  MUFU.TANH R30, R30 ;  /* 0x0000001e001e7308 */ /* 0x000ee20000002400 */
        /* <DEDUP_REMOVED lines=8> */
[----:B--2---:R-:W-:Y:S01]  /*2140*/  FSEL R26, R27, -INF , P3 ;  /* 0xff8000001b1a7808 */ /* 0x004fe20001800000 */
[----:B------:R-:W-:Y:S01]  /*2150*/  FMUL.FTZ R20, R45, UR10 ;  /* 0x0000000a2d147c20 */ /* 0x000fe20008410000 */
[----:B------:R-:W-:Y:S01]  /*2160*/  ISETP.GT.AND P3, PT, R9, 0x10, PT ;  /* 0x000000100900780c */ /* 0x000fe20003f64270 */
[----:B------:R-:W-:Y:S01]  /*2170*/  FMUL.FTZ R54, R54, UR10 ;  /* 0x0000000a36367c20 */ /* 0x000fe20008410000 */
[----:B------:R-:W-:Y:S01]  /*2180*/  FMNMX.FTZ R4, R91, R26, !PT ;  /* 0x0000001a5b047209 */ /* 0x000fe20007810000 */
[----:B------:R-:W-:Y:S01]  /*2190*/  FMUL.FTZ R55, R55, UR10 ;  /* 0x0000000a37377c20 */ /* 0x000fe20008410000 */
[----:B------:R-:W-:Y:S01]  /*21a0*/  FMUL.FTZ R15, R41, UR10 ;  /* 0x0000000a290f7c20 */ /* 0x000fe20008410000 */
[----:B------:R-:W2:Y:S01]  /*21b0*/  MUFU.TANH R34, R34 ;  /* 0x0000002200227308 */ /* 0x000ea20000002400 */
        /* <DEDUP_REMOVED lines=8> */
[----:B-1----:R-:W-:Y:S01]  /*2240*/  FSEL R95, R31, -INF , P2 ;  /* 0xff8000001f5f7808 */ /* 0x002fe20001000000 */
[----:B------:R-:W-:Y:S01]  /*2250*/  FMUL.FTZ R66, R66, UR10 ;  /* 0x0000000a42427c20 */ /* 0x000fe20008410000 */
[----:B------:R-:W-:Y:S01]  /*2260*/  ISETP.GT.AND P2, PT, R9, 0x11, PT ;  /* 0x000000110900780c */ /* 0x000fe20003f44270 */
[----:B------:R-:W-:Y:S01]  /*2270*/  FMUL.FTZ R67, R67, UR10 ;  /* 0x0000000a43437c20 */ /* 0x000fe20008410000 */
[----:B------:R-:W-:Y:S01]  /*2280*/  FMNMX.FTZ R4, R95, R4, !PT ;  /* 0x000000045f047209 */ /* 0x000fe20007810000 */
        /* <DEDUP_REMOVED lines=13> */
[----:B------:R-:W-:Y:S01]  /*2360*/  ISETP.GT.AND P2, PT, R9, 0x19, PT ;  /* 0x000000190900780c */ /* 0x000fe20003f44270 */
        /* <DEDUP_REMOVED lines=19> */
[----:B------:R-:W-:Y:S01]  /*24a0*/  VIADDMNMX R36, R40, R89, R36, PT ;  /* 0x0000005928247246 */ /* 0x000fe20003800124 */
[----:B------:R-:W2:Y:S01]  /*24b0*/  MUFU.TANH R46, R46 ;  /* 0x0000002e002e7308 */ /* 0x000ea20000002400 */
[----:B---3--:R-:W-:Y:S01]  /*24c0*/  FSEL R105, R42, -INF , P3 ;  /* 0xff8000002a697808 */ /* 0x008fe20001800000 */
[----:B------:R-:W-:Y:S01]  /*24d0*/  FMUL.FTZ R14, R44, UR10 ;  /* 0x0000000a2c0e7c20 */ /* 0x000fe20008410000 */
[----:B------:R-:W-:Y:S01]  /*24e0*/  ISETP.GT.AND P3, PT, R9, 0x28, PT ;  /* 0x000000280900780c */ /* 0x000fe20003f64270 */
[----:B------:R-:W-:Y:S01]  /*24f0*/  FMUL.FTZ R21, R48, UR10 ;  /* 0x0000000a30157c20 */ /* 0x000fe20008410000 */
[----:B------:R-:W-:Y:S01]  /*2500*/  FMNMX.FTZ R4, R105, R4, !PT ;  /* 0x0000000469047209 */ /* 0x000fe20007810000 */
[----:B------:R-:W-:Y:S01]  /*2510*/  FMUL.FTZ R24, R52, UR10 ;  /* 0x0000000a34187c20 */ /* 0x000fe20008410000 */
[----:B------:R-:W-:Y:S01]  /*2520*/  ISETP.GT.AND P4, PT, R36, 0x8, PT ;  /* 0x000000082400780c */ /* 0x000fe20003f84270 */
        /* <DEDUP_REMOVED lines=30> */
[----:B------:R1:W-:Y:S02]  /*2710*/  @!P1 SYNCS.ARRIVE.TRANS64.RED.A1T0 RZ, [R0+URZ], RZ ;  /* 0x000000ff00ff99a7 */ /* 0x0003e4000810043f */
[----:B------:R-:W4:Y:S01]  /*2720*/  MUFU.TANH R55, R55 ;  /* 0x0000003700377308 */ /* 0x000f220000002400 */
[----:B--2---:R-:W-:-:S02]  /*2730*/  FSEL R45, R45, -INF , P2 ;  /* 0xff8000002d2d7808 */ /* 0x004fc40001000000 */
[----:B------:R-:W-:Y:S02]  /*2740*/  ISETP.GT.AND P2, PT, R9, 0x39, PT ;  /* 0x000000390900780c */ /* 0x000fe40003f44270 */
[----:B------:R-:W-:-:S03]  /*2750*/  FMNMX.FTZ R4, R45, R4, !PT ;  /* 0x000000042d047209 */ /* 0x000fc60007810000 */
[----:B------:R-:W2:Y:S01]  /*2760*/  MUFU.TANH R33, R58 ;  /* 0x0000003a00217308 */ /* 0x000ea20000002400 */
[----:B---3--:R-:W-:Y:S02]  /*2770*/  FSEL R41, R41, -INF , P3 ;  /* 0xff80000029297808 */ /* 0x008fe40001800000 */
[----:B------:R-:W-:Y:S02]  /*2780*/  ISETP.GT.AND P3, PT, R9, 0x40, PT ;  /* 0x000000400900780c */ /* 0x000fe40003f64270 */
[----:B------:R-:W-:-:S03]  /*2790*/  FMNMX.FTZ R4, R41, R4, !PT ;  /* 0x0000000429047209 */ /* 0x000fc60007810000 */
[----:B------:R-:W3:Y:S01]  /*27a0*/  MUFU.TANH R59, R59 ;  /* 0x0000003b003b7308 */ /* 0x000ee20000002400 */
[----:B----4-:R-:W-:Y:S02]  /*27b0*/  FSEL R39, R55, -INF , P2 ;  /* 0xff80000037277808 */ /* 0x010fe40001000000 */
[----:B------:R-:W-:Y:S02]  /*27c0*/  ISETP.GT.AND P2, PT, R9, 0x41, PT ;  /* 0x000000410900780c */ /* 0x000fe40003f44270 */
[----:B------:R-:W-:-:S03]  /*27d0*/  FMNMX.FTZ R4, R39, R4, !PT ;  /* 0x0000000427047209 */ /* 0x000fc60007810000 */
[----:B------:R-:W4:Y:S01]  /*27e0*/  MUFU.TANH R62, R62 ;  /* 0x0000003e003e7308 */ /* 0x000f220000002400 */
[----:B--2---:R-:W-:Y:S02]  /*27f0*/  FSEL R33, R33, -INF , P3 ;  /* 0xff80000021217808 */ /* 0x004fe40001800000 */
        /* <DEDUP_REMOVED lines=49> */
[----:B------:R-:W-:Y:S01]  /*2b10*/  FMNMX.FTZ R30, R63, R4, !PT ;  /* 0x000000043f1e7209 */ /* 0x000fe20007810000 */
[----:B------:R-:W-:Y:S02]  /*2b20*/  FMUL.FTZ R4, R61, UR10 ;  /* 0x0000000a3d047c20 */ /* 0x000fe40008410000 */
[----:B------:R-:W2:Y:S01]  /*2b30*/  MUFU.TANH R71, R87 ;  /* 0x0000005700477308 */ /* 0x000ea20000002400 */
[----:B---3--:R-:W-:Y:S02]  /*2b40*/  FSEL R67, R67, -INF , P2 ;  /* 0xff80000043437808 */ /* 0x008fe40001000000 */
[----:B------:R-:W-:-:S02]  /*2b50*/  ISETP.GT.AND P2, PT, R9, 0x79, PT ;  /* 0x000000790900780c */ /* 0x000fc40003f44270 */
[----:B------:R-:W-:-:S03]  /*2b60*/  FMNMX.FTZ R34, R67, R30, !PT ;  /* 0x0000001e43227209 */ /* 0x000fc60007810000 */
[----:B------:R-:W-:Y:S01]  /*2b70*/  MUFU.TANH R30, R4 ;  /* 0x00000004001e7308 */ /* 0x000fe20000002400 */
[----:B----4-:R-:W-:Y:S02]  /*2b80*/  FSEL R61, R86, -INF , P3 ;  /* 0xff800000563d7808 */ /* 0x010fe40001800000 */
[----:B------:R-:W-:Y:S02]  /*2b90*/  ISETP.GT.AND P3, PT, R36, 0x1, PT ;  /* 0x000000012400780c */ /* 0x000fe40003f64270 */
[----:B------:R-:W-:-:S03]  /*2ba0*/  FMNMX.FTZ R34, R61, R34, !PT ;  /* 0x000000223d227209 */ /* 0x000fc60007810000 */
[----:B------:R-:W-:Y:S01]  /*2bb0*/  MUFU.TANH R3, R3 ;  /* 0x0000000300037308 */ /* 0x000fe20000002400 */
[----:B--2---:R-:W-:-:S04]  /*2bc0*/  FSEL R71, R71, -INF , P2 ;  /* 0xff80000047477808 */ /* 0x004fc80001000000 */
[----:B------:R-:W-:-:S03]  /*2bd0*/  FMNMX.FTZ R34, R71, R34, !PT ;  /* 0x0000002247227209 */ /* 0x000fc60007810000 */
[----:B------:R-:W2:Y:S02]  /*2be0*/  MUFU.TANH R5, R5 ;  /* 0x0000000500057308 */ /* 0x000ea40000002400 */
[----:B------:R-:W3:Y:S06]  /*2bf0*/  SHFL.BFLY PT, R9, R34, 0x2, 0x1f ;  /* 0x0c401f0022097f89 */ /* 0x000eec00000e0000 */
[----:B------:R-:W4:Y:S08]  /*2c00*/  MUFU.TANH R6, R6 ;  /* 0x0000000600067308 */ /* 0x000f300000002400 */
[----:B------:R-:W-:Y:S01]  /*2c10*/  MUFU.TANH R7, R7 ;  /* 0x0000000700077308 */ /* 0x000fe20000002400 */
[----:B--2---:R-:W-:-:S02]  /*2c20*/  FSEL R5, R5, -INF , P3 ;  /* 0xff80000005057808 */ /* 0x004fc40001800000 */
[----:B------:R-:W-:-:S05]  /*2c30*/  ISETP.GT.AND P3, PT, R36, 0x10, PT ;  /* 0x000000102400780c */ /* 0x000fca0003f64270 */
[----:B------:R-:W2:Y:S01]  /*2c40*/  MUFU.TANH R8, R8 ;  /* 0x0000000800087308 */ /* 0x000ea20000002400 */
[----:B----4-:R-:W-:Y:S02]  /*2c50*/  FSEL R75, R6, -INF , P4 ;  /* 0xff800000064b7808 */ /* 0x010fe40002000000 */
[----:B---3--:R-:W-:-:S05]  /*2c60*/  FMNMX.FTZ R4, R34, R9, !PT ;  /* 0x0000000922047209 */ /* 0x008fca0007810000 */
[----:B------:R-:W3:Y:S01]  /*2c70*/  SHFL.BFLY PT, R9, R4, 0x1, 0x1f ;  /* 0x0c201f0004097f89 */ /* 0x000ee200000e0000 */
[----:B------:R-:W-:Y:S08]  /*2c80*/  MUFU.TANH R11, R11 ;  /* 0x0000000b000b7308 */ /* 0x000ff00000002400 */
[----:B------:R-:W4:Y:S01]  /*2c90*/  MUFU.TANH R10, R10 ;  /* 0x0000000a000a7308 */ /* 0x000f220000002400 */
[----:B--2---:R-:W-:-:S02]  /*2ca0*/  FSEL R83, R8, -INF , P3 ;  /* 0xff80000008537808 */ /* 0x004fc40001800000 */
[----:B------:R-:W-:-:S05]  /*2cb0*/  ISETP.GT.AND P3, PT, R36, 0x18, PT ;  /* 0x000000182400780c */ /* 0x000fca0003f64270 */
[----:B------:R-:W2:Y:S01]  /*2cc0*/  MUFU.TANH R12, R12 ;  /* 0x0000000c000c7308 */ /* 0x000ea20000002400 */
[----:B---3--:R-:W-:Y:S01]  /*2cd0*/  FMNMX.FTZ R9, R4, R9, !PT ;  /* 0x0000000904097209 */ /* 0x008fe20007810000 */
[----:B------:R-:W-:-:S06]  /*2ce0*/  IMAD.U32 R4, RZ, RZ, UR4 ;  /* 0x00000004ff047e24 */ /* 0x000fcc000f8e00ff */
[----:B------:R-:W3:Y:S01]  /*2cf0*/  MUFU.TANH R13, R13 ;  /* 0x0000000d000d7308 */ /* 0x000ee20000002400 */
[----:B----4-:R-:W-:Y:S01]  /*2d00*/  FSEL R87, R10, -INF , P3 ;  /* 0xff8000000a577808 */ /* 0x010fe20001800000 */
[----:B------:R-:W-:Y:S01]  /*2d10*/  USHF.R.S32.HI UR4, URZ, 0x1f, UR40 ;  /* 0x0000001f3f047899 */ /* 0x000fe20008011428 */
[C---:B------:R-:W-:Y:S01]  /*2d20*/  FMUL.FTZ R34, R9.reuse, R4 ;  /* 0x0000000409227220 */ /* 0x040fe20000410000 */
[----:B------:R-:W-:Y:S02]  /*2d30*/  FSETP.NEU.FTZ.AND P2, PT, R9, -INF , PT ;  /* 0xff8000000900780b */ /* 0x000fe40003f5d000 */
[----:B------:R-:W-:Y:S01]  /*2d40*/  ISETP.GT.AND P3, PT, R36, 0x20, PT ;  /* 0x000000202400780c */ /* 0x000fe20003f64270 */
[----:B------:R-:W-:Y:S01]  /*2d50*/  ULEA.HI UR4, UR4, UR40, URZ, 0x7 ;  /* 0x0000002804047291 */ /* 0x000fe2000f8f383f */
[----:B------:R-:W-:Y:S01]  /*2d60*/  FSEL R38, R34, RZ, P2 ;  /* 0x000000ff22267208 */ /* 0x000fe20001000000 */
[----:B------:R-:W4:Y:S01]  /*2d70*/  MUFU.TANH R15, R15 ;  /* 0x0000000f000f7308 */ /* 0x000f220000002400 */
[----:B------:R-:W-:Y:S01]  /*2d80*/  ISETP.GT.AND P2, PT, R36, RZ, PT ;  /* 0x000000ff2400720c */ /* 0x000fe20003f44270 */
[----:B------:R-:W-:-:S02]  /*2d90*/  USHF.R.S32.HI UR4, URZ, 0x7, UR4 ;  /* 0x000000073f047899 */ /* 0x000fc40008011404 */
[-CC-:B------:R-:W-:Y:S01]  /*2da0*/  FFMA.FTZ R181, R91, R4.reuse, -R38.reuse ;  /* 0x000000045bb57223 */ /* 0x180fe20000010826 */
[----:B------:R-:W-:Y:S01]  /*2db0*/  FSEL R3, R3, -INF , P2 ;  /* 0xff80000003037808 */ /* 0x000fe20001000000 */
[-CC-:B------:R-:W-:Y:S01]  /*2dc0*/  FFMA.FTZ R183, R93, R4.reuse, -R38.reuse ;  /* 0x000000045db77223 */ /* 0x180fe20000010826 */
[C---:B------:R-:W-:Y:S01]  /*2dd0*/  ISETP.GT.AND P2, PT, R36.reuse, 0x9, PT ;  /* 0x000000092400780c */ /* 0x040fe20003f44270 */
[----:B------:R-:W5:Y:S01]  /*2de0*/  MUFU.TANH R14, R14 ;  /* 0x0000000e000e7308 */ /* 0x000f620000002400 */
[----:B------:R-:W-:Y:S01]  /*2df0*/  FMNMX.FTZ R34, R3, R5, !PT ;  /* 0x0000000503227209 */ /* 0x000fe20007810000 */
[-CC-:B------:R-:W-:Y:S01]  /*2e00*/  FFMA.FTZ R6, R95, R4.reuse, -R38.reuse ;  /* 0x000000045f067223 */ /* 0x180fe20000010826 */
[----:B------:R-:W-:Y:S01]  /*2e10*/  FSEL R79, R7, -INF , P2 ;  /* 0xff800000074f7808 */ /* 0x000fe20001000000 */
[--C-:B------:R-:W-:Y:S01]  /*2e20*/  FFMA.FTZ R177, R97, R4, -R38.reuse ;  /* 0x0000000461b17223 */ /* 0x100fe20000010826 */
[----:B------:R-:W-:Y:S01]  /*2e30*/  FMNMX.FTZ R34, R75, R34, !PT ;  /* 0x000000224b227209 */ /* 0x000fe20007810000 */
[--C-:B------:R-:W-:Y:S01]  /*2e40*/  FFMA.FTZ R8, R99, R4, -R38.reuse ;  /* 0x0000000463087223 */ /* 0x100fe20000010826 */
[C---:B------:R-:W-:Y:S01]  /*2e50*/  ISETP.GT.AND P2, PT, R36.reuse, 0x11, PT ;  /* 0x000000112400780c */ /* 0x040fe20003f44270 */
[----:B------:R-:W1:Y:S01]  /*2e60*/  MUFU.TANH R20, R20 ;  /* 0x0000001400147308 */ /* 0x000e620000002400 */
[----:B------:R-:W-:Y:S01]  /*2e70*/  FMNMX.FTZ R34, R79, R34, !PT ;  /* 0x000000224f227209 */ /* 0x000fe20007810000 */
[-CC-:B------:R-:W-:Y:S01]  /*2e80*/  FFMA.FTZ R179, R101, R4.reuse, -R38.reuse ;  /* 0x0000000465b37223 */ /* 0x180fe20000010826 */
[----:B------:R-:W-:Y:S01]  /*2e90*/  FSEL R11, R11, -INF , P2 ;  /* 0xff8000000b0b7808 */ /* 0x000fe20001000000 */
[--C-:B------:R-:W-:Y:S01]  /*2ea0*/  FFMA.FTZ R10, R103, R4, -R38.reuse ;  /* 0x00000004670a7223 */ /* 0x100fe20000010826 */
[----:B------:R-:W-:Y:S01]  /*2eb0*/  FMNMX.FTZ R34, R83, R34, !PT ;  /* 0x0000002253227209 */ /* 0x000fe20007810000 */
[--C-:B------:R-:W-:Y:S01]  /*2ec0*/  FFMA.FTZ R173, R105, R4, -R38.reuse ;  /* 0x0000000469ad7223 */ /* 0x100fe20000010826 */
[----:B------:R-:W-:Y:S01]  /*2ed0*/  ISETP.GT.AND P2, PT, R36, 0x19, PT ;  /* 0x000000192400780c */ /* 0x000fe20003f44270 */
[----:B------:R-:W1:Y:S01]  /*2ee0*/  MUFU.TANH R21, R21 ;  /* 0x0000001500157308 */ /* 0x000e620000002400 */
[----:B------:R-:W-:Y:S01]  /*2ef0*/  FMNMX.FTZ R34, R11, R34, !PT ;  /* 0x000000220b227209 */ /* 0x000fe20007810000 */
[-CC-:B------:R-:W-:Y:S01]  /*2f00*/  FFMA.FTZ R169, R49, R4.reuse, -R38.reuse ;  /* 0x0000000431a97223 */ /* 0x180fe20000010826 */
[----:B--2---:R-:W-:Y:S01]  /*2f10*/  FSEL R89, R12, -INF , P2 ;  /* 0xff8000000c597808 */ /* 0x004fe20001000000 */
[--C-:B------:R-:W-:Y:S01]  /*2f20*/  FFMA.FTZ R171, R41, R4, -R38.reuse ;  /* 0x0000000429ab7223 */ /* 0x100fe20000010826 */
[----:B------:R-:W-:Y:S01]  /*2f30*/  FMNMX.FTZ R34, R87, R34, !PT ;  /* 0x0000002257227209 */ /* 0x000fe20007810000 */
[-CC-:B------:R-:W-:Y:S01]  /*2f40*/  FFMA.FTZ R153, R33, R4.reuse, -R38.reuse ;  /* 0x0000000421997223 */ /* 0x180fe20000010826 */
[----:B------:R-:W-:Y:S01]  /*2f50*/  ISETP.GT.AND P2, PT, R36, 0x21, PT ;  /* 0x000000212400780c */ /* 0x000fe20003f44270 */
[----:B------:R-:W2:Y:S01]  /*2f60*/  MUFU.TANH R25, R25 ;  /* 0x0000001900197308 */ /* 0x000ea20000002400 */
[----:B---3--:R-:W-:Y:S01]  /*2f70*/  FSEL R13, R13, -INF , P3 ;  /* 0xff8000000d0d7808 */ /* 0x008fe20001800000 */
[--C-:B------:R-:W-:Y:S01]  /*2f80*/  FFMA.FTZ R27, R27, R4, -R38.reuse ;  /* 0x000000041b1b7223 */ /* 0x100fe20000010826 */
[----:B------:R-:W-:Y:S01]  /*2f90*/  FMNMX.FTZ R34, R89, R34, !PT ;  /* 0x0000002259227209 */ /* 0x000fe20007810000 */
[-CC-:B------:R-:W-:Y:S01]  /*2fa0*/  FFMA.FTZ R26, R26, R4.reuse, -R38.reuse ;  /* 0x000000041a1a7223 */ /* 0x180fe20000010826 */
[C---:B------:R-:W-:Y:S01]  /*2fb0*/  ISETP.GT.AND P3, PT, R36.reuse, 0x28, PT ;  /* 0x000000282400780c */ /* 0x040fe20003f64270 */
[--C-:B------:R-:W-:Y:S01]  /*2fc0*/  FFMA.FTZ R12, R107, R4, -R38.reuse ;  /* 0x000000046b0c7223 */ /* 0x100fe20000010826 */
[----:B----4-:R-:W-:Y:S01]  /*2fd0*/  FSEL R15, R15, -INF , P2 ;  /* 0xff8000000f0f7808 */ /* 0x010fe20001000000 */
[----:B------:R-:W3:Y:S01]  /*2fe0*/  MUFU.TANH R24, R24 ;  /* 0x0000001800187308 */ /* 0x000ee20000002400 */
[----:B------:R-:W-:Y:S01]  /*2ff0*/  FMNMX.FTZ R34, R13, R34, !PT ;  /* 0x000000220d227209 */ /* 0x000fe20007810000 */
[-CC-:B------:R-:W-:Y:S01]  /*3000*/  FFMA.FTZ R175, R109, R4.reuse, -R38.reuse ;  /* 0x000000046daf7223 */ /* 0x180fe20000010826 */
[----:B------:R-:W-:Y:S01]  /*3010*/  ISETP.GT.AND P2, PT, R36, 0x29, PT ;  /* 0x000000292400780c */ /* 0x000fe20003f44270 */
[-CC-:B------:R-:W-:Y:S01]  /*3020*/  FFMA.FTZ R31, R31, R4.reuse, -R38.reuse ;  /* 0x000000041f1f7223 */ /* 0x180fe20000010826 */
[----:B-----5:R-:W-:Y:S01]  /*3030*/  FSEL R91, R14, -INF , P3 ;  /* 0xff8000000e5b7808 */ /* 0x020fe20001800000 */
[--C-:B------:R-:W-:Y:S01]  /*3040*/  FFMA.FTZ R14, R111, R4, -R38.reuse ;  /* 0x000000046f0e7223 */ /* 0x100fe20000010826 */
[----:B------:R-:W-:Y:S01]  /*3050*/  FMNMX.FTZ R34, R15, R34, !PT ;  /* 0x000000220f227209 */ /* 0x000fe20007810000 */
[----:B------:R-:W4:Y:S01]  /*3060*/  MUFU.TANH R28, R28 ;  /* 0x0000001c001c7308 */ /* 0x000f220000002400 */
[----:B------:R-:W-:Y:S01]  /*3070*/  ISETP.GT.AND P3, PT, R36, 0x30, PT ;  /* 0x000000302400780c */ /* 0x000fe20003f64270 */
[-CC-:B------:R-:W-:Y:S01]  /*3080*/  FFMA.FTZ R35, R35, R4.reuse, -R38.reuse ;  /* 0x0000000423237223 */ /* 0x180fe20000010826 */
[----:B-1----:R-:W-:Y:S01]  /*3090*/  FSEL R93, R20, -INF , P2 ;  /* 0xff800000145d7808 */ /* 0x002fe20001000000 */
[--C-:B------:R-:W-:Y:S01]  /*30a0*/  FFMA.FTZ R20, R45, R4, -R38.reuse ;  /* 0x000000042d147223 */ /* 0x100fe20000010826 */
[----:B------:R-:W-:Y:S01]  /*30b0*/  FMNMX.FTZ R34, R91, R34, !PT ;  /* 0x000000225b227209 */ /* 0x000fe20007810000 */
[-CC-:B------:R-:W-:Y:S01]  /*30c0*/  FFMA.FTZ R37, R37, R4.reuse, -R38.reuse ;  /* 0x0000000425257223 */ /* 0x180fe20000010826 */
[C---:B------:R-:W-:Y:S01]  /*30d0*/  ISETP.GT.AND P2, PT, R36.reuse, 0x31, PT ;  /* 0x000000312400780c */ /* 0x040fe20003f44270 */
[----:B------:R-:W1:Y:S01]  /*30e0*/  MUFU.TANH R29, R29 ;  /* 0x0000001d001d7308 */ /* 0x000e620000002400 */
[----:B------:R-:W-:Y:S01]  /*30f0*/  FSEL R21, R21, -INF , P3 ;  /* 0xff80000015157808 */ /* 0x000fe20001800000 */
[--C-:B------:R-:W-:Y:S01]  /*3100*/  FFMA.FTZ R43, R43, R4, -R38.reuse ;  /* 0x000000042b2b7223 */ /* 0x100fe20000010826 */
[----:B------:R-:W-:Y:S01]  /*3110*/  FMNMX.FTZ R34, R93, R34, !PT ;  /* 0x000000225d227209 */ /* 0x000fe20007810000 */
[-CC-:B------:R-:W-:Y:S01]  /*3120*/  FFMA.FTZ R47, R47, R4.reuse, -R38.reuse ;  /* 0x000000042f2f7223 */ /* 0x180fe20000010826 */
[C---:B------:R-:W-:Y:S01]  /*3130*/  ISETP.GT.AND P3, PT, R36.reuse, 0x38, PT ;  /* 0x000000382400780c */ /* 0x040fe20003f64270 */
[--C-:B------:R-:W-:Y:S01]  /*3140*/  FFMA.FTZ R51, R51, R4, -R38.reuse ;  /* 0x0000000433337223 */ /* 0x100fe20000010826 */
[----:B--2---:R-:W-:Y:S01]  /*3150*/  FSEL R25, R25, -INF , P2 ;  /* 0xff80000019197808 */ /* 0x004fe20001000000 */
[----:B------:R-:W2:Y:S01]  /*3160*/  MUFU.TANH R32, R32 ;  /* 0x0000002000207308 */ /* 0x000ea20000002400 */
[----:B------:R-:W-:Y:S01]  /*3170*/  FMNMX.FTZ R34, R21, R34, !PT ;  /* 0x0000002215227209 */ /* 0x000fe20007810000 */
[-CC-:B------:R-:W-:Y:S01]  /*3180*/  FFMA.FTZ R53, R53, R4.reuse, -R38.reuse ;  /* 0x0000000435357223 */ /* 0x180fe20000010826 */
[----:B------:R-:W-:Y:S01]  /*3190*/  ISETP.GT.AND P2, PT, R36, 0x39, PT ;  /* 0x000000392400780c */ /* 0x000fe20003f44270 */
[-CC-:B------:R-:W-:Y:S01]  /*31a0*/  FFMA.FTZ R55, R55, R4.reuse, -R38.reuse ;  /* 0x0000000437377223 */ /* 0x180fe20000010826 */
[----:B---3--:R-:W-:Y:S01]  /*31b0*/  FSEL R95, R24, -INF , P3 ;  /* 0xff800000185f7808 */ /* 0x008fe20001800000 */
[--C-:B------:R-:W-:Y:S01]  /*31c0*/  FFMA.FTZ R24, R39, R4, -R38.reuse ;  /* 0x0000000427187223 */ /* 0x100fe20000010826 */
[----:B------:R-:W-:Y:S01]  /*31d0*/  FMNMX.FTZ R34, R25, R34, !PT ;  /* 0x0000002219227209 */ /* 0x000fe20007810000 */
[----:B------:R-:W3:Y:S01]  /*31e0*/  MUFU.TANH R60, R60 ;  /* 0x0000003c003c7308 */ /* 0x000ee20000002400 */
[----:B------:R-:W-:Y:S01]  /*31f0*/  ISETP.GT.AND P3, PT, R36, 0x40, PT ;  /* 0x000000402400780c */ /* 0x000fe20003f64270 */
[-CC-:B------:R-:W-:Y:S01]  /*3200*/  FFMA.FTZ R57, R57, R4.reuse, -R38.reuse ;  /* 0x0000000439397223 */ /* 0x180fe20000010826 */
[----:B----4-:R-:W-:Y:S01]  /*3210*/  FSEL R97, R28, -INF , P2 ;  /* 0xff8000001c617808 */ /* 0x010fe20001000000 */
[--C-:B------:R-:W-:Y:S01]  /*3220*/  FFMA.FTZ R59, R59, R4, -R38.reuse ;  /* 0x000000043b3b7223 */ /* 0x100fe20000010826 */
[----:B------:R-:W-:Y:S01]  /*3230*/  FMNMX.FTZ R34, R95, R34, !PT ;  /* 0x000000225f227209 */ /* 0x000fe20007810000 */
[-CC-:B------:R-:W-:Y:S01]  /*3240*/  FFMA.FTZ R63, R63, R4.reuse, -R38.reuse ;  /* 0x000000043f3f7223 */ /* 0x180fe20000010826 */
[C---:B------:R-:W-:Y:S01]  /*3250*/  ISETP.GT.AND P2, PT, R36.reuse, 0x41, PT ;  /* 0x000000412400780c */ /* 0x040fe20003f44270 */
[----:B------:R-:W4:Y:S01]  /*3260*/  MUFU.TANH R64, R64 ;  /* 0x0000004000407308 */ /* 0x000f220000002400 */
[----:B-1----:R-:W-:Y:S01]  /*3270*/  FSEL R29, R29, -INF , P3 ;  /* 0xff8000001d1d7808 */ /* 0x002fe20001800000 */
[--C-:B------:R-:W-:Y:S01]  /*3280*/  FFMA.FTZ R67, R67, R4, -R38.reuse ;  /* 0x0000000443437223 */ /* 0x100fe20000010826 */
[----:B------:R-:W-:Y:S01]  /*3290*/  FMNMX.FTZ R34, R97, R34, !PT ;  /* 0x0000002261227209 */ /* 0x000fe20007810000 */
[--C-:B------:R-:W-:Y:S01]  /*32a0*/  FFMA.FTZ R61, R61, R4, -R38.reuse ;  /* 0x000000043d3d7223 */ /* 0x100fe20000010826 */
[----:B------:R-:W-:Y:S01]  /*32b0*/  ISETP.GT.AND P3, PT, R36, 0x48, PT ;  /* 0x000000482400780c */ /* 0x000fe20003f64270 */
[----:B------:R-:W-:Y:S01]  /*32c0*/  UISETP.LT.AND UP0, UPT, URZ, UR4, UPT ;  /* 0x000000043f00728c */ /* 0x000fe2000bf01270 */
[----:B--2---:R-:W-:Y:S01]  /*32d0*/  FSEL R99, R32, -INF , P2 ;  /* 0xff80000020637808 */ /* 0x004fe20001000000 */
[----:B------:R-:W1:Y:S01]  /*32e0*/  MUFU.TANH R65, R65 ;  /* 0x0000004100417308 */ /* 0x000e620000002400 */
[----:B------:R-:W-:Y:S01]  /*32f0*/  FMNMX.FTZ R34, R29, R34, !PT ;  /* 0x000000221d227209 */ /* 0x000fe20007810000 */
[----:B------:R-:W-:Y:S01]  /*3300*/  USEL UR45, URZ, UR4, !UP0 ;  /* 0x000000043f2d7287 */ /* 0x000fe2000c000000 */
[----:B------:R-:W-:Y:S01]  /*3310*/  ISETP.GT.AND P2, PT, R36, 0x49, PT ;  /* 0x000000492400780c */ /* 0x000fe20003f44270 */
[----:B------:R-:W-:Y:S01]  /*3320*/  FFMA.FTZ R38, R71, R4, -R38 ;  /* 0x0000000447267223 */ /* 0x000fe20000010826 */
[----:B---3--:R-:W-:Y:S01]  /*3330*/  FSEL R101, R60, -INF , P3 ;  /* 0xff8000003c657808 */ /* 0x008fe20001800000 */
[----:B------:R-:W-:Y:S01]  /*3340*/  UISETP.GE.AND UP0, UPT, UR6, UR45, UPT ;  /* 0x0000002d0600728c */ /* 0x000fe2000bf06270 */
[----:B------:R-:W-:Y:S01]  /*3350*/  FMNMX.FTZ R34, R99, R34, !PT ;  /* 0x0000002263227209 */ /* 0x000fe20007810000 */
[----:B------:R-:W2:Y:S01]  /*3360*/  MUFU.TANH R68, R68 ;  /* 0x0000004400447308 */ /* 0x000ea20000002400 */
[----:B------:R-:W-:Y:S01]  /*3370*/  ISETP.GT.AND P3, PT, R36, 0x50, PT ;  /* 0x000000502400780c */ /* 0x000fe20003f64270 */
[----:B------:R-:W-:Y:S01]  /*3380*/  IMAD.MOV.U32 R109, RZ, RZ, R151 ;  /* 0x000000ffff6d7224 */ /* 0x000fe200078e0097 */
[----:B------:R-:W-:-:S02]  /*3390*/  FSEL R103, R30, -INF , P2 ;  /* 0xff8000001e677808 */ /* 0x000fc40001000000 */
[----:B------:R-:W-:Y:S02]  /*33a0*/  FMNMX.FTZ R34, R101, R34, !PT ;  /* 0x0000002265227209 */ /* 0x000fe40007810000 */
[----:B------:R-:W-:Y:S01]  /*33b0*/  ISETP.GT.AND P2, PT, R36, 0x51, PT ;  /* 0x000000512400780c */ /* 0x000fe20003f44270 */
[----:B------:R-:W3:Y:S01]  /*33c0*/  MUFU.TANH R69, R69 ;  /* 0x0000004500457308 */ /* 0x000ee20000002400 */
[----:B----4-:R-:W-:Y:S02]  /*33d0*/  FSEL R105, R64, -INF , P3 ;  /* 0xff80000040697808 */ /* 0x010fe40001800000 */
[----:B------:R-:W-:Y:S02]  /*33e0*/  FMNMX.FTZ R34, R103, R34, !PT ;  /* 0x0000002267227209 */ /* 0x000fe40007810000 */
[----:B------:R-:W-:Y:S02]  /*33f0*/  ISETP.GT.AND P3, PT, R36, 0x58, PT ;  /* 0x000000582400780c */ /* 0x000fe40003f64270 */
[----:B-1----:R-:W-:Y:S01]  /*3400*/  FSEL R65, R65, -INF , P2 ;  /* 0xff80000041417808 */ /* 0x002fe20001000000 */
[----:B------:R-:W1:Y:S01]  /*3410*/  MUFU.TANH R72, R72 ;  /* 0x0000004800487308 */ /* 0x000e620000002400 */
[----:B------:R-:W-:-:S02]  /*3420*/  FMNMX.FTZ R34, R105, R34, !PT ;  /* 0x0000002269227209 */ /* 0x000fc40007810000 */
[----:B------:R-:W-:Y:S02]  /*3430*/  ISETP.GT.AND P2, PT, R36, 0x59, PT ;  /* 0x000000592400780c */ /* 0x000fe40003f44270 */
[----:B--2---:R-:W-:Y:S02]  /*3440*/  FSEL R49, R68, -INF , P3 ;  /* 0xff80000044317808 */ /* 0x004fe40001800000 */
[----:B------:R-:W-:Y:S01]  /*3450*/  FMNMX.FTZ R34, R65, R34, !PT ;  /* 0x0000002241227209 */ /* 0x000fe20007810000 */
[----:B------:R-:W2:Y:S01]  /*3460*/  MUFU.TANH R73, R73 ;  /* 0x0000004900497308 */ /* 0x000ea20000002400 */
[----:B------:R-:W-:Y:S02]  /*3470*/  ISETP.GT.AND P3, PT, R36, 0x60, PT ;  /* 0x000000602400780c */ /* 0x000fe40003f64270 */
[----:B---3--:R-:W-:Y:S02]  /*3480*/  FSEL R69, R69, -INF , P2 ;  /* 0xff80000045457808 */ /* 0x008fe40001000000 */
[----:B------:R-:W-:-:S02]  /*3490*/  FMNMX.FTZ R34, R49, R34, !PT ;  /* 0x0000002231227209 */ /* 0x000fc40007810000 */
[----:B------:R-:W-:Y:S01]  /*34a0*/  ISETP.GT.AND P2, PT, R36, 0x61, PT ;  /* 0x000000612400780c */ /* 0x000fe20003f44270 */
[----:B------:R-:W3:Y:S01]  /*34b0*/  MUFU.TANH R76, R76 ;  /* 0x0000004c004c7308 */ /* 0x000ee20000002400 */
[----:B-1----:R-:W-:Y:S02]  /*34c0*/  FSEL R45, R72, -INF , P3 ;  /* 0xff800000482d7808 */ /* 0x002fe40001800000 */
[----:B------:R-:W-:Y:S02]  /*34d0*/  FMNMX.FTZ R34, R69, R34, !PT ;  /* 0x0000002245227209 */ /* 0x000fe40007810000 */
[----:B------:R-:W-:Y:S02]  /*34e0*/  ISETP.GT.AND P3, PT, R36, 0x68, PT ;  /* 0x000000682400780c */ /* 0x000fe40003f64270 */
[----:B------:R-:W-:Y:S01]  /*34f0*/  FMNMX.FTZ R34, R45, R34, !PT ;  /* 0x000000222d227209 */ /* 0x000fe20007810000 */
[----:B------:R-:W1:Y:S01]  /*3500*/  MUFU.TANH R77, R77 ;  /* 0x0000004d004d7308 */ /* 0x000e620000002400 */
[----:B--2---:R-:W-:-:S02]  /*3510*/  FSEL R73, R73, -INF , P2 ;  /* 0xff80000049497808 */ /* 0x004fc40001000000 */
[----:B------:R-:W-:Y:S02]  /*3520*/  ISETP.GT.AND P2, PT, R36, 0x69, PT ;  /* 0x000000692400780c */ /* 0x000fe40003f44270 */
[----:B------:R-:W-:Y:S02]  /*3530*/  FMNMX.FTZ R34, R73, R34, !PT ;  /* 0x0000002249227209 */ /* 0x000fe40007810000 */
[----:B------:R-:W-:Y:S01]  /*3540*/  MOV R111, R151 ;  /* 0x00000097006f7202 */ /* 0x000fe20000000f00 */
[----:B------:R-:W2:Y:S01]  /*3550*/  MUFU.TANH R80, R80 ;  /* 0x0000005000507308 */ /* 0x000ea20000002400 */
[----:B---3--:R-:W-:Y:S02]  /*3560*/  FSEL R41, R76, -INF , P3 ;  /* 0xff8000004c297808 */ /* 0x008fe40001800000 */
[----:B------:R-:W-:Y:S02]  /*3570*/  ISETP.GT.AND P3, PT, R36, 0x70, PT ;  /* 0x000000702400780c */ /* 0x000fe40003f64270 */
[----:B------:R-:W-:-:S02]  /*3580*/  FMNMX.FTZ R34, R41, R34, !PT ;  /* 0x0000002229227209 */ /* 0x000fc40007810000 */
[----:B------:R-:W-:Y:S01]  /*3590*/  MOV R107, R151 ;  /* 0x00000097006b7202 */ /* 0x000fe20000000f00 */
[----:B------:R-:W3:Y:S01]  /*35a0*/  MUFU.TANH R81, R81 ;  /* 0x0000005100517308 */ /* 0x000ee20000002400 */
[----:B-1----:R-:W-:Y:S02]  /*35b0*/  FSEL R77, R77, -INF , P2 ;  /* 0xff8000004d4d7808 */ /* 0x002fe40001000000 */
[----:B------:R-:W-:Y:S02]  /*35c0*/  ISETP.GT.AND P2, PT, R36, 0x71, PT ;  /* 0x000000712400780c */ /* 0x000fe40003f44270 */
[----:B------:R-:W-:-:S03]  /*35d0*/  FMNMX.FTZ R34, R77, R34, !PT ;  /* 0x000000224d227209 */ /* 0x000fc60007810000 */
[----:B------:R-:W1:Y:S01]  /*35e0*/  MUFU.TANH R84, R84 ;  /* 0x0000005400547308 */ /* 0x000e620000002400 */
[----:B--2---:R-:W-:Y:S02]  /*35f0*/  FSEL R39, R80, -INF , P3 ;  /* 0xff80000050277808 */ /* 0x004fe40001800000 */
[----:B------:R-:W-:Y:S02]  /*3600*/  ISETP.GT.AND P3, PT, R36, 0x78, PT ;  /* 0x000000782400780c */ /* 0x000fe40003f64270 */
[----:B------:R-:W-:-:S03]  /*3610*/  FMNMX.FTZ R34, R39, R34, !PT ;  /* 0x0000002227227209 */ /* 0x000fc60007810000 */
[----:B------:R-:W2:Y:S01]  /*3620*/  MUFU.TANH R85, R85 ;  /* 0x0000005500557308 */ /* 0x000ea20000002400 */
[----:B---3--:R-:W-:Y:S02]  /*3630*/  FSEL R81, R81, -INF , P2 ;  /* 0xff80000051517808 */ /* 0x008fe40001000000 */
[----:B------:R-:W-:Y:S02]  /*3640*/  ISETP.GT.AND P2, PT, R36, 0x79, PT ;  /* 0x000000792400780c */ /* 0x000fe40003f44270 */
[----:B------:R-:W-:-:S03]  /*3650*/  FMNMX.FTZ R34, R81, R34, !PT ;  /* 0x0000002251227209 */ /* 0x000fc60007810000 */
[----:B------:R-:W-:Y:S01]  /*3660*/  MUFU.EX2 R30, R27 ;  /* 0x0000001b001e7308 */ /* 0x000fe20000000800 */
[----:B-1----:R-:W-:-:S04]  /*3670*/  FSEL R33, R84, -INF , P3 ;  /* 0xff80000054217808 */ /* 0x002fc80001800000 */
[----:B------:R-:W-:-:S03]  /*3680*/  FMNMX.FTZ R34, R33, R34, !PT ;  /* 0x0000002221227209 */ /* 0x000fc60007810000 */
[----:B------:R-:W-:Y:S01]  /*3690*/  MUFU.EX2 R181, R181 ;  /* 0x000000b500b57308 */ /* 0x000fe20000000800 */
[----:B--2---:R-:W-:-:S04]  /*36a0*/  FSEL R85, R85, -INF , P2 ;  /* 0xff80000055557808 */ /* 0x004fc80001000000 */
[----:B------:R-:W-:-:S03]  /*36b0*/  FMNMX.FTZ R34, R85, R34, !PT ;  /* 0x0000002255227209 */ /* 0x000fc60007810000 */
[----:B------:R-:W1:Y:S02]  /*36c0*/  MUFU.EX2 R26, R26 ;  /* 0x0000001a001a7308 */ /* 0x000e640000000800 */
[----:B------:R-:W2:Y:S06]  /*36d0*/  SHFL.BFLY PT, R7, R34, 0x2, 0x1f ;  /* 0x0c401f0022077f89 */ /* 0x000eac00000e0000 */
[----:B------:R-:W3:Y:S08]  /*36e0*/  MUFU.EX2 R183, R183 ;  /* 0x000000b700b77308 */ /* 0x000ef00000000800 */
[----:B------:R-:W4:Y:S01]  /*36f0*/  MUFU.EX2 R6, R6 ;  /* 0x0000000600067308 */ /* 0x000f220000000800 */
[----:B-1----:R-:W-:Y:S01]  /*3700*/  FADD.FTZ R46, R181, R26 ;  /* 0x0000001ab52e7221 */ /* 0x002fe20000010000 */
[----:B------:R-:W-:-:S06]  /*3710*/  F2FP.BF16.F32.PACK_AB R181, R26, R181 ;  /* 0x000000b51ab5723e */ /* 0x000fcc00000010ff */
[----:B------:R-:W1:Y:S01]  /*3720*/  MUFU.EX2 R177, R177 ;  /* 0x000000b100b17308 */ /* 0x000e620000000800 */
[----:B--2---:R-:W-:-:S05]  /*3730*/  FMNMX.FTZ R27, R34, R7, !PT ;  /* 0x00000007221b7209 */ /* 0x004fca0007810000 */
[----:B------:R-:W2:Y:S02]  /*3740*/  SHFL.BFLY PT, R28, R27, 0x1, 0x1f ;  /* 0x0c201f001b1c7f89 */ /* 0x000ea400000e0000 */
[----:B------:R-:W5:Y:S08]  /*3750*/  MUFU.EX2 R8, R8 ;  /* 0x0000000800087308 */ /* 0x000f700000000800 */
[----:B------:R-:W5:Y:S08]  /*3760*/  MUFU.EX2 R179, R179 ;  /* 0x000000b300b37308 */ /* 0x000f700000000800 */
[----:B------:R-:W-:Y:S01]  /*3770*/  MUFU.EX2 R10, R10 ;  /* 0x0000000a000a7308 */ /* 0x000fe20000000800 */
[----:B--2---:R-:W-:-:S07]  /*3780*/  FMNMX.FTZ R7, R27, R28, !PT ;  /* 0x0000001c1b077209 */ /* 0x004fce0007810000 */
[----:B------:R-:W-:Y:S01]  /*3790*/  MUFU.EX2 R173, R173 ;  /* 0x000000ad00ad7308 */ /* 0x000fe20000000800 */
[C---:B------:R-:W-:Y:S01]  /*37a0*/  FSETP.NEU.FTZ.AND P2, PT, R7.reuse, -INF , PT ;  /* 0xff8000000700780b */ /* 0x040fe20003f5d000 */
[----:B------:R-:W-:-:S06]  /*37b0*/  FMUL.FTZ R27, R7, R4 ;  /* 0x00000004071b7220 */ /* 0x000fcc0000410000 */
[----:B------:R-:W-:Y:S01]  /*37c0*/  MUFU.EX2 R12, R12 ;  /* 0x0000000c000c7308 */ /* 0x000fe20000000800 */
[----:B------:R-:W-:Y:S02]  /*37d0*/  FSEL R28, R27, RZ, P2 ;  /* 0x000000ff1b1c7208 */ /* 0x000fe40001000000 */
[----:B------:R-:W-:-:S03]  /*37e0*/  PLOP3.LUT P2, PT, PT, PT, UP0, 0x80, 0x0 ;  /* 0x000000000000781c */ /* 0x000fc60003f4f008 */
[-CC-:B------:R-:W-:Y:S01]  /*37f0*/  FFMA.FTZ R3, R3, R4.reuse, -R28.reuse ;  /* 0x0000000403037223 */ /* 0x180fe2000001081c */
[-CC-:B------:R-:W-:Y:S01]  /*3800*/  FFMA.FTZ R5, R5, R4.reuse, -R28.reuse ;  /* 0x0000000405057223 */ /* 0x180fe2000001081c */
[-CC-:B------:R-:W-:Y:S01]  /*3810*/  FFMA.FTZ R75, R75, R4.reuse, -R28.reuse ;  /* 0x000000044b4b7223 */ /* 0x180fe2000001081c */
[-CC-:B------:R-:W-:Y:S01]  /*3820*/  FFMA.FTZ R79, R79, R4.reuse, -R28.reuse ;  /* 0x000000044f4f7223 */ /* 0x180fe2000001081c */
[-CC-:B------:R-:W-:Y:S01]  /*3830*/  FFMA.FTZ R83, R83, R4.reuse, -R28.reuse ;  /* 0x0000000453537223 */ /* 0x180fe2000001081c */
        /* <DEDUP_REMOVED lines=8> */
[----:B------:R-:W2:Y:S01]  /*38c0*/  MUFU.EX2 R3, R3 ;  /* 0x0000000300037308 */ /* 0x000ea20000000800 */
[----:B---3--:R-:W-:Y:S01]  /*38d0*/  FADD.FTZ R5, R183, R46 ;  /* 0x0000002eb7057221 */ /* 0x008fe20000010000 */
[-CC-:B------:R-:W-:Y:S01]  /*38e0*/  FFMA.FTZ R21, R21, R4.reuse, -R28.reuse ;  /* 0x0000000415157223 */ /* 0x180fe2000001081c */
[-CC-:B------:R-:W-:Y:S01]  /*38f0*/  FFMA.FTZ R25, R25, R4.reuse, -R28.reuse ;  /* 0x0000000419197223 */ /* 0x180fe2000001081c */
[-CC-:B------:R-:W-:Y:S01]  /*3900*/  FFMA.FTZ R95, R95, R4.reuse, -R28.reuse ;  /* 0x000000045f5f7223 */ /* 0x180fe2000001081c */
[----:B----4-:R-:W-:Y:S01]  /*3910*/  FADD.FTZ R46, R6, R5 ;  /* 0x00000005062e7221 */ /* 0x010fe20000010000 */
[-CC-:B------:R-:W-:Y:S01]  /*3920*/  FFMA.FTZ R97, R97, R4.reuse, -R28.reuse ;  /* 0x0000000461617223 */ /* 0x180fe2000001081c */
[-C--:B------:R-:W-:Y:S01]  /*3930*/  FFMA.FTZ R29, R29, R4.reuse, -R28 ;  /* 0x000000041d1d7223 */ /* 0x080fe2000001081c */
[----:B------:R-:W3:Y:S01]  /*3940*/  MUFU.EX2 R75, R75 ;  /* 0x0000004b004b7308 */ /* 0x000ee20000000800 */
[----:B-1----:R-:W-:Y:S01]  /*3950*/  FADD.FTZ R5, R177, R46 ;  /* 0x0000002eb1057221 */ /* 0x002fe20000010000 */
[-CC-:B------:R-:W-:Y:S01]  /*3960*/  FFMA.FTZ R99, R99, R4.reuse, -R28.reuse ;  /* 0x0000000463637223 */ /* 0x180fe2000001081c */
[-CC-:B------:R-:W-:Y:S01]  /*3970*/  FFMA.FTZ R101, R101, R4.reuse, -R28.reuse ;  /* 0x0000000465657223 */ /* 0x180fe2000001081c */
[-CC-:B------:R-:W-:Y:S01]  /*3980*/  FFMA.FTZ R103, R103, R4.reuse, -R28.reuse ;  /* 0x0000000467677223 */ /* 0x180fe2000001081c */
[----:B-----5:R-:W-:Y:S01]  /*3990*/  FADD.FTZ R46, R8, R5 ;  /* 0x00000005082e7221 */ /* 0x020fe20000010000 */
[-CC-:B------:R-:W-:Y:S01]  /*39a0*/  FFMA.FTZ R105, R105, R4.reuse, -R28.reuse ;  /* 0x0000000469697223 */ /* 0x180fe2000001081c */
[-C--:B------:R-:W-:Y:S01]  /*39b0*/  FFMA.FTZ R65, R65, R4.reuse, -R28 ;  /* 0x0000000441417223 */ /* 0x080fe2000001081c */
[----:B------:R-:W1:Y:S01]  /*39c0*/  MUFU.EX2 R182, R79 ;  /* 0x0000004f00b67308 */ /* 0x000e620000000800 */
[----:B------:R-:W-:Y:S01]  /*39d0*/  FADD.FTZ R5, R179, R46 ;  /* 0x0000002eb3057221 */ /* 0x000fe20000010000 */
[----:B--2---:R-:W-:Y:S01]  /*39e0*/  FADD.FTZ R46, R3, R180 ;  /* 0x000000b4032e7221 */ /* 0x004fe20000010000 */
[-CC-:B------:R-:W-:Y:S01]  /*39f0*/  FFMA.FTZ R49, R49, R4.reuse, -R28.reuse ;  /* 0x0000000431317223 */ /* 0x180fe2000001081c */
[----:B------:R-:W-:Y:S01]  /*3a00*/  F2FP.BF16.F32.PACK_AB R183, R6, R183 ;  /* 0x000000b706b7723e */ /* 0x000fe200000010ff */
[----:B------:R-:W-:Y:S01]  /*3a10*/  FADD.FTZ R48, R10, R5 ;  /* 0x000000050a307221 */ /* 0x000fe20000010000 */
        /* <DEDUP_REMOVED lines=12> */
[----:B------:R-:W-:Y:S01]  /*3ae0*/  FFMA.FTZ R28, R85, R4, -R28 ;  /* 0x00000004551c7223 */ /* 0x000fe2000001081c */
[----:B------:R-:W-:-:S02]  /*3af0*/  F2FP.BF16.F32.PACK_AB R180, R180, R3 ;  /* 0x00000003b4b4723e */ /* 0x000fc400000010ff */
[----:B------:R-:W-:Y:S02]  /*3b00*/  F2FP.BF16.F32.PACK_AB R177, R8, R177 ;  /* 0x000000b108b1723e */ /* 0x000fe400000010ff */
[----:B------:R-:W-:Y:S01]  /*3b10*/  F2FP.BF16.F32.PACK_AB R179, R10, R179 ;  /* 0x000000b30ab3723e */ /* 0x000fe200000010ff */
[----:B------:R1:W4:Y:S01]  /*3b20*/  MUFU.EX2 R176, R11 ;  /* 0x0000000b00b07308 */ /* 0x0003220000000800 */
[----:B--2---:R-:W-:Y:S01]  /*3b30*/  FADD.FTZ R5, R83, R46 ;  /* 0x0000002e53057221 */ /* 0x004fe20000010000 */
[----:B------:R-:W-:-:S06]  /*3b40*/  F2FP.BF16.F32.PACK_AB R182, R182, R75 ;  /* 0x0000004bb6b6723e */ /* 0x000fcc00000010ff */
[----:B------:R-:W2:Y:S01]  /*3b50*/  MUFU.EX2 R14, R14 ;  /* 0x0000000e000e7308 */ /* 0x000ea20000000800 */
[----:B-1----:R-:W-:Y:S01]  /*3b60*/  FADD.FTZ R11, R173, R48 ;  /* 0x00000030ad0b7221 */ /* 0x002fe20000010000 */
[----:B------:R-:W-:-:S03]  /*3b70*/  F2FP.BF16.F32.PACK_AB R173, R12, R173 ;  /* 0x000000ad0cad723e */ /* 0x000fc600000010ff */
[----:B------:R-:W-:-:S03]  /*3b80*/  FADD.FTZ R48, R12, R11 ;  /* 0x0000000b0c307221 */ /* 0x000fc60000010000 */
[----:B------:R-:W1:Y:S01]  /*3b90*/  MUFU.EX2 R87, R87 ;  /* 0x0000005700577308 */ /* 0x000e620000000800 */
[----:B---3--:R-:W-:Y:S01]  /*3ba0*/  FADD.FTZ R11, R175, R48 ;  /* 0x00000030af0b7221 */ /* 0x008fe20000010000 */
[C---:B----4-:R-:W-:Y:S01]  /*3bb0*/  FADD.FTZ R46, R176.reuse, R5 ;  /* 0x00000005b02e7221 */ /* 0x050fe20000010000 */
[----:B------:R-:W-:-:S05]  /*3bc0*/  F2FP.BF16.F32.PACK_AB R176, R176, R83 ;  /* 0x00000053b0b0723e */ /* 0x000fca00000010ff */
[----:B------:R-:W3:Y:S01]  /*3bd0*/  MUFU.EX2 R169, R169 ;  /* 0x000000a900a97308 */ /* 0x000ee20000000800 */
[C---:B--2---:R-:W-:Y:S01]  /*3be0*/  FADD.FTZ R48, R14.reuse, R11 ;  /* 0x0000000b0e307221 */ /* 0x044fe20000010000 */
[----:B------:R-:W-:-:S06]  /*3bf0*/  F2FP.BF16.F32.PACK_AB R175, R14, R175 ;  /* 0x000000af0eaf723e */ /* 0x000fcc00000010ff */
[----:B------:R2:W4:Y:S01]  /*3c00*/  MUFU.EX2 R178, R89 ;  /* 0x0000005900b27308 */ /* 0x0005220000000800 */
[----:B-1----:R-:W-:-:S07]  /*3c10*/  FADD.FTZ R5, R87, R46 ;  /* 0x0000002e57057221 */ /* 0x002fce0000010000 */
[----:B------:R-:W1:Y:S01]  /*3c20*/  MUFU.EX2 R20, R20 ;  /* 0x0000001400147308 */ /* 0x000e620000000800 */
[----:B---3--:R-:W-:Y:S01]  /*3c30*/  FADD.FTZ R11, R169, R48 ;  /* 0x00000030a90b7221 */ /* 0x008fe20000010000 */
[----:B--2---:R-:W-:-:S06]  /*3c40*/  IMAD.MOV.U32 R89, RZ, RZ, R151 ;  /* 0x000000ffff597224 */ /* 0x004fcc00078e0097 */
[----:B------:R-:W2:Y:S01]  /*3c50*/  MUFU.EX2 R13, R13 ;  /* 0x0000000d000d7308 */ /* 0x000ea20000000800 */
[C---:B----4-:R-:W-:Y:S01]  /*3c60*/  FADD.FTZ R46, R178.reuse, R5 ;  /* 0x00000005b22e7221 */ /* 0x050fe20000010000 */
[----:B------:R-:W-:-:S06]  /*3c70*/  F2FP.BF16.F32.PACK_AB R178, R178, R87 ;  /* 0x00000057b2b2723e */ /* 0x000fcc00000010ff */
[----:B------:R-:W3:Y:S01]  /*3c80*/  MUFU.EX2 R171, R171 ;  /* 0x000000ab00ab7308 */ /* 0x000ee20000000800 */
[C---:B-1----:R-:W-:Y:S01]  /*3c90*/  FADD.FTZ R48, R20.reuse, R11 ;  /* 0x0000000b14307221 */ /* 0x042fe20000010000 */
[----:B------:R-:W-:-:S06]  /*3ca0*/  F2FP.BF16.F32.PACK_AB R169, R20, R169 ;  /* 0x000000a914a9723e */ /* 0x000fcc00000010ff */
        /* <DEDUP_REMOVED lines=9> */
[----:B------:R-:W-:-:S06]  /*3d40*/  F2FP.BF16.F32.PACK_AB R171, R24, R171 ;  /* 0x000000ab18ab723e */ /* 0x000fcc00000010ff */
[----:B------:R2:W4:Y:S01]  /*3d50*/  MUFU.EX2 R174, R93 ;  /* 0x0000005d00ae7308 */ /* 0x0005220000000800 */
[----:B---3--:R-:W-:-:S07]  /*3d60*/  FADD.FTZ R5, R91, R0 ;  /* 0x000000005b057221 */ /* 0x008fce0000010000 */
[----:B------:R-:W3:Y:S01]  /*3d70*/  MUFU.EX2 R21, R21 ;  /* 0x0000001500157308 */ /* 0x000ee20000000800 */
[----:B-1----:R-:W-:Y:S01]  /*3d80*/  FADD.FTZ R11, R153, R46 ;  /* 0x0000002e990b7221 */ /* 0x002fe20000010000 */
[C---:B------:R-:W-:Y:S01]  /*3d90*/  F2FP.BF16.F32.PACK_AB R153, R30.reuse, R153 ;  /* 0x000000991e99723e */ /* 0x040fe200000010ff */
[----:B--2---:R-:W-:Y:S02]  /*3da0*/  IMAD.MOV.U32 R93, RZ, RZ, R151 ;  /* 0x000000ffff5d7224 */ /* 0x004fe400078e0097 */
[----:B------:R-:W-:-:S03]  /*3db0*/  FADD.FTZ R46, R30, R11 ;  /* 0x0000000b1e2e7221 */ /* 0x000fc60000010000 */
[----:B------:R-:W1:Y:S01]  /*3dc0*/  MUFU.EX2 R31, R31 ;  /* 0x0000001f001f7308 */ /* 0x000e620000000800 */
[C---:B----4-:R-:W-:Y:S01]  /*3dd0*/  FADD.FTZ R0, R174.reuse, R5 ;  /* 0x00000005ae007221 */ /* 0x050fe20000010000 */
[----:B------:R-:W-:Y:S02]  /*3de0*/  F2FP.BF16.F32.PACK_AB R174, R174, R91 ;  /* 0x0000005baeae723e */ /* 0x000fe400000010ff */
[----:B------:R-:W-:-:S04]  /*3df0*/  MOV R91, R151 ;  /* 0x00000097005b7202 */ /* 0x000fc80000000f00 */
        /* <DEDUP_REMOVED lines=9> */
[----:B------:R-:W-:-:S06]  /*3e90*/  F2FP.BF16.F32.PACK_AB R155, R32, R31 ;  /* 0x0000001f209b723e */ /* 0x000fcc00000010ff */
[----:B------:R3:W4:Y:S01]  /*3ea0*/  MUFU.EX2 R170, R97 ;  /* 0x0000006100aa7308 */ /* 0x0007220000000800 */
[----:B-1----:R-:W-:-:S07]  /*3eb0*/  FADD.FTZ R5, R95, R0 ;  /* 0x000000005f057221 */ /* 0x002fce0000010000 */
[----:B------:R-:W1:Y:S01]  /*3ec0*/  MUFU.EX2 R36, R43 ;  /* 0x0000002b00247308 */ /* 0x000e620000000800 */
[----:B--2---:R-:W-:Y:S01]  /*3ed0*/  FADD.FTZ R11, R37, R46 ;  /* 0x0000002e250b7221 */ /* 0x004fe20000010000 */
[----:B---3--:R-:W-:-:S06]  /*3ee0*/  IMAD.MOV.U32 R97, RZ, RZ, R151 ;  /* 0x000000ffff617224 */ /* 0x008fcc00078e0097 */
[----:B------:R-:W2:Y:S01]  /*3ef0*/  MUFU.EX2 R29, R29 ;  /* 0x0000001d001d7308 */ /* 0x000ea20000000800 */
[C---:B----4-:R-:W-:Y:S01]  /*3f00*/  FADD.FTZ R0, R170.reuse, R5 ;  /* 0x00000005aa007221 */ /* 0x050fe20000010000 */
[----:B------:R-:W-:Y:S02]  /*3f10*/  F2FP.BF16.F32.PACK_AB R170, R170, R95 ;  /* 0x0000005faaaa723e */ /* 0x000fe400000010ff */
[----:B------:R-:W-:-:S04]  /*3f20*/  MOV R95, R151 ;  /* 0x00000097005f7202 */ /* 0x000fc80000000f00 */
[----:B------:R-:W3:Y:S01]  /*3f30*/  MUFU.EX2 R47, R47 ;  /* 0x0000002f002f7308 */ /* 0x000ee20000000800 */
[C---:B-1----:R-:W-:Y:S01]  /*3f40*/  FADD.FTZ R46, R36.reuse, R11 ;  /* 0x0000000b242e7221 */ /* 0x042fe20000010000 */
[----:B------:R-:W-:-:S06]  /*3f50*/  F2FP.BF16.F32.PACK_AB R157, R36, R37 ;  /* 0x00000025249d723e */ /* 0x000fcc00000010ff */
[----:B------:R1:W4:Y:S01]  /*3f60*/  MUFU.EX2 R152, R99 ;  /* 0x0000006300987308 */ /* 0x0003220000000800 */
[----:B--2---:R-:W-:-:S07]  /*3f70*/  FADD.FTZ R5, R29, R0 ;  /* 0x000000001d057221 */ /* 0x004fce0000010000 */
[----:B------:R-:W2:Y:S01]  /*3f80*/  MUFU.EX2 R40, R51 ;  /* 0x0000003300287308 */ /* 0x000ea20000000800 */
[----:B---3--:R-:W-:Y:S01]  /*3f90*/  FADD.FTZ R11, R47, R46 ;  /* 0x0000002e2f0b7221 */ /* 0x008fe20000010000 */
[----:B-1----:R-:W-:-:S06]  /*3fa0*/  MOV R99, R151 ;  /* 0x0000009700637202 */ /* 0x002fcc0000000f00 */
[----:B------:R-:W1:Y:S01]  /*3fb0*/  MUFU.EX2 R101, R101 ;  /* 0x0000006500657308 */ /* 0x000e620000000800 */
[C---:B----4-:R-:W-:Y:S01]  /*3fc0*/  FADD.FTZ R0, R152.reuse, R5 ;  /* 0x0000000598007221 */ /* 0x050fe20000010000 */
[----:B------:R-:W-:-:S06]  /*3fd0*/  F2FP.BF16.F32.PACK_AB R152, R152, R29 ;  /* 0x0000001d9898723e */ /* 0x000fcc00000010ff */
[----:B------:R-:W3:Y:S01]  /*3fe0*/  MUFU.EX2 R53, R53 ;  /* 0x0000003500357308 */ /* 0x000ee20000000800 */
[C---:B--2---:R-:W-:Y:S01]  /*3ff0*/  FADD.FTZ R6, R40.reuse, R11 ;  /* 0x0000000b28067221 */ /* 0x044fe20000010000 */
[----:B------:R-:W-:-:S06]  /*4000*/  F2FP.BF16.F32.PACK_AB R159, R40, R47 ;  /* 0x0000002f289f723e */ /* 0x000fcc00000010ff */
[----:B------:R2:W4:Y:S01]  /*4010*/  MUFU.EX2 R154, R103 ;  /* 0x00000067009a7308 */ /* 0x0005220000000800 */
[----:B-1----:R-:W-:-:S07]  /*4020*/  FADD.FTZ R5, R101, R0 ;  /* 0x0000000065057221 */ /* 0x002fce0000010000 */
[----:B------:R-:W1:Y:S01]  /*4030*/  MUFU.EX2 R34, R55 ;  /* 0x0000003700227308 */ /* 0x000e620000000800 */
[----:B---3--:R-:W-:Y:S01]  /*4040*/  FADD.FTZ R11, R53, R6 ;  /* 0x00000006350b7221 */ /* 0x008fe20000010000 */
[----:B--2---:R-:W-:-:S06]  /*4050*/  MOV R103, R151 ;  /* 0x0000009700677202 */ /* 0x004fcc0000000f00 */
[----:B------:R-:W2:Y:S01]  /*4060*/  MUFU.EX2 R105, R105 ;  /* 0x0000006900697308 */ /* 0x000ea20000000800 */
[C---:B----4-:R-:W-:Y:S01]  /*4070*/  FADD.FTZ R0, R154.reuse, R5 ;  /* 0x000000059a007221 */ /* 0x050fe20000010000 */
[----:B------:R-:W-:Y:S01]  /*4080*/  F2FP.BF16.F32.PACK_AB R154, R154, R101 ;  /* 0x000000659a9a723e */ /* 0x000fe200000010ff */
[----:B------:R-:W-:-:S05]  /*4090*/  IMAD.MOV.U32 R101, RZ, RZ, R151 ;  /* 0x000000ffff657224 */ /* 0x000fca00078e0097 */
        /* <DEDUP_REMOVED lines=13> */
[----:B------:R-:W-:-:S06]  /*4170*/  F2FP.BF16.F32.PACK_AB R163, R42, R57 ;  /* 0x000000392aa3723e */ /* 0x000fcc00000010ff */
        /* <DEDUP_REMOVED lines=28> */
[----:B--2---:R-:W-:Y:S01]  /*4340*/  FADD.FTZ R3, R33, R6 ;  /* 0x0000000621037221 */ /* 0x004fe20000010000 */
[C---:B---3--:R-:W-:Y:S01]  /*4350*/  FADD.FTZ R0, R38.reuse, R11 ;  /* 0x0000000b26007221 */ /* 0x048fe20000010000 */
[----:B------:R-:W-:Y:S02]  /*4360*/  F2FP.BF16.F32.PACK_AB R167, R38, R61 ;  /* 0x0000003d26a7723e */ /* 0x000fe400000010ff */
[C---:B-1----:R-:W-:Y:S01]  /*4370*/  FADD.FTZ R3, R28.reuse, R3 ;  /* 0x000000031c037221 */ /* 0x042fe20000010000 */
[----:B------:R-:W-:Y:S01]  /*4380*/  F2FP.BF16.F32.PACK_AB R166, R28, R33 ;  /* 0x000000211ca6723e */ /* 0x000fe200000010ff */
[----:B------:R-:W-:Y:S06]  /*4390*/  @!P2 BRA `(.L_x_1902) ;  /* 0x0000003000d8a947 */ /* 0x000fec0003800000 */
[----:B------:R-:W-:Y:S01]  /*43a0*/  MOV R6, R9 ;  /* 0x0000000900067202 */ /* 0x000fe20000000f00 */
[----:B------:R-:W-:Y:S01]  /*43b0*/  IMAD.MOV.U32 R5, RZ, RZ, R7 ;  /* 0x000000ffff057224 */ /* 0x000fe200078e0007 */
        /* <DEDUP_REMOVED lines=32> */
[----:B------:R-:W-:Y:S01]  /*45c0*/  UMOV UR7, UR36 ;  /* 0x0000002400077c82 */ /* 0x000fe20008000000 */
[----:B------:R-:W-:Y:S01]  /*45d0*/  UMOV UR5, UR37 ;  /* 0x0000002500057c82 */ /* 0x000fe20008000000 */
[----:B------:R-:W-:Y:S01]  /*45e0*/  ULDC UR55, c[0x0][0x2e0] ;  /* 0x0000b80000377ab9 */ /* 0x000fe20000000800 */
[----:B------:R-:W-:Y:S01]  /*45f0*/  ULDC UR54, c[0x0][0x288] ;  /* 0x0000a20000367ab9 */ /* 0x000fe20000000800 */
[----:B------:R-:W-:Y:S01]  /*4600*/  ULDC UR56, c[0x0][0x404] ;  /* 0x0001010000387ab9 */ /* 0x000fe20000000800 */
[----:B------:R-:W-:Y:S01]  /*4610*/  ULDC UR4, c[0x0][0x9d8] ;  /* 0x0002760000047ab9 */ /* 0x000fe20000000800 */
[----:B------:R-:W-:-:S05]  /*4620*/  ULDC.64 UR40, c[0x0][0x3f8] ;  /* 0x0000fe0000287ab9 */ /* 0x000fca0000000a00 */
.L_x_1911:
        /* <DEDUP_REMOVED lines=9> */
.L_x_1904:
[----:B------:R-:W-:Y:S01]  /*46c0*/  ULEA UR10, UR37, UR38, 0x3 ;  /* 0x00000026250a7291 */ /* 0x000fe2000f8e183f */
[----:B------:R-:W-:-:S05]  /*46d0*/  IMAD.U32 R4, RZ, RZ, UR36 ;  /* 0x00000024ff047e24 */ /* 0x000fca000f8e00ff */
[----:B------:R-:W-:-:S04]  /*46e0*/  SHF.L.U32 R4, R4, 0x1f, RZ ;  /* 0x0000001f04047819 */ /* 0x000fc800000006ff */
[----:B------:R1:W2:Y:S01]  /*46f0*/  SYNCS.PHASECHK.TRANS64.TRYWAIT P2, [UR10+0x28830], R4 ;  /* 0x02883004ff0075a7 */ /* 0x0002a2000804014a */
[----:B------:R-:W-:Y:S05]  /*4700*/  @!P0 BRA `(.L_x_1905) ;  /* 0x0000000000048947 */ /* 0x000fea0003800000 */
[----:B------:R-:W-:Y:S01]  /*4710*/  BPT.TRAP 0x1 ;  /* 0x000000040000795c */ /* 0x000fe20000300000 */
.L_x_1905:
[----:B--2---:R-:W-:Y:S05]  /*4720*/  @P2 BRA `(.L_x_1903) ;  /* 0x0000000000082947 */ /* 0x004fea0003800000 */
[----:B------:R-:W2:Y:S02]  /*4730*/  SYNCS.PHASECHK.TRANS64.TRYWAIT P2, [UR10+0x28830], R4 ;  /* 0x02883004ff0075a7 */ /* 0x000ea4000804014a */
[----:B--2---:R-:W-:Y:S05]  /*4740*/  @!P2 BRA `(.L_x_1906) ;  /* 0x000000a00080a947 */ /* 0x004fea0003800000 */
.L_x_1903:
[----:B-12---:R-:W-:Y:S01]  /*4750*/  VIADD R4, R23, 0x8 ;  /* 0x0000000817047836 */ /* 0x006fe20000000000 */
[----:B------:R-:W-:Y:S01]  /*4760*/  ULEA UR34, UR37, UR39, 0xb ;  /* 0x0000002725227291 */ /* 0x000fe2000f8e583f */
[----:B------:R-:W-:Y:S01]  /*4770*/  UMOV UR51, 0x40000040 ;  /* 0x4000004000337882 */ /* 0x000fe20000000000 */
[----:B------:R-:W-:Y:S02]  /*4780*/  UMOV UR11, 0x40000040 ;  /* 0x40000040000b7882 */ /* 0x000fe40000000000 */
[----:B------:R1:W-:Y:S01]  /*4790*/  BAR.SYNC.DEFER_BLOCKING R4, 0x100 ;  /* 0x000400040000751d */ /* 0x0003e20000010000 */
[----:B------:R-:W-:Y:S02]  /*47a0*/  UIADD3 UR10, UR34, 0x2, URZ ;  /* 0x00000002220a7890 */ /* 0x000fe4000fffe03f */
[----:B------:R-:W-:Y:S02]  /*47b0*/  UIADD3 UR14, UR34, 0x4, URZ ;  /* 0x00000004220e7890 */ /* 0x000fe4000fffe03f */
[----:B------:R-:W-:-:S02]  /*47c0*/  UIADD3 UR18, UR34, 0x6, URZ ;  /* 0x0000000622127890 */ /* 0x000fc4000fffe03f */
[----:B------:R-:W-:Y:S01]  /*47d0*/  UMOV UR50, UR34 ;  /* 0x0000002200327c82 */ /* 0x000fe20008000000 */
        /* <DEDUP_REMOVED lines=37> */
.L_x_1908:
[----:B------:R-:W-:Y:S01]  /*4a30*/  ULEA UR10, UR5, UR38, 0x3 ;  /* 0x00000026050a7291 */ /* 0x000fe2000f8e183f */
[----:B------:R-:W-:-:S04]  /*4a40*/  MOV R4, UR7 ;  /* 0x0000000700047c02 */ /* 0x000fc80008000f00 */
[----:B------:R-:W-:-:S04]  /*4a50*/  SHF.L.U32 R4, R4, 0x1f, RZ ;  /* 0x0000001f04047819 */ /* 0x000fc800000006ff */
[----:B------:R1:W2:Y:S01]  /*4a60*/  SYNCS.PHASECHK.TRANS64.TRYWAIT P2, [UR10+0x28850], R4 ;  /* 0x02885004ff0075a7 */ /* 0x0002a2000804014a */
[----:B------:R-:W-:Y:S05]  /*4a70*/  @!P0 BRA `(.L_x_1909) ;  /* 0x0000000000048947 */ /* 0x000fea0003800000 */
[----:B------:R-:W-:Y:S01]  /*4a80*/  BPT.TRAP 0x1 ;  /* 0x000000040000795c */ /* 0x000fe20000300000 */
.L_x_1909:
[----:B--2---:R-:W-:Y:S05]  /*4a90*/  @P2 BRA `(.L_x_1907) ;  /* 0x0000000000082947 */ /* 0x004fea0003800000 */
[----:B------:R-:W2:Y:S02]  /*4aa0*/  SYNCS.PHASECHK.TRANS64.TRYWAIT P2, [UR10+0x28850], R4 ;  /* 0x02885004ff0075a7 */ /* 0x000ea4000804014a */
[----:B--2---:R-:W-:Y:S05]  /*4ab0*/  @!P2 BRA `(.L_x_1910) ;  /* 0x0000009c00bca947 */ /* 0x004fea0003800000 */
.L_x_1907:
[----:B------:R-:W-:Y:S01]  /*4ac0*/  UIADD3 UR7, UR38, 0x400, URZ ;  /* 0x0000040026077890 */ /* 0x000fe2000fffe03f */
[----:B------:R-:W-:Y:S01]  /*4ad0*/  WARPGROUP.ARRIVE ;  /* 0x00000000000079c5 */ /* 0x000fe20000000000 */
[----:B------:R-:W-:Y:S01]  /*4ae0*/  UMOV UR11, 0x40000040 ;  /* 0x40000040000b7882 */ /* 0x000fe20000000000 */
[----:B------:R-:W-:Y:S01]  /*4af0*/  UISETP.NE.U32.AND UP0, UPT, UR40, URZ, UPT ;  /* 0x0000003f2800728c */ /* 0x000fe2000bf05070 */
[----:B------:R-:W-:Y:S01]  /*4b00*/  FMUL.FTZ R11, R31, UR4 ;  /* 0x000000041f0b7c20 */ /* 0x000fe20008410000 */
[----:B------:R-:W-:Y:S01]  /*4b10*/  USHF.R.U32.HI UR7, URZ, 0x4, UR7 ;  /* 0x000000043f077899 */ /* 0x000fe20008011607 */
[----:B-12---:R-:W-:Y:S01]  /*4b20*/  FMUL.FTZ R4, R24, UR4 ;  /* 0x0000000418047c20 */ /* 0x006fe20008410000 */
[----:B------:R-:W-:Y:S01]  /*4b30*/  UISETP.NE.AND.EX UP0, UPT, UR41, URZ, UPT, UP0 ;  /* 0x0000003f2900728c */ /* 0x000fe2000bf05300 */
[----:B------:R-:W-:Y:S01]  /*4b40*/  FMUL.FTZ R7, R25, UR4 ;  /* 0x0000000419077c20 */ /* 0x000fe20008410000 */
[----:B------:R-:W-:Y:S01]  /*4b50*/  ULOP3.LUT UR7, UR7, 0x3fff, URZ, 0xc0, !UPT ;  /* 0x00003fff07077892 */ /* 0x000fe2000f8ec03f */
[----:B------:R-:W-:Y:S01]  /*4b60*/  FMUL.FTZ R25, R28, UR4 ;  /* 0x000000041c197c20 */ /* 0x000fe20008410000 */
[----:B------:R-:W-:Y:S01]  /*4b70*/  FMUL.FTZ R40, R40, UR4 ;  /* 0x0000000428287c20 */ /* 0x000fe20008410000 */
[----:B------:R-:W1:Y:S01]  /*4b80*/  MUFU.TANH R4, R4 ;  /* 0x0000000400047308 */ /* 0x000e620000002400 */
[----:B------:R-:W-:Y:S01]  /*4b90*/  ULOP3.LUT UR7, UR7, 0x4000000, URZ, 0xfc, !UPT ;  /* 0x0400000007077892 */ /* 0x000fe2000f8efc3f */
[----:B------:R-:W-:Y:S01]  /*4ba0*/  FMUL.FTZ R8, R27, UR4 ;  /* 0x000000041b087c20 */ /* 0x000fe20008410000 */
[----:B------:R-:W-:Y:S01]  /*4bb0*/  FMUL.FTZ R27, R29, UR4 ;  /* 0x000000041d1b7c20 */ /* 0x000fe20008410000 */
[----:B------:R-:W-:Y:S01]  /*4bc0*/  FMUL.FTZ R191, R32, UR4 ;  /* 0x0000000420bf7c20 */ /* 0x000fe20008410000 */
[----:B------:R-:W-:Y:S01]  /*4bd0*/  ULEA UR7, UR5, UR7, 0xb ;  /* 0x0000000705077291 */ /* 0x000fe2000f8e583f */
[----:B------:R-:W-:Y:S01]  /*4be0*/  FMUL.FTZ R20, R42, UR4 ;  /* 0x000000042a147c20 */ /* 0x000fe20008410000 */
[----:B------:R-:W-:Y:S01]  /*4bf0*/  FMUL.FTZ R36, R36, UR4 ;  /* 0x0000000424247c20 */ /* 0x000fe20008410000 */
[----:B------:R-:W2:Y:S01]  /*4c00*/  MUFU.TANH R7, R7 ;  /* 0x0000000700077308 */ /* 0x000ea20000002400 */
        /* <DEDUP_REMOVED lines=9> */
[----:B------:R-:W-:Y:S01]  /*4ca0*/  FMUL.FTZ R44, R44, UR4 ;  /* 0x000000042c2c7c20 */ /* 0x000fe20008410000 */
[----:B------:R-:W-:Y:S01]  /*4cb0*/  FMUL.FTZ R48, R48, UR4 ;  /* 0x0000000430307c20 */ /* 0x000fe20008410000 */
[----:B------:R-:W-:Y:S01]  /*4cc0*/  FMUL.FTZ R49, R49, UR4 ;  /* 0x0000000431317c20 */ /* 0x000fe20008410000 */
[----:B------:R-:W-:Y:S01]  /*4cd0*/  FMUL.FTZ R52, R52, UR4 ;  /* 0x0000000434347c20 */ /* 0x000fe20008410000 */
[----:B------:R-:W-:Y:S01]  /*4ce0*/  FMUL.FTZ R53, R53, UR4 ;  /* 0x0000000435357c20 */ /* 0x000fe20008410000 */
[----:B------:R-:W-:Y:S01]  /*4cf0*/  FMUL.FTZ R56, R56, UR4 ;  /* 0x0000000438387c20 */ /* 0x000fe20008410000 */
[----:B------:R-:W4:Y:S01]  /*4d00*/  MUFU.TANH R27, R27 ;  /* 0x0000001b001b7308 */ /* 0x000f220000002400 */
[----:B------:R-:W-:Y:S01]  /*4d10*/  FMUL.FTZ R57, R57, UR4 ;  /* 0x0000000439397c20 */ /* 0x000fe20008410000 */
[----:B------:R-:W-:Y:S01]  /*4d20*/  FMUL.FTZ R60, R60, UR4 ;  /* 0x000000043c3c7c20 */ /* 0x000fe20008410000 */
[----:B------:R-:W-:Y:S01]  /*4d30*/  FMUL.FTZ R65, R65, UR4 ;  /* 0x0000000441417c20 */ /* 0x000fe20008410000 */
[----:B------:R-:W-:Y:S01]  /*4d40*/  FMUL.FTZ R13, R34, UR4 ;  /* 0x00000004220d7c20 */ /* 0x000fe20008410000 */
[----:B------:R-:W-:Y:S01]  /*4d50*/  FMUL.FTZ R34, R55, UR4 ;  /* 0x0000000437227c20 */ /* 0x000fe20008410000 */
[----:B------:R-:W-:Y:S01]  /*4d60*/  FMUL.FTZ R61, R61, UR4 ;  /* 0x000000043d3d7c20 */ /* 0x000fe20008410000 */
[----:B------:R-:W-:Y:S01]  /*4d70*/  FMUL.FTZ R64, R64, UR4 ;  /* 0x0000000440407c20 */ /* 0x000fe20008410000 */
[----:B------:R-:W5:Y:S01]  /*4d80*/  MUFU.TANH R191, R191 ;  /* 0x000000bf00bf7308 */ /* 0x000f620000002400 */
[----:B------:R-:W-:Y:S01]  /*4d90*/  FMUL.FTZ R10, R30, UR4 ;  /* 0x000000041e0a7c20 */ /* 0x000fe20008410000 */
        /* <DEDUP_REMOVED lines=24> */
[----:B------:R-:W-:-:S06]  /*4f20*/  FMUL.FTZ R70, R83, UR4 ;  /* 0x0000000453467c20 */ /* 0x000fcc0008410000 */
[----:B------:R-:W-:Y:S08]  /*4f30*/  MUFU.TANH R48, R48 ;  /* 0x0000003000307308 */ /* 0x000ff00000002400 */
[----:B------:R-:W-:Y:S08]  /*4f40*/  MUFU.TANH R49, R49 ;  /* 0x0000003100317308 */ /* 0x000ff00000002400 */
[----:B------:R-:W-:Y:S08]  /*4f50*/  MUFU.TANH R52, R52 ;  /* 0x0000003400347308 */ /* 0x000ff00000002400 */
[----:B------:R-:W-:Y:S08]  /*4f60*/  MUFU.TANH R53, R53 ;  /* 0x0000003500357308 */ /* 0x000ff00000002400 */
[----:B------:R-:W-:Y:S08]  /*4f70*/  MUFU.TANH R56, R56 ;  /* 0x0000003800387308 */ /* 0x000ff00000002400 */
[----:B------:R-:W-:Y:S08]  /*4f80*/  MUFU.TANH R57, R57 ;  /* 0x0000003900397308 */ /* 0x000ff00000002400 */
[----:B------:R1:W-:Y:S08]  /*4f90*/  MUFU.TANH R55, R60 ;  /* 0x0000003c00377308 */ /* 0x0003f00000002400 */
[----:B------:R2:W-:Y:S01]  /*4fa0*/  MUFU.TANH R51, R64 ;  /* 0x0000004000337308 */ /* 0x0005e20000002400 */
[----:B-1----:R-:W-:-:S07]  /*4fb0*/  FMUL.FTZ R60, R78, UR4 ;  /* 0x000000044e3c7c20 */ /* 0x002fce0008410000 */
[----:B------:R1:W-:Y:S01]  /*4fc0*/  MUFU.TANH R47, R68 ;  /* 0x00000044002f7308 */ /* 0x0003e20000002400 */
[----:B--2---:R-:W-:-:S07]  /*4fd0*/  FMUL.FTZ R64, R82, UR4 ;  /* 0x0000000452407c20 */ /* 0x004fce0008410000 */
[----:B------:R-:W-:Y:S01]  /*4fe0*/  MUFU.TANH R35, R80 ;  /* 0x0000005000237308 */ /* 0x000fe20000002400 */
[----:B-1----:R-:W-:-:S07]  /*4ff0*/  FMUL.FTZ R68, R86, UR4 ;  /* 0x0000000456447c20 */ /* 0x002fce0008410000 */
[----:B------:R-:W-:Y:S08]  /*5000*/  MUFU.TANH R39, R81 ;  /* 0x0000005100277308 */ /* 0x000ff00000002400 */
[----:B------:R-:W-:Y:S01]  /*5010*/  MUFU.TANH R9, R9 ;  /* 0x0000000900097308 */ /* 0x000fe20000002400 */
[----:B------:R-:W-:Y:S02]  /*5020*/  WARPGROUP.DEPBAR.LE gsb0, 0x0 ;  /* 0x00008000000079c5 */ /* 0x000fe40000010000 */
[----:B------:R-:W-:Y:S01]  /*5030*/  WARPGROUP.ARRIVE ;  /* 0x00000000000079c5 */ /* 0x000fe20000000000 */
[----:B------:R-:W-:-:S04]  /*5040*/  FMUL.FTZ R183, R33, UR4 ;  /* 0x0000000421b77c20 */ /* 0x000fc80008410000 */
[----:B------:R1:W-:Y:S01]  /*5050*/  MUFU.TANH R181, R36 ;  /* 0x0000002400b57308 */ /* 0x0003e20000002400 */
[----:B------:R-:W-:Y:S01]  /*5060*/  HGMMA.64x128x16.F32.BF16 R88, R176, gdesc[UR8].tnspB, R88, gsb0 ;  /* 0x41e00008b0587df0 */ /* 0x000fe20008001858 */
[----:B------:R-:W-:Y:S01]  /*5070*/  UIADD3 UR10, UR7, 0x100, URZ ;  /* 0x00000100070a7890 */ /* 0x000fe2000fffe03f */
[----:B------:R-:W-:-:S05]  /*5080*/  UMOV UR11, 0x40000040 ;  /* 0x40000040000b7882 */ /* 0x000fca0000000000 */
[----:B------:R-:W2:Y:S01]  /*5090*/  MUFU.TANH R183, R183 ;  /* 0x000000b700b77308 */ /* 0x000ea20000002400 */
[----:B-1----:R-:W-:Y:S01]  /*50a0*/  FMUL.FTZ R36, R58, UR4 ;  /* 0x000000043a247c20 */ /* 0x002fe20008410000 */
[----:B------:R-:W-:-:S06]  /*50b0*/  FMUL.FTZ R58, R71, UR4 ;  /* 0x00000004473a7c20 */ /* 0x000fcc0008410000 */
        /* <DEDUP_REMOVED lines=19> */
[----:B------:R-:W-:-:S04]  /*51f0*/  FMUL.FTZ R179, R37, UR4 ;  /* 0x0000000425b37c20 */ /* 0x000fc80008410000 */
[----:B------:R1:W-:Y:S01]  /*5200*/  MUFU.TANH R177, R40 ;  /* 0x0000002800b17308 */ /* 0x0003e20000002400 */
[----:B------:R-:W-:Y:S01]  /*5210*/  HGMMA.64x128x16.F32.BF16 R88, R172, gdesc[UR8].tnspB, R88, gsb0 ;  /* 0x41e00008ac587df0 */ /* 0x000fe20008001858 */
[----:B------:R-:W-:Y:S01]  /*5220*/  UMOV UR10, 0xffffff80 ;  /* 0xffffff80000a7882 */ /* 0x000fe20000000000 */
[----:B------:R-:W-:Y:S02]  /*5230*/  USEL UR11, UR56, 0x1, UP0 ;  /* 0x00000001380b7887 */ /* 0x000fe40008000000 */
[----:B------:R-:W-:-:S03]  /*5240*/  UIMAD UR10, UR6, UR10, 0x1 ;  /* 0x00000001060a74a4 */ /* 0x000fc6000f8e020a */
[----:B------:R-:W2:Y:S01]  /*5250*/  MUFU.TANH R179, R179 ;  /* 0x000000b300b37308 */ /* 0x000ea20000002400 */
[----:B------:R-:W-:Y:S02]  /*5260*/  UISETP.GT.AND UP0, UPT, UR6, UR45, UPT ;  /* 0x0000002d0600728c */ /* 0x000fe4000bf04270 */
[----:B------:R-:W-:Y:S02]  /*5270*/  UIADD3 UR10, UR42, UR10, URZ ;  /* 0x0000000a2a0a7290 */ /* 0x000fe4000fffe03f */
[----:B------:R-:W-:Y:S02]  /*5280*/  UIADD3 UR6, UR6, -0x1, URZ ;  /* 0xffffffff06067890 */ /* 0x000fe4000fffe03f */
[----:B------:R-:W-:Y:S01]  /*5290*/  UIMAD UR10, UR11, UR55, UR10 ;  /* 0x000000370b0a72a4 */ /* 0x000fe2000f8e020a */
[----:B------:R-:W-:Y:S02]  /*52a0*/  MUFU.TANH R37, R85 ;  /* 0x0000005500257308 */ /* 0x000fe40000002400 */
[----:B------:R-:W-:Y:S01]  /*52b0*/  UMOV UR11, 0x40000040 ;  /* 0x40000040000b7882 */ /* 0x000fe20000000000 */
[----:B------:R-:W-:-:S05]  /*52c0*/  UIADD3 UR10, UR10, -UR54, URZ ;  /* 0x800000360a0a7290 */ /* 0x000fca000fffe03f */
[----:B------:R-:W-:Y:S01]  /*52d0*/  MUFU.TANH R38, R38 ;  /* 0x0000002600267308 */ /* 0x000fe20000002400 */
[----:B------:R-:W-:Y:S01]  /*52e0*/  IMAD.U32 R31, RZ, RZ, UR10 ;  /* 0x0000000aff1f7e24 */ /* 0x000fe2000f8e00ff */
[----:B------:R-:W-:-:S03]  /*52f0*/  UIADD3 UR10, UR7, 0x180, URZ ;  /* 0x00000180070a7890 */ /* 0x000fc6000fffe03f */
[----:B------:R-:W-:-:S03]  /*5300*/  IMAD R31, R2, -0x2, R31 ;  /* 0xfffffffe021f7824 */ /* 0x000fc600078e021f */
[----:B------:R-:W-:Y:S01]  /*5310*/  MUFU.TANH R50, R50 ;  /* 0x0000003200327308 */ /* 0x000fe20000002400 */
[----:B-1----:R-:W-:-:S05]  /*5320*/  IMAD.IADD R40, R22, 0x1, R31 ;  /* 0x0000000116287824 */ /* 0x002fca00078e021f */
[C---:B------:R-:W-:Y:S02]  /*5330*/  ISETP.GT.AND P2, PT, R40.reuse, RZ, PT ;  /* 0x000000ff2800720c */ /* 0x040fe40003f44270 */
[----:B------:R-:W-:Y:S01]  /*5340*/  ISETP.GT.AND P3, PT, R40, 0x1, PT ;  /* 0x000000012800780c */ /* 0x000fe20003f64270 */
[----:B------:R-:W-:Y:S01]  /*5350*/  MUFU.TANH R31, R76 ;  /* 0x0000004c001f7308 */ /* 0x000fe20000002400 */
[----:B------:R-:W-:Y:S02]  /*5360*/  FSEL R42, R4, -INF , P2 ;  /* 0xff800000042a7808 */ /* 0x000fe40001000000 */
[----:B------:R-:W-:Y:S02]  /*5370*/  ISETP.GT.AND P2, PT, R40, 0x8, PT ;  /* 0x000000082800780c */ /* 0x000fe40003f44270 */
[----:B------:R-:W-:Y:S02]  /*5380*/  FSEL R43, R7, -INF , P3 ;  /* 0xff800000072b7808 */ /* 0x000fe40001800000 */
[----:B------:R-:W-:Y:S01]  /*5390*/  FMNMX.FTZ R4, R42, R5, !PT ;  /* 0x000000052a047209 */ /* 0x000fe20007810000 */
[----:B------:R-:W-:Y:S01]  /*53a0*/  MUFU.TANH R7, R65 ;  /* 0x0000004100077308 */ /* 0x000fe20000002400 */
[----:B------:R-:W-:-:S02]  /*53b0*/  ISETP.GT.AND P3, PT, R40, 0x9, PT ;  /* 0x000000092800780c */ /* 0x000fc40003f64270 */
[----:B---3--:R-:W-:Y:S01]  /*53c0*/  FSEL R45, R25, -INF , P2 ;  /* 0xff800000192d7808 */ /* 0x008fe20001000000 */
[----:B------:R-:W-:Y:S01]  /*53d0*/  FMUL.FTZ R25, R69, UR4 ;  /* 0x0000000445197c20 */ /* 0x000fe20008410000 */
[----:B------:R-:W-:Y:S02]  /*53e0*/  FMNMX.FTZ R46, R43, R4, !PT ;  /* 0x000000042b2e7209 */ /* 0x000fe40007810000 */
[C---:B------:R-:W-:Y:S01]  /*53f0*/  ISETP.GT.AND P2, PT, R40.reuse, 0x10, PT ;  /* 0x000000102800780c */ /* 0x040fe20003f44270 */
[----:B------:R-:W1:Y:S01]  /*5400*/  MUFU.TANH R4, R61 ;  /* 0x0000003d00047308 */ /* 0x000e620000002400 */
[----:B----4-:R-:W-:Y:S02]  /*5410*/  FSEL R193, R27, -INF , P3 ;  /* 0xff8000001bc17808 */ /* 0x010fe40001800000 */
[----:B------:R-:W-:Y:S02]  /*5420*/  FMNMX.FTZ R46, R45, R46, !PT ;  /* 0x0000002e2d2e7209 */ /* 0x000fe40007810000 */
[----:B------:R-:W-:-:S02]  /*5430*/  ISETP.GT.AND P3, PT, R40, 0x11, PT ;  /* 0x000000112800780c */ /* 0x000fc40003f64270 */
[----:B-----5:R-:W-:Y:S01]  /*5440*/  FSEL R191, R191, -INF , P2 ;  /* 0xff800000bfbf7808 */ /* 0x020fe20001000000 */
[----:B------:R-:W3:Y:S01]  /*5450*/  MUFU.TANH R25, R25 ;  /* 0x0000001900197308 */ /* 0x000ee20000002400 */
[----:B------:R-:W-:Y:S02]  /*5460*/  FMNMX.FTZ R46, R193, R46, !PT ;  /* 0x0000002ec12e7209 */ /* 0x000fe40007810000 */
[C---:B------:R-:W-:Y:S02]  /*5470*/  ISETP.GT.AND P2, PT, R40.reuse, 0x18, PT ;  /* 0x000000182800780c */ /* 0x040fe40003f44270 */
[----:B--2---:R-:W-:Y:S02]  /*5480*/  FSEL R183, R183, -INF , P3 ;  /* 0xff800000b7b77808 */ /* 0x004fe40001800000 */
[----:B------:R-:W-:Y:S01]  /*5490*/  FMNMX.FTZ R46, R191, R46, !PT ;  /* 0x0000002ebf2e7209 */ /* 0x000fe20007810000 */
[----:B------:R-:W-:Y:S01]  /*54a0*/  MUFU.TANH R27, R73 ;  /* 0x00000049001b7308 */ /* 0x000fe20000002400 */
[----:B------:R-:W-:-:S02]  /*54b0*/  ISETP.GT.AND P3, PT, R40, 0x19, PT ;  /* 0x000000192800780c */ /* 0x000fc40003f64270 */
[----:B------:R-:W-:Y:S02]  /*54c0*/  FSEL R181, R181, -INF , P2 ;  /* 0xff800000b5b57808 */ /* 0x000fe40001000000 */
[----:B------:R-:W-:Y:S02]  /*54d0*/  FMNMX.FTZ R46, R183, R46, !PT ;  /* 0x0000002eb72e7209 */ /* 0x000fe40007810000 */
[C---:B------:R-:W-:Y:S01]  /*54e0*/  ISETP.GT.AND P2, PT, R40.reuse, 0x20, PT ;  /* 0x000000202800780c */ /* 0x040fe20003f44270 */
[----:B------:R-:W-:Y:S01]  /*54f0*/  MUFU.TANH R54, R54 ;  /* 0x0000003600367308 */ /* 0x000fe20000002400 */
[----:B------:R-:W-:Y:S02]  /*5500*/  FSEL R179, R179, -INF , P3 ;  /* 0xff800000b3b37808 */ /* 0x000fe40001800000 */
[----:B------:R-:W-:Y:S02]  /*5510*/  FMNMX.FTZ R46, R181, R46, !PT ;  /* 0x0000002eb52e7209 */ /* 0x000fe40007810000 */
[----:B------:R-:W-:-:S02]  /*5520*/  ISETP.GT.AND P3, PT, R40, 0x21, PT ;  /* 0x000000212800780c */ /* 0x000fc40003f64270 */
[----:B------:R-:W-:Y:S01]  /*5530*/  FSEL R177, R177, -INF , P2 ;  /* 0xff800000b1b17808 */ /* 0x000fe20001000000 */
[----:B------:R-:W-:Y:S01]  /*5540*/  MUFU.TANH R58, R58 ;  /* 0x0000003a003a7308 */ /* 0x000fe20000002400 */
[----:B------:R-:W-:Y:S02]  /*5550*/  FMNMX.FTZ R46, R179, R46, !PT ;  /* 0x0000002eb32e7209 */ /* 0x000fe40007810000 */
[----:B------:R-:W-:Y:S02]  /*5560*/  ISETP.GT.AND P2, PT, R40, 0x28, PT ;  /* 0x000000282800780c */ /* 0x000fe40003f44270 */
[----:B------:R-:W-:-:S03]  /*5570*/  FMNMX.FTZ R46, R177, R46, !PT ;  /* 0x0000002eb12e7209 */ /* 0x000fc60007810000 */
[----:B------:R-:W-:Y:S08]  /*5580*/  MUFU.TANH R60, R60 ;  /* 0x0000003c003c7308 */ /* 0x000ff00000002400 */
[----:B------:R-:W-:Y:S08]  /*5590*/  MUFU.TANH R66, R66 ;  /* 0x0000004200427308 */ /* 0x000ff00000002400 */
[----:B------:R-:W-:Y:S08]  /*55a0*/  MUFU.TANH R64, R64 ;  /* 0x0000004000407308 */ /* 0x000ff00000002400 */
[----:B------:R-:W-:Y:S08]  /*55b0*/  MUFU.TANH R70, R70 ;  /* 0x0000004600467308 */ /* 0x000ff00000002400 */
[----:B------:R-:W-:Y:S01]  /*55c0*/  MUFU.TANH R68, R68 ;  /* 0x0000004400447308 */ /* 0x000fe20000002400 */
[----:B------:R-:W-:-:S02]  /*55d0*/  WARPGROUP.DEPBAR.LE gsb0, 0x0 ;  /* 0x00008000000079c5 */ /* 0x000fc40000010000 */
[----:B------:R-:W-:Y:S01]  /*55e0*/  WARPGROUP.ARRIVE ;  /* 0x00000000000079c5 */ /* 0x000fe20000000000 */
[----:B------:R-:W-:Y:S02]  /*55f0*/  FSEL R175, R41, -INF , P3 ;  /* 0xff80000029af7808 */ /* 0x000fe40001800000 */
[----:B------:R-:W-:Y:S02]  /*5600*/  ISETP.GT.AND P3, PT, R40, 0x29, PT ;  /* 0x000000292800780c */ /* 0x000fe40003f64270 */
[----:B------:R-:W-:Y:S01]  /*5610*/  MUFU.TANH R41, R84 ;  /* 0x0000005400297308 */ /* 0x000fe20000002400 */
[----:B------:R-:W-:Y:S01]  /*5620*/  FSEL R173, R44, -INF , P2 ;  /* 0xff8000002cad7808 */ /* 0x000fe20001000000 */
[----:B------:R-:W-:Y:S01]  /*5630*/  HGMMA.64x128x16.F32.BF16 R88, R168, gdesc[UR8].tnspB, R88, gsb0 ;  /* 0x41e00008a8587df0 */ /* 0x000fe20008001858 */
[----:B------:R-:W-:Y:S01]  /*5640*/  UIADD3 UR10, UR7, 0x200, URZ ;  /* 0x00000200070a7890 */ /* 0x000fe2000fffe03f */
[----:B------:R-:W-:Y:S01]  /*5650*/  FMNMX.FTZ R46, R175, R46, !PT ;  /* 0x0000002eaf2e7209 */ /* 0x000fe20007810000 */
[----:B------:R-:W-:Y:S01]  /*5660*/  UMOV UR11, 0x40000040 ;  /* 0x40000040000b7882 */ /* 0x000fe20000000000 */
[----:B------:R-:W-:-:S02]  /*5670*/  ISETP.GT.AND P2, PT, R40, 0x30, PT ;  /* 0x000000302800780c */ /* 0x000fc40003f44270 */
[----:B------:R-:W-:Y:S01]  /*5680*/  FMNMX.FTZ R46, R173, R46, !PT ;  /* 0x0000002ead2e7209 */ /* 0x000fe20007810000 */
[----:B------:R-:W-:Y:S02]  /*5690*/  WARPGROUP.DEPBAR.LE gsb0, 0x0 ;  /* 0x00008000000079c5 */ /* 0x000fe40000010000 */
[----:B------:R-:W-:Y:S01]  /*56a0*/  WARPGROUP.ARRIVE ;  /* 0x00000000000079c5 */ /* 0x000fe20000000000 */
[----:B------:R-:W-:Y:S02]  /*56b0*/  FSEL R171, R29, -INF , P3 ;  /* 0xff8000001dab7808 */ /* 0x000fe40001800000 */
[----:B------:R-:W-:Y:S01]  /*56c0*/  ISETP.GT.AND P3, PT, R40, 0x31, PT ;  /* 0x000000312800780c */ /* 0x000fe20003f64270 */
[----:B------:R2:W4:Y:S01]  /*56d0*/  MUFU.TANH R29, R72 ;  /* 0x00000048001d7308 */ /* 0x0005220000002400 */
[----:B------:R-:W-:Y:S01]  /*56e0*/  FSEL R169, R48, -INF , P2 ;  /* 0xff80000030a97808 */ /* 0x000fe20001000000 */
[----:B------:R-:W-:Y:S01]  /*56f0*/  HGMMA.64x128x16.F32.BF16 R88, R152, gdesc[UR8].tnspB, R88, gsb0 ;  /* 0x41e0000898587df0 */ /* 0x000fe20008001858 */
[----:B------:R-:W-:Y:S01]  /*5700*/  FMNMX.FTZ R46, R171, R46, !PT ;  /* 0x0000002eab2e7209 */ /* 0x000fe20007810000 */
[----:B------:R-:W-:Y:S01]  /*5710*/  UIADD3 UR10, UR7, 0x280, URZ ;  /* 0x00000280070a7890 */ /* 0x000fe2000fffe03f */
[C---:B------:R-:W-:Y:S01]  /*5720*/  ISETP.GT.AND P2, PT, R40.reuse, 0x38, PT ;  /* 0x000000382800780c */ /* 0x040fe20003f44270 */
[----:B------:R-:W-:Y:S01]  /*5730*/  UMOV UR11, 0x40000040 ;  /* 0x40000040000b7882 */ /* 0x000fe20000000000 */
[----:B------:R-:W-:Y:S01]  /*5740*/  FSEL R69, R49, -INF , P3 ;  /* 0xff80000031457808 */ /* 0x000fe20001800000 */
[----:B------:R-:W-:Y:S01]  /*5750*/  FMUL.FTZ R48, R63, UR4 ;  /* 0x000000043f307c20 */ /* 0x000fe20008410000 */
[----:B------:R-:W-:Y:S01]  /*5760*/  FMNMX.FTZ R46, R169, R46, !PT ;  /* 0x0000002ea92e7209 */ /* 0x000fe20007810000 */
[----:B--2---:R-:W-:Y:S01]  /*5770*/  FMUL.FTZ R72, R87, UR4 ;  /* 0x0000000457487c20 */ /* 0x004fe20008410000 */
[----:B------:R-:W-:-:S02]  /*5780*/  ISETP.GT.AND P3, PT, R40, 0x39, PT ;  /* 0x000000392800780c */ /* 0x000fc40003f64270 */
[----:B------:R-:W-:Y:S01]  /*5790*/  FSEL R65, R52, -INF , P2 ;  /* 0xff80000034417808 */ /* 0x000fe20001000000 */
[----:B------:R-:W-:Y:S01]  /*57a0*/  FMUL.FTZ R52, R67, UR4 ;  /* 0x0000000443347c20 */ /* 0x000fe20008410000 */
[----:B------:R-:W-:Y:S01]  /*57b0*/  FMNMX.FTZ R46, R69, R46, !PT ;  /* 0x0000002e452e7209 */ /* 0x000fe20007810000 */
[----:B------:R-:W-:Y:S01]  /*57c0*/  MUFU.TANH R48, R48 ;  /* 0x0000003000307308 */ /* 0x000fe20000002400 */
[C---:B------:R-:W-:Y:S02]  /*57d0*/  ISETP.GT.AND P2, PT, R40.reuse, 0x40, PT ;  /* 0x000000402800780c */ /* 0x040fe40003f44270 */
[----:B------:R-:W-:Y:S02]  /*57e0*/  FSEL R61, R53, -INF , P3 ;  /* 0xff800000353d7808 */ /* 0x000fe40001800000 */
[----:B------:R-:W-:Y:S02]  /*57f0*/  FMNMX.FTZ R46, R65, R46, !PT ;  /* 0x0000002e412e7209 */ /* 0x000fe40007810000 */
[----:B------:R-:W-:Y:S01]  /*5800*/  ISETP.GT.AND P3, PT, R40, 0x41, PT ;  /* 0x000000412800780c */ /* 0x000fe20003f64270 */
[----:B------:R-:W-:Y:S01]  /*5810*/  MUFU.TANH R52, R52 ;  /* 0x0000003400347308 */ /* 0x000fe20000002400 */
[----:B------:R-:W-:Y:S01]  /*5820*/  FSEL R59, R56, -INF , P2 ;  /* 0xff800000383b7808 */ /* 0x000fe20001000000 */
[----:B------:R-:W-:Y:S01]  /*5830*/  FMUL.FTZ R56, R74, UR4 ;  /* 0x000000044a387c20 */ /* 0x000fe20008410000 */
[----:B------:R-:W-:-:S02]  /*5840*/  FMNMX.FTZ R46, R61, R46, !PT ;  /* 0x0000002e3d2e7209 */ /* 0x000fc40007810000 */
[C---:B------:R-:W-:Y:S02]  /*5850*/  ISETP.GT.AND P2, PT, R40.reuse, 0x48, PT ;  /* 0x000000482800780c */ /* 0x040fe40003f44270 */
[----:B------:R-:W-:Y:S01]  /*5860*/  FSEL R57, R57, -INF , P3 ;  /* 0xff80000039397808 */ /* 0x000fe20001800000 */
[----:B------:R-:W-:Y:S01]  /*5870*/  MUFU.TANH R56, R56 ;  /* 0x0000003800387308 */ /* 0x000fe20000002400 */
[----:B------:R-:W-:Y:S02]  /*5880*/  FMNMX.FTZ R46, R59, R46, !PT ;  /* 0x0000002e3b2e7209 */ /* 0x000fe40007810000 */
[C---:B------:R-:W-:Y:S02]  /*5890*/  ISETP.GT.AND P3, PT, R40.reuse, 0x49, PT ;  /* 0x000000492800780c */ /* 0x040fe40003f64270 */
[----:B------:R-:W-:Y:S02]  /*58a0*/  FSEL R55, R55, -INF , P2 ;  /* 0xff80000037377808 */ /* 0x000fe40001000000 */
[----:B------:R-:W-:Y:S01]  /*58b0*/  FMNMX.FTZ R46, R57, R46, !PT ;  /* 0x0000002e392e7209 */ /* 0x000fe20007810000 */
[----:B------:R-:W-:Y:S01]  /*58c0*/  MUFU.TANH R72, R72 ;  /* 0x0000004800487308 */ /* 0x000fe20000002400 */
[----:B------:R-:W-:-:S02]  /*58d0*/  ISETP.GT.AND P2, PT, R40, 0x50, PT ;  /* 0x000000502800780c */ /* 0x000fc40003f44270 */
[----:B-1----:R-:W-:Y:S02]  /*58e0*/  FSEL R53, R4, -INF , P3 ;  /* 0xff80000004357808 */ /* 0x002fe40001800000 */
[----:B------:R-:W-:Y:S02]  /*58f0*/  FMNMX.FTZ R46, R55, R46, !PT ;  /* 0x0000002e372e7209 */ /* 0x000fe40007810000 */
[C---:B------:R-:W-:Y:S02]  /*5900*/  ISETP.GT.AND P3, PT, R40.reuse, 0x51, PT ;  /* 0x000000512800780c */ /* 0x040fe40003f64270 */
[----:B------:R-:W-:Y:S02]  /*5910*/  FSEL R51, R51, -INF , P2 ;  /* 0xff80000033337808 */ /* 0x000fe40001000000 */
[----:B------:R-:W-:Y:S02]  /*5920*/  FMNMX.FTZ R46, R53, R46, !PT ;  /* 0x0000002e352e7209 */ /* 0x000fe40007810000 */
[----:B------:R-:W-:-:S02]  /*5930*/  ISETP.GT.AND P2, PT, R40, 0x58, PT ;  /* 0x000000582800780c */ /* 0x000fc40003f44270 */
[----:B------:R-:W-:Y:S02]  /*5940*/  FSEL R49, R7, -INF , P3 ;  /* 0xff80000007317808 */ /* 0x000fe40001800000 */
[----:B------:R-:W-:Y:S02]  /*5950*/  FMNMX.FTZ R46, R51, R46, !PT ;  /* 0x0000002e332e7209 */ /* 0x000fe40007810000 */
[C---:B------:R-:W-:Y:S02]  /*5960*/  ISETP.GT.AND P3, PT, R40.reuse, 0x59, PT ;  /* 0x000000592800780c */ /* 0x040fe40003f64270 */
[----:B------:R-:W-:Y:S02]  /*5970*/  FSEL R47, R47, -INF , P2 ;  /* 0xff8000002f2f7808 */ /* 0x000fe40001000000 */
[----:B------:R-:W-:Y:S02]  /*5980*/  FMNMX.FTZ R46, R49, R46, !PT ;  /* 0x0000002e312e7209 */ /* 0x000fe40007810000 */
[----:B------:R-:W-:-:S02]  /*5990*/  ISETP.GT.AND P2, PT, R40, 0x60, PT ;  /* 0x000000602800780c */ /* 0x000fc40003f44270 */
[----:B---3--:R-:W-:Y:S02]  /*59a0*/  FSEL R25, R25, -INF , P3 ;  /* 0xff80000019197808 */ /* 0x008fe40001800000 */
[----:B------:R-:W-:Y:S02]  /*59b0*/  FMNMX.FTZ R46, R47, R46, !PT ;  /* 0x0000002e2f2e7209 */ /* 0x000fe40007810000 */
[C---:B------:R-:W-:Y:S02]  /*59c0*/  ISETP.GT.AND P3, PT, R40.reuse, 0x61, PT ;  /* 0x000000612800780c */ /* 0x040fe40003f64270 */
[----:B----4-:R-:W-:Y:S02]  /*59d0*/  FSEL R29, R29, -INF , P2 ;  /* 0xff8000001d1d7808 */ /* 0x010fe40001000000 */
        /* <DEDUP_REMOVED lines=8> */
[----:B------:R-:W-:Y:S02]  /*5a60*/  FSEL R33, R33, -INF , P3 ;  /* 0xff80000021217808 */ /* 0x000fe40001800000 */
[----:B------:R-:W-:Y:S01]  /*5a70*/  FMNMX.FTZ R4, R31, R46, !PT ;  /* 0x0000002e1f047209 */ /* 0x000fe20007810000 */
[----:B------:R-:W-:Y:S01]  /*5a80*/  FMUL.FTZ R46, R62, UR4 ;  /* 0x000000043e2e7c20 */ /* 0x000fe20008410000 */
[C---:B------:R-:W-:Y:S01]  /*5a90*/  ISETP.GT.AND P3, PT, R40.reuse, 0x71, PT ;  /* 0x000000712800780c */ /* 0x040fe20003f64270 */
[----:B------:R-:W-:Y:S01]  /*5aa0*/  FMUL.FTZ R62, R75, UR4 ;  /* 0x000000044b3e7c20 */ /* 0x000fe20008410000 */
[----:B------:R-:W-:Y:S02]  /*5ab0*/  FSEL R35, R35, -INF , P2 ;  /* 0xff80000023237808 */ /* 0x000fe40001000000 */
[----:B------:R-:W-:Y:S01]  /*5ac0*/  FMNMX.FTZ R4, R33, R4, !PT ;  /* 0x0000000421047209 */ /* 0x000fe20007810000 */
[----:B------:R-:W1:Y:S01]  /*5ad0*/  MUFU.TANH R46, R46 ;  /* 0x0000002e002e7308 */ /* 0x000e620000002400 */
[----:B------:R-:W-:-:S02]  /*5ae0*/  ISETP.GT.AND P2, PT, R40, 0x78, PT ;  /* 0x000000782800780c */ /* 0x000fc40003f44270 */
[----:B------:R-:W-:Y:S02]  /*5af0*/  FSEL R39, R39, -INF , P3 ;  /* 0xff80000027277808 */ /* 0x000fe40001800000 */
[----:B------:R-:W-:Y:S02]  /*5b00*/  FMNMX.FTZ R4, R35, R4, !PT ;  /* 0x0000000423047209 */ /* 0x000fe40007810000 */
[C---:B------:R-:W-:Y:S01]  /*5b10*/  ISETP.GT.AND P3, PT, R40.reuse, 0x79, PT ;  /* 0x000000792800780c */ /* 0x040fe20003f64270 */
[----:B------:R-:W-:Y:S01]  /*5b20*/  VIADD R40, R40, 0x8 ;  /* 0x0000000828287836 */ /* 0x000fe20000000000 */
[----:B------:R-:W-:Y:S01]  /*5b30*/  FSEL R41, R41, -INF , P2 ;  /* 0xff80000029297808 */ /* 0x000fe20001000000 */
[----:B------:R-:W2:Y:S01]  /*5b40*/  MUFU.TANH R62, R62 ;  /* 0x0000003e003e7308 */ /* 0x000ea20000002400 */
[----:B------:R-:W-:Y:S02]  /*5b50*/  FMNMX.FTZ R4, R39, R4, !PT ;  /* 0x0000000427047209 */ /* 0x000fe40007810000 */
[----:B------:R-:W-:-:S02]  /*5b60*/  FSEL R37, R37, -INF , P3 ;  /* 0xff80000025257808 */ /* 0x000fc40001800000 */
[----:B------:R-:W-:Y:S02]  /*5b70*/  FMNMX.FTZ R4, R41, R4, !PT ;  /* 0x0000000429047209 */ /* 0x000fe40007810000 */
[C---:B------:R-:W-:Y:S02]  /*5b80*/  ISETP.GT.AND P4, PT, R40.reuse, RZ, PT ;  /* 0x000000ff2800720c */ /* 0x040fe40003f84270 */
[----:B------:R-:W-:Y:S02]  /*5b90*/  FMNMX.FTZ R4, R37, R4, !PT ;  /* 0x0000000425047209 */ /* 0x000fe40007810000 */
[----:B------:R-:W-:Y:S02]  /*5ba0*/  ISETP.GT.AND P5, PT, R40, 0x1, PT ;  /* 0x000000012800780c */ /* 0x000fe40003fa4270 */
[----:B------:R-:W-:Y:S01]  /*5bb0*/  FSEL R63, R9, -INF , P4 ;  /* 0xff800000093f7808 */ /* 0x000fe20002000000 */
[----:B------:R-:W3:Y:S01]  /*5bc0*/  SHFL.BFLY PT, R7, R4, 0x2, 0x1f ;  /* 0x0c401f0004077f89 */ /* 0x000ee200000e0000 */
[----:B------:R-:W-:-:S02]  /*5bd0*/  FSEL R71, R8, -INF , P5 ;  /* 0xff80000008477808 */ /* 0x000fc40002800000 */
[C---:B------:R-:W-:Y:S02]  /*5be0*/  ISETP.GT.AND P3, PT, R40.reuse, 0x8, PT ;  /* 0x000000082800780c */ /* 0x040fe40003f64270 */
[----:B------:R-:W-:Y:S02]  /*5bf0*/  FMNMX.FTZ R8, R63, R6, !PT ;  /* 0x000000063f087209 */ /* 0x000fe40007810000 */
[----:B------:R-:W-:Y:S02]  /*5c00*/  ISETP.GT.AND P6, PT, R40, 0x9, PT ;  /* 0x000000092800780c */ /* 0x000fe40003fc4270 */
[----:B------:R-:W-:Y:S02]  /*5c10*/  FSEL R67, R10, -INF , P3 ;  /* 0xff8000000a437808 */ /* 0x000fe40001800000 */
[----:B------:R-:W-:Y:S02]  /*5c20*/  FMNMX.FTZ R8, R71, R8, !PT ;  /* 0x0000000847087209 */ /* 0x000fe40007810000 */
[----:B------:R-:W-:-:S02]  /*5c30*/  ISETP.GT.AND P4, PT, R40, 0x10, PT ;  /* 0x000000102800780c */ /* 0x000fc40003f84270 */
[----:B------:R-:W-:Y:S02]  /*5c40*/  FSEL R73, R11, -INF , P6 ;  /* 0xff8000000b497808 */ /* 0x000fe40003000000 */
[----:B------:R-:W-:Y:S02]  /*5c50*/  FMNMX.FTZ R8, R67, R8, !PT ;  /* 0x0000000843087209 */ /* 0x000fe40007810000 */
[----:B------:R-:W-:Y:S01]  /*5c60*/  ISETP.GT.AND P5, PT, R40, 0x11, PT ;  /* 0x000000112800780c */ /* 0x000fe20003fa4270 */
[----:B------:R-:W-:Y:S02]  /*5c70*/  WARPGROUP.DEPBAR.LE gsb0, 0x0 ;  /* 0x00008000000079c5 */ /* 0x000fe40000010000 */
[----:B------:R-:W-:Y:S01]  /*5c80*/  WARPGROUP.ARRIVE ;  /* 0x00000000000079c5 */ /* 0x000fe20000000000 */
[----:B------:R-:W-:Y:S02]  /*5c90*/  FSEL R75, R13, -INF , P4 ;  /* 0xff8000000d4b7808 */ /* 0x000fe40002000000 */
[----:B---3--:R-:W-:-:S02]  /*5ca0*/  FMNMX.FTZ R44, R4, R7, !PT ;  /* 0x00000007042c7209 */ /* 0x008fc40007810000 */
[----:B------:R-:W-:Y:S01]  /*5cb0*/  FMNMX.FTZ R8, R73, R8, !PT ;  /* 0x0000000849087209 */ /* 0x000fe20007810000 */
[----:B------:R-:W-:Y:S01]  /*5cc0*/  HGMMA.64x128x16.F32.BF16 R88, R156, gdesc[UR8].tnspB, R88, gsb0 ;  /* 0x41e000089c587df0 */ /* 0x000fe20008001858 */
[----:B------:R-:W-:Y:S01]  /*5cd0*/  UIADD3 UR10, UR7, 0x300, URZ ;  /* 0x00000300070a7890 */ /* 0x000fe2000fffe03f */
[----:B------:R-:W3:Y:S01]  /*5ce0*/  SHFL.BFLY PT, R7, R44, 0x1, 0x1f ;  /* 0x0c201f002c077f89 */ /* 0x000ee200000e0000 */
[----:B------:R-:W4:Y:S01]  /*5cf0*/  LDC R4, c[0x0][0x988] ;  /* 0x00026200ff047b82 */ /* 0x000f220000000800 */
[----:B------:R-:W-:Y:S01]  /*5d00*/  UMOV UR11, 0x40000040 ;  /* 0x40000040000b7882 */ /* 0x000fe20000000000 */
[----:B------:R-:W-:Y:S02]  /*5d10*/  ISETP.GT.AND P3, PT, R40, 0x18, PT ;  /* 0x000000182800780c */ /* 0x000fe40003f64270 */
[----:B------:R-:W-:Y:S02]  /*5d20*/  FSEL R77, R12, -INF , P5 ;  /* 0xff8000000c4d7808 */ /* 0x000fe40002800000 */
[----:B------:R-:W-:-:S02]  /*5d30*/  FMNMX.FTZ R8, R75, R8, !PT ;  /* 0x000000084b087209 */ /* 0x000fc40007810000 */
[----:B------:R-:W-:Y:S02]  /*5d40*/  ISETP.GT.AND P6, PT, R40, 0x19, PT ;  /* 0x000000192800780c */ /* 0x000fe40003fc4270 */
[----:B------:R-:W-:Y:S02]  /*5d50*/  FSEL R79, R14, -INF , P3 ;  /* 0xff8000000e4f7808 */ /* 0x000fe40001800000 */
[----:B------:R-:W-:Y:S02]  /*5d60*/  FMNMX.FTZ R8, R77, R8, !PT ;  /* 0x000000084d087209 */ /* 0x000fe40007810000 */
[----:B------:R-:W-:Y:S02]  /*5d70*/  ISETP.GT.AND P4, PT, R40, 0x20, PT ;  /* 0x000000202800780c */ /* 0x000fe40003f84270 */
[----:B------:R-:W-:Y:S02]  /*5d80*/  FSEL R81, R15, -INF , P6 ;  /* 0xff8000000f517808 */ /* 0x000fe40003000000 */
[----:B------:R-:W-:-:S02]  /*5d90*/  FMNMX.FTZ R8, R79, R8, !PT ;  /* 0x000000084f087209 */ /* 0x000fc40007810000 */
[----:B------:R-:W-:Y:S02]  /*5da0*/  ISETP.GT.AND P5, PT, R40, 0x21, PT ;  /* 0x000000212800780c */ /* 0x000fe40003fa4270 */
[----:B------:R-:W-:Y:S02]  /*5db0*/  FSEL R83, R20, -INF , P4 ;  /* 0xff80000014537808 */ /* 0x000fe40002000000 */
[----:B------:R-:W-:Y:S02]  /*5dc0*/  FMNMX.FTZ R8, R81, R8, !PT ;  /* 0x0000000851087209 */ /* 0x000fe40007810000 */
[----:B---3--:R-:W-:Y:S02]  /*5dd0*/  FMNMX.FTZ R7, R44, R7, !PT ;  /* 0x000000072c077209 */ /* 0x008fe40007810000 */
[----:B------:R-:W-:Y:S02]  /*5de0*/  ISETP.GT.AND P3, PT, R40, 0x28, PT ;  /* 0x000000282800780c */ /* 0x000fe40003f64270 */
[----:B------:R-:W-:Y:S01]  /*5df0*/  FSEL R85, R21, -INF , P5 ;  /* 0xff80000015557808 */ /* 0x000fe20002800000 */
[----:B----4-:R-:W-:Y:S01]  /*5e00*/  FMUL.FTZ R44, R7, R4 ;  /* 0x00000004072c7220 */ /* 0x010fe20000410000 */
[----:B------:R-:W-:-:S02]  /*5e10*/  FMNMX.FTZ R8, R83, R8, !PT ;  /* 0x0000000853087209 */ /* 0x000fc40007810000 */
[----:B------:R-:W-:Y:S02]  /*5e20*/  ISETP.GT.AND P6, PT, R40, 0x29, PT ;  /* 0x000000292800780c */ /* 0x000fe40003fc4270 */
[----:B------:R-:W-:Y:S02]  /*5e30*/  FSEL R87, R24, -INF , P3 ;  /* 0xff80000018577808 */ /* 0x000fe40001800000 */
[----:B------:R-:W-:Y:S02]  /*5e40*/  FMNMX.FTZ R8, R85, R8, !PT ;  /* 0x0000000855087209 */ /* 0x000fe40007810000 */
[----:B------:R-:W-:Y:S02]  /*5e50*/  FSETP.NEU.FTZ.AND P2, PT, R7, -INF , PT ;  /* 0xff8000000700780b */ /* 0x000fe40003f5d000 */
[----:B------:R-:W-:Y:S02]  /*5e60*/  ISETP.GT.AND P4, PT, R40, 0x30, PT ;  /* 0x000000302800780c */ /* 0x000fe40003f84270 */
[----:B------:R-:W-:-:S02]  /*5e70*/  FSEL R153, R26, -INF , P6 ;  /* 0xff8000001a997808 */ /* 0x000fc40003000000 */
[----:B------:R-:W-:Y:S02]  /*5e80*/  FMNMX.FTZ R8, R87, R8, !PT ;  /* 0x0000000857087209 */ /* 0x000fe40007810000 */
[----:B------:R-:W-:Y:S02]  /*5e90*/  FSEL R44, R44, RZ, P2 ;  /* 0x000000ff2c2c7208 */ /* 0x000fe40001000000 */
[----:B------:R-:W-:Y:S02]  /*5ea0*/  ISETP.GT.AND P5, PT, R40, 0x31, PT ;  /* 0x000000312800780c */ /* 0x000fe40003fa4270 */
[----:B------:R-:W-:Y:S01]  /*5eb0*/  FSEL R155, R28, -INF , P4 ;  /* 0xff8000001c9b7808 */ /* 0x000fe20002000000 */
[--C-:B------:R-:W-:Y:S01]  /*5ec0*/  FFMA.FTZ R15, R175, R4, -R44.reuse ;  /* 0x00000004af0f7223 */ /* 0x100fe2000001082c */
[----:B------:R-:W-:Y:S01]  /*5ed0*/  FMNMX.FTZ R8, R153, R8, !PT ;  /* 0x0000000899087209 */ /* 0x000fe20007810000 */
[-CC-:B------:R-:W-:Y:S01]  /*5ee0*/  FFMA.FTZ R172, R177, R4.reuse, -R44.reuse ;  /* 0x00000004b1ac7223 */ /* 0x180fe2000001082c */
[----:B------:R-:W-:Y:S01]  /*5ef0*/  ISETP.GT.AND P3, PT, R40, 0x38, PT ;  /* 0x000000382800780c */ /* 0x000fe20003f64270 */
[-CC-:B------:R-:W-:Y:S01]  /*5f00*/  FFMA.FTZ R174, R173, R4.reuse, -R44.reuse ;  /* 0x00000004adae7223 */ /* 0x180fe2000001082c */
        /* <DEDUP_REMOVED lines=27> */
[----:B------:R-:W-:Y:S01]  /*60c0*/  MUFU.EX2 R182, R182 ;  /* 0x000000b600b67308 */ /* 0x000fe20000000800 */
[----:B------:R-:W-:Y:S01]  /*60d0*/  ISETP.GT.AND P5, PT, R40, 0x49, PT ;  /* 0x000000492800780c */ /* 0x000fe20003fa4270 */
[-CC-:B------:R-:W-:Y:S01]  /*60e0*/  FFMA.FTZ R69, R69, R4.reuse, -R44.reuse ;  /* 0x0000000445457223 */ /* 0x180fe2000001082c */
[----:B-1----:R-:W-:Y:S01]  /*60f0*/  FSEL R181, R46, -INF , P4 ;  /* 0xff8000002eb57808 */ /* 0x002fe20002000000 */
[--C-:B------:R-:W-:Y:S01]  /*6100*/  FFMA.FTZ R61, R61, R4, -R44.reuse ;  /* 0x000000043d3d7223 */ /* 0x100fe2000001082c */
[----:B------:R-:W-:Y:S01]  /*6110*/  FMNMX.FTZ R8, R171, R8, !PT ;  /* 0x00000008ab087209 */ /* 0x000fe20007810000 */
[-CC-:B------:R-:W-:Y:S01]  /*6120*/  FFMA.FTZ R57, R57, R4.reuse, -R44.reuse ;  /* 0x0000000439397223 */ /* 0x180fe2000001082c */
[----:B------:R-:W-:Y:S01]  /*6130*/  ISETP.GT.AND P3, PT, R40, 0x50, PT ;  /* 0x000000502800780c */ /* 0x000fe20003f64270 */
[----:B------:R-:W-:Y:S01]  /*6140*/  MUFU.EX2 R180, R180 ;  /* 0x000000b400b47308 */ /* 0x000fe20000000800 */
[----:B------:R-:W-:Y:S01]  /*6150*/  FSEL R191, R48, -INF , P5 ;  /* 0xff80000030bf7808 */ /* 0x000fe20002800000 */
[--C-:B------:R-:W-:Y:S01]  /*6160*/  FFMA.FTZ R53, R53, R4, -R44.reuse ;  /* 0x0000000435357223 */ /* 0x100fe2000001082c */
[----:B------:R-:W-:Y:S01]  /*6170*/  FMNMX.FTZ R8, R181, R8, !PT ;  /* 0x00000008b5087209 */ /* 0x000fe20007810000 */
[-CC-:B------:R-:W-:Y:S01]  /*6180*/  FFMA.FTZ R49, R49, R4.reuse, -R44.reuse ;  /* 0x0000000431317223 */ /* 0x180fe2000001082c */
[----:B------:R-:W-:Y:S01]  /*6190*/  ISETP.GT.AND P4, PT, R40, 0x51, PT ;  /* 0x000000512800780c */ /* 0x000fe20003f84270 */
[--C-:B------:R-:W-:Y:S01]  /*61a0*/  FFMA.FTZ R25, R25, R4, -R44.reuse ;  /* 0x0000000419197223 */ /* 0x100fe2000001082c */
[----:B------:R-:W-:Y:S01]  /*61b0*/  FSEL R193, R50, -INF , P3 ;  /* 0xff80000032c17808 */ /* 0x000fe20001800000 */
[----:B------:R-:W-:Y:S01]  /*61c0*/  MUFU.EX2 R43, R43 ;  /* 0x0000002b002b7308 */ /* 0x000fe20000000800 */
        /* <DEDUP_REMOVED lines=9> */
[----:B------:R-:W-:Y:S01]  /*6260*/  FFMA.FTZ R37, R37, R4, -R44 ;  /* 0x0000000425257223 */ /* 0x000fe2000001082c */
[----:B------:R-:W-:Y:S01]  /*6270*/  FSEL R169, R54, -INF , P5 ;  /* 0xff80000036a97808 */ /* 0x000fe20002800000 */
[----:B------:R-:W-:Y:S01]  /*6280*/  IMAD.U32 R50, RZ, RZ, UR5 ;  /* 0x00000005ff327e24 */ /* 0x000fe2000f8e00ff */
[----:B------:R-:W-:Y:S01]  /*6290*/  FMNMX.FTZ R8, R183, R8, !PT ;  /* 0x00000008b7087209 */ /* 0x000fe20007810000 */
[----:B------:R-:W-:Y:S01]  /*62a0*/  UMOV UR5, UR37 ;  /* 0x0000002500057c82 */ /* 0x000fe20008000000 */
[----:B------:R-:W-:Y:S01]  /*62b0*/  ISETP.GT.AND P4, PT, R40, 0x60, PT ;  /* 0x000000602800780c */ /* 0x000fe20003f84270 */
[----:B------:R-:W-:Y:S01]  /*62c0*/  MUFU.EX2 R176, R176 ;  /* 0x000000b000b07308 */ /* 0x000fe20000000800 */
[----:B------:R-:W-:-:S02]  /*62d0*/  FSEL R65, R58, -INF , P3 ;  /* 0xff8000003a417808 */ /* 0x000fc40001800000 */
[----:B------:R-:W-:Y:S02]  /*62e0*/  FMNMX.FTZ R8, R169, R8, !PT ;  /* 0x00000008a9087209 */ /* 0x000fe40007810000 */
[----:B------:R-:W-:Y:S02]  /*62f0*/  ISETP.GT.AND P5, PT, R40, 0x61, PT ;  /* 0x000000612800780c */ /* 0x000fe40003fa4270 */
[----:B------:R-:W-:Y:S01]  /*6300*/  FSEL R195, R56, -INF , P4 ;  /* 0xff80000038c37808 */ /* 0x000fe20002000000 */
[----:B------:R-:W-:Y:S01]  /*6310*/  MUFU.EX2 R11, R11 ;  /* 0x0000000b000b7308 */ /* 0x000fe20000000800 */
[----:B------:R-:W-:Y:S02]  /*6320*/  FMNMX.FTZ R8, R65, R8, !PT ;  /* 0x0000000841087209 */ /* 0x000fe40007810000 */
[----:B------:R-:W-:Y:S02]  /*6330*/  ISETP.GT.AND P3, PT, R40, 0x68, PT ;  /* 0x000000682800780c */ /* 0x000fe40003f64270 */
[----:B--2---:R-:W-:-:S02]  /*6340*/  FSEL R197, R62, -INF , P5 ;  /* 0xff8000003ec57808 */ /* 0x004fc40002800000 */
[----:B------:R-:W-:Y:S01]  /*6350*/  FMNMX.FTZ R8, R195, R8, !PT ;  /* 0x00000008c3087209 */ /* 0x000fe20007810000 */
[----:B------:R-:W-:Y:S01]  /*6360*/  MUFU.EX2 R178, R178 ;  /* 0x000000b200b27308 */ /* 0x000fe20000000800 */
[----:B------:R-:W-:Y:S02]  /*6370*/  ISETP.GT.AND P4, PT, R40, 0x69, PT ;  /* 0x000000692800780c */ /* 0x000fe40003f84270 */
[----:B------:R-:W-:Y:S02]  /*6380*/  FSEL R199, R60, -INF , P3 ;  /* 0xff8000003cc77808 */ /* 0x000fe40001800000 */
[----:B------:R-:W-:Y:S01]  /*6390*/  FMNMX.FTZ R8, R197, R8, !PT ;  /* 0x00000008c5087209 */ /* 0x000fe20007810000 */
[----:B------:R-:W-:Y:S02]  /*63a0*/  WARPGROUP.DEPBAR.LE gsb0, 0x0 ;  /* 0x00008000000079c5 */ /* 0x000fe40000010000 */
[----:B------:R-:W-:Y:S01]  /*63b0*/  WARPGROUP.ARRIVE ;  /* 0x00000000000079c5 */ /* 0x000fe20000000000 */
[----:B------:R-:W-:Y:S01]  /*63c0*/  ISETP.GT.AND P5, PT, R40, 0x70, PT ;  /* 0x000000702800780c */ /* 0x000fe20003fa4270 */
[----:B------:R-:W-:Y:S01]  /*63d0*/  MUFU.EX2 R13, R13 ;  /* 0x0000000d000d7308 */ /* 0x000fe20000000800 */
[----:B------:R-:W-:Y:S01]  /*63e0*/  FSEL R59, R66, -INF , P4 ;  /* 0xff800000423b7808 */ /* 0x000fe20002000000 */
[--C-:B------:R-:W-:Y:S01]  /*63f0*/  FFMA.FTZ R156, R51, R4, -R44.reuse ;  /* 0x00000004339c7223 */ /* 0x100fe2000001082c */
[----:B------:R-:W-:Y:S01]  /*6400*/  FMNMX.FTZ R8, R199, R8, !PT ;  /* 0x00000008c7087209 */ /* 0x000fe20007810000 */
[----:B------:R-:W-:Y:S01]  /*6410*/  HGMMA.64x128x16.F32.BF16 R88, R160, gdesc[UR8].tnspB, R88, gsb0 ;  /* 0x41e00008a0587df0 */ /* 0x000fe20008001858 */
[----:B------:R-:W-:Y:S01]  /*6420*/  ISETP.GT.AND P3, PT, R40, 0x71, PT ;  /* 0x000000712800780c */ /* 0x000fe20003f64270 */
[----:B------:R-:W-:Y:S01]  /*6430*/  UIADD3 UR10, UR7, 0x380, URZ ;  /* 0x00000380070a7890 */ /* 0x000fe2000fffe03f */
[----:B------:R-:W-:Y:S01]  /*6440*/  FSEL R201, R64, -INF , P5 ;  /* 0xff80000040c97808 */ /* 0x000fe20002800000 */
[----:B------:R-:W-:Y:S01]  /*6450*/  UMOV UR11, 0x40000040 ;  /* 0x40000040000b7882 */ /* 0x000fe20000000000 */
[----:B------:R-:W-:Y:S01]  /*6460*/  FMNMX.FTZ R8, R59, R8, !PT ;  /* 0x000000083b087209 */ /* 0x000fe20007810000 */
[----:B------:R-:W-:Y:S01]  /*6470*/  MUFU.EX2 R172, R172 ;  /* 0x000000ac00ac7308 */ /* 0x000fe20000000800 */
[----:B------:R-:W-:Y:S01]  /*6480*/  ISETP.GT.AND P4, PT, R40, 0x78, PT ;  /* 0x000000782800780c */ /* 0x000fe20003f84270 */
[----:B------:R-:W-:Y:S01]  /*6490*/  FFMA.FTZ R158, R47, R4, -R44 ;  /* 0x000000042f9e7223 */ /* 0x000fe2000001082c */
[----:B------:R-:W-:Y:S01]  /*64a0*/  FSEL R203, R70, -INF , P3 ;  /* 0xff80000046cb7808 */ /* 0x000fe20001800000 */
[----:B------:R-:W-:Y:S01]  /*64b0*/  UMOV UR7, UR36 ;  /* 0x0000002400077c82 */ /* 0x000fe20008000000 */
[----:B------:R-:W-:-:S02]  /*64c0*/  FMNMX.FTZ R8, R201, R8, !PT ;  /* 0x00000008c9087209 */ /* 0x000fc40007810000 */
[----:B------:R-:W-:Y:S01]  /*64d0*/  ISETP.GT.AND P5, PT, R40, 0x79, PT ;  /* 0x000000792800780c */ /* 0x000fe20003fa4270 */
[----:B------:R-:W-:Y:S01]  /*64e0*/  MUFU.EX2 R15, R15 ;  /* 0x0000000f000f7308 */ /* 0x000fe20000000800 */
[----:B------:R-:W-:Y:S02]  /*64f0*/  FSEL R205, R68, -INF , P4 ;  /* 0xff80000044cd7808 */ /* 0x000fe40002000000 */
[----:B------:R-:W-:Y:S02]  /*6500*/  FMNMX.FTZ R8, R203, R8, !PT ;  /* 0x00000008cb087209 */ /* 0x000fe40007810000 */
[----:B------:R-:W-:Y:S02]  /*6510*/  FSEL R55, R72, -INF , P5 ;  /* 0xff80000048377808 */ /* 0x000fe40002800000 */
[----:B------:R-:W-:Y:S01]  /*6520*/  FMNMX.FTZ R8, R205, R8, !PT ;  /* 0x00000008cd087209 */ /* 0x000fe20007810000 */
[----:B------:R-:W-:Y:S01]  /*6530*/  MUFU.EX2 R174, R174 ;  /* 0x000000ae00ae7308 */ /* 0x000fe20000000800 */
[----:B------:R-:W-:-:S02]  /*6540*/  FSEL R20, R7, RZ, P2 ;  /* 0x000000ff07147208 */ /* 0x000fc40001000000 */
[----:B------:R-:W-:Y:S01]  /*6550*/  FMNMX.FTZ R9, R55, R8, !PT ;  /* 0x0000000837097209 */ /* 0x000fe20007810000 */
[-CC-:B------:R-:W-:Y:S01]  /*6560*/  FFMA.FTZ R8, R29, R4.reuse, -R44.reuse ;  /* 0x000000041d087223 */ /* 0x180fe2000001082c */
[-C--:B------:R-:W-:Y:S01]  /*6570*/  FFMA.FTZ R29, R33, R4.reuse, -R44 ;  /* 0x00000004211d7223 */ /* 0x080fe2000001082c */
[----:B------:R-:W-:Y:S01]  /*6580*/  FADD.FTZ R33, -R20, R5 ;  /* 0x0000000514217221 */ /* 0x000fe20000010100 */
[----:B------:R-:W-:Y:S01]  /*6590*/  MOV R46, UR37 ;  /* 0x00000025002e7c02 */ /* 0x000fe20008000f00 */
[----:B------:R-:W1:Y:S01]  /*65a0*/  SHFL.BFLY PT, R10, R9, 0x2, 0x1f ;  /* 0x0c401f00090a7f89 */ /* 0x000e6200000e0000 */
[----:B------:R-:W-:Y:S01]  /*65b0*/  MUFU.EX2 R21, R21 ;  /* 0x0000001500157308 */ /* 0x000fe20000000800 */
[----:B------:R-:W-:Y:S01]  /*65c0*/  FMUL.FTZ R33, R33, R4 ;  /* 0x0000000421217220 */ /* 0x000fe20000410000 */
[----:B------:R-:W-:Y:S02]  /*65d0*/  @!P1 LEA R46, R46, UR38, 0x3 ;  /* 0x000000262e2e9c11 */ /* 0x000fe4000f8e18ff */
[----:B------:R-:W-:-:S03]  /*65e0*/  @!P1 LEA R50, R50, UR38, 0x3 ;  /* 0x0000002632329c11 */ /* 0x000fc6000f8e18ff */
[----:B------:R-:W-:Y:S01]  /*65f0*/  @!P1 VIADD R46, R46, 0x28840 ;  /* 0x000288402e2e9836 */ /* 0x000fe20000000000 */
[----:B------:R-:W2:Y:S01]  /*6600*/  MUFU.EX2 R33, R33 ;  /* 0x0000002100217308 */ /* 0x000ea20000000800 */
[----:B------:R-:W-:-:S03]  /*6610*/  @!P1 VIADD R50, R50, 0x28860 ;  /* 0x0002886032329836 */ /* 0x000fc60000000000 */
[----:B------:R-:W-:Y:S02]  /*6620*/  @!P1 PRMT R46, RZ, 0x654, R46 ;  /* 0x00000654ff2e9816 */ /* 0x000fe4000000002e */
[----:B------:R-:W-:Y:S02]  /*6630*/  @!P1 PRMT R50, RZ, 0x654, R50 ;  /* 0x00000654ff329816 */ /* 0x000fe40000000032 */
[----:B------:R-:W3:Y:S01]  /*6640*/  MUFU.EX2 R168, R168 ;  /* 0x000000a800a87308 */ /* 0x000ee20000000800 */
[----:B-1----:R-:W-:Y:S01]  /*6650*/  FMNMX.FTZ R14, R9, R10, !PT ;  /* 0x0000000a090e7209 */ /* 0x002fe20007810000 */
[-C--:B------:R-:W-:Y:S01]  /*6660*/  FFMA.FTZ R10, R31, R4.reuse, -R44 ;  /* 0x000000041f0a7223 */ /* 0x080fe2000001082c */
[----:B--2---:R-:W-:Y:S01]  /*6670*/  FFMA.FTZ R40, R33, R3, R180 ;  /* 0x0000000321287223 */ /* 0x004fe200000100b4 */
[----:B------:R-:W-:-:S04]  /*6680*/  FFMA.FTZ R31, R39, R4, -R44 ;  /* 0x00000004271f7223 */ /* 0x000fc8000001082c */
[----:B------:R1:W-:Y:S01]  /*6690*/  MUFU.EX2 R5, R37 ;  /* 0x0000002500057308 */ /* 0x0003e20000000800 */
[----:B------:R-:W2:Y:S01]  /*66a0*/  SHFL.BFLY PT, R9, R14, 0x1, 0x1f ;  /* 0x0c201f000e097f89 */ /* 0x000ea200000e0000 */
[C---:B------:R-:W-:Y:S01]  /*66b0*/  FADD.FTZ R3, R43.reuse, R40 ;  /* 0x000000282b037221 */ /* 0x040fe20000010000 */
[----:B------:R-:W-:-:S03]  /*66c0*/  F2FP.BF16.F32.PACK_AB R180, R43, R180 ;  /* 0x000000b42bb4723e */ /* 0x000fc600000010ff */
[----:B------:R-:W-:Y:S01]  /*66d0*/  FADD.FTZ R42, R182, R3 ;  /* 0x00000003b62a7221 */ /* 0x000fe20000010000 */
[C---:B------:R-:W-:Y:S01]  /*66e0*/  F2FP.BF16.F32.PACK_AB R182, R45.reuse, R182 ;  /* 0x000000b62db6723e */ /* 0x040fe200000010ff */
[----:B------:R-:W4:Y:S02]  /*66f0*/  MUFU.EX2 R69, R69 ;  /* 0x0000004500457308 */ /* 0x000f240000000800 */
[----:B------:R-:W-:-:S04]  /*6700*/  FADD.FTZ R3, R45, R42 ;  /* 0x0000002a2d037221 */ /* 0x000fc80000010000 */
[----:B------:R-:W-:Y:S01]  /*6710*/  FADD.FTZ R42, R176, R3 ;  /* 0x00000003b02a7221 */ /* 0x000fe20000010000 */
[C---:B------:R-:W-:Y:S01]  /*6720*/  F2FP.BF16.F32.PACK_AB R176, R11.reuse, R176 ;  /* 0x000000b00bb0723e */ /* 0x040fe200000010ff */
[----:B------:R-:W-:Y:S02]  /*6730*/  MUFU.EX2 R170, R170 ;  /* 0x000000aa00aa7308 */ /* 0x000fe40000000800 */
[----:B------:R-:W-:-:S04]  /*6740*/  FADD.FTZ R3, R11, R42 ;  /* 0x0000002a0b037221 */ /* 0x000fc80000010000 */
[----:B------:R-:W-:Y:S01]  /*6750*/  FADD.FTZ R44, R178, R3 ;  /* 0x00000003b22c7221 */ /* 0x000fe20000010000 */
[----:B------:R-:W-:Y:S01]  /*6760*/  F2FP.BF16.F32.PACK_AB R178, R13, R178 ;  /* 0x000000b20db2723e */ /* 0x000fe200000010ff */
[----:B------:R-:W-:Y:S01]  /*6770*/  MUFU.EX2 R61, R61 ;  /* 0x0000003d003d7308 */ /* 0x000fe20000000800 */
[----:B--2---:R-:W-:-:S04]  /*6780*/  FMNMX.FTZ R9, R14, R9, !PT ;  /* 0x000000090e097209 */ /* 0x004fc80007810000 */
[C---:B------:R-:W-:Y:S01]  /*6790*/  FSETP.NEU.FTZ.AND P2, PT, R9.reuse, -INF , PT ;  /* 0xff8000000900780b */ /* 0x040fe20003f5d000 */
[C---:B------:R-:W-:Y:S02]  /*67a0*/  FMUL.FTZ R32, R9.reuse, R4 ;  /* 0x0000000409207220 */ /* 0x040fe40000410000 */
[----:B------:R-:W-:Y:S01]  /*67b0*/  MUFU.EX2 R152, R152 ;  /* 0x0000009800987308 */ /* 0x000fe20000000800 */
[----:B------:R-:W-:Y:S02]  /*67c0*/  FSEL R3, R9, RZ, P2 ;  /* 0x000000ff09037208 */ /* 0x000fe40001000000 */
[----:B------:R-:W-:Y:S02]  /*67d0*/  FSEL R32, R32, RZ, P2 ;  /* 0x000000ff20207208 */ /* 0x000fe40001000000 */
[----:B------:R-:W-:-:S03]  /*67e0*/  PLOP3.LUT P2, PT, PT, PT, UP0, 0x80, 0x0 ;  /* 0x000000000000781c */ /* 0x000fc60003f4f008 */
[-C--:B------:R-:W-:Y:S01]  /*67f0*/  FFMA.FTZ R20, R71, R4.reuse, -R32 ;  /* 0x0000000447147223 */ /* 0x080fe20000010820 */
[----:B------:R-:W-:Y:S01]  /*6800*/  FADD.FTZ R71, R13, R44 ;  /* 0x0000002c0d477221 */ /* 0x000fe20000010000 */
[-CC-:B-1----:R-:W-:Y:S01]  /*6810*/  FFMA.FTZ R37, R73, R4.reuse, -R32.reuse ;  /* 0x0000000449257223 */ /* 0x182fe20000010820 */
[-CC-:B------:R-:W-:Y:S01]  /*6820*/  FFMA.FTZ R35, R63, R4.reuse, -R32.reuse ;  /* 0x000000043f237223 */ /* 0x180fe20000010820 */
[-C--:B------:R-:W-:Y:S01]  /*6830*/  FFMA.FTZ R24, R67, R4.reuse, -R32 ;  /* 0x0000000443187223 */ /* 0x080fe20000010820 */
[----:B------:R-:W-:Y:S01]  /*6840*/  FADD.FTZ R44, R172, R71 ;  /* 0x00000047ac2c7221 */ /* 0x000fe20000010000 */
[----:B------:R-:W-:Y:S01]  /*6850*/  FADD.FTZ R71, -R3, R6 ;  /* 0x0000000603477221 */ /* 0x000fe20000010100 */
[----:B------:R-:W-:Y:S01]  /*6860*/  IADD3 R3, -R23, 0xb, RZ ;  /* 0x0000000b17037810 */ /* 0x000fe20007ffe1ff */
[----:B------:R-:W-:Y:S01]  /*6870*/  MUFU.EX2 R20, R20 ;  /* 0x0000001400147308 */ /* 0x000fe20000000800 */
[----:B------:R-:W-:Y:S01]  /*6880*/  FADD.FTZ R73, R15, R44 ;  /* 0x0000002c0f497221 */ /* 0x000fe20000010000 */
[-C--:B------:R-:W-:Y:S01]  /*6890*/  FMUL.FTZ R6, R71, R4.reuse ;  /* 0x0000000447067220 */ /* 0x080fe20000410000 */
        /* <DEDUP_REMOVED lines=10> */
[----:B---3--:R-:W-:Y:S01]  /*6940*/  FADD.FTZ R48, R168, R71 ;  /* 0x00000047a8307221 */ /* 0x008fe20000010000 */
        /* <DEDUP_REMOVED lines=21> */
[----:B------:R-:W-:Y:S01]  /*6aa0*/  FFMA.FTZ R205, R205, R4, -R32 ;  /* 0x00000004cdcd7223 */ /* 0x000fe20000010820 */
[----:B------:R-:W-:-:S02]  /*6ab0*/  WARPGROUP.DEPBAR.LE gsb0, 0x0 ;  /* 0x00008000000079c5 */ /* 0x000fc40000010000 */
[----:B------:R-:W-:Y:S01]  /*6ac0*/  WARPGROUP.ARRIVE ;  /* 0x00000000000079c5 */ /* 0x000fe20000000000 */
[----:B------:R-:W-:Y:S01]  /*6ad0*/  F2FP.BF16.F32.PACK_AB R172, R15, R172 ;  /* 0x000000ac0fac723e */ /* 0x000fe200000010ff */
[----:B------:R-:W-:Y:S01]  /*6ae0*/  MUFU.EX2 R154, R154 ;  /* 0x0000009a009a7308 */ /* 0x000fe20000000800 */
[----:B------:R-:W-:Y:S02]  /*6af0*/  F2FP.BF16.F32.PACK_AB R174, R21, R174 ;  /* 0x000000ae15ae723e */ /* 0x000fe400000010ff */
[----:B----4-:R-:W-:Y:S01]  /*6b00*/  F2FP.BF16.F32.PACK_AB R168, R69, R168 ;  /* 0x000000a845a8723e */ /* 0x010fe200000010ff */
[----:B------:R-:W-:Y:S01]  /*6b10*/  HGMMA.64x128x16.F32.BF16 R88, R164, gdesc[UR8].tnspB, R88, gsb0 ;  /* 0x41e00008a4587df0 */ /* 0x000fe20008001858 */
[----:B-1----:R-:W-:-:S03]  /*6b20*/  F2FP.BF16.F32.PACK_AB R181, R20, R35 ;  /* 0x0000002314b5723e */ /* 0x002fc600000010ff */
[----:B------:R-:W1:Y:S08]  /*6b30*/  MUFU.EX2 R37, R37 ;  /* 0x0000002500257308 */ /* 0x000e700000000800 */
[----:B------:R-:W-:Y:S08]  /*6b40*/  MUFU.EX2 R53, R53 ;  /* 0x0000003500357308 */ /* 0x000ff00000000800 */
[----:B------:R-:W-:Y:S01]  /*6b50*/  MUFU.EX2 R26, R26 ;  /* 0x0000001a001a7308 */ /* 0x000fe20000000800 */
[----:B-1----:R-:W-:-:S07]  /*6b60*/  F2FP.BF16.F32.PACK_AB R183, R37, R24 ;  /* 0x0000001825b7723e */ /* 0x002fce00000010ff */
[----:B------:R-:W-:Y:S08]  /*6b70*/  MUFU.EX2 R156, R156 ;  /* 0x0000009c009c7308 */ /* 0x000ff00000000800 */
[----:B------:R-:W1:Y:S08]  /*6b80*/  MUFU.EX2 R39, R39 ;  /* 0x0000002700277308 */ /* 0x000e700000000800 */
[----:B------:R2:W-:Y:S08]  /*6b90*/  MUFU.EX2 R14, R41 ;  /* 0x00000029000e7308 */ /* 0x0005f00000000800 */
[----:B------:R-:W-:Y:S01]  /*6ba0*/  MUFU.EX2 R49, R49 ;  /* 0x0000003100317308 */ /* 0x000fe20000000800 */
[-CC-:B--2---:R-:W-:Y:S01]  /*6bb0*/  FFMA.FTZ R41, R81, R4.reuse, -R32.reuse ;  /* 0x0000000451297223 */ /* 0x184fe20000010820 */
[----:B------:R-:W-:Y:S01]  /*6bc0*/  FFMA.FTZ R32, R55, R4, -R32 ;  /* 0x0000000437207223 */ /* 0x000fe20000010820 */
[----:B-1----:R-:W-:-:S05]  /*6bd0*/  F2FP.BF16.F32.PACK_AB R177, R39, R26 ;  /* 0x0000001a27b1723e */ /* 0x002fca00000010ff */
[----:B------:R-:W-:Y:S08]  /*6be0*/  MUFU.EX2 R28, R28 ;  /* 0x0000001c001c7308 */ /* 0x000ff00000000800 */
[----:B------:R-:W-:Y:S08]  /*6bf0*/  MUFU.EX2 R158, R158 ;  /* 0x0000009e009e7308 */ /* 0x000ff00000000800 */
[----:B------:R-:W1:Y:S08]  /*6c00*/  MUFU.EX2 R41, R41 ;  /* 0x0000002900297308 */ /* 0x000e700000000800 */
[----:B------:R-:W-:Y:S08]  /*6c10*/  MUFU.EX2 R25, R25 ;  /* 0x0000001900197308 */ /* 0x000ff00000000800 */
[----:B------:R-:W-:Y:S01]  /*6c20*/  MUFU.EX2 R30, R30 ;  /* 0x0000001e001e7308 */ /* 0x000fe20000000800 */
[----:B-1----:R-:W-:-:S07]  /*6c30*/  F2FP.BF16.F32.PACK_AB R179, R41, R28 ;  /* 0x0000001c29b3723e */ /* 0x002fce00000010ff */
[----:B------:R-:W-:Y:S08]  /*6c40*/  MUFU.EX2 R8, R8 ;  /* 0x0000000800087308 */ /* 0x000ff00000000800 */
[----:B------:R-:W1:Y:S08]  /*6c50*/  MUFU.EX2 R47, R47 ;  /* 0x0000002f002f7308 */ /* 0x000e700000000800 */
[----:B------:R-:W2:Y:S08]  /*6c60*/  MUFU.EX2 R27, R27 ;  /* 0x0000001b001b7308 */ /* 0x000eb00000000800 */
[----:B------:R-:W-:Y:S01]  /*6c70*/  MUFU.EX2 R34, R34 ;  /* 0x0000002200227308 */ /* 0x000fe20000000800 */
[----:B-1----:R-:W-:-:S07]  /*6c80*/  F2FP.BF16.F32.PACK_AB R173, R47, R30 ;  /* 0x0000001e2fad723e */ /* 0x002fce00000010ff */
[----:B------:R-:W1:Y:S01]  /*6c90*/  MUFU.EX2 R10, R10 ;  /* 0x0000000a000a7308 */ /* 0x000e620000000800 */
[----:B--2---:R-:W-:-:S07]  /*6ca0*/  F2FP.BF16.F32.PACK_AB R160, R27, R8 ;  /* 0x000000081ba0723e */ /* 0x004fce00000010ff */
[----:B------:R-:W-:Y:S01]  /*6cb0*/  MUFU.EX2 R51, R51 ;  /* 0x0000003300337308 */ /* 0x000fe20000000800 */
[----:B------:R-:W-:Y:S02]  /*6cc0*/  WARPGROUP.DEPBAR.LE gsb0, 0x0 ;  /* 0x00008000000079c5 */ /* 0x000fe40000010000 */
[----:B------:R2:W-:Y:S06]  /*6cd0*/  BAR.ARV R3, 0x100 ;  /* 0x000400030000751d */ /* 0x0005ec0000002000 */
[----:B------:R3:W-:Y:S01]  /*6ce0*/  @!P1 SYNCS.ARRIVE.TRANS64.RED.A1T0 RZ, [R46+URZ], RZ ;  /* 0x000000ff2eff99a7 */ /* 0x0007e2000810043f */
[----:B------:R-:W4:Y:S01]  /*6cf0*/  MUFU.EX2 R29, R29 ;  /* 0x0000001d001d7308 */ /* 0x000f220000000800 */
[----:B--2---:R-:W-:Y:S01]  /*6d00*/  FADD.FTZ R3, R69, R48 ;  /* 0x0000003045037221 */ /* 0x004fe20000010000 */
[----:B------:R-:W-:Y:S01]  /*6d10*/  F2FP.BF16.F32.PACK_AB R166, R5, R14 ;  /* 0x0000000e05a6723e */ /* 0x000fe200000010ff */
[-C--:B------:R-:W-:Y:S01]  /*6d20*/  FMUL.FTZ R90, R90, R6.reuse ;  /* 0x000000065a5a7220 */ /* 0x080fe20000410000 */
[-C--:B------:R-:W-:Y:S01]  /*6d30*/  FMUL.FTZ R91, R91, R6.reuse ;  /* 0x000000065b5b7220 */ /* 0x080fe20000410000 */
[----:B------:R-:W-:Y:S01]  /*6d40*/  FADD.FTZ R48, R170, R3 ;  /* 0x00000003aa307221 */ /* 0x000fe20000010000 */
[-C--:B------:R-:W-:Y:S01]  /*6d50*/  FMUL.FTZ R94, R94, R6.reuse ;  /* 0x000000065e5e7220 */ /* 0x080fe20000410000 */
[----:B------:R2:W-:Y:S01]  /*6d60*/  @!P1 SYNCS.ARRIVE.TRANS64.RED.A1T0 RZ, [R50+URZ], RZ ;  /* 0x000000ff32ff99a7 */ /* 0x0005e2000810043f */
[----:B------:R-:W-:Y:S01]  /*6d70*/  MUFU.EX2 R36, R36 ;  /* 0x0000002400247308 */ /* 0x000fe20000000800 */
[----:B------:R-:W-:Y:S01]  /*6d80*/  FADD.FTZ R3, R61, R48 ;  /* 0x000000303d037221 */ /* 0x000fe20000010000 */
[-C--:B------:R-:W-:Y:S01]  /*6d90*/  FMUL.FTZ R95, R95, R6.reuse ;  /* 0x000000065f5f7220 */ /* 0x080fe20000410000 */
[-C--:B------:R-:W-:Y:S01]  /*6da0*/  FMUL.FTZ R98, R98, R6.reuse ;  /* 0x0000000662627220 */ /* 0x080fe20000410000 */
[----:B------:R-:W-:Y:S01]  /*6db0*/  FMUL.FTZ R99, R99, R6 ;  /* 0x0000000663637220 */ /* 0x000fe20000410000 */
[----:B---3--:R-:W-:Y:S01]  /*6dc0*/  FADD.FTZ R46, R152, R3 ;  /* 0x00000003982e7221 */ /* 0x008fe20000010000 */
[----:B------:R-:W-:Y:S01]  /*6dd0*/  FFMA.FTZ R3, R6, R0, R35 ;  /* 0x0000000006037223 */ /* 0x000fe20000010023 */
[-C--:B------:R-:W-:Y:S01]  /*6de0*/  FMUL.FTZ R102, R102, R6.reuse ;  /* 0x0000000666667220 */ /* 0x080fe20000410000 */
[----:B------:R-:W3:Y:S01]  /*6df0*/  MUFU.EX2 R12, R12 ;  /* 0x0000000c000c7308 */ /* 0x000ee20000000800 */
        /* <DEDUP_REMOVED lines=15> */
[----:B------:R-:W5:Y:S01]  /*6ef0*/  MUFU.EX2 R31, R31 ;  /* 0x0000001f001f7308 */ /* 0x000f620000000800 */
        /* <DEDUP_REMOVED lines=20> */
[----:B-1----:R-:W-:Y:S01]  /*7040*/  FADD.FTZ R46, R10, R11 ;  /* 0x0000000b0a2e7221 */ /* 0x002fe20000010000 */
[----:B------:R-:W-:Y:S01]  /*7050*/  FADD.FTZ R0, R34, R3 ;  /* 0x0000000322007221 */ /* 0x000fe20000010000 */
[-C--:B------:R-:W-:Y:S01]  /*7060*/  FMUL.FTZ R131, R131, R6.reuse ;  /* 0x0000000683837220 */ /* 0x080fe20000410000 */
[----:B------:R-:W1:Y:S01]  /*7070*/  MUFU.EX2 R153, R153 ;  /* 0x0000009900997308 */ /* 0x000e620000000800 */
[----:B----4-:R-:W-:Y:S01]  /*7080*/  FADD.FTZ R11, R29, R46 ;  /* 0x0000002e1d0b7221 */ /* 0x010fe20000010000 */
[----:B------:R-:W-:Y:S01]  /*7090*/  FADD.FTZ R3, R51, R0 ;  /* 0x0000000033037221 */ /* 0x000fe20000010000 */
[-C--:B------:R-:W-:Y:S01]  /*70a0*/  FMUL.FTZ R134, R134, R6.reuse ;  /* 0x0000000686867220 */ /* 0x080fe20000410000 */
[-C--:B------:R-:W-:Y:S01]  /*70b0*/  FMUL.FTZ R135, R135, R6.reuse ;  /* 0x0000000687877220 */ /* 0x080fe20000410000 */
[----:B---3--:R-:W-:Y:S01]  /*70c0*/  FADD.FTZ R46, R12, R11 ;  /* 0x0000000b0c2e7221 */ /* 0x008fe20000010000 */
[----:B------:R-:W-:Y:S01]  /*70d0*/  FADD.FTZ R0, R36, R3 ;  /* 0x0000000324007221 */ /* 0x000fe20000010000 */
[-C--:B------:R-:W-:Y:S01]  /*70e0*/  FMUL.FTZ R138, R138, R6.reuse ;  /* 0x000000068a8a7220 */ /* 0x080fe20000410000 */
[----:B------:R-:W3:Y:S01]  /*70f0*/  MUFU.EX2 R40, R40 ;  /* 0x0000002800287308 */ /* 0x000ee20000000800 */
[----:B-----5:R-:W-:Y:S01]  /*7100*/  FADD.FTZ R11, R31, R46 ;  /* 0x0000002e1f0b7221 */ /* 0x020fe20000010000 */
[----:B------:R-:W-:Y:S01]  /*7110*/  FADD.FTZ R3, R63, R0 ;  /* 0x000000003f037221 */ /* 0x000fe20000010000 */
[-C--:B------:R-:W-:Y:S01]  /*7120*/  FMUL.FTZ R139, R139, R6.reuse ;  /* 0x000000068b8b7220 */ /* 0x080fe20000410000 */
[-C--:B------:R-:W-:Y:S01]  /*7130*/  FMUL.FTZ R142, R142, R6.reuse ;  /* 0x000000068e8e7220 */ /* 0x080fe20000410000 */
[----:B------:R-:W-:Y:S01]  /*7140*/  FADD.FTZ R8, R14, R11 ;  /* 0x0000000b0e087221 */ /* 0x000fe20000010000 */
[----:B--2---:R-:W-:Y:S01]  /*7150*/  FADD.FTZ R0, R38, R3 ;  /* 0x0000000326007221 */ /* 0x004fe20000010000 */
[-C--:B------:R-:W-:Y:S01]  /*7160*/  FMUL.FTZ R143, R143, R6.reuse ;  /* 0x000000068f8f7220 */ /* 0x080fe20000410000 */
[----:B------:R-:W2:Y:S01]  /*7170*/  MUFU.EX2 R155, R155 ;  /* 0x0000009b009b7308 */ /* 0x000ea20000000800 */
[----:B------:R-:W-:Y:S01]  /*7180*/  FADD.FTZ R3, R5, R8 ;  /* 0x0000000805037221 */ /* 0x000fe20000010000 */
[----:B------:R-:W-:Y:S01]  /*7190*/  FADD.FTZ R0, R67, R0 ;  /* 0x0000000043007221 */ /* 0x000fe20000010000 */
[-C--:B------:R-:W-:Y:S01]  /*71a0*/  FMUL.FTZ R146, R146, R6.reuse ;  /* 0x0000000692927220 */ /* 0x080fe20000410000 */
[-C--:B------:R-:W-:Y:S01]  /*71b0*/  FMUL.FTZ R147, R147, R6.reuse ;  /* 0x0000000693937220 */ /* 0x080fe20000410000 */
[-C--:B------:R-:W-:Y:S01]  /*71c0*/  FMUL.FTZ R150, R150, R6.reuse ;  /* 0x0000000696967220 */ /* 0x080fe20000410000 */
[----:B-1----:R-:W-:Y:S01]  /*71d0*/  FADD.FTZ R5, R153, R0 ;  /* 0x0000000099057221 */ /* 0x002fe20000010000 */
[----:B------:R-:W-:Y:S01]  /*71e0*/  FMUL.FTZ R151, R151, R6 ;  /* 0x0000000697977220 */ /* 0x000fe20000410000 */
[----:B------:R-:W1:Y:S01]  /*71f0*/  MUFU.EX2 R42, R42 ;  /* 0x0000002a002a7308 */ /* 0x000e620000000800 */
[----:B------:R-:W-:Y:S01]  /*7200*/  F2FP.BF16.F32.PACK_AB R170, R61, R170 ;  /* 0x000000aa3daa723e */ /* 0x000fe200000010ff */
[----:B---3--:R-:W-:Y:S01]  /*7210*/  FADD.FTZ R0, R40, R5 ;  /* 0x0000000528007221 */ /* 0x008fe20000010000 */
[----:B------:R-:W-:Y:S01]  /*7220*/  F2FP.BF16.F32.PACK_AB R152, R57, R152 ;  /* 0x000000983998723e */ /* 0x000fe200000010ff */
[-C--:B------:R-:W-:Y:S01]  /*7230*/  FMUL.FTZ R88, R88, R33.reuse ;  /* 0x0000002158587220 */ /* 0x080fe20000410000 */
[----:B------:R-:W-:Y:S01]  /*7240*/  F2FP.BF16.F32.PACK_AB R154, R53, R154 ;  /* 0x0000009a359a723e */ /* 0x000fe200000010ff */
[-C--:B------:R-:W-:Y:S01]  /*7250*/  FMUL.FTZ R89, R89, R33.reuse ;  /* 0x0000002159597220 */ /* 0x080fe20000410000 */
[----:B------:R-:W-:Y:S01]  /*7260*/  F2FP.BF16.F32.PACK_AB R156, R49, R156 ;  /* 0x0000009c319c723e */ /* 0x000fe200000010ff */
[----:B------:R-:W3:Y:S01]  /*7270*/  MUFU.EX2 R157, R157 ;  /* 0x0000009d009d7308 */ /* 0x000ee20000000800 */
        /* <DEDUP_REMOVED lines=44> */
[----:B------:R-:W-:Y:S01]  /*7540*/  F2FP.BF16.F32.PACK_AB R175, R51, R34 ;  /* 0x0000002233af723e */ /* 0x000fe200000010ff */
[----:B------:R-:W-:Y:S01]  /*7550*/  IMAD.MOV.U32 R6, RZ, RZ, R9 ;  /* 0x000000ffff067224 */ /* 0x000fe200078e0009 */
[----:B------:R-:W-:Y:S01]  /*7560*/  F2FP.BF16.F32.PACK_AB R169, R63, R36 ;  /* 0x000000243fa9723e */ /* 0x000fe200000010ff */
[----:B------:R-:W3:Y:S01]  /*7570*/  MUFU.EX2 R163, R199 ;  /* 0x000000c700a37308 */ /* 0x000ee20000000800 */
[----:B--2---:R-:W-:Y:S01]  /*7580*/  FADD.FTZ R0, R161, R0 ;  /* 0x00000000a1007221 */ /* 0x004fe20000010000 */
[----:B------:R-:W-:-:S02]  /*7590*/  F2FP.BF16.F32.PACK_AB R171, R67, R38 ;  /* 0x0000002643ab723e */ /* 0x000fc400000010ff */
[----:B------:R-:W-:Y:S02]  /*75a0*/  F2FP.BF16.F32.PACK_AB R153, R40, R153 ;  /* 0x000000992899723e */ /* 0x000fe400000010ff */
[----:B------:R-:W-:Y:S02]  /*75b0*/  F2FP.BF16.F32.PACK_AB R155, R42, R155 ;  /* 0x0000009b2a9b723e */ /* 0x000fe400000010ff */
[----:B------:R-:W2:Y:S01]  /*75c0*/  MUFU.EX2 R59, R59 ;  /* 0x0000003b003b7308 */ /* 0x000ea20000000800 */
[----:B-1----:R-:W-:Y:S01]  /*75d0*/  FADD.FTZ R0, R197, R0 ;  /* 0x00000000c5007221 */ /* 0x002fe20000010000 */
[----:B------:R-:W-:Y:S02]  /*75e0*/  F2FP.BF16.F32.PACK_AB R157, R44, R157 ;  /* 0x0000009d2c9d723e */ /* 0x000fe400000010ff */
[----:B------:R-:W-:Y:S02]  /*75f0*/  F2FP.BF16.F32.PACK_AB R159, R65, R159 ;  /* 0x0000009f419f723e */ /* 0x000fe400000010ff */
[----:B------:R-:W-:-:S02]  /*7600*/  F2FP.BF16.F32.PACK_AB R161, R197, R161 ;  /* 0x000000a1c5a1723e */ /* 0x000fc400000010ff */
[----:B------:R-:W1:Y:S01]  /*7610*/  MUFU.EX2 R165, R201 ;  /* 0x000000c900a57308 */ /* 0x000e620000000800 */
[----:B---3--:R-:W-:Y:S01]  /*7620*/  FADD.FTZ R0, R163, R0 ;  /* 0x00000000a3007221 */ /* 0x008fe20000010000 */
[----:B------:R-:W-:-:S06]  /*7630*/  MOV R5, R7 ;  /* 0x0000000700057202 */ /* 0x000fcc0000000f00 */
[----:B------:R-:W3:Y:S01]  /*7640*/  MUFU.EX2 R203, R203 ;  /* 0x000000cb00cb7308 */ /* 0x000ee20000000800 */
[C---:B--2---:R-:W-:Y:S01]  /*7650*/  FADD.FTZ R0, R59.reuse, R0 ;  /* 0x000000003b007221 */ /* 0x044fe20000010000 */
[----:B------:R-:W-:-:S06]  /*7660*/  F2FP.BF16.F32.PACK_AB R163, R59, R163 ;  /* 0x000000a33ba3723e */ /* 0x000fcc00000010ff */
[----:B------:R-:W2:Y:S01]  /*7670*/  MUFU.EX2 R167, R205 ;  /* 0x000000cd00a77308 */ /* 0x000ea20000000800 */
[----:B-1----:R-:W-:-:S07]  /*7680*/  FADD.FTZ R0, R165, R0 ;  /* 0x00000000a5007221 */ /* 0x002fce0000010000 */
[----:B------:R-:W1:Y:S01]  /*7690*/  MUFU.EX2 R32, R32 ;  /* 0x0000002000207308 */ /* 0x000e620000000800 */
[C---:B---3--:R-:W-:Y:S01]  /*76a0*/  FADD.FTZ R0, R203.reuse, R0 ;  /* 0x00000000cb007221 */ /* 0x048fe20000010000 */
[----:B------:R-:W-:-:S03]  /*76b0*/  F2FP.BF16.F32.PACK_AB R165, R203, R165 ;  /* 0x000000a5cba5723e */ /* 0x000fc600000010ff */
[----:B--2---:R-:W-:-:S04]  /*76c0*/  FADD.FTZ R0, R167, R0 ;  /* 0x00000000a7007221 */ /* 0x004fc80000010000 */
[C---:B-1----:R-:W-:Y:S01]  /*76d0*/  FADD.FTZ R0, R32.reuse, R0 ;  /* 0x0000000020007221 */ /* 0x042fe20000010000 */
[----:B------:R-:W-:Y:S01]  /*76e0*/  F2FP.BF16.F32.PACK_AB R167, R32, R167 ;  /* 0x000000a720a7723e */ /* 0x000fe200000010ff */
[----:B------:R-:W-:Y:S06]  /*76f0*/  @P2 BRA `(.L_x_1911) ;  /* 0xffffffcc00cc2947 */ /* 0x000fec000383ffff */
.L_x_1902:
[----:B------:R-:W-:-:S13]  /*7700*/  ISETP.LE.AND P2, PT, RZ, UR6, PT ;  /* 0x00000006ff007c0c */ /* 0x000fda000bf43270 */
[----:B------:R-:W-:Y:S05]  /*7710*/  @!P2 BRA `(.L_x_1912) ;  /* 0x000000280000a947 */ /* 0x000fea0003800000 */
[----:B------:R-:W-:Y:S01]  /*7720*/  IMAD.MOV.U32 R6, RZ, RZ, R9 ;  /* 0x000000ffff067224 */ /* 0x000fe200078e0009 */
[----:B------:R-:W-:Y:S01]  /*7730*/  UMOV UR4, UR36 ;  /* 0x0000002400047c82 */ /* 0x000fe20008000000 */
[----:B------:R-:W-:Y:S01]  /*7740*/  IMAD.MOV.U32 R8, RZ, RZ, R7 ;  /* 0x000000ffff087224 */ /* 0x000fe200078e0007 */
[----:B------:R-:W-:Y:S01]  /*7750*/  UMOV UR5, UR37 ;  /* 0x0000002500057c82 */ /* 0x000fe20008000000 */
[----:B------:R-:W-:-:S05]  /*7760*/  ULDC UR7, c[0x0][0x9d8] ;  /* 0x0002760000077ab9 */ /* 0x000fca0000000800 */
.L_x_1921:
        /* <DEDUP_REMOVED lines=9> */
.L_x_1914:
[----:B------:R-:W-:Y:S01]  /*7800*/  ULEA UR10, UR37, UR38, 0x3 ;  /* 0x00000026250a7291 */ /* 0x000fe2000f8e183f */
[----:B------:R-:W-:-:S04]  /*7810*/  MOV R4, UR36 ;  /* 0x0000002400047c02 */ /* 0x000fc80008000f00 */
[----:B------:R-:W-:-:S04]  /*7820*/  SHF.L.U32 R4, R4, 0x1f, RZ ;  /* 0x0000001f04047819 */ /* 0x000fc800000006ff */
[----:B------:R1:W2:Y:S01]  /*7830*/  SYNCS.PHASECHK.TRANS64.TRYWAIT P2, [UR10+0x28830], R4 ;  /* 0x02883004ff0075a7 */ /* 0x0002a2000804014a */
[----:B------:R-:W-:Y:S05]  /*7840*/  @!P0 BRA `(.L_x_1915) ;  /* 0x0000000000048947 */ /* 0x000fea0003800000 */
[----:B------:R-:W-:Y:S01]  /*7850*/  BPT.TRAP 0x1 ;  /* 0x000000040000795c */ /* 0x000fe20000300000 */
.L_x_1915:
[----:B--2---:R-:W-:Y:S05]  /*7860*/  @P2 BRA `(.L_x_1913) ;  /* 0x0000000000082947 */ /* 0x004fea0003800000 */
[----:B------:R-:W2:Y:S02]  /*7870*/  SYNCS.PHASECHK.TRANS64.TRYWAIT P2, [UR10+0x28830], R4 ;  /* 0x02883004ff0075a7 */ /* 0x000ea4000804014a */
[----:B--2---:R-:W-:Y:S05]  /*7880*/  @!P2 BRA `(.L_x_1916) ;  /* 0x000000700060a947 */ /* 0x004fea0003800000 */
.L_x_1913:
        /* <DEDUP_REMOVED lines=46> */
.L_x_1918:
[----:B------:R-:W-:Y:S01]  /*7b70*/  ULEA UR10, UR5, UR38, 0x3 ;  /* 0x00000026050a7291 */ /* 0x000fe2000f8e183f */
[----:B------:R-:W-:-:S05]  /*7b80*/  IMAD.U32 R4, RZ, RZ, UR4 ;  /* 0x00000004ff047e24 */ /* 0x000fca000f8e00ff */
[----:B------:R-:W-:-:S04]  /*7b90*/  SHF.L.U32 R4, R4, 0x1f, RZ ;  /* 0x0000001f04047819 */ /* 0x000fc800000006ff */
[----:B------:R1:W2:Y:S01]  /*7ba0*/  SYNCS.PHASECHK.TRANS64.TRYWAIT P2, [UR10+0x28850], R4 ;  /* 0x02885004ff0075a7 */ /* 0x0002a2000804014a */
[----:B------:R-:W-:Y:S05]  /*7bb0*/  @!P0 BRA `(.L_x_1919) ;  /* 0x0000000000048947 */ /* 0x000fea0003800000 */
[----:B------:R-:W-:Y:S01]  /*7bc0*/  BPT.TRAP 0x1 ;  /* 0x000000040000795c */ /* 0x000fe20000300000 */
.L_x_1919:
[----:B--2---:R-:W-:Y:S05]  /*7bd0*/  @P2 BRA `(.L_x_1917) ;  /* 0x0000000000082947 */ /* 0x004fea0003800000 */
[----:B------:R-:W2:Y:S02]  /*7be0*/  SYNCS.PHASECHK.TRANS64.TRYWAIT P2, [UR10+0x28850], R4 ;  /* 0x02885004ff0075a7 */ /* 0x000ea4000804014a */
[----:B--2---:R-:W-:Y:S05]  /*7bf0*/  @!P2 BRA `(.L_x_1920) ;  /* 0x0000006c009ca947 */ /* 0x004fea0003800000 */
.L_x_1917:
        /* <DEDUP_REMOVED lines=77> */
[----:B------:R-:W-:-:S06]  /*80d0*/  ISETP.LT.AND P2, PT, RZ, UR6, PT ;  /* 0x00000006ff007c0c */ /* 0x000fcc000bf41270 */
[----:B------:R-:W-:Y:S08]  /*80e0*/  MUFU.TANH R201, R201 ;  /* 0x000000c900c97308 */ /* 0x000ff00000002400 */
[----:B------:R-:W-:Y:S08]  /*80f0*/  MUFU.TANH R203, R203 ;  /* 0x000000cb00cb7308 */ /* 0x000ff00000002400 */
        /* <DEDUP_REMOVED lines=11> */
[----:B-1----:R-:W-:Y:S01]  /*81b0*/  FMNMX.FTZ R12, R21, R12, !PT ;  /* 0x0000000c150c7209 */ /* 0x002fe20007810000 */
[----:B------:R-:W-:-:S02]  /*81c0*/  WARPGROUP.DEPBAR.LE gsb0, 0x0 ;  /* 0x00008000000079c5 */ /* 0x000fc40000010000 */
[----:B------:R-:W-:Y:S01]  /*81d0*/  WARPGROUP.ARRIVE ;  /* 0x00000000000079c5 */ /* 0x000fe20000000000 */
[----:B------:R-:W-:Y:S01]  /*81e0*/  FMUL.FTZ R181, R32, UR7 ;  /* 0x0000000720b57c20 */ /* 0x000fe20008410000 */
[----:B------:R-:W-:Y:S02]  /*81f0*/  FMUL.FTZ R183, R33, UR7 ;  /* 0x0000000721b77c20 */ /* 0x000fe40008410000 */
[----:B------:R-:W1:Y:S01]  /*8200*/  MUFU.TANH R29, R29 ;  /* 0x0000001d001d7308 */ /* 0x000e620000002400 */
[----:B------:R-:W-:Y:S01]  /*8210*/  FMUL.FTZ R33, R38, UR7 ;  /* 0x0000000726217c20 */ /* 0x000fe20008410000 */
[----:B------:R-:W-:Y:S01]  /*8220*/  HGMMA.64x128x16.F32.BF16 R88, R176, gdesc[UR8].tnspB, R88, gsb0 ;  /* 0x41e00008b0587df0 */ /* 0x000fe20008001858 */
[----:B------:R-:W-:Y:S01]  /*8230*/  UIADD3 UR10, UR4, 0x100, URZ ;  /* 0x00000100040a7890 */ /* 0x000fe2000fffe03f */
[----:B------:R-:W-:-:S04]  /*8240*/  UMOV UR11, 0x40000040 ;  /* 0x40000040000b7882 */ /* 0x000fc80000000000 */
[----:B------:R-:W3:Y:S01]  /*8250*/  MUFU.TANH R181, R181 ;  /* 0x000000b500b57308 */ /* 0x000ee20000002400 */
[----:B--2---:R-:W-:-:S07]  /*8260*/  FMNMX.FTZ R12, R27, R12, !PT ;  /* 0x0000000c1b0c7209 */ /* 0x004fce0007810000 */
[----:B------:R-:W2:Y:S01]  /*8270*/  MUFU.TANH R183, R183 ;  /* 0x000000b700b77308 */ /* 0x000ea20000002400 */
[----:B-1----:R-:W-:-:S07]  /*8280*/  FMNMX.FTZ R12, R29, R12, !PT ;  /* 0x0000000c1d0c7209 */ /* 0x002fce0007810000 */
[----:B------:R-:W1:Y:S01]  /*8290*/  MUFU.TANH R31, R31 ;  /* 0x0000001f001f7308 */ /* 0x000e620000002400 */
[----:B---3--:R-:W-:-:S07]  /*82a0*/  FMNMX.FTZ R4, R181, R4, !PT ;  /* 0x00000004b5047209 */ /* 0x008fce0007810000 */
[----:B------:R-:W-:Y:S01]  /*82b0*/  MUFU.TANH R215, R215 ;  /* 0x000000d700d77308 */ /* 0x000fe20000002400 */
[----:B--2---:R-:W-:-:S04]  /*82c0*/  FMNMX.FTZ R4, R183, R4, !PT ;  /* 0x00000004b7047209 */ /* 0x004fc80007810000 */
[----:B------:R-:W-:-:S03]  /*82d0*/  FMNMX.FTZ R4, R191, R4, !PT ;  /* 0x00000004bf047209 */ /* 0x000fc60007810000 */
[----:B------:R-:W2:Y:S01]  /*82e0*/  MUFU.TANH R33, R33 ;  /* 0x0000002100217308 */ /* 0x000ea20000002400 */
[----:B------:R-:W-:Y:S02]  /*82f0*/  FMNMX.FTZ R4, R193, R4, !PT ;  /* 0x00000004c1047209 */ /* 0x000fe40007810000 */
[----:B-1----:R-:W-:Y:S02]  /*8300*/  FMNMX.FTZ R12, R31, R12, !PT ;  /* 0x0000000c1f0c7209 */ /* 0x002fe40007810000 */
[----:B------:R-:W-:-:S03]  /*8310*/  FMNMX.FTZ R4, R195, R4, !PT ;  /* 0x00000004c3047209 */ /* 0x000fc60007810000 */
[----:B------:R-:W-:Y:S01]  /*8320*/  MUFU.TANH R69, R69 ;  /* 0x0000004500457308 */ /* 0x000fe20000002400 */
[----:B------:R-:W-:-:S04]  /*8330*/  FMNMX.FTZ R4, R197, R4, !PT ;  /* 0x00000004c5047209 */ /* 0x000fc80007810000 */
[----:B------:R-:W-:-:S03]  /*8340*/  FMNMX.FTZ R4, R199, R4, !PT ;  /* 0x00000004c7047209 */ /* 0x000fc60007810000 */
        /* <DEDUP_REMOVED lines=16> */
[----:B-1----:R-:W-:-:S07]  /*8450*/  FMNMX.FTZ R12, R43, R12, !PT ;  /* 0x0000000c2b0c7209 */ /* 0x002fce0007810000 */
[----:B------:R-:W-:Y:S01]  /*8460*/  MUFU.TANH R47, R47 ;  /* 0x0000002f002f7308 */ /* 0x000fe20000002400 */
[----:B------:R-:W-:Y:S02]  /*8470*/  WARPGROUP.DEPBAR.LE gsb0, 0x0 ;  /* 0x00008000000079c5 */ /* 0x000fe40000010000 */
[----:B------:R-:W-:Y:S01]  /*8480*/  WARPGROUP.ARRIVE ;  /* 0x00000000000079c5 */ /* 0x000fe20000000000 */
[----:B------:R-:W-:Y:S01]  /*8490*/  FMUL.FTZ R177, R45, UR7 ;  /* 0x000000072db17c20 */ /* 0x000fe20008410000 */
[----:B------:R-:W-:Y:S01]  /*84a0*/  FMUL.FTZ R179, R48, UR7 ;  /* 0x0000000730b37c20 */ /* 0x000fe20008410000 */
[----:B------:R-:W-:Y:S02]  /*84b0*/  FMUL.FTZ R45, R50, UR7 ;  /* 0x00000007322d7c20 */ /* 0x000fe40008410000 */
[----:B------:R-:W-:Y:S01]  /*84c0*/  MUFU.TANH R225, R225 ;  /* 0x000000e100e17308 */ /* 0x000fe20000002400 */
[----:B------:R-:W-:Y:S01]  /*84d0*/  HGMMA.64x128x16.F32.BF16 R88, R172, gdesc[UR8].tnspB, R88, gsb0 ;  /* 0x41e00008ac587df0 */ /* 0x000fe20008001858 */
[----:B------:R-:W-:Y:S01]  /*84e0*/  UIADD3 UR10, UR4, 0x180, URZ ;  /* 0x00000180040a7890 */ /* 0x000fe2000fffe03f */
[----:B------:R-:W-:-:S05]  /*84f0*/  UMOV UR11, 0x40000040 ;  /* 0x40000040000b7882 */ /* 0x000fca0000000000 */
[----:B------:R-:W1:Y:S08]  /*8500*/  MUFU.TANH R177, R177 ;  /* 0x000000b100b17308 */ /* 0x000e700000002400 */
[----:B------:R-:W2:Y:S08]  /*8510*/  MUFU.TANH R179, R179 ;  /* 0x000000b300b37308 */ /* 0x000eb00000002400 */
[----:B------:R-:W3:Y:S01]  /*8520*/  MUFU.TANH R45, R45 ;  /* 0x0000002d002d7308 */ /* 0x000ee20000002400 */
[----:B-1----:R-:W-:-:S07]  /*8530*/  FMNMX.FTZ R4, R177, R4, !PT ;  /* 0x00000004b1047209 */ /* 0x002fce0007810000 */
[----:B------:R-:W1:Y:S01]  /*8540*/  MUFU.TANH R49, R49 ;  /* 0x0000003100317308 */ /* 0x000e620000002400 */
[----:B--2---:R-:W-:-:S04]  /*8550*/  FMNMX.FTZ R4, R179, R4, !PT ;  /* 0x00000004b3047209 */ /* 0x004fc80007810000 */
[----:B------:R-:W-:-:S03]  /*8560*/  FMNMX.FTZ R4, R201, R4, !PT ;  /* 0x00000004c9047209 */ /* 0x000fc60007810000 */
[----:B------:R-:W-:Y:S01]  /*8570*/  MUFU.TANH R85, R85 ;  /* 0x0000005500557308 */ /* 0x000fe20000002400 */
[----:B------:R-:W-:Y:S02]  /*8580*/  FMNMX.FTZ R4, R203, R4, !PT ;  /* 0x00000004cb047209 */ /* 0x000fe40007810000 */
[----:B---3--:R-:W-:Y:S02]  /*8590*/  FMNMX.FTZ R12, R45, R12, !PT ;  /* 0x0000000c2d0c7209 */ /* 0x008fe40007810000 */
[----:B------:R-:W-:Y:S02]  /*85a0*/  FMNMX.FTZ R4, R205, R4, !PT ;  /* 0x00000004cd047209 */ /* 0x000fe40007810000 */
[----:B------:R-:W-:Y:S01]  /*85b0*/  FMNMX.FTZ R12, R47, R12, !PT ;  /* 0x0000000c2f0c7209 */ /* 0x000fe20007810000 */
[----:B------:R-:W2:Y:S01]  /*85c0*/  MUFU.TANH R51, R51 ;  /* 0x0000003300337308 */ /* 0x000ea20000002400 */
[----:B------:R-:W-:Y:S02]  /*85d0*/  FMNMX.FTZ R4, R207, R4, !PT ;  /* 0x00000004cf047209 */ /* 0x000fe40007810000 */
[----:B-1----:R-:W-:-:S02]  /*85e0*/  FMNMX.FTZ R12, R49, R12, !PT ;  /* 0x0000000c310c7209 */ /* 0x002fc40007810000 */
[----:B------:R-:W-:-:S03]  /*85f0*/  FMNMX.FTZ R4, R209, R4, !PT ;  /* 0x00000004d1047209 */ /* 0x000fc60007810000 */
[----:B------:R-:W1:Y:S01]  /*8600*/  MUFU.TANH R53, R53 ;  /* 0x0000003500357308 */ /* 0x000e620000002400 */
[----:B------:R-:W-:-:S04]  /*8610*/  FMNMX.FTZ R4, R211, R4, !PT ;  /* 0x00000004d3047209 */ /* 0x000fc80007810000 */
[----:B------:R-:W-:-:S03]  /*8620*/  FMNMX.FTZ R4, R213, R4, !PT ;  /* 0x00000004d5047209 */ /* 0x000fc60007810000 */
[----:B------:R-:W3:Y:S01]  /*8630*/  MUFU.TANH R55, R55 ;  /* 0x0000003700377308 */ /* 0x000ee20000002400 */
[----:B--2---:R-:W-:-:S07]  /*8640*/  FMNMX.FTZ R12, R51, R12, !PT ;  /* 0x0000000c330c7209 */ /* 0x004fce0007810000 */
[----:B------:R-:W2:Y:S01]  /*8650*/  MUFU.TANH R57, R57 ;  /* 0x0000003900397308 */ /* 0x000ea20000002400 */
[----:B-1----:R-:W-:-:S07]  /*8660*/  FMNMX.FTZ R12, R53, R12, !PT ;  /* 0x0000000c350c7209 */ /* 0x002fce0007810000 */
[----:B------:R-:W1:Y:S01]  /*8670*/  MUFU.TANH R59, R59 ;  /* 0x0000003b003b7308 */ /* 0x000e620000002400 */
[----:B---3--:R-:W-:-:S07]  /*8680*/  FMNMX.FTZ R12, R55, R12, !PT ;  /* 0x0000000c370c7209 */ /* 0x008fce0007810000 */
[----:B------:R-:W3:Y:S01]  /*8690*/  MUFU.TANH R61, R61 ;  /* 0x0000003d003d7308 */ /* 0x000ee20000002400 */
[----:B--2---:R-:W-:-:S07]  /*86a0*/  FMNMX.FTZ R12, R57, R12, !PT ;  /* 0x0000000c390c7209 */ /* 0x004fce0007810000 */
[----:B------:R-:W2:Y:S01]  /*86b0*/  MUFU.TANH R63, R63 ;  /* 0x0000003f003f7308 */ /* 0x000ea20000002400 */
[----:B-1----:R-:W-:-:S07]  /*86c0*/  FMNMX.FTZ R12, R59, R12, !PT ;  /* 0x0000000c3b0c7209 */ /* 0x002fce0007810000 */
[----:B------:R-:W-:Y:S01]  /*86d0*/  MUFU.TANH R67, R67 ;  /* 0x0000004300437308 */ /* 0x000fe20000002400 */
[----:B---3--:R-:W-:-:S07]  /*86e0*/  FMNMX.FTZ R12, R61, R12, !PT ;  /* 0x0000000c3d0c7209 */ /* 0x008fce0007810000 */
[----:B------:R-:W-:Y:S01]  /*86f0*/  MUFU.TANH R71, R71 ;  /* 0x0000004700477308 */ /* 0x000fe20000002400 */
[----:B--2---:R-:W-:-:S07]  /*8700*/  FMNMX.FTZ R12, R63, R12, !PT ;  /* 0x0000000c3f0c7209 */ /* 0x004fce0007810000 */
        /* <DEDUP_REMOVED lines=16> */
[----:B------:R-:W-:Y:S01]  /*8810*/  MUFU.TANH R87, R87 ;  /* 0x0000005700577308 */ /* 0x000fe20000002400 */
[----:B--2---:R-:W-:-:S04]  /*8820*/  FMNMX.FTZ R4, R175, R4, !PT ;  /* 0x00000004af047209 */ /* 0x004fc80007810000 */
[----:B------:R-:W-:-:S04]  /*8830*/  FMNMX.FTZ R4, R215, R4, !PT ;  /* 0x00000004d7047209 */ /* 0x000fc80007810000 */
[----:B------:R-:W-:Y:S02]  /*8840*/  FMNMX.FTZ R4, R69, R4, !PT ;  /* 0x0000000445047209 */ /* 0x000fe40007810000 */
[----:B---3--:R-:W-:Y:S02]  /*8850*/  FMNMX.FTZ R12, R65, R12, !PT ;  /* 0x0000000c410c7209 */ /* 0x008fe40007810000 */
        /* <DEDUP_REMOVED lines=10> */
[----:B------:R-:W-:-:S04]  /*8900*/  FMNMX.FTZ R4, R223, R4, !PT ;  /* 0x00000004df047209 */ /* 0x000fc80007810000 */
[----:B------:R-:W-:-:S04]  /*8910*/  FMNMX.FTZ R4, R225, R4, !PT ;  /* 0x00000004e1047209 */ /* 0x000fc80007810000 */
[----:B------:R-:W-:-:S05]  /*8920*/  FMNMX.FTZ R4, R85, R4, !PT ;  /* 0x0000000455047209 */ /* 0x000fca0007810000 */
[----:B------:R-:W1:Y:S02]  /*8930*/  SHFL.BFLY PT, R7, R4, 0x2, 0x1f ;  /* 0x0c401f0004077f89 */ /* 0x000e6400000e0000 */
[----:B-1----:R-:W-:Y:S02]  /*8940*/  FMNMX.FTZ R7, R4, R7, !PT ;  /* 0x0000000704077209 */ /* 0x002fe40007810000 */
[----:B------:R-:W1:Y:S03]  /*8950*/  LDC R4, c[0x0][0x988] ;  /* 0x00026200ff047b82 */ /* 0x000e660000000800 */
[----:B------:R-:W2:Y:S02]  /*8960*/  SHFL.BFLY PT, R10, R7, 0x1, 0x1f ;  /* 0x0c201f00070a7f89 */ /* 0x000ea400000e0000 */
[----:B--2---:R-:W-:-:S05]  /*8970*/  FMNMX.FTZ R7, R7, R10, !PT ;  /* 0x0000000a07077209 */ /* 0x004fca0007810000 */
[C---:B-1----:R-:W-:Y:S01]  /*8980*/  FMUL.FTZ R10, R7.reuse, R4 ;  /* 0x00000004070a7220 */ /* 0x042fe20000410000 */
[----:B------:R-:W-:-:S03]  /*8990*/  FADD.FTZ R227, -R7, R8 ;  /* 0x0000000807e37221 */ /* 0x000fc60000010100 */
[-CC-:B------:R-:W-:Y:S01]  /*89a0*/  FFMA.FTZ R180, R9, R4.reuse, -R10.reuse ;  /* 0x0000000409b47223 */ /* 0x180fe2000001080a */
[-CC-:B------:R-:W-:Y:S01]  /*89b0*/  FFMA.FTZ R182, R15, R4.reuse, -R10.reuse ;  /* 0x000000040fb67223 */ /* 0x180fe2000001080a */
[-CC-:B------:R-:W-:Y:S01]  /*89c0*/  FFMA.FTZ R15, R25, R4.reuse, -R10.reuse ;  /* 0x00000004190f7223 */ /* 0x180fe2000001080a */
[-CC-:B------:R-:W-:Y:S01]  /*89d0*/  FFMA.FTZ R25, R183, R4.reuse, -R10.reuse ;  /* 0x00000004b7197223 */ /* 0x180fe2000001080a */
[----:B------:R-:W-:Y:S02]  /*89e0*/  WARPGROUP.DEPBAR.LE gsb0, 0x0 ;  /* 0x00008000000079c5 */ /* 0x000fe40000010000 */
[----:B------:R-:W-:Y:S01]  /*89f0*/  WARPGROUP.ARRIVE ;  /* 0x00000000000079c5 */ /* 0x000fe20000000000 */
[----:B------:R-:W-:Y:S01]  /*8a00*/  FMUL.FTZ R169, R82, UR7 ;  /* 0x0000000752a97c20 */ /* 0x000fe20008410000 */
[----:B------:R-:W-:Y:S01]  /*8a10*/  FMUL.FTZ R171, R86, UR7 ;  /* 0x0000000756ab7c20 */ /* 0x000fe20008410000 */
[-CC-:B------:R-:W-:Y:S01]  /*8a20*/  FFMA.FTZ R178, R191, R4.reuse, -R10.reuse ;  /* 0x00000004bfb27223 */ /* 0x180fe2000001080a */
[-CC-:B------:R-:W-:Y:S01]  /*8a30*/  FFMA.FTZ R172, R195, R4.reuse, -R10.reuse ;  /* 0x00000004c3ac7223 */ /* 0x180fe2000001080a */
[-CC-:B------:R-:W-:Y:S01]  /*8a40*/  FFMA.FTZ R174, R199, R4.reuse, -R10.reuse ;  /* 0x00000004c7ae7223 */ /* 0x180fe2000001080a */
[----:B------:R-:W-:Y:S01]  /*8a50*/  HGMMA.64x128x16.F32.BF16 R88, R152, gdesc[UR8].tnspB, R88, gsb0 ;  /* 0x41e0000898587df0 */ /* 0x000fe20008001858 */
[----:B------:R-:W-:Y:S01]  /*8a60*/  UIADD3 UR10, UR4, 0x280, URZ ;  /* 0x00000280040a7890 */ /* 0x000fe2000fffe03f */
[----:B------:R-:W1:Y:S01]  /*8a70*/  MUFU.TANH R169, R169 ;  /* 0x000000a900a97308 */ /* 0x000e620000002400 */
[----:B------:R-:W-:Y:S01]  /*8a80*/  UMOV UR11, 0x40000040 ;  /* 0x40000040000b7882 */ /* 0x000fe20000000000 */
[-C--:B------:R-:W-:Y:S01]  /*8a90*/  FMUL.FTZ R8, R227, R4.reuse ;  /* 0x00000004e3087220 */ /* 0x080fe20000410000 */
[-CC-:B------:R-:W-:Y:S01]  /*8aa0*/  FFMA.FTZ R5, R5, R4.reuse, -R10.reuse ;  /* 0x0000000405057223 */ /* 0x180fe2000001080a */
[-CC-:B------:R-:W-:Y:S01]  /*8ab0*/  FFMA.FTZ R176, R181, R4.reuse, -R10.reuse ;  /* 0x00000004b5b07223 */ /* 0x180fe2000001080a */
[-CC-:B------:R-:W-:Y:S01]  /*8ac0*/  FFMA.FTZ R191, R177, R4.reuse, -R10.reuse ;  /* 0x00000004b1bf7223 */ /* 0x180fe2000001080a */
        /* <DEDUP_REMOVED lines=8> */
[-CC-:B------:R-:W-:Y:S01]  /*8b50*/  FFMA.FTZ R199, R223, R4.reuse, -R10.reuse ;  /* 0x00000004dfc77223 */ /* 0x180fe2000001080a */
[-CC-:B------:R-:W-:Y:S01]  /*8b60*/  FFMA.FTZ R225, R225, R4.reuse, -R10.reuse ;  /* 0x00000004e1e17223 */ /* 0x180fe2000001080a */
[----:B------:R-:W-:Y:S01]  /*8b70*/  FFMA.FTZ R85, R85, R4, -R10 ;  /* 0x0000000455557223 */ /* 0x000fe2000001080a */
[----:B-1----:R-:W-:Y:S01]  /*8b80*/  FMNMX.FTZ R12, R169, R12, !PT ;  /* 0x0000000ca90c7209 */ /* 0x002fe20007810000 */
[----:B------:R-:W-:Y:S03]  /*8b90*/  MUFU.EX2 R8, R8 ;  /* 0x0000000800087308 */ /* 0x000fe60000000800 */
[----:B------:R-:W-:-:S04]  /*8ba0*/  FMNMX.FTZ R12, R83, R12, !PT ;  /* 0x0000000c530c7209 */ /* 0x000fc80007810000 */
[----:B--2---:R-:W-:Y:S01]  /*8bb0*/  FMNMX.FTZ R12, R171, R12, !PT ;  /* 0x0000000cab0c7209 */ /* 0x004fe20007810000 */
[----:B------:R-:W1:Y:S03]  /*8bc0*/  MUFU.EX2 R5, R5 ;  /* 0x0000000500057308 */ /* 0x000e660000000800 */
[----:B------:R-:W-:Y:S01]  /*8bd0*/  FMNMX.FTZ R9, R87, R12, !PT ;  /* 0x0000000c57097209 */ /* 0x000fe20007810000 */
[----:B------:R-:W-:-:S04]  /*8be0*/  FFMA.FTZ R12, R217, R4, -R10 ;  /* 0x00000004d90c7223 */ /* 0x000fc8000001080a */
[----:B------:R-:W2:Y:S01]  /*8bf0*/  SHFL.BFLY PT, R14, R9, 0x2, 0x1f ;  /* 0x0c401f00090e7f89 */ /* 0x000ea200000e0000 */
[----:B------:R-:W3:Y:S08]  /*8c00*/  MUFU.EX2 R180, R180 ;  /* 0x000000b400b47308 */ /* 0x000ef00000000800 */
[----:B------:R-:W4:Y:S01]  /*8c10*/  MUFU.EX2 R182, R182 ;  /* 0x000000b600b67308 */ /* 0x000f220000000800 */
[----:B-1----:R-:W-:-:S07]  /*8c20*/  FFMA.FTZ R3, R8, R3, R5 ;  /* 0x0000000308037223 */ /* 0x002fce0000010005 */
[----:B------:R-:W1:Y:S01]  /*8c30*/  MUFU.EX2 R15, R15 ;  /* 0x0000000f000f7308 */ /* 0x000e620000000800 */
[C---:B---3--:R-:W-:Y:S01]  /*8c40*/  FADD.FTZ R3, R180.reuse, R3 ;  /* 0x00000003b4037221 */ /* 0x048fe20000010000 */
[----:B------:R-:W-:Y:S02]  /*8c50*/  F2FP.BF16.F32.PACK_AB R180, R180, R5 ;  /* 0x00000005b4b4723e */ /* 0x000fe400000010ff */
[----:B--2---:R-:W-:Y:S01]  /*8c60*/  FMNMX.FTZ R24, R9, R14, !PT ;  /* 0x0000000e09187209 */ /* 0x004fe20007810000 */
[----:B------:R-:W-:-:S03]  /*8c70*/  FFMA.FTZ R14, R219, R4, -R10 ;  /* 0x00000004db0e7223 */ /* 0x000fc6000001080a */
[----:B------:R-:W-:Y:S01]  /*8c80*/  MUFU.EX2 R176, R176 ;  /* 0x000000b000b07308 */ /* 0x000fe20000000800 */
[----:B----4-:R-:W-:Y:S01]  /*8c90*/  FADD.FTZ R44, R182, R3 ;  /* 0x00000003b62c7221 */ /* 0x010fe20000010000 */
[----:B------:R-:W2:Y:S06]  /*8ca0*/  SHFL.BFLY PT, R9, R24, 0x1, 0x1f ;  /* 0x0c201f0018097f89 */ /* 0x000eac00000e0000 */
[----:B------:R-:W-:Y:S01]  /*8cb0*/  MUFU.EX2 R25, R25 ;  /* 0x0000001900197308 */ /* 0x000fe20000000800 */
[----:B-1----:R-:W-:-:S07]  /*8cc0*/  F2FP.BF16.F32.PACK_AB R182, R15, R182 ;  /* 0x000000b60fb6723e */ /* 0x002fce00000010ff */
[----:B------:R-:W-:Y:S08]  /*8cd0*/  MUFU.EX2 R178, R178 ;  /* 0x000000b200b27308 */ /* 0x000ff00000000800 */
[----:B------:R-:W-:Y:S01]  /*8ce0*/  MUFU.EX2 R172, R172 ;  /* 0x000000ac00ac7308 */ /* 0x000fe20000000800 */
[----:B--2---:R-:W-:-:S05]  /*8cf0*/  FMNMX.FTZ R9, R24, R9, !PT ;  /* 0x0000000918097209 */ /* 0x004fca0007810000 */
[-C--:B------:R-:W-:Y:S02]  /*8d00*/  FMUL.FTZ R40, R9, R4.reuse ;  /* 0x0000000409287220 */ /* 0x080fe40000410000 */
[----:B------:R-:W-:Y:S02]  /*8d10*/  MUFU.EX2 R174, R174 ;  /* 0x000000ae00ae7308 */ /* 0x000fe40000000800 */
[-CC-:B------:R-:W-:Y:S01]  /*8d20*/  FFMA.FTZ R183, R21, R4.reuse, -R40.reuse ;  /* 0x0000000415b77223 */ /* 0x180fe20000010828 */
[----:B------:R-:W-:Y:S02]  /*8d30*/  IMAD.U32 R21, RZ, RZ, UR37 ;  /* 0x00000025ff157e24 */ /* 0x000fe4000f8e00ff */
[-CC-:B------:R-:W-:Y:S01]  /*8d40*/  FFMA.FTZ R181, R13, R4.reuse, -R40.reuse ;  /* 0x000000040db57223 */ /* 0x180fe20000010828 */
[-CC-:B------:R-:W-:Y:S01]  /*8d50*/  FFMA.FTZ R177, R29, R4.reuse, -R40.reuse ;  /* 0x000000041db17223 */ /* 0x180fe20000010828 */
[-CC-:B------:R-:W-:Y:S01]  /*8d60*/  FFMA.FTZ R32, R27, R4.reuse, -R40.reuse ;  /* 0x000000041b207223 */ /* 0x180fe20000010828 */
[----:B------:R-:W-:Y:S01]  /*8d70*/  IADD3 R27, -R23, 0xb, RZ ;  /* 0x0000000b171b7810 */ /* 0x000fe20007ffe1ff */
[----:B------:R-:W-:Y:S01]  /*8d80*/  MUFU.EX2 R183, R183 ;  /* 0x000000b700b77308 */ /* 0x000fe20000000800 */
[----:B------:R-:W-:Y:S01]  /*8d90*/  @!P1 LEA R21, R21, UR38, 0x3 ;  /* 0x0000002615159c11 */ /* 0x000fe2000f8e18ff */
[-CC-:B------:R-:W-:Y:S01]  /*8da0*/  FFMA.FTZ R34, R31, R4.reuse, -R40.reuse ;  /* 0x000000041f227223 */ /* 0x180fe20000010828 */
[-CC-:B------:R-:W-:Y:S01]  /*8db0*/  FFMA.FTZ R179, R33, R4.reuse, -R40.reuse ;  /* 0x0000000421b37223 */ /* 0x180fe20000010828 */
[-CC-:B------:R-:W-:Y:S01]  /*8dc0*/  FFMA.FTZ R38, R35, R4.reuse, -R40.reuse ;  /* 0x0000000423267223 */ /* 0x180fe20000010828 */
[----:B------:R-:W-:Y:S01]  /*8dd0*/  @!P1 IADD3 R29, R21, 0x28840, RZ ;  /* 0x00028840151d9810 */ /* 0x000fe20007ffe0ff */
        /* <DEDUP_REMOVED lines=20> */
[----:B------:R-:W-:-:S06]  /*8f20*/  FFMA.FTZ R83, R83, R4, -R40 ;  /* 0x0000000453537223 */ /* 0x000fcc0000010828 */
[----:B------:R-:W-:Y:S01]  /*8f30*/  MUFU.EX2 R34, R34 ;  /* 0x0000002200227308 */ /* 0x000fe20000000800 */
[----:B------:R-:W-:Y:S02]  /*8f40*/  WARPGROUP.DEPBAR.LE gsb0, 0x0 ;  /* 0x00008000000079c5 */ /* 0x000fe40000010000 */
[----:B------:R-:W-:Y:S01]  /*8f50*/  WARPGROUP.ARRIVE ;  /* 0x00000000000079c5 */ /* 0x000fe20000000000 */
[-CC-:B------:R-:W-:Y:S01]  /*8f60*/  FFMA.FTZ R153, R193, R4.reuse, -R10.reuse ;  /* 0x00000004c1997223 */ /* 0x180fe2000001080a */
[-CC-:B------:R-:W-:Y:S01]  /*8f70*/  FFMA.FTZ R155, R197, R4.reuse, -R10.reuse ;  /* 0x00000004c59b7223 */ /* 0x180fe2000001080a */
[-CC-:B------:R-:W-:Y:S01]  /*8f80*/  FFMA.FTZ R193, R201, R4.reuse, -R10.reuse ;  /* 0x00000004c9c17223 */ /* 0x180fe2000001080a */
[-CC-:B------:R-:W-:Y:S01]  /*8f90*/  FFMA.FTZ R152, R207, R4.reuse, -R10.reuse ;  /* 0x00000004cf987223 */ /* 0x180fe2000001080a */
[-CC-:B------:R-:W-:Y:S01]  /*8fa0*/  FFMA.FTZ R154, R211, R4.reuse, -R10.reuse ;  /* 0x00000004d39a7223 */ /* 0x180fe2000001080a */
[----:B------:R-:W-:Y:S01]  /*8fb0*/  HGMMA.64x128x16.F32.BF16 R88, R156, gdesc[UR8].tnspB, R88, gsb0 ;  /* 0x41e000089c587df0 */ /* 0x000fe20008001858 */
[----:B------:R-:W-:Y:S01]  /*8fc0*/  UIADD3 UR10, UR4, 0x300, URZ ;  /* 0x00000300040a7890 */ /* 0x000fe2000fffe03f */
[-C--:B------:R-:W-:Y:S01]  /*8fd0*/  FFMA.FTZ R197, R175, R4.reuse, -R10 ;  /* 0x00000004afc57223 */ /* 0x080fe2000001080a */
[----:B------:R-:W-:Y:S01]  /*8fe0*/  UMOV UR11, 0x40000040 ;  /* 0x40000040000b7882 */ /* 0x000fe20000000000 */
[----:B------:R-:W-:Y:S01]  /*8ff0*/  MUFU.EX2 R179, R179 ;  /* 0x000000b300b37308 */ /* 0x000fe20000000800 */
[----:B------:R-:W-:-:S07]  /*9000*/  FFMA.FTZ R175, R41, R4, -R40 ;  /* 0x0000000429af7223 */ /* 0x000fce0000010828 */
        /* <DEDUP_REMOVED lines=21> */
[-CC-:B------:R-:W-:Y:S01]  /*9160*/  FFMA.FTZ R156, R173, R4.reuse, -R10.reuse ;  /* 0x00000004ad9c7223 */ /* 0x180fe2000001080a */
[-C--:B------:R-:W-:Y:S01]  /*9170*/  FFMA.FTZ R158, R215, R4.reuse, -R10 ;  /* 0x00000004d79e7223 */ /* 0x080fe2000001080a */
[-CC-:B------:R-:W-:Y:S01]  /*9180*/  FFMA.FTZ R10, R11, R4.reuse, -R40.reuse ;  /* 0x000000040b0a7223 */ /* 0x180fe20000010828 */
[----:B------:R-:W-:Y:S01]  /*9190*/  HGMMA.64x128x16.F32.BF16 R88, R160, gdesc[UR8].tnspB, R88, gsb0 ;  /* 0x41e00008a0587df0 */ /* 0x000fe20008001858 */
[----:B------:R-:W-:Y:S01]  /*91a0*/  UIADD3 UR10, UR4, 0x380, URZ ;  /* 0x00000380040a7890 */ /* 0x000fe2000fffe03f */
[-CC-:B------:R-:W-:Y:S01]  /*91b0*/  FFMA.FTZ R173, R37, R4.reuse, -R40.reuse ;  /* 0x0000000425ad7223 */ /* 0x180fe20000010828 */
[----:B------:R-:W-:Y:S01]  /*91c0*/  UMOV UR11, 0x40000040 ;  /* 0x40000040000b7882 */ /* 0x000fe20000000000 */
[----:B------:R-:W-:Y:S01]  /*91d0*/  FFMA.FTZ R11, R45, R4, -R40 ;  /* 0x000000042d0b7223 */ /* 0x000fe20000010828 */
[----:B------:R-:W-:Y:S01]  /*91e0*/  MUFU.EX2 R10, R10 ;  /* 0x0000000a000a7308 */ /* 0x000fe20000000800 */
[----:B------:R-:W-:-:S07]  /*91f0*/  UMOV UR4, UR36 ;  /* 0x0000002400047c82 */ /* 0x000fce0008000000 */
        /* <DEDUP_REMOVED lines=16> */
[----:B------:R-:W-:Y:S01]  /*9300*/  MUFU.EX2 R14, R14 ;  /* 0x0000000e000e7308 */ /* 0x000fe20000000800 */
[----:B------:R-:W-:-:S02]  /*9310*/  WARPGROUP.DEPBAR.LE gsb0, 0x0 ;  /* 0x00008000000079c5 */ /* 0x000fc40000010000 */
[----:B------:R-:W-:Y:S01]  /*9320*/  WARPGROUP.ARRIVE ;  /* 0x00000000000079c5 */ /* 0x000fe20000000000 */
[----:B------:R-:W-:Y:S01]  /*9330*/  FADD.FTZ R161, -R9, R6 ;  /* 0x0000000609a17221 */ /* 0x000fe20000010100 */
[----:B------:R-:W-:Y:S01]  /*9340*/  FFMA.FTZ R6, R49, R4, -R40 ;  /* 0x0000000431067223 */ /* 0x000fe20000010828 */
[----:B-1----:R-:W-:Y:S02]  /*9350*/  F2FP.BF16.F32.PACK_AB R160, R73, R12 ;  /* 0x0000000c49a0723e */ /* 0x002fe400000010ff */
[----:B------:R-:W-:Y:S01]  /*9360*/  FMUL.FTZ R161, R161, R4 ;  /* 0x00000004a1a17220 */ /* 0x000fe20000410000 */
[----:B------:R-:W-:Y:S01]  /*9370*/  HGMMA.64x128x16.F32.BF16 R88, R164, gdesc[UR8].tnspB, R88, gsb0 ;  /* 0x41e00008a4587df0 */ /* 0x000fe20008001858 */
[----:B------:R-:W1:Y:S08]  /*9380*/  MUFU.EX2 R77, R77 ;  /* 0x0000004d004d7308 */ /* 0x000e700000000800 */
[----:B------:R-:W2:Y:S08]  /*9390*/  MUFU.EX2 R201, R161 ;  /* 0x000000a100c97308 */ /* 0x000eb00000000800 */
[----:B------:R-:W-:Y:S01]  /*93a0*/  MUFU.EX2 R6, R6 ;  /* 0x0000000600067308 */ /* 0x000fe20000000800 */
[----:B-1----:R-:W-:-:S07]  /*93b0*/  F2FP.BF16.F32.PACK_AB R162, R77, R14 ;  /* 0x0000000e4da2723e */ /* 0x002fce00000010ff */
[----:B------:R-:W-:Y:S01]  /*93c0*/  MUFU.EX2 R79, R79 ;  /* 0x0000004f004f7308 */ /* 0x000fe20000000800 */
[----:B--2---:R-:W-:-:S04]  /*93d0*/  FFMA.FTZ R42, R201, R0, R10 ;  /* 0x00000000c92a7223 */ /* 0x004fc8000001000a */
[C---:B------:R-:W-:Y:S01]  /*93e0*/  FADD.FTZ R42, R181.reuse, R42 ;  /* 0x0000002ab52a7221 */ /* 0x040fe20000010000 */
[----:B------:R-:W-:Y:S02]  /*93f0*/  F2FP.BF16.F32.PACK_AB R181, R181, R10 ;  /* 0x0000000ab5b5723e */ /* 0x000fe400000010ff */
[----:B------:R-:W1:Y:S01]  /*9400*/  MUFU.EX2 R0, R57 ;  /* 0x0000003900007308 */ /* 0x000e620000000800 */
[----:B------:R-:W-:Y:S01]  /*9410*/  FADD.FTZ R3, R183, R42 ;  /* 0x0000002ab7037221 */ /* 0x000fe20000010000 */
[----:B------:R-:W-:-:S03]  /*9420*/  F2FP.BF16.F32.PACK_AB R183, R32, R183 ;  /* 0x000000b720b7723e */ /* 0x000fc600000010ff */
[----:B------:R-:W-:-:S03]  /*9430*/  FADD.FTZ R42, R32, R3 ;  /* 0x00000003202a7221 */ /* 0x000fc60000010000 */
[----:B------:R-:W-:Y:S01]  /*9440*/  MUFU.EX2 R20, R20 ;  /* 0x0000001400147308 */ /* 0x000fe20000000800 */
        /* <DEDUP_REMOVED lines=10> */
[----:B------:R-:W-:Y:S01]  /*94f0*/  FADD.FTZ R42, R30, R3 ;  /* 0x000000031e2a7221 */ /* 0x000fe20000010000 */
[----:B------:R-:W-:Y:S01]  /*9500*/  FFMA.FTZ R3, R169, R4, -R40 ;  /* 0x00000004a9037223 */ /* 0x000fe20000010828 */
[----:B------:R-:W-:Y:S01]  /*9510*/  F2FP.BF16.F32.PACK_AB R169, R28, R11 ;  /* 0x0000000b1ca9723e */ /* 0x000fe200000010ff */
[----:B------:R-:W-:Y:S08]  /*9520*/  MUFU.EX2 R24, R225 ;  /* 0x000000e100187308 */ /* 0x000ff00000000800 */
[----:B------:R-:W-:Y:S01]  /*9530*/  MUFU.EX2 R85, R85 ;  /* 0x0000005500557308 */ /* 0x000fe20000000800 */
[----:B------:R-:W-:-:S02]  /*9540*/  WARPGROUP.DEPBAR.LE gsb0, 0x0 ;  /* 0x00008000000079c5 */ /* 0x000fc40000010000 */
[----:B------:R2:W-:Y:S06]  /*9550*/  BAR.ARV R27, 0x100 ;  /* 0x0004001b0000751d */ /* 0x0005ec0000002000 */
        /* <DEDUP_REMOVED lines=8> */
[----:B---3--:R-:W-:Y:S01]  /*95e0*/  IMAD.U32 R29, RZ, RZ, UR5 ;  /* 0x00000005ff1d7e24 */ /* 0x008fe2000f8e00ff */
[----:B------:R-:W-:Y:S01]  /*95f0*/  UIADD3 UR5, UR6, -0x1, URZ ;  /* 0xffffffff06057890 */ /* 0x000fe2000fffe03f */
[-C--:B------:R-:W-:Y:S01]  /*9600*/  FMUL.FTZ R101, R101, R8.reuse ;  /* 0x0000000865657220 */ /* 0x080fe20000410000 */
[-C--:B------:R-:W-:Y:S01]  /*9610*/  FMUL.FTZ R104, R104, R8.reuse ;  /* 0x0000000868687220 */ /* 0x080fe20000410000 */
[-C--:B------:R-:W-:Y:S01]  /*9620*/  FMUL.FTZ R105, R105, R8.reuse ;  /* 0x0000000869697220 */ /* 0x080fe20000410000 */
[----:B------:R-:W-:Y:S01]  /*9630*/  @!P1 LEA R29, R29, UR38, 0x3 ;  /* 0x000000261d1d9c11 */ /* 0x000fe2000f8e18ff */
[-C--:B------:R-:W-:Y:S01]  /*9640*/  FMUL.FTZ R108, R108, R8.reuse ;  /* 0x000000086c6c7220 */ /* 0x080fe20000410000 */
[----:B------:R-:W-:Y:S01]  /*9650*/  FMUL.FTZ R109, R109, R8 ;  /* 0x000000086d6d7220 */ /* 0x000fe20000410000 */
[----:B------:R-:W-:Y:S01]  /*9660*/  UMOV UR6, UR5 ;  /* 0x0000000500067c82 */ /* 0x000fe20008000000 */
[----:B------:R-:W-:Y:S01]  /*9670*/  UMOV UR5, UR37 ;  /* 0x0000002500057c82 */ /* 0x000fe20008000000 */
[----:B--2---:R-:W-:-:S02]  /*9680*/  @!P1 VIADD R27, R29, 0x28860 ;  /* 0x000288601d1b9836 */ /* 0x004fc40000000000 */
[-C--:B------:R-:W-:Y:S01]  /*9690*/  FMUL.FTZ R112, R112, R8.reuse ;  /* 0x0000000870707220 */ /* 0x080fe20000410000 */
[-C--:B------:R-:W-:Y:S01]  /*96a0*/  FMUL.FTZ R113, R113, R8.reuse ;  /* 0x0000000871717220 */ /* 0x080fe20000410000 */
[-C--:B------:R-:W-:Y:S01]  /*96b0*/  FMUL.FTZ R116, R116, R8.reuse ;  /* 0x0000000874747220 */ /* 0x080fe20000410000 */
[-C--:B------:R-:W-:Y:S01]  /*96c0*/  FMUL.FTZ R117, R117, R8.reuse ;  /* 0x0000000875757220 */ /* 0x080fe20000410000 */
[----:B------:R-:W-:Y:S01]  /*96d0*/  @!P1 PRMT R29, RZ, 0x654, R27 ;  /* 0x00000654ff1d9816 */ /* 0x000fe2000000001b */
[----:B------:R-:W-:Y:S01]  /*96e0*/  FADD.FTZ R27, R15, R44 ;  /* 0x0000002c0f1b7221 */ /* 0x000fe20000010000 */
[-C--:B------:R-:W-:Y:S01]  /*96f0*/  FMUL.FTZ R120, R120, R8.reuse ;  /* 0x0000000878787220 */ /* 0x080fe20000410000 */
[-C--:B------:R-:W-:Y:S01]  /*9700*/  FMUL.FTZ R121, R121, R8.reuse ;  /* 0x0000000879797220 */ /* 0x080fe20000410000 */
[----:B------:R2:W-:Y:S01]  /*9710*/  @!P1 SYNCS.ARRIVE.TRANS64.RED.A1T0 RZ, [R29+URZ], RZ ;  /* 0x000000ff1dff99a7 */ /* 0x0005e2000810043f */
[----:B------:R-:W-:Y:S01]  /*9720*/  FADD.FTZ R44, R176, R27 ;  /* 0x0000001bb02c7221 */ /* 0x000fe20000010000 */
[-C--:B------:R-:W-:Y:S01]  /*9730*/  FMUL.FTZ R124, R124, R8.reuse ;  /* 0x000000087c7c7220 */ /* 0x080fe20000410000 */
[-C--:B------:R-:W-:Y:S01]  /*9740*/  FMUL.FTZ R125, R125, R8.reuse ;  /* 0x000000087d7d7220 */ /* 0x080fe20000410000 */
[-C--:B------:R-:W-:Y:S01]  /*9750*/  FMUL.FTZ R128, R128, R8.reuse ;  /* 0x0000000880807220 */ /* 0x080fe20000410000 */
[----:B------:R-:W-:Y:S01]  /*9760*/  FADD.FTZ R27, R25, R44 ;  /* 0x0000002c191b7221 */ /* 0x000fe20000010000 */
[-C--:B------:R-:W-:Y:S01]  /*9770*/  FMUL.FTZ R129, R129, R8.reuse ;  /* 0x0000000881817220 */ /* 0x080fe20000410000 */
[-C--:B------:R-:W-:Y:S01]  /*9780*/  FMUL.FTZ R132, R132, R8.reuse ;  /* 0x0000000884847220 */ /* 0x080fe20000410000 */
[----:B--2---:R-:W-:Y:S01]  /*9790*/  FADD.FTZ R29, R175, R42 ;  /* 0x0000002aaf1d7221 */ /* 0x004fe20000010000 */
[----:B------:R-:W-:Y:S01]  /*97a0*/  FADD.FTZ R44, R178, R27 ;  /* 0x0000001bb22c7221 */ /* 0x000fe20000010000 */
[C---:B------:R-:W-:Y:S01]  /*97b0*/  F2FP.BF16.F32.PACK_AB R175, R26.reuse, R175 ;  /* 0x000000af1aaf723e */ /* 0x040fe200000010ff */
[----:B------:R-:W-:Y:S01]  /*97c0*/  FMUL.FTZ R133, R133, R8 ;  /* 0x0000000885857220 */ /* 0x000fe20000410000 */
[----:B------:R-:W-:Y:S01]  /*97d0*/  FADD.FTZ R42, R26, R29 ;  /* 0x0000001d1a2a7221 */ /* 0x000fe20000010000 */
[C---:B------:R-:W-:Y:S01]  /*97e0*/  FADD.FTZ R27, R153.reuse, R44 ;  /* 0x0000002c991b7221 */ /* 0x040fe20000010000 */
[----:B------:R-:W-:Y:S01]  /*97f0*/  MUFU.EX2 R26, R3 ;  /* 0x00000003001a7308 */ /* 0x000fe20000000800 */
[----:B------:R-:W-:Y:S01]  /*9800*/  F2FP.BF16.F32.PACK_AB R178, R153, R178 ;  /* 0x000000b299b2723e */ /* 0x000fe200000010ff */
        /* <DEDUP_REMOVED lines=10> */
[----:B------:R-:W-:Y:S01]  /*98b0*/  FFMA.FTZ R27, R171, R4, -R40 ;  /* 0x00000004ab1b7223 */ /* 0x000fe20000010828 */
[C---:B------:R-:W-:Y:S01]  /*98c0*/  F2FP.BF16.F32.PACK_AB R171, R13.reuse, R6 ;  /* 0x000000060dab723e */ /* 0x040fe200000010ff */
[----:B------:R-:W-:Y:S01]  /*98d0*/  FADD.FTZ R10, R13, R10 ;  /* 0x0000000a0d0a7221 */ /* 0x000fe20000010000 */
[----:B------:R-:W-:Y:S01]  /*98e0*/  FADD.FTZ R31, R191, R44 ;  /* 0x0000002cbf1f7221 */ /* 0x000fe20000010000 */
[----:B------:R-:W-:Y:S01]  /*98f0*/  FFMA.FTZ R40, R87, R4, -R40 ;  /* 0x0000000457287223 */ /* 0x000fe20000010828 */
[-C--:B------:R-:W-:Y:S01]  /*9900*/  FMUL.FTZ R140, R140, R8.reuse ;  /* 0x000000088c8c7220 */ /* 0x080fe20000410000 */
[-C--:B------:R-:W-:Y:S01]  /*9910*/  FMUL.FTZ R141, R141, R8.reuse ;  /* 0x000000088d8d7220 */ /* 0x080fe20000410000 */
[----:B------:R-:W-:Y:S01]  /*9920*/  FADD.FTZ R44, R168, R31 ;  /* 0x0000001fa82c7221 */ /* 0x000fe20000010000 */
[-C--:B------:R-:W-:Y:S01]  /*9930*/  FMUL.FTZ R144, R144, R8.reuse ;  /* 0x0000000890907220 */ /* 0x080fe20000410000 */
[-C--:B------:R-:W-:Y:S01]  /*9940*/  FMUL.FTZ R145, R145, R8.reuse ;  /* 0x0000000891917220 */ /* 0x080fe20000410000 */
[----:B------:R-:W-:Y:S01]  /*9950*/  MUFU.EX2 R40, R40 ;  /* 0x0000002800287308 */ /* 0x000fe20000000800 */
[----:B------:R-:W-:Y:S01]  /*9960*/  FADD.FTZ R15, R193, R44 ;  /* 0x0000002cc10f7221 */ /* 0x000fe20000010000 */
[-C--:B------:R-:W-:Y:S01]  /*9970*/  FMUL.FTZ R148, R148, R8.reuse ;  /* 0x0000000894947220 */ /* 0x080fe20000410000 */
[----:B------:R-:W-:Y:S01]  /*9980*/  FMUL.FTZ R149, R149, R8 ;  /* 0x0000000895957220 */ /* 0x000fe20000410000 */
[----:B------:R-:W-:Y:S01]  /*9990*/  F2FP.BF16.F32.PACK_AB R176, R25, R176 ;  /* 0x000000b019b0723e */ /* 0x000fe200000010ff */
[----:B------:R-:W-:Y:S01]  /*99a0*/  FADD.FTZ R42, R170, R15 ;  /* 0x0000000faa2a7221 */ /* 0x000fe20000010000 */
[C---:B------:R-:W-:Y:S01]  /*99b0*/  F2FP.BF16.F32.PACK_AB R170, R157.reuse, R170 ;  /* 0x000000aa9daa723e */ /* 0x040fe200000010ff */
[-C--:B------:R-:W-:Y:S01]  /*99c0*/  FMUL.FTZ R90, R90, R201.reuse ;  /* 0x000000c95a5a7220 */ /* 0x080fe20000410000 */
[----:B------:R-:W1:Y:S01]  /*99d0*/  MUFU.EX2 R44, R71 ;  /* 0x00000047002c7308 */ /* 0x000e620000000800 */
[----:B------:R-:W-:Y:S01]  /*99e0*/  FADD.FTZ R5, R157, R42 ;  /* 0x0000002a9d057221 */ /* 0x000fe20000010000 */
[----:B------:R-:W-:Y:S01]  /*99f0*/  F2FP.BF16.F32.PACK_AB R174, R191, R174 ;  /* 0x000000aebfae723e */ /* 0x000fe200000010ff */
[-C--:B------:R-:W-:Y:S01]  /*9a00*/  FMUL.FTZ R91, R91, R201.reuse ;  /* 0x000000c95b5b7220 */ /* 0x080fe20000410000 */
[----:B------:R-:W-:Y:S01]  /*9a10*/  F2FP.BF16.F32.PACK_AB R168, R193, R168 ;  /* 0x000000a8c1a8723e */ /* 0x000fe200000010ff */
[----:B------:R-:W-:Y:S01]  /*9a20*/  FADD.FTZ R32, R152, R5 ;  /* 0x0000000598207221 */ /* 0x000fe20000010000 */
[----:B------:R-:W-:Y:S01]  /*9a30*/  FADD.FTZ R5, R21, R10 ;  /* 0x0000000a15057221 */ /* 0x000fe20000010000 */
[C---:B------:R-:W-:Y:S01]  /*9a40*/  F2FP.BF16.F32.PACK_AB R152, R159.reuse, R152 ;  /* 0x000000989f98723e */ /* 0x040fe200000010ff */
[----:B------:R-:W-:Y:S01]  /*9a50*/  FMUL.FTZ R94, R94, R201 ;  /* 0x000000c95e5e7220 */ /* 0x000fe20000410000 */
[----:B------:R-:W-:Y:S01]  /*9a60*/  FADD.FTZ R15, R159, R32 ;  /* 0x000000209f0f7221 */ /* 0x000fe20000010000 */
[C---:B------:R-:W-:Y:S01]  /*9a70*/  FADD.FTZ R5, R36.reuse, R5 ;  /* 0x0000000524057221 */ /* 0x040fe20000010000 */
[----:B------:R-:W2:Y:S01]  /*9a80*/  MUFU.EX2 R32, R81 ;  /* 0x0000005100207308 */ /* 0x000ea20000000800 */
[----:B------:R-:W-:Y:S01]  /*9a90*/  F2FP.BF16.F32.PACK_AB R153, R36, R21 ;  /* 0x000000152499723e */ /* 0x000fe200000010ff */
        /* <DEDUP_REMOVED lines=22> */
[----:B-1----:R-:W-:Y:S01]  /*9c00*/  F2FP.BF16.F32.PACK_AB R161, R75, R44 ;  /* 0x0000002c4ba1723e */ /* 0x002fe200000010ff */
[-C--:B------:R-:W-:Y:S01]  /*9c10*/  FMUL.FTZ R106, R106, R201.reuse ;  /* 0x000000c96a6a7220 */ /* 0x080fe20000410000 */
[----:B------:R-:W-:Y:S01]  /*9c20*/  FADD.FTZ R6, R12, R11 ;  /* 0x0000000b0c067221 */ /* 0x000fe20000010000 */
[----:B------:R-:W-:Y:S01]  /*9c30*/  FADD.FTZ R5, R44, R5 ;  /* 0x000000052c057221 */ /* 0x000fe20000010000 */
[----:B--2---:R-:W-:Y:S01]  /*9c40*/  F2FP.BF16.F32.PACK_AB R163, R79, R32 ;  /* 0x000000204fa3723e */ /* 0x004fe200000010ff */
[-C--:B------:R-:W-:Y:S01]  /*9c50*/  FMUL.FTZ R107, R107, R201.reuse ;  /* 0x000000c96b6b7220 */ /* 0x080fe20000410000 */
        /* <DEDUP_REMOVED lines=19> */
[----:B-1----:R-:W-:Y:S01]  /*9d90*/  F2FP.BF16.F32.PACK_AB R167, R40, R6 ;  /* 0x0000000628a7723e */ /* 0x002fe200000010ff */
        /* <DEDUP_REMOVED lines=21> */
[----:B------:R-:W-:Y:S01]  /*9ef0*/  IMAD.MOV.U32 R6, RZ, RZ, R9 ;  /* 0x000000ffff067224 */ /* 0x000fe200078e0009 */
[----:B------:R-:W-:Y:S01]  /*9f00*/  MOV R8, R7 ;  /* 0x0000000700087202 */ /* 0x000fe20000000f00 */
[----:B------:R-:W-:Y:S06]  /*9f10*/  @P2 BRA `(.L_x_1921) ;  /* 0xffffffd800142947 */ /* 0x000fec000383ffff */
.L_x_1912:
[----:B------:R-:W-:Y:S06]  /*9f20*/  BAR.ARV 0x8, 0x120 ;  /* 0x0204800000007b1d */ /* 0x000fec0000002000 */
[----:B------:R-:W-:Y:S05]  /*9f30*/  @!P0 BRA `(.L_x_1922) ;  /* 0x0000000000048947 */ /* 0x000fea0003800000 */
[----:B------:R-:W-:Y:S01]  /*9f40*/  BPT.TRAP 0x1 ;  /* 0x000000040000795c */ /* 0x000fe20000300000 */
.L_x_1922:
[----:B------:R-:W-:Y:S01]  /*9f50*/  ULEA UR5, UR37, UR38, 0x3 ;  /* 0x0000002625057291 */ /* 0x000fe2000f8e183f */
[----:B------:R-:W-:-:S05]  /*9f60*/  IMAD.U32 R5, RZ, RZ, UR36 ;  /* 0x00000024ff057e24 */ /* 0x000fca000f8e00ff */
[----:B------:R-:W-:-:S04]  /*9f70*/  SHF.L.U32 R5, R5, 0x1f, RZ ;  /* 0x0000001f05057819 */ /* 0x000fc800000006ff */
[----:B------:R1:W2:Y:S01]  /*9f80*/  SYNCS.PHASECHK.TRANS64.TRYWAIT P2, [UR5+0x28850], R5 ;  /* 0x02885005ff0075a7 */ /* 0x0002a20008040145 */
[----:B------:R-:W-:Y:S05]  /*9f90*/  @!P0 BRA `(.L_x_1923) ;  /* 0x0000000000048947 */ /* 0x000fea0003800000 */
[----:B------:R-:W-:Y:S01]  /*9fa0*/  BPT.TRAP 0x1 ;  /* 0x000000040000795c */ /* 0x000fe20000300000 */
.L_x_1923:
[----:B--2---:R-:W-:Y:S05]  /*9fb0*/  @P2 BRA `(.L_x_1924) ;  /* 0x0000000000082947 */ /* 0x004fea0003800000 */
[----:B------:R-:W2:Y:S02]  /*9fc0*/  SYNCS.PHASECHK.TRANS64.TRYWAIT P0, [UR5+0x28850], R5 ;  /* 0x02885005ff0075a7 */ /* 0x000ea40008000145 */
[----:B--2---:R-:W-:Y:S05]  /*9fd0*/  @!P0 BRA `(.L_x_1925) ;  /* 0x0000004800bc8947 */ /* 0x004fea0003800000 */
.L_x_1924:
[----:B------:R-:W-:Y:S01]  /*9fe0*/  UIADD3 UR38, UR38, 0x400, URZ ;  /* 0x0000040026267890 */ /* 0x000fe2000fffe03f */
[----:B------:R-:W-:Y:S01]  /*9ff0*/  WARPGROUP.ARRIVE ;  /* 0x00000000000079c5 */ /* 0x000fe20000000000 */
[----:B------:R-:W-:Y:S01]  /*a000*/  UMOV UR7, 0x40000040 ;  /* 0x4000004000077882 */ /* 0x000fe20000000000 */
[----:B--2---:R-:W2:Y:S01]  /*a010*/  SHFL.BFLY PT, R6, R3, 0x2, 0x1f ;  /* 0x0c401f0003067f89 */ /* 0x004ea200000e0000 */
[----:B------:R-:W-:Y:S01]  /*a020*/  USHF.R.U32.HI UR38, URZ, 0x4, UR38 ;  /* 0x000000043f267899 */ /* 0x000fe20008011626 */
[----:B------:R-:W-:Y:S01]  /*a030*/  IMAD.MOV.U32 R29, RZ, RZ, RZ ;  /* 0x000000ffff1d7224 */ /* 0x000fe200078e00ff */
[----:B------:R-:W-:Y:S01]  /*a040*/  UIADD3 UR57, UR57, 0x1, URZ ;  /* 0x0000000139397890 */ /* 0x000fe2000fffe03f */
[----:B-1----:R-:W1:Y:S01]  /*a050*/  SHFL.BFLY PT, R5, R0, 0x2, 0x1f ;  /* 0x0c401f0000057f89 */ /* 0x002e6200000e0000 */
[----:B------:R-:W-:Y:S01]  /*a060*/  ULOP3.LUT UR38, UR38, 0x3fff, URZ, 0xc0, !UPT ;  /* 0x00003fff26267892 */ /* 0x000fe2000f8ec03f */
[----:B------:R-:W-:-:S03]  /*a070*/  IMAD.MOV.U32 R14, RZ, RZ, RZ ;  /* 0x000000ffff0e7224 */ /* 0x000fc600078e00ff */
        /* <DEDUP_REMOVED lines=9> */
[----:B------:R-:W-:Y:S01]  /*a110*/  MOV R3, 0xff800000 ;  /* 0xff80000000037802 */ /* 0x000fe20000000f00 */
[----:B-1----:R-:W-:Y:S01]  /*a120*/  FADD.FTZ R8, R5, R0 ;  /* 0x0000000005087221 */ /* 0x002fe20000010000 */
[----:B------:R-:W-:Y:S01]  /*a130*/  IMAD.MOV.U32 R0, RZ, RZ, -0x800000 ;  /* 0xff800000ff007424 */ /* 0x000fe200078e00ff */
[----:B------:R-:W1:Y:S01]  /*a140*/  SHFL.BFLY PT, R5, R6, 0x1, 0x1f ;  /* 0x0c201f0006057f89 */ /* 0x000e6200000e0000 */
[----:B------:R-:W-:-:S03]  /*a150*/  USEL UR37, UR37, URZ, UP0 ;  /* 0x0000003f25257287 */ /* 0x000fc60008000000 */
[----:B------:R-:W2:Y:S01]  /*a160*/  SHFL.BFLY PT, R11, R8, 0x1, 0x1f ;  /* 0x0c201f00080b7f89 */ /* 0x000ea200000e0000 */
[----:B-1----:R-:W-:Y:S01]  /*a170*/  FADD.FTZ R12, R6, R5 ;  /* 0x00000005060c7221 */ /* 0x002fe20000010000 */
[----:B--2---:R-:W-:-:S04]  /*a180*/  FADD.FTZ R11, R8, R11 ;  /* 0x0000000b080b7221 */ /* 0x004fc80000010000 */
[----:B------:R-:W-:Y:S01]  /*a190*/  FSETP.NE.FTZ.AND P0, PT, R12, RZ, PT ;  /* 0x000000ff0c00720b */ /* 0x000fe20003f15000 */
[----:B------:R-:W-:Y:S01]  /*a1a0*/  IMAD.U32 R8, RZ, RZ, UR5 ;  /* 0x00000005ff087e24 */ /* 0x000fe2000f8e00ff */
[----:B------:R-:W-:-:S11]  /*a1b0*/  FSETP.NE.FTZ.AND P2, PT, R11, RZ, PT ;  /* 0x000000ff0b00720b */ /* 0x000fd60003f55000 */
[C---:B------:R-:W-:Y:S01]  /*a1c0*/  @P0 FMUL.FTZ R6, R4.reuse, 0.69314718246459960938 ;  /* 0x3f31721804060820 */ /* 0x040fe20000410000 */
[----:B------:R-:W1:Y:S01]  /*a1d0*/  @P0 MUFU.LG2 R5, R12 ;  /* 0x0000000c00050308 */ /* 0x000e620000000c00 */
[----:B------:R-:W-:Y:S01]  /*a1e0*/  @P2 FMUL.FTZ R13, R4, 0.69314718246459960938 ;  /* 0x3f317218040d2820 */ /* 0x000fe20000410000 */
[----:B------:R-:W-:-:S06]  /*a1f0*/  @!P1 VIADD R4, R8, 0x28860 ;  /* 0x0002886008049836 */ /* 0x000fcc0000000000 */
[----:B------:R-:W2:Y:S01]  /*a200*/  @P2 MUFU.LG2 R10, R11 ;  /* 0x0000000b000a2308 */ /* 0x000ea20000000c00 */
[----:B------:R-:W-:-:S07]  /*a210*/  @!P1 PRMT R4, RZ, 0x654, R4 ;  /* 0x00000654ff049816 */ /* 0x000fce0000000004 */
[----:B------:R-:W3:Y:S01]  /*a220*/  @P0 MUFU.RCP R29, R12 ;  /* 0x0000000c001d0308 */ /* 0x000ee20000001000 */
[----:B-1----:R-:W-:-:S04]  /*a230*/  @P0 FMUL.FTZ R5, R5, 0.69314718246459960938 ;  /* 0x3f31721805050820 */ /* 0x002fc80000410000 */
[----:B------:R-:W-:Y:S01]  /*a240*/  @P0 FFMA.FTZ R3, R6, R7, R5 ;  /* 0x0000000706030223 */ /* 0x000fe20000010005 */
[----:B------:R-:W-:Y:S02]  /*a250*/  PLOP3.LUT P0, PT, PT, PT, PT, 0x8, 0x0 ;  /* 0x000000000000781c */ /* 0x000fe40003f0e170 */
[----:B------:R1:W4:Y:S01]  /*a260*/  @P2 MUFU.RCP R14, R11 ;  /* 0x0000000b000e2308 */ /* 0x0003220000001000 */
        /* <DEDUP_REMOVED lines=72> */
[-C--:B----4-:R-:W-:Y:S01]  /*a6f0*/  FMUL.FTZ R13, R90, R14.reuse ;  /* 0x0000000e5a0d7220 */ /* 0x090fe20000410000 */
        /* <DEDUP_REMOVED lines=31> */
.L_x_1895:
        /* <DEDUP_REMOVED lines=8> */
[----:B------:R-:W-:Y:S01]  /*a970*/  IADD3 R87, R22, UR42, RZ ;  /* 0x0000002a16577c10 */ /* 0x000fe2000fffe0ff */
[----:B------:R-:W-:Y:S01]  /*a980*/  ULDC UR10, c[0x0][0xa88] ;  /* 0x0002a200000a7ab9 */ /* 0x000fe20000000800 */
[C---:B------:R-:W-:Y:S01]  /*a990*/  IADD3 R27, P2, R16.reuse, 0x20, RZ ;  /* 0x00000020101b7810 */ /* 0x040fe20007f5e0ff */
[----:B------:R-:W1:Y:S01]  /*a9a0*/  LDC.64 R88, c[0x0][0xb78] ;  /* 0x0002de00ff587b82 */ /* 0x000e620000000a00 */
[C---:B------:R-:W-:Y:S01]  /*a9b0*/  IADD3 R21, P5, R16.reuse, 0x60, RZ ;  /* 0x0000006010157810 */ /* 0x040fe20007fbe0ff */
[----:B------:R-:W-:Y:S01]  /*a9c0*/  VIADD R4, R87, 0x8 ;  /* 0x0000000857047836 */ /* 0x000fe20000000000 */
[C---:B------:R-:W-:Y:S01]  /*a9d0*/  LOP3.LUT R5, R16.reuse, 0x380, RZ, 0xc0, !PT ;  /* 0x0000038010057812 */ /* 0x040fe200078ec0ff */
[----:B------:R-:W-:Y:S01]  /*a9e0*/  USHF.R.S32.HI UR5, URZ, 0x1f, UR43 ;  /* 0x0000001f3f057899 */ /* 0x000fe2000801142b */
[----:B------:R-:W-:Y:S01]  /*a9f0*/  IADD3 R81, P4, R16, 0x4000, RZ ;  /* 0x0000400010517810 */ /* 0x000fe20007f9e0ff */
[----:B------:R-:W-:Y:S01]  /*aa00*/  ULDC.64 UR8, c[0x0][0xb70] ;  /* 0x0002dc0000087ab9 */ /* 0x000fe20000000a00 */
[----:B------:R-:W-:Y:S01]  /*aa10*/  LOP3.LUT R26, R27, 0x380, RZ, 0xc0, !PT ;  /* 0x000003801b1a7812 */ /* 0x000fe200078ec0ff */
[----:B------:R-:W-:Y:S01]  /*aa20*/  UIMAD UR5, UR5, UR8, URZ ;  /* 0x00000008050572a4 */ /* 0x000fe2000f8e023f */
[----:B------:R-:W-:Y:S01]  /*aa30*/  LOP3.LUT P0, RZ, R186, 0x3, RZ, 0xc0, !PT ;  /* 0x00000003baff7812 */ /* 0x000fe2000780c0ff */
[----:B------:R-:W-:Y:S01]  /*aa40*/  UIMAD.WIDE.U32 UR6, UR43, UR8, URZ ;  /* 0x000000082b0672a5 */ /* 0x000fe2000f8e003f */
[----:B------:R-:W-:Y:S01]  /*aa50*/  LOP3.LUT R20, R21, 0x380, RZ, 0xc0, !PT ;  /* 0x0000038015147812 */ /* 0x000fe200078ec0ff */
[----:B------:R-:W-:Y:S01]  /*aa60*/  UIMAD UR5, UR43, UR9, UR5 ;  /* 0x000000092b0572a4 */ /* 0x000fe2000f8e0205 */
[----:B------:R-:W-:Y:S01]  /*aa70*/  SHF.R.U64 R5, R5, 0x3, RZ ;  /* 0x0000000305057819 */ /* 0x000fe200000012ff */
[----:B------:R-:W-:Y:S01]  /*aa80*/  USHF.R.S32.HI UR8, URZ, 0x1f, UR44 ;  /* 0x0000001f3f087899 */ /* 0x000fe2000801142c */
[----:B------:R-:W-:Y:S01]  /*aa90*/  IADD3 R25, P6, R16, 0x40, RZ ;  /* 0x0000004010197810 */ /* 0x000fe20007fde0ff */
[----:B------:R-:W-:Y:S01]  /*aaa0*/  UIADD3 UR5, UR7, UR5, URZ ;  /* 0x0000000507057290 */ /* 0x000fe2000fffe03f */
[----:B------:R-:W-:-:S02]  /*aab0*/  LOP3.LUT R14, R81, 0x380, RZ, 0xc0, !PT ;  /* 0x00000380510e7812 */ /* 0x000fc400078ec0ff */
[----:B------:R-:W-:Y:S02]  /*aac0*/  SHF.R.U64 R26, R26, 0x3, RZ ;  /* 0x000000031a1a7819 */ /* 0x000fe400000012ff */
[----:B------:R-:W-:Y:S02]  /*aad0*/  ISETP.GE.OR P1, PT, R4, UR10, P0 ;  /* 0x0000000a04007c0c */ /* 0x000fe40008726670 */
[----:B------:R-:W-:Y:S02]  /*aae0*/  SHF.R.U64 R20, R20, 0x3, RZ ;  /* 0x0000000314147819 */ /* 0x000fe400000012ff */
[----:B------:R-:W-:Y:S01]  /*aaf0*/  LOP3.LUT R4, R5, R16, RZ, 0x3c, !PT ;  /* 0x0000001005047212 */ /* 0x000fe200078e3cff */
[----:B------:R-:W-:Y:S01]  /*ab00*/  IMAD.MOV.U32 R5, RZ, RZ, R17 ;  /* 0x000000ffff057224 */ /* 0x000fe200078e0011 */
[----:B------:R-:W-:Y:S02]  /*ab10*/  LOP3.LUT R24, R25, 0x380, RZ, 0xc0, !PT ;  /* 0x0000038019187812 */ /* 0x000fe400078ec0ff */
[----:B------:R-:W-:-:S02]  /*ab20*/  SHF.R.U64 R14, R14, 0x3, RZ ;  /* 0x000000030e0e7819 */ /* 0x000fc400000012ff */
[----:B------:R-:W-:Y:S01]  /*ab30*/  LOP3.LUT R26, R26, R27, RZ, 0x3c, !PT ;  /* 0x0000001b1a1a7212 */ /* 0x000fe200078e3cff */
[----:B------:R-:W-:Y:S01]  /*ab40*/  IMAD.X R27, RZ, RZ, R17, P2 ;  /* 0x000000ffff1b7224 */ /* 0x000fe200010e0611 */
[----:B------:R-:W-:Y:S02]  /*ab50*/  LOP3.LUT R20, R20, R21, RZ, 0x3c, !PT ;  /* 0x0000001514147212 */ /* 0x000fe400078e3cff */
[----:B------:R-:W-:Y:S02]  /*ab60*/  IADD3 R21, P2, R16, 0x4040, RZ ;  /* 0x0000404010157810 */ /* 0x000fe40007f5e0ff */
[----:B------:R-:W-:Y:S02]  /*ab70*/  SHF.R.U64 R24, R24, 0x3, RZ ;  /* 0x0000000318187819 */ /* 0x000fe400000012ff */
[----:B------:R-:W-:Y:S02]  /*ab80*/  LOP3.LUT R14, R14, R81, RZ, 0x3c, !PT ;  /* 0x000000510e0e7212 */ /* 0x000fe400078e3cff */
[----:B------:R-:W-:-:S02]  /*ab90*/  MOV R81, R4 ;  /* 0x0000000400517202 */ /* 0x000fc40000000f00 */
[----:B------:R-:W-:Y:S02]  /*aba0*/  F2FP.BF16.F32.PACK_AB R5, R10, R13 ;  /* 0x0000000d0a05723e */ /* 0x000fe400000010ff */
[----:B------:R-:W-:Y:S02]  /*abb0*/  LOP3.LUT R10, R21, 0x380, RZ, 0xc0, !PT ;  /* 0x00000380150a7812 */ /* 0x000fe400078ec0ff */
[----:B------:R-:W-:Y:S02]  /*abc0*/  LOP3.LUT R24, R24, R25, RZ, 0x3c, !PT ;  /* 0x0000001918187212 */ /* 0x000fe400078e3cff */
[----:B------:R-:W-:Y:S02]  /*abd0*/  IADD3.X R25, RZ, R17, RZ, P6, !PT ;  /* 0x00000011ff197210 */ /* 0x000fe400037fe4ff */
[----:B------:R-:W-:Y:S02]  /*abe0*/  IADD3 R84, P6, R16, 0x4060, RZ ;  /* 0x0000406010547810 */ /* 0x000fe40007fde0ff */
[----:B------:R-:W-:-:S02]  /*abf0*/  SHF.R.U64 R10, R10, 0x3, RZ ;  /* 0x000000030a0a7819 */ /* 0x000fc400000012ff */
[----:B------:R-:W-:Y:S02]  /*ac00*/  LOP3.LUT R13, R84, 0x380, RZ, 0xc0, !PT ;  /* 0x00000380540d7812 */ /* 0x000fe400078ec0ff */
[----:B------:R-:W-:Y:S01]  /*ac10*/  LOP3.LUT R10, R10, R21, RZ, 0x3c, !PT ;  /* 0x000000150a0a7212 */ /* 0x000fe200078e3cff */
[--C-:B------:R-:W-:Y:S01]  /*ac20*/  IMAD.X R21, RZ, RZ, R17.reuse, P5 ;  /* 0x000000ffff157224 */ /* 0x100fe200028e0611 */
[----:B------:R-:W-:Y:S02]  /*ac30*/  F2FP.BF16.F32.PACK_AB R4, R12, R15 ;  /* 0x0000000f0c04723e */ /* 0x000fe400000010ff */
[----:B------:R-:W-:Y:S02]  /*ac40*/  IADD3 R15, P3, R16, 0x4020, RZ ;  /* 0x00004020100f7810 */ /* 0x000fe40007f7e0ff */
[----:B------:R-:W-:Y:S02]  /*ac50*/  F2FP.BF16.F32.PACK_AB R6, R6, R11 ;  /* 0x0000000b0606723e */ /* 0x000fe400000010ff */
[----:B------:R-:W-:Y:S01]  /*ac60*/  SHF.R.U64 R11, R13, 0x3, RZ ;  /* 0x000000030d0b7819 */ /* 0x000fe200000012ff */
[----:B------:R-:W-:Y:S01]  /*ac70*/  IMAD.X R13, RZ, RZ, R17, P3 ;  /* 0x000000ffff0d7224 */ /* 0x000fe200018e0611 */
[----:B------:R-:W-:-:S02]  /*ac80*/  LOP3.LUT R12, R15, 0x380, RZ, 0xc0, !PT ;  /* 0x000003800f0c7812 */ /* 0x000fc400078ec0ff */
[----:B------:R-:W-:Y:S01]  /*ac90*/  F2FP.BF16.F32.PACK_AB R7, R7, R8 ;  /* 0x000000080707723e */ /* 0x000fe200000010ff */
[----:B------:R-:W-:Y:S01]  /*aca0*/  BAR.SYNC.DEFER_BLOCKING 0x1, 0x100 ;  /* 0x0044000000007b1d */ /* 0x000fe20000010000 */
[----:B------:R-:W-:Y:S01]  /*acb0*/  MOV R85, R20 ;  /* 0x0000001400557202 */ /* 0x000fe20000000f00 */
[----:B------:R-:W-:Y:S01]  /*acc0*/  IMAD.U32 R21, RZ, RZ, UR7 ;  /* 0x00000007ff157e24 */ /* 0x000fe2000f8e00ff */
[----:B------:R-:W-:Y:S01]  /*acd0*/  LOP3.LUT R8, R11, R84, RZ, 0x3c, !PT ;  /* 0x000000540b087212 */ /* 0x000fe200078e3cff */
[----:B------:R-:W-:Y:S01]  /*ace0*/  IMAD.U32 R20, RZ, RZ, UR6 ;  /* 0x00000006ff147e24 */ /* 0x000fe2000f8e00ff */
[----:B------:R-:W-:Y:S01]  /*acf0*/  IADD3.X R11, RZ, R17, RZ, P2, !PT ;  /* 0x00000011ff0b7210 */ /* 0x000fe200017fe4ff */
[----:B------:R-:W-:Y:S01]  /*ad00*/  ULDC.64 UR6, c[0x0][0xb40] ;  /* 0x0002d00000067ab9 */ /* 0x000fe20000000a00 */
[----:B------:R-:W-:Y:S02]  /*ad10*/  MOV R21, UR5 ;  /* 0x0000000500157c02 */ /* 0x000fe40008000f00 */
[----:B------:R-:W-:-:S02]  /*ad20*/  SHF.R.U64 R12, R12, 0x3, RZ ;  /* 0x000000030c0c7819 */ /* 0x000fc400000012ff */
[----:B------:R-:W-:Y:S01]  /*ad30*/  MOV R26, R26 ;  /* 0x0000001a001a7202 */ /* 0x000fe20000000f00 */
[----:B-1----:R-:W-:Y:S01]  /*ad40*/  IMAD.WIDE.U32 R20, R88, UR44, R20 ;  /* 0x0000002c58147c25 */ /* 0x002fe2000f8e0014 */
[----:B------:R-:W-:Y:S02]  /*ad50*/  LOP3.LUT R12, R12, R15, RZ, 0x3c, !PT ;  /* 0x0000000f0c0c7212 */ /* 0x000fe400078e3cff */
[----:B------:R-:W-:Y:S01]  /*ad60*/  MOV R86, R24 ;  /* 0x0000001800567202 */ /* 0x000fe20000000f00 */
[----:B------:R-:W-:Y:S01]  /*ad70*/  IMAD.X R15, RZ, RZ, R17, P4 ;  /* 0x000000ffff0f7224 */ /* 0x000fe200020e0611 */
[----:B------:R-:W-:Y:S02]  /*ad80*/  SHF.R.S32.HI R25, RZ, 0x1f, R87 ;  /* 0x0000001fff197819 */ /* 0x000fe40000011457 */
[----:B------:R-:W-:Y:S02]  /*ad90*/  IADD3 R20, P2, R87, R20, RZ ;  /* 0x0000001457147210 */ /* 0x000fe40007f5e0ff */
[----:B------:R-:W-:-:S02]  /*ada0*/  MOV R84, R14 ;  /* 0x0000000e00547202 */ /* 0x000fc40000000f00 */
[----:B------:R-:W-:Y:S01]  /*adb0*/  MOV R83, R12 ;  /* 0x0000000c00537202 */ /* 0x000fe20000000f00 */
[----:B------:R1:W-:Y:S01]  /*adc0*/  STSM.16.M88.4 [R81], R4 ;  /* 0x0000000451007844 */ /* 0x0003e20000000200 */
        /* <DEDUP_REMOVED lines=8> */
[----:B-1----:R-:W-:Y:S01]  /*ae50*/  MOV R81, R10 ;  /* 0x0000000a00517202 */ /* 0x002fe20000000f00 */
[----:B------:R-:W-:Y:S01]  /*ae60*/  IMAD R10, R88, UR8, RZ ;  /* 0x00000008580a7c24 */ /* 0x000fe2000f8e02ff */
[----:B------:R-:W-:Y:S01]  /*ae70*/  F2FP.BF16.F32.PACK_AB R6, R9, R78 ;  /* 0x0000004e0906723e */ /* 0x000fe200000010ff */
[----:B------:R-:W-:Y:S01]  /*ae80*/  IMAD.X R9, RZ, RZ, R17, P6 ;  /* 0x000000ffff097224 */ /* 0x000fe200030e0611 */
[----:B------:R-:W-:Y:S01]  /*ae90*/  F2FP.BF16.F32.PACK_AB R4, R79, R82 ;  /* 0x000000524f04723e */ /* 0x000fe200000010ff */
[----:B------:R-:W-:Y:S01]  /*aea0*/  IMAD R24, R89, UR44, R10 ;  /* 0x0000002c59187c24 */ /* 0x000fe2000f8e020a */
[----:B------:R-:W-:-:S02]  /*aeb0*/  F2FP.BF16.F32.PACK_AB R5, R77, R80 ;  /* 0x000000504d05723e */ /* 0x000fc400000010ff */
[----:B------:R-:W-:Y:S02]  /*aec0*/  F2FP.BF16.F32.PACK_AB R7, R75, R76 ;  /* 0x0000004c4b07723e */ /* 0x000fe400000010ff */
[----:B------:R-:W-:Y:S02]  /*aed0*/  MOV R75, R8 ;  /* 0x00000008004b7202 */ /* 0x000fe40000000f00 */
[----:B------:R-:W-:Y:S01]  /*aee0*/  F2FP.BF16.F32.PACK_AB R8, R73, R74 ;  /* 0x0000004a4908723e */ /* 0x000fe200000010ff */
[----:B------:R1:W-:Y:S01]  /*aef0*/  STSM.16.M88.4 [R26], R4 ;  /* 0x000000041a007844 */ /* 0x0003e20000000200 */
[----:B------:R-:W-:Y:S02]  /*af00*/  F2FP.BF16.F32.PACK_AB R9, R71, R72 ;  /* 0x000000484709723e */ /* 0x000fe400000010ff */
[----:B------:R-:W-:Y:S02]  /*af10*/  F2FP.BF16.F32.PACK_AB R10, R69, R70 ;  /* 0x00000046450a723e */ /* 0x000fe400000010ff */
[----:B------:R-:W-:-:S02]  /*af20*/  F2FP.BF16.F32.PACK_AB R11, R67, R68 ;  /* 0x00000044430b723e */ /* 0x000fc400000010ff */
[----:B------:R-:W-:Y:S02]  /*af30*/  IADD3.X R21, R25, R21, R24, P2, !PT ;  /* 0x0000001519157210 */ /* 0x000fe400017fe418 */
[----:B------:R-:W-:Y:S01]  /*af40*/  F2FP.BF16.F32.PACK_AB R24, R49, R50 ;  /* 0x000000323118723e */ /* 0x000fe200000010ff */
[----:B------:R-:W-:Y:S01]  /*af50*/  STSM.16.M88.4 [R86], R8 ;  /* 0x0000000856007844 */ /* 0x000fe20000000200 */
[----:B------:R-:W-:Y:S02]  /*af60*/  F2FP.BF16.F32.PACK_AB R25, R47, R48 ;  /* 0x000000302f19723e */ /* 0x000fe400000010ff */
[----:B------:R-:W-:Y:S01]  /*af70*/  F2FP.BF16.F32.PACK_AB R47, R35, R36 ;  /* 0x00000024232f723e */ /* 0x000fe200000010ff */
[----:B------:R-:W-:Y:S01]  /*af80*/  STSM.16.M88.4 [R85], R12 ;  /* 0x0000000c55007844 */ /* 0x000fe20000000200 */
[----:B------:R-:W-:Y:S02]  /*af90*/  F2FP.BF16.F32.PACK_AB R150, R29, R30 ;  /* 0x0000001e1d96723e */ /* 0x000fe400000010ff */
[----:B-1----:R-:W-:-:S02]  /*afa0*/  F2FP.BF16.F32.PACK_AB R4, R57, R58 ;  /* 0x0000003a3904723e */ /* 0x002fc400000010ff */
[----:B------:R-:W-:Y:S02]  /*afb0*/  F2FP.BF16.F32.PACK_AB R5, R55, R56 ;  /* 0x000000383705723e */ /* 0x000fe400000010ff */
[----:B------:R-:W-:Y:S02]  /*afc0*/  F2FP.BF16.F32.PACK_AB R6, R53, R54 ;  /* 0x000000363506723e */ /* 0x000fe400000010ff */
[----:B------:R-:W-:Y:S02]  /*afd0*/  F2FP.BF16.F32.PACK_AB R7, R51, R52 ;  /* 0x000000343307723e */ /* 0x000fe400000010ff */
[----:B------:R-:W-:Y:S02]  /*afe0*/  F2FP.BF16.F32.PACK_AB R26, R45, R46 ;  /* 0x0000002e2d1a723e */ /* 0x000fe400000010ff */
[----:B------:R-:W-:Y:S01]  /*aff0*/  F2FP.BF16.F32.PACK_AB R45, R39, R40 ;  /* 0x00000028272d723e */ /* 0x000fe200000010ff */
[----:B------:R1:W-:Y:S01]  /*b000*/  STSM.16.M88.4 [R84], R4 ;  /* 0x0000000454007844 */ /* 0x0003e20000000200 */
[----:B------:R-:W-:-:S02]  /*b010*/  F2FP.BF16.F32.PACK_AB R46, R37, R38 ;  /* 0x00000026252e723e */ /* 0x000fc400000010ff */
[----:B------:R-:W-:Y:S01]  /*b020*/  F2FP.BF16.F32.PACK_AB R151, R151, R28 ;  /* 0x0000001c9797723e */ /* 0x000fe200000010ff */
[----:B------:R-:W-:Y:S01]  /*b030*/  STSM.16.M88.4 [R83], R24 ;  /* 0x0000001853007844 */ /* 0x000fe20000000200 */
[----:B------:R-:W-:-:S03]  /*b040*/  ISETP.GE.OR P0, PT, R87, UR10, P0 ;  /* 0x0000000a57007c0c */ /* 0x000fc60008706670 */
        /* <DEDUP_REMOVED lines=10> */
[----:B------:R-:W1:Y:S03]  /*b0f0*/  SHFL.IDX PT, R6, R188, RZ, 0x1f ;  /* 0x00001fffbc067589 */ /* 0x000e6600000e0000 */
[----:B------:R-:W-:-:S05]  /*b100*/  LEA.HI.X R5, R20, UR7, R21, 0x2, P2 ;  /* 0x0000000714057c11 */ /* 0x000fca00090f1415 */
        /* <DEDUP_REMOVED lines=24> */
.L_x_1929:
[----:B------:R-:W-:Y:S05]  /*b290*/  BSYNC B0 ;  /* 0x0000000000007941 */ /* 0x000fea0003800000 */
.L_x_1928:
[----:B------:R-:W-:Y:S05]  /*b2a0*/  BRA `(.L_x_1927) ;  /* 0x00000008001c7947 */ /* 0x000fea0003800000 */
.L_x_1926:
        /* <DEDUP_REMOVED lines=28> */
[----:B------:R-:W-:Y:S02]  /*b470*/  LEA.HI.X R7, R4, UR9, R3, 0x2, P0 ;  /* 0x0000000904077c11 */ /* 0x000fe400080f1403 */
[----:B------:R-:W-:-:S05]  /*b480*/  MOV R3, 0xff800000 ;  /* 0xff80000000037802 */ /* 0x000fca0000000f00 */
[----:B------:R4:W-:Y:S02]  /*b490*/  STG.E desc[UR52][R6.64], R3 ;  /* 0x0000000306007986 */ /* 0x0009e4000c101934 */
.L_x_1931:
[----:B------:R-:W-:Y:S05]  /*b4a0*/  BSYNC B0 ;  /* 0x0000000000007941 */ /* 0x000fea0003800000 */
.L_x_1930:
[----:B------:R-:W-:Y:S01]  /*b4b0*/  ULDC UR5, c[0x0][0xa88] ;  /* 0x0002a20000057ab9 */ /* 0x000fe20000000800 */
[C---:B--2---:R-:W-:Y:S01]  /*b4c0*/  IMAD R0, R8.reuse, UR6, RZ ;  /* 0x0000000608007c24 */ /* 0x044fe2000f8e02ff */
[----:B------:R-:W-:Y:S01]  /*b4d0*/  UIADD3 UR42, -UR42, UR5, URZ ;  /* 0x000000052a2a7290 */ /* 0x000fe2000fffe13f */
[----:B------:R-:W-:Y:S01]  /*b4e0*/  IMAD.WIDE.U32 R4, R8, UR43, R18 ;  /* 0x0000002b08047c25 */ /* 0x000fe2000f8e0012 */
[----:B------:R-:W-:Y:S01]  /*b4f0*/  ULOP3.LUT UR47, URZ, UR47, URZ, 0x33, !UPT ;  /* 0x0000002f3f2f7292 */ /* 0x000fe2000f8e333f */
[----:B------:R-:W-:Y:S01]  /*b500*/  SHF.R.S32.HI R185, RZ, 0x1f, R184 ;  /* 0x0000001fffb97819 */ /* 0x000fe200000114b8 */
[----:B------:R-:W-:Y:S01]  /*b510*/  BSSY B0, `(.L_x_1932) ;  /* 0x0000021000007945 */ /* 0x000fe20003800000 */
[----:B----4-:R-:W-:Y:S01]  /*b520*/  IMAD R3, R9, UR43, R0 ;  /* 0x0000002b09037c24 */ /* 0x010fe2000f8e0200 */
[C---:B------:R-:W-:Y:S01]  /*b530*/  ISETP.GE.AND P2, PT, R184.reuse, UR42, PT ;  /* 0x0000002ab8007c0c */ /* 0x040fe2000bf46270 */
[C---:B------:R-:W-:Y:S02]  /*b540*/  VIADD R0, R184.reuse, 0x40 ;  /* 0x00000040b8007836 */ /* 0x040fe40000000000 */
[----:B------:R-:W-:Y:S01]  /*b550*/  VIADD R6, R184, 0x20 ;  /* 0x00000020b8067836 */ /* 0x000fe20000000000 */
[----:B------:R-:W-:Y:S01]  /*b560*/  IADD3 R5, R5, R3, RZ ;  /* 0x0000000305057210 */ /* 0x000fe20007ffe0ff */
[----:B-1----:R-:W-:Y:S01]  /*b570*/  VIADD R7, R14, UR47 ;  /* 0x0000002f0e077c36 */ /* 0x002fe20008000000 */
[----:B------:R-:W-:Y:S01]  /*b580*/  ISETP.GE.AND P0, PT, R0, UR42, PT ;  /* 0x0000002a00007c0c */ /* 0x000fe2000bf06270 */
[----:B---3--:R-:W-:Y:S01]  /*b590*/  IMAD R0, R10, UR7, RZ ;  /* 0x000000070a007c24 */ /* 0x008fe2000f8e02ff */
[----:B------:R-:W-:Y:S01]  /*b5a0*/  ISETP.GE.AND P4, PT, R6, UR42, PT ;  /* 0x0000002a06007c0c */ /* 0x000fe2000bf86270 */
[----:B------:R-:W-:-:S02]  /*b5b0*/  VIADD R6, R184, 0x60 ;  /* 0x00000060b8067836 */ /* 0x000fc40000000000 */
[----:B------:R-:W-:Y:S02]  /*b5c0*/  IMAD R3, R11, UR44, R0 ;  /* 0x0000002c0b037c24 */ /* 0x000fe4000f8e0200 */
[----:B------:R-:W-:Y:S01]  /*b5d0*/  IMAD.WIDE.U32 R8, R10, UR44, R4 ;  /* 0x0000002c0a087c25 */ /* 0x000fe2000f8e0004 */
[----:B------:R-:W-:-:S03]  /*b5e0*/  ISETP.GE.AND P1, PT, R6, UR42, PT ;  /* 0x0000002a06007c0c */ /* 0x000fc6000bf26270 */
[----:B------:R-:W-:-:S04]  /*b5f0*/  IMAD.WIDE R6, R7, 0x80, R184 ;  /* 0x0000008007067825 */ /* 0x000fc800078e02b8 */
[----:B------:R-:W-:Y:S01]  /*b600*/  IMAD.IADD R11, R9, 0x1, R3 ;  /* 0x00000001090b7824 */ /* 0x000fe200078e0203 */
[----:B------:R-:W-:Y:S06]  /*b610*/  @P2 BRA `(.L_x_1933) ;  /* 0x0000000000402947 */ /* 0x000fec0003800000 */
[----:B------:R-:W-:Y:S01]  /*b620*/  ULDC.64 UR6, c[0x0][0xad8] ;  /* 0x0002b60000067ab9 */ /* 0x000fe20000000a00 */
[----:B------:R-:W-:Y:S01]  /*b630*/  MOV R4, R8 ;  /* 0x0000000800047202 */ /* 0x000fe20000000f00 */
[----:B------:R-:W-:Y:S01]  /*b640*/  IMAD R3, R7, UR6, RZ ;  /* 0x0000000607037c24 */ /* 0x000fe2000f8e02ff */
[----:B------:R-:W-:Y:S01]  /*b650*/  ULDC UR5, c[0x0][0xa8c] ;  /* 0x0002a30000057ab9 */ /* 0x000fe20000000800 */
[C---:B------:R-:W-:Y:S01]  /*b660*/  VIADD R0, R18.reuse, 0x40 ;  /* 0x0000004012007836 */ /* 0x040fe20000000000 */
[----:B------:R-:W-:Y:S01]  /*b670*/  ISETP.GE.AND P2, PT, R18, UR5, PT ;  /* 0x0000000512007c0c */ /* 0x000fe2000bf46270 */
[----:B------:R-:W-:Y:S02]  /*b680*/  IMAD.MOV.U32 R5, RZ, RZ, R11 ;  /* 0x000000ffff057224 */ /* 0x000fe400078e000b */
[----:B------:R-:W-:Y:S01]  /*b690*/  IMAD R3, R6, UR7, R3 ;  /* 0x0000000706037c24 */ /* 0x000fe2000f8e0203 */
[----:B------:R-:W-:Y:S01]  /*b6a0*/  ISETP.GE.AND P3, PT, R0, UR5, PT ;  /* 0x0000000500007c0c */ /* 0x000fe2000bf66270 */
[----:B------:R-:W-:Y:S01]  /*b6b0*/  IMAD.WIDE.U32 R4, R6, UR6, R4 ;  /* 0x0000000606047c25 */ /* 0x000fe2000f8e0004 */
[----:B------:R-:W-:-:S03]  /*b6c0*/  ULDC.64 UR6, c[0x0][0xa80] ;  /* 0x0002a00000067ab9 */ /* 0x000fc60000000a00 */
[----:B------:R-:W-:Y:S01]  /*b6d0*/  IMAD.IADD R3, R5, 0x1, R3 ;  /* 0x0000000105037824 */ /* 0x000fe200078e0203 */
[----:B------:R-:W-:-:S04]  /*b6e0*/  LEA R12, P5, R4, UR6, 0x1 ;  /* 0x00000006040c7c11 */ /* 0x000fc8000f8a08ff */
[----:B------:R-:W-:-:S05]  /*b6f0*/  LEA.HI.X R13, R4, UR7, R3, 0x1, P5 ;  /* 0x00000007040d7c11 */ /* 0x000fca000a8f0c03 */
[----:B------:R1:W-:Y:S04]  /*b700*/  @!P2 STG.E.128 desc[UR52][R12.64], RZ ;  /* 0x000000ff0c00a986 */ /* 0x0003e8000c101d34 */
[----:B------:R1:W-:Y:S02]  /*b710*/  @!P3 STG.E.128 desc[UR52][R12.64+0x80], RZ ;  /* 0x000080ff0c00b986 */ /* 0x0003e4000c101d34 */
.L_x_1933:
[----:B------:R-:W-:Y:S05]  /*b720*/  BSYNC B0 ;  /* 0x0000000000007941 */ /* 0x000fea0003800000 */
.L_x_1932:
[----:B------:R-:W-:Y:S04]  /*b730*/  BSSY B0, `(.L_x_1934) ;  /* 0x0000014000007945 */ /* 0x000fe80003800000 */
[----:B------:R-:W-:Y:S05]  /*b740*/  @P4 BRA `(.L_x_1935) ;  /* 0x0000000000484947 */ /* 0x000fea0003800000 */
[----:B------:R-:W-:Y:S01]  /*b750*/  IADD3 R3, P2, R6, 0x20, RZ ;  /* 0x0000002006037810 */ /* 0x000fe20007f5e0ff */
[----:B------:R-:W-:Y:S01]  /*b760*/  ULDC.64 UR6, c[0x0][0xad8] ;  /* 0x0002b60000067ab9 */ /* 0x000fe20000000a00 */
[----:B------:R-:W-:Y:S01]  /*b770*/  IMAD.MOV.U32 R4, RZ, RZ, R8 ;  /* 0x000000ffff047224 */ /* 0x000fe200078e0008 */
[C---:B------:R-:W-:Y:S01]  /*b780*/  IADD3 R10, R18.reuse, 0x40, RZ ;  /* 0x00000040120a7810 */ /* 0x040fe20007ffe0ff */
[----:B------:R-:W-:Y:S01]  /*b790*/  IMAD.MOV.U32 R5, RZ, RZ, R11 ;  /* 0x000000ffff057224 */ /* 0x000fe200078e000b */
[----:B------:R-:W-:Y:S01]  /*b7a0*/  ULDC UR5, c[0x0][0xa8c] ;  /* 0x0002a30000057ab9 */ /* 0x000fe20000000800 */
[----:B------:R-:W-:Y:S01]  /*b7b0*/  IMAD.X R0, RZ, RZ, R7, P2 ;  /* 0x000000ffff007224 */ /* 0x000fe200010e0607 */
[----:B------:R-:W-:Y:S01]  /*b7c0*/  ISETP.GE.AND P3, PT, R18, UR5, PT ;  /* 0x0000000512007c0c */ /* 0x000fe2000bf66270 */
[----:B------:R-:W-:Y:S01]  /*b7d0*/  IMAD.WIDE.U32 R4, R3, UR6, R4 ;  /* 0x0000000603047c25 */ /* 0x000fe2000f8e0004 */
[----:B------:R-:W-:-:S03]  /*b7e0*/  ISETP.GE.AND P4, PT, R10, UR5, PT ;  /* 0x000000050a007c0c */ /* 0x000fc6000bf86270 */
[----:B------:R-:W-:-:S04]  /*b7f0*/  IMAD R0, R0, UR6, RZ ;  /* 0x0000000600007c24 */ /* 0x000fc8000f8e02ff */
[----:B------:R-:W-:Y:S01]  /*b800*/  IMAD R3, R3, UR7, R0 ;  /* 0x0000000703037c24 */ /* 0x000fe2000f8e0200 */
[----:B------:R-:W-:Y:S02]  /*b810*/  ULDC.64 UR6, c[0x0][0xa80] ;  /* 0x0002a00000067ab9 */ /* 0x000fe40000000a00 */
[----:B-1----:R-:W-:Y:S01]  /*b820*/  LEA R12, P2, R4, UR6, 0x1 ;  /* 0x00000006040c7c11 */ /* 0x002fe2000f8408ff */
[----:B------:R-:W-:-:S05]  /*b830*/  IMAD.IADD R3, R5, 0x1, R3 ;  /* 0x0000000105037824 */ /* 0x000fca00078e0203 */
[----:B------:R-:W-:-:S05]  /*b840*/  LEA.HI.X R13, R4, UR7, R3, 0x1, P2 ;  /* 0x00000007040d7c11 */ /* 0x000fca00090f0c03 */
[----:B------:R2:W-:Y:S04]  /*b850*/  @!P3 STG.E.128 desc[UR52][R12.64], RZ ;  /* 0x000000ff0c00b986 */ /* 0x0005e8000c101d34 */
[----:B------:R2:W-:Y:S02]  /*b860*/  @!P4 STG.E.128 desc[UR52][R12.64+0x80], RZ ;  /* 0x000080ff0c00c986 */ /* 0x0005e4000c101d34 */
.L_x_1935:
[----:B------:R-:W-:Y:S05]  /*b870*/  BSYNC B0 ;  /* 0x0000000000007941 */ /* 0x000fea0003800000 */
.L_x_1934:
[----:B------:R-:W-:Y:S04]  /*b880*/  BSSY B0, `(.L_x_1936) ;  /* 0x0000014000007945 */ /* 0x000fe80003800000 */
[----:B------:R-:W-:Y:S05]  /*b890*/  @P0 BRA `(.L_x_1937) ;  /* 0x0000000000480947 */ /* 0x000fea0003800000 */
[----:B------:R-:W-:Y:S01]  /*b8a0*/  IADD3 R3, P0, R6, 0x40, RZ ;  /* 0x0000004006037810 */ /* 0x000fe20007f1e0ff */
[----:B------:R-:W-:Y:S01]  /*b8b0*/  ULDC.64 UR6, c[0x0][0xad8] ;  /* 0x0002b60000067ab9 */ /* 0x000fe20000000a00 */
[----:B------:R-:W-:Y:S01]  /*b8c0*/  IMAD.MOV.U32 R4, RZ, RZ, R8 ;  /* 0x000000ffff047224 */ /* 0x000fe200078e0008 */
[----:B------:R-:W-:Y:S01]  /*b8d0*/  ULDC UR5, c[0x0][0xa8c] ;  /* 0x0002a30000057ab9 */ /* 0x000fe20000000800 */
[----:B------:R-:W-:Y:S01]  /*b8e0*/  IADD3.X R0, RZ, R7, RZ, P0, !PT ;  /* 0x00000007ff007210 */ /* 0x000fe200007fe4ff */
[----:B------:R-:W-:Y:S01]  /*b8f0*/  IMAD.MOV.U32 R5, RZ, RZ, R11 ;  /* 0x000000ffff057224 */ /* 0x000fe200078e000b */
[C---:B------:R-:W-:Y:S01]  /*b900*/  ISETP.GE.AND P2, PT, R18.reuse, UR5, PT ;  /* 0x0000000512007c0c */ /* 0x040fe2000bf46270 */
[----:B------:R-:W-:Y:S02]  /*b910*/  VIADD R10, R18, 0x40 ;  /* 0x00000040120a7836 */ /* 0x000fe40000000000 */
[----:B------:R-:W-:Y:S02]  /*b920*/  IMAD R0, R0, UR6, RZ ;  /* 0x0000000600007c24 */ /* 0x000fe4000f8e02ff */
[----:B------:R-:W-:Y:S01]  /*b930*/  IMAD.WIDE.U32 R4, R3, UR6, R4 ;  /* 0x0000000603047c25 */ /* 0x000fe2000f8e0004 */
[----:B------:R-:W-:-:S03]  /*b940*/  ISETP.GE.AND P3, PT, R10, UR5, PT ;  /* 0x000000050a007c0c */ /* 0x000fc6000bf66270 */
[----:B------:R-:W-:Y:S01]  /*b950*/  IMAD R3, R3, UR7, R0 ;  /* 0x0000000703037c24 */ /* 0x000fe2000f8e0200 */
[----:B------:R-:W-:Y:S02]  /*b960*/  ULDC.64 UR6, c[0x0][0xa80] ;  /* 0x0002a00000067ab9 */ /* 0x000fe40000000a00 */
[----:B-12---:R-:W-:Y:S02]  /*b970*/  LEA R12, P0, R4, UR6, 0x1 ;  /* 0x00000006040c7c11 */ /* 0x006fe4000f8008ff */
[----:B------:R-:W-:-:S04]  /*b980*/  IADD3 R3, R5, R3, RZ ;  /* 0x0000000305037210 */ /* 0x000fc80007ffe0ff */
[----:B------:R-:W-:-:S05]  /*b990*/  LEA.HI.X R13, R4, UR7, R3, 0x1, P0 ;  /* 0x00000007040d7c11 */ /* 0x000fca00080f0c03 */
[----:B------:R3:W-:Y:S04]  /*b9a0*/  @!P2 STG.E.128 desc[UR52][R12.64], RZ ;  /* 0x000000ff0c00a986 */ /* 0x0007e8000c101d34 */
[----:B------:R3:W-:Y:S02]  /*b9b0*/  @!P3 STG.E.128 desc[UR52][R12.64+0x80], RZ ;  /* 0x000080ff0c00b986 */ /* 0x0007e4000c101d34 */
.L_x_1937:
[----:B------:R-:W-:Y:S05]  /*b9c0*/  BSYNC B0 ;  /* 0x0000000000007941 */ /* 0x000fea0003800000 */
.L_x_1936:
        /* <DEDUP_REMOVED lines=20> */
.L_x_1938:
[----:B------:R-:W-:Y:S05]  /*bb10*/  BSYNC B0 ;  /* 0x0000000000007941 */ /* 0x000fea0003800000 */
.L_x_1927:
[----:B------:R-:W5:Y:S02]  /*bb20*/  LDC R0, c[0x0][0xda8] ;  /* 0x00036a00ff007b82 */ /* 0x000f640000000800 */
[----:B-----5:R-:W-:-:S13]  /*bb30*/  ISETP.LE.AND P0, PT, R0, UR4, PT ;  /* 0x0000000400007c0c */ /* 0x020fda000bf03270 */
[----:B------:R-:W-:Y:S05]  /*bb40*/  @!P0 BRA `(.L_x_1939) ;  /* 0xffffff50009c8947 */ /* 0x000fea000383ffff */
[----:B------:R-:W-:Y:S05]  /*bb50*/  EXIT ;  /* 0x000000000000794d */ /* 0x000fea0003800000 */
.L_x_1891:
        /* <DEDUP_REMOVED lines=8> */
[----:B------:R-:W-:Y:S02]  /*bbe0*/  IMAD.MOV.U32 R17, RZ, RZ, 0x1 ;  /* 0x00000001ff117424 */ /* 0x000fe400078e00ff */
[----:B------:R-:W-:-:S04]  /*bbf0*/  IMAD.MOV.U32 R16, RZ, RZ, RZ ;  /* 0x000000ffff107224 */ /* 0x000fc800078e00ff */
[----:B------:R-:W1:Y:S02]  /*bc00*/  LDC R0, c[0x0][0xda8] ;  /* 0x00036a00ff007b82 */ /* 0x000e640000000800 */
[----:B-1----:R-:W-:-:S13]  /*bc10*/  ISETP.LE.AND P0, PT, R0, UR4, PT ;  /* 0x0000000400007c0c */ /* 0x002fda000bf03270 */
[----:B------:R-:W-:Y:S05]  /*bc20*/  @P0 BRA `(.L_x_1940) ;  /* 0x00000028004c0947 */ /* 0x000fea0003800000 */
[----:B------:R-:W1:Y:S01]  /*bc30*/  S2R R2, SR_TID.X ;  /* 0x0000000000027919 */ /* 0x000e620000002100 */
[----:B------:R-:W-:Y:S01]  /*bc40*/  MOV R18, UR4 ;  /* 0x0000000400127c02 */ /* 0x000fe20008000f00 */
[----:B------:R-:W-:Y:S01]  /*bc50*/  IMAD.MOV.U32 R16, RZ, RZ, RZ ;  /* 0x000000ffff107224 */ /* 0x000fe200078e00ff */
[----:B------:R-:W-:Y:S01]  /*bc60*/  ULDC UR48, c[0x0][0xc] ;  /* 0x0000030000307ab9 */ /* 0x000fe20000000800 */
[----:B------:R-:W-:Y:S01]  /*bc70*/  IMAD.MOV.U32 R17, RZ, RZ, 0x1 ;  /* 0x00000001ff117424 */ /* 0x000fe200078e00ff */
[----:B------:R-:W-:Y:S01]  /*bc80*/  ULDC.64 UR44, c[0x0][0x198] ;  /* 0x00006600002c7ab9 */ /* 0x000fe20000000a00 */
[----:B------:R-:W-:Y:S01]  /*bc90*/  UMOV UR47, URZ ;  /* 0x0000003f002f7c82 */ /* 0x000fe20008000000 */
[----:B-1----:R-:W-:-:S07]  /*bca0*/  LOP3.LUT R19, R2, 0x1f, RZ, 0xc0, !PT ;  /* 0x0000001f02137812 */ /* 0x002fce00078ec0ff */
.L_x_1988:
        /* <DEDUP_REMOVED lines=21> */
.L_x_1941:
[----:B------:R-:W-:Y:S01]  /*be00*/  ULDC UR9, c[0x0][0xdc4] ;  /* 0x0003710000097ab9 */ /* 0x000fe20000000800 */
[----:B------:R-:W-:Y:S01]  /*be10*/  UMOV UR7, UR8 ;  /* 0x0000000800077c82 */ /* 0x000fe20008000000 */
[----:B------:R-:W-:-:S11]  /*be20*/  UISETP.NE.AND UP0, UPT, UR9, 0x1, UPT ;  /* 0x000000010900788c */ /* 0x000fd6000bf05270 */
[----:B------:R-:W-:Y:S02]  /*be30*/  @UP0 ULDC.64 UR10, c[0x0][0xdc8] ;  /* 0x00037200000a0ab9 */ /* 0x000fe40000000a00 */
[----:B------:R-:W-:-:S04]  /*be40*/  UIMAD.WIDE.U32 UR4, UR8, UR10, URZ ;  /* 0x0000000a080472a5 */ /* 0x000fc8000f8e003f */
[----:B------:R-:W-:-:S04]  /*be50*/  @UP0 USHF.R.U32.HI UR7, URZ, UR11, UR5 ;  /* 0x0000000b3f070299 */ /* 0x000fc80008011605 */
[----:B------:R-:W-:-:S12]  /*be60*/  UIMAD UR4, UR7, UR9, URZ ;  /* 0x00000009070472a4 */ /* 0x000fd8000f8e023f */
.L_x_1942:
[----:B------:R-:W-:Y:S01]  /*be70*/  ULOP3.LUT UR5, URZ, UR7, URZ, 0x33, !UPT ;  /* 0x000000073f057292 */ /* 0x000fe2000f8e333f */
[----:B------:R-:W-:Y:S01]  /*be80*/  BSSY B6, `(.L_x_1943) ;  /* 0x000025e000067945 */ /* 0x000fe20003800000 */
[----:B------:R-:W-:Y:S01]  /*be90*/  ULDC.64 UR10, c[0x0][0x3f8] ;  /* 0x0000fe00000a7ab9 */ /* 0x000fe20000000a00 */
[----:B------:R-:W-:Y:S01]  /*bea0*/  ULDC UR7, c[0x0][0xdac] ;  /* 0x00036b0000077ab9 */ /* 0x000fe20000000800 */
[----:B------:R-:W-:Y:S02]  /*beb0*/  UISETP.NE.U32.AND UP0, UPT, UR10, URZ, UPT ;  /* 0x0000003f0a00728c */ /* 0x000fe4000bf05070 */
[----:B------:R-:W-:Y:S02]  /*bec0*/  UIADD3 UR5, UR5, UR7, URZ ;  /* 0x0000000705057290 */ /* 0x000fe4000fffe03f */
[----:B------:R-:W-:Y:S02]  /*bed0*/  UISETP.NE.AND.EX UP0, UPT, UR11, URZ, UPT, UP0 ;  /* 0x0000003f0b00728c */ /* 0x000fe4000bf05300 */
[----:B------:R-:W-:Y:S01]  /*bee0*/  USHF.L.U32 UR41, UR5, 0x7, URZ ;  /* 0x0000000705297899 */ /* 0x000fe2000800063f */
[----:B------:R-:W-:Y:S01]  /*bef0*/  ULDC UR7, c[0x0][0x404] ;  /* 0x0001010000077ab9 */ /* 0x000fe20000000800 */
[----:B------:R-:W-:Y:S01]  /*bf00*/  ULDC UR10, c[0x0][0x288] ;  /* 0x0000a200000a7ab9 */ /* 0x000fe20000000800 */
[----:B------:R-:W-:-:S02]  /*bf10*/  USEL UR7, UR7, 0x1, UP0 ;  /* 0x0000000107077887 */ /* 0x000fc40008000000 */
[----:B------:R-:W-:Y:S01]  /*bf20*/  UIADD3 UR5, UR41, 0xff, -UR10 ;  /* 0x000000ff29057890 */ /* 0x000fe2000fffe80a */
[----:B------:R-:W-:Y:S02]  /*bf30*/  ULDC UR9, c[0x0][0xdb8] ;  /* 0x00036e0000097ab9 */ /* 0x000fe40000000800 */
[----:B------:R-:W-:Y:S01]  /*bf40*/  ULDC UR10, c[0x0][0x2e0] ;  /* 0x0000b800000a7ab9 */ /* 0x000fe20000000800 */
[----:B------:R-:W-:Y:S02]  /*bf50*/  UISETP.NE.AND UP1, UPT, UR9, 0x1, UPT ;  /* 0x000000010900788c */ /* 0x000fe4000bf25270 */
[----:B------:R-:W-:Y:S02]  /*bf60*/  UIMAD UR11, UR7, UR10, 0x7f ;  /* 0x0000007f070b74a4 */ /* 0x000fe4000f8e020a */
[----:B------:R-:W-:Y:S02]  /*bf70*/  UIMAD UR5, UR7, UR10, UR5 ;  /* 0x0000000a070572a4 */ /* 0x000fe4000f8e0205 */
[----:B------:R-:W-:-:S02]  /*bf80*/  USHF.R.S32.HI UR10, URZ, 0x1f, UR11 ;  /* 0x0000001f3f0a7899 */ /* 0x000fc4000801140b */
[----:B------:R-:W-:Y:S02]  /*bf90*/  USHF.R.S32.HI UR7, URZ, 0x1f, UR5 ;  /* 0x0000001f3f077899 */ /* 0x000fe40008011405 */
[----:B------:R-:W-:Y:S02]  /*bfa0*/  ULEA.HI UR10, UR10, UR11, URZ, 0x7 ;  /* 0x0000000b0a0a7291 */ /* 0x000fe4000f8f383f */
[----:B------:R-:W-:Y:S02]  /*bfb0*/  ULEA.HI UR7, UR7, UR5, URZ, 0x7 ;  /* 0x0000000507077291 */ /* 0x000fe4000f8f383f */
[----:B------:R-:W-:Y:S02]  /*bfc0*/  USHF.R.S32.HI UR10, URZ, 0x7, UR10 ;  /* 0x000000073f0a7899 */ /* 0x000fe4000801140a */
[----:B------:R-:W-:Y:S02]  /*bfd0*/  USHF.R.S32.HI UR7, URZ, 0x7, UR7 ;  /* 0x000000073f077899 */ /* 0x000fe40008011407 */
[----:B------:R-:W-:-:S02]  /*bfe0*/  UIADD3 UR4, UR8, -UR4, URZ ;  /* 0x8000000408047290 */ /* 0x000fc4000fffe03f */
[----:B------:R-:W-:Y:S01]  /*bff0*/  UISETP.LT.AND UP0, UPT, UR10, UR7, UPT ;  /* 0x000000070a00728c */ /* 0x000fe2000bf01270 */
[----:B------:R-:W-:-:S03]  /*c000*/  ULDC UR8, c[0x0][0xdc4] ;  /* 0x0003710000087ab9 */ /* 0x000fc60000000800 */
[----:B------:R-:W-:Y:S02]  /*c010*/  USEL UR39, UR10, UR7, UP0 ;  /* 0x000000070a277287 */ /* 0x000fe40008000000 */
[----:B------:R-:W-:-:S03]  /*c020*/  UIMAD UR6, UR6, UR8, UR4 ;  /* 0x00000008060672a4 */ /* 0x000fc6000f8e0204 */
[----:B------:R-:W-:Y:S01]  /*c030*/  @UP1 ULDC UR4, c[0x0][0xdbc] ;  /* 0x00036f0000041ab9 */ /* 0x000fe20000000800 */
[----:B------:R-:W-:Y:S01]  /*c040*/  ISETP.LT.AND P0, PT, RZ, UR39, PT ;  /* 0x00000027ff007c0c */ /* 0x000fe2000bf01270 */
[----:B------:R-:W-:Y:S01]  /*c050*/  UIMAD.WIDE.U32 UR4, UR6, UR4, URZ ;  /* 0x00000004060472a5 */ /* 0x000fe2000f8e003f */
[----:B------:R-:W-:Y:S01]  /*c060*/  @UP1 ULDC UR8, c[0x0][0xdc0] ;  /* 0x0003700000081ab9 */ /* 0x000fe20000000800 */
[----:B------:R-:W-:Y:S02]  /*c070*/  UMOV UR43, UR6 ;  /* 0x00000006002b7c82 */ /* 0x000fe40008000000 */
[----:B------:R-:W-:-:S04]  /*c080*/  @UP1 USHF.R.U32.HI UR43, URZ, UR8, UR5 ;  /* 0x000000083f2b1299 */ /* 0x000fc80008011605 */
[----:B------:R-:W-:-:S04]  /*c090*/  UIADD3 UR42, -UR43, URZ, URZ ;  /* 0x0000003f2b2a7290 */ /* 0x000fc8000fffe13f */
[----:B------:R-:W-:Y:S01]  /*c0a0*/  UIMAD UR42, UR9, UR42, UR6 ;  /* 0x0000002a092a72a4 */ /* 0x000fe2000f8e0206 */
[----:B------:R-:W-:Y:S11]  /*c0b0*/  @P0 BRA `(.L_x_1944) ;  /* 0x0000000000400947 */ /* 0x000ff60003800000 */
[----:B------:R-:W-:Y:S01]  /*c0c0*/  ISETP.NE.AND P0, PT, R19, RZ, PT ;  /* 0x000000ff1300720c */ /* 0x000fe20003f05270 */
[----:B------:R-:W-:-:S12]  /*c0d0*/  IMAD.MOV.U32 R13, RZ, RZ, R18 ;  /* 0x000000ffff0d7224 */ /* 0x000fd800078e0012 */
        /* <DEDUP_REMOVED lines=14> */
.L_x_1944:
        /* <DEDUP_REMOVED lines=11> */
[----:B------:R-:W-:Y:S01]  /*c270*/  MOV R4, UR6 ;  /* 0x0000000600047c02 */ /* 0x000fe20008000f00 */
[----:B------:R-:W-:Y:S01]  /*c280*/  IMAD.U32 R5, RZ, RZ, UR7 ;  /* 0x00000007ff057e24 */ /* 0x000fe2000f8e00ff */
        /* <DEDUP_REMOVED lines=10> */
.L_x_1946:
        /* <DEDUP_REMOVED lines=12> */
[----:B------:R-:W-:Y:S01]  /*c3f0*/  MOV R12, 0x1 ;  /* 0x00000001000c7802 */ /* 0x000fe20000000f00 */
[----:B------:R-:W-:Y:S02]  /*c400*/  IMAD.U32 R6, RZ, RZ, UR8 ;  /* 0x00000008ff067e24 */ /* 0x000fe4000f8e00ff */
[----:B------:R-:W-:-:S02]  /*c410*/  IMAD.U32 R10, RZ, RZ, UR4 ;  /* 0x00000004ff0a7e24 */ /* 0x000fc4000f8e00ff */
[----:B------:R-:W-:Y:S02]  /*c420*/  IMAD.U32 R11, RZ, RZ, UR5 ;  /* 0x00000005ff0b7e24 */ /* 0x000fe4000f8e00ff */
[----:B------:R-:W-:Y:S02]  /*c430*/  IMAD.MOV.U32 R8, RZ, RZ, 0x70 ;  /* 0x00000070ff087424 */ /* 0x000fe400078e00ff */
[----:B-1----:R-:W-:-:S07]  /*c440*/  IMAD.MOV.U32 R13, RZ, RZ, RZ ;  /* 0x000000ffff0d7224 */ /* 0x002fce00078e00ff */
[----:B------:R-:W-:-:S07]  /*c450*/  LEPC R20, `(.L_x_1948) ;  /* 0x000000001014794e */ /* 0x000fce0000000000 */
[----:B--2---:R-:W-:Y:S05]  /*c460*/  CALL.ABS.NOINC R2 ;  /* 0x0000000002007343 */ /* 0x004fea0003c00000 */
.L_x_1948:
        /* <DEDUP_REMOVED lines=8> */
[----:B------:R-:W-:Y:S01]  /*c4f0*/  MOV R8, 0x70 ;  /* 0x0000007000087802 */ /* 0x000fe20000000f00 */
[----:B------:R-:W-:Y:S02]  /*c500*/  IMAD.U32 R7, RZ, RZ, UR9 ;  /* 0x00000009ff077e24 */ /* 0x000fe4000f8e00ff */
[----:B------:R-:W-:-:S02]  /*c510*/  IMAD.U32 R10, RZ, RZ, UR4 ;  /* 0x00000004ff0a7e24 */ /* 0x000fc4000f8e00ff */
[----:B------:R-:W-:Y:S02]  /*c520*/  IMAD.U32 R11, RZ, RZ, UR5 ;  /* 0x00000005ff0b7e24 */ /* 0x000fe4000f8e00ff */
[----:B------:R-:W-:Y:S02]  /*c530*/  IMAD.MOV.U32 R12, RZ, RZ, 0x1 ;  /* 0x00000001ff0c7424 */ /* 0x000fe400078e00ff */
[----:B------:R-:W-:-:S07]  /*c540*/  IMAD.MOV.U32 R13, RZ, RZ, RZ ;  /* 0x000000ffff0d7224 */ /* 0x000fce00078e00ff */
[----:B------:R-:W-:-:S07]  /*c550*/  LEPC R20, `(.L_x_1947) ;  /* 0x000000001014794e */ /* 0x000fce0000000000 */
[----:B-1----:R-:W-:Y:S05]  /*c560*/  CALL.ABS.NOINC R2 ;  /* 0x0000000002007343 */ /* 0x002fea0003c00000 */
.L_x_1947:
[----:B------:R-:W-:Y:S01]  /*c570*/  ULDC.64 UR4, c[0x0][0x9f8] ;  /* 0x00027e0000047ab9 */ /* 0x000fe20000000a00 */
[----:B------:R-:W-:Y:S01]  /*c580*/  IMAD.U32 R5, RZ, RZ, UR43 ;  /* 0x0000002bff057e24 */ /* 0x000fe2000f8e00ff */
[----:B------:R-:W-:Y:S01]  /*c590*/  ISETP.NE.U32.AND P0, PT, RZ, UR4, PT ;  /* 0x00000004ff007c0c */ /* 0x000fe2000bf05070 */
[----:B------:R-:W1:Y:S01]  /*c5a0*/  LDC R4, c[0x0][0x428] ;  /* 0x00010a00ff047b82 */ /* 0x000e620000000800 */
[----:B------:R-:W-:Y:S02]  /*c5b0*/  MOV R0, UR43 ;  /* 0x0000002b00007c02 */ /* 0x000fe40008000f00 */
[----:B------:R-:W-:-:S13]  /*c5c0*/  ISETP.NE.AND.EX P0, PT, RZ, UR5, PT, P0 ;  /* 0x00000005ff007c0c */ /* 0x000fda000bf05300 */
[----:B------:R-:W2:Y:S02]  /*c5d0*/  @P0 LDC.64 R2, c[0x0][0x9f8] ;  /* 0x00027e00ff020b82 */ /* 0x000ea40000000a00 */
[----:B--2---:R-:W-:-:S05]  /*c5e0*/  @P0 IMAD.WIDE R2, R5, 0x4, R2 ;  /* 0x0000000405020825 */ /* 0x004fca00078e0202 */
[----:B------:R2:W3:Y:S01]  /*c5f0*/  @P0 LDG.E R0, desc[UR52][R2.64] ;  /* 0x0000003402000981 */ /* 0x0004e2000c1e1900 */
[----:B-1----:R-:W-:Y:S01]  /*c600*/  ISETP.NE.AND P0, PT, R4, 0x1, PT ;  /* 0x000000010400780c */ /* 0x002fe20003f05270 */
[----:B------:R-:W-:Y:S01]  /*c610*/  IMAD.U32 R4, RZ, RZ, UR42 ;  /* 0x0000002aff047e24 */ /* 0x000fe2000f8e00ff */
[----:B------:R-:W-:Y:S01]  /*c620*/  ISETP.NE.AND P1, PT, R19, RZ, PT ;  /* 0x000000ff1300720c */ /* 0x000fe20003f25270 */
[----:B------:R-:W-:Y:S01]  /*c630*/  UMOV UR40, URZ ;  /* 0x0000003f00287c82 */ /* 0x000fe20008000000 */
[----:B------:R-:W-:Y:S01]  /*c640*/  UMOV UR8, 0x40 ;  /* 0x0000004000087882 */ /* 0x000fe20000000000 */
[----:B------:R-:W-:Y:S01]  /*c650*/  UMOV UR9, UR41 ;  /* 0x0000002900097c82 */ /* 0x000fe20008000000 */
[----:B------:R-:W-:Y:S01]  /*c660*/  UMOV UR10, UR42 ;  /* 0x0000002a000a7c82 */ /* 0x000fe20008000000 */
[----:B------:R-:W-:Y:S01]  /*c670*/  UMOV UR11, UR43 ;  /* 0x0000002b000b7c82 */ /* 0x000fe20008000000 */
[----:B------:R-:W-:Y:S01]  /*c680*/  UMOV UR6, 0xffffffff ;  /* 0xffffffff00067882 */ /* 0x000fe20000000000 */
[----:B--2---:R-:W1:Y:S06]  /*c690*/  LDC.64 R2, c[0x0][0x3f8] ;  /* 0x0000fe00ff027b82 */ /* 0x004e6c0000000a00 */
[----:B------:R-:W-:-:S02]  /*c6a0*/  VOTEU.ALL UP1, P1 ;  /* 0x00000000003f7886 */ /* 0x000fc40000820000 */
[----:B------:R-:W2:Y:S03]  /*c6b0*/  @P0 LDC R5, c[0x0][0x42c] ;  /* 0x00010b00ff050b82 */ /* 0x000ea60000000800 */
[----:B------:R-:W-:-:S04]  /*c6c0*/  @!UP1 UIADD3 UR4, UP0, UR44, 0x270, URZ ;  /* 0x000002702c049890 */ /* 0x000fc8000ff1e03f */
[----:B------:R-:W-:Y:S01]  /*c6d0*/  @!UP1 UIADD3.X UR5, URZ, UR45, URZ, UP0, !UPT ;  /* 0x0000002d3f059290 */ /* 0x000fe200087fe43f */
[----:B------:R-:W4:Y:S08]  /*c6e0*/  @P0 LDC R6, c[0x0][0x430] ;  /* 0x00010c00ff060b82 */ /* 0x000f300000000800 */
[----:B------:R1:W-:Y:S01]  /*c6f0*/  @!UP1 UTMAPF.L2.4D [UR40], [UR4] ;  /* 0x00000028040095b8 */ /* 0x0003e20008018000 */
[----:B--2---:R-:W-:Y:S01]  /*c700*/  @P0 IMAD.HI.U32 R5, R5, UR42, RZ ;  /* 0x0000002a05050c27 */ /* 0x004fe2000f8e00ff */
[----:B------:R2:W-:Y:S04]  /*c710*/  @!UP1 UTMAPF.L2.4D [UR8], [UR4] ;  /* 0x00000008040095b8 */ /* 0x0005e80008018000 */
[----:B----4-:R-:W-:Y:S01]  /*c720*/  @P0 SHF.R.U32.HI R4, RZ, R6, R5 ;  /* 0x00000006ff040219 */ /* 0x010fe20000011605 */
[----:B------:R-:W-:Y:S01]  /*c730*/  IMAD.U32 R5, RZ, RZ, UR39 ;  /* 0x00000027ff057e24 */ /* 0x000fe2000f8e00ff */
[----:B-1----:R-:W-:-:S03]  /*c740*/  ISETP.NE.U32.AND P0, PT, R2, RZ, PT ;  /* 0x000000ff0200720c */ /* 0x002fc60003f05070 */
[----:B------:R-:W-:Y:S01]  /*c750*/  VIADD R5, R5, 0xffffffff ;  /* 0xffffffff05057836 */ /* 0x000fe20000000000 */
[----:B------:R-:W-:-:S04]  /*c760*/  ISETP.NE.AND.EX P0, PT, R3, RZ, PT, P0 ;  /* 0x000000ff0300720c */ /* 0x000fc80003f05300 */
[----:B---3--:R-:W-:Y:S01]  /*c770*/  SEL R6, R0, RZ, !P0 ;  /* 0x000000ff00067207 */ /* 0x008fe20004000000 */
[----:B--2---:R-:W-:Y:S08]  /*c780*/  BRA.DIV UR6, `(.L_x_1949) ;  /* 0x0000002206e87947 */ /* 0x004ff0000b800000 */
.L_x_2000:
[----:B------:R-:W-:Y:S01]  /*c790*/  UMOV UR4, 0xffffffff ;  /* 0xffffffff00047882 */ /* 0x000fe20000000000 */
[----:B------:R-:W-:Y:S02]  /*c7a0*/  SHF.R.S32.HI R12, RZ, 0x1f, R0 ;  /* 0x0000001fff0c7819 */ /* 0x000fe40000011400 */
[----:B------:R-:W-:Y:S05]  /*c7b0*/  BRA.DIV UR4, `(.L_x_1950) ;  /* 0x0000002604087947 */ /* 0x000fea000b800000 */
[----:B------:R-:W-:-:S13]  /*c7c0*/  ELECT P6, URZ, PT ;  /* 0x00000000003f782f */ /* 0x000fda00038c0000 */
.L_x_2003:
[----:B------:R-:W-:Y:S05]  /*c7d0*/  @!P6 BRA `(.L_x_1951) ;  /* 0x0000000000d8e947 */ /* 0x000fea0003800000 */
[----:B------:R-:W-:Y:S01]  /*c7e0*/  MOV R6, R0 ;  /* 0x0000000000067202 */ /* 0x000fe20000000f00 */
        /* <DEDUP_REMOVED lines=17> */
[----:B------:R-:W-:-:S05]  /*c900*/  IADD3 R7, -R11, RZ, RZ ;  /* 0x000000ff0b077210 */ /* 0x000fca0007ffe1ff */
[----:B------:R-:W-:-:S07]  /*c910*/  IMAD R5, R10, R7, R5 ;  /* 0x000000070a057224 */ /* 0x000fce00078e0205 */
.L_x_1952:
[----:B------:R-:W2:Y:S01]  /*c920*/  S2R R7, SR_TID.X ;  /* 0x0000000000077919 */ /* 0x000ea20000002100 */
[----:B-1----:R-:W-:Y:S02]  /*c930*/  LEA R8, R16, UR38, 0x3 ;  /* 0x0000002610087c11 */ /* 0x002fe4000f8e18ff */
[----:B--2---:R-:W-:Y:S02]  /*c940*/  LOP3.LUT R9, R7, 0x7f, RZ, 0xc0, !PT ;  /* 0x0000007f07097812 */ /* 0x004fe400078ec0ff */
[----:B------:R-:W-:Y:S02]  /*c950*/  SHF.L.U32 R7, R17, 0x1f, RZ ;  /* 0x0000001f11077819 */ /* 0x000fe400000006ff */
[----:B------:R-:W-:Y:S02]  /*c960*/  ISETP.NE.AND P3, PT, R9, RZ, PT ;  /* 0x000000ff0900720c */ /* 0x000fe40003f65270 */
[----:B------:R-:W1:Y:S02]  /*c970*/  SYNCS.PHASECHK.TRANS64.TRYWAIT P2, [R8+URZ+0x28840], R7 ;  /* 0x02884007080075a7 */ /* 0x000e64000804017f */
[----:B-1----:R-:W-:Y:S09]  /*c980*/  @!P2 BRA `(.L_x_1953) ;  /* 0x0000002000b4a947 */ /* 0x002ff20003800000 */
.L_x_2004:
[----:B------:R-:W-:Y:S05]  /*c990*/  @P3 BRA `(.L_x_1954) ;  /* 0x0000000000143947 */ /* 0x000fea0003800000 */
[----:B------:R-:W-:Y:S01]  /*c9a0*/  ISETP.NE.AND P2, PT, R19, RZ, PT ;  /* 0x000000ff1300720c */ /* 0x000fe20003f45270 */
[----:B-1----:R-:W-:-:S04]  /*c9b0*/  IMAD.MOV.U32 R7, RZ, RZ, 0x8000 ;  /* 0x00008000ff077424 */ /* 0x002fc800078e00ff */
[----:B------:R2:W-:Y:S08]  /*c9c0*/  SYNCS.ARRIVE.TRANS64 RZ, [R8+URZ+0x28830], R7 ;  /* 0x0288300708ff79a7 */ /* 0x0005f0000800003f */
[----:B------:R-:W-:Y:S05]  /*c9d0*/  @!P2 BRA `(.L_x_1954) ;  /* 0x000000000004a947 */ /* 0x000fea0003800000 */
[----:B------:R-:W-:Y:S01]  /*c9e0*/  BPT.TRAP 0x1 ;  /* 0x000000040000795c */ /* 0x000fe20000300000 */
.L_x_1954:
        /* <DEDUP_REMOVED lines=17> */
[----:B---3--:R-:W-:Y:S01]  /*cb00*/  UMOV UR8, UR14 ;  /* 0x0000000e00087c82 */ /* 0x008fe20008000000 */
[----:B------:R-:W-:Y:S02]  /*cb10*/  UMOV UR10, UR15 ;  /* 0x0000000f000a7c82 */ /* 0x000fe40008000000 */
[----:B------:R3:W-:Y:S02]  /*cb20*/  UTMALDG.4D [UR8], [UR4], desc[UR6] ;  /* 0x00000608040075b4 */ /* 0x0007e40008019000 */
[----:B---3--:R-:W-:Y:S01]  /*cb30*/  NOP ;  /* 0x0000000000007918 */ /* 0x008fe20000000000 */
.L_x_1951:
        /* <DEDUP_REMOVED lines=9> */
[----:B-12---:R-:W-:Y:S01]  /*cbd0*/  @P2 IMAD.MOV.U32 R7, RZ, RZ, 0x8000 ;  /* 0x00008000ff072424 */ /* 0x006fe200078e00ff */
        /* <DEDUP_REMOVED lines=21> */
.L_x_2005:
[----:B------:R-:W-:-:S06]  /*cd30*/  UISETP.GE.AND UP0, UPT, UR39, 0x2, UPT ;  /* 0x000000022700788c */ /* 0x000fcc000bf06270 */
[----:B------:R-:W-:-:S13]  /*cd40*/  PLOP3.LUT P2, PT, PT, PT, UP0, 0x80, 0x0 ;  /* 0x000000000000781c */ /* 0x000fda0003f4f008 */
[----:B------:R-:W-:Y:S05]  /*cd50*/  @!P2 BRA `(.L_x_1956) ;  /* 0x0000001000d8a947 */ /* 0x000fea0003800000 */
[----:B------:R-:W-:Y:S02]  /*cd60*/  ULOP3.LUT UR4, UR39, 0x1, URZ, 0xc0, !UPT ;  /* 0x0000000127047892 */ /* 0x000fe4000f8ec03f */
[----:B------:R-:W-:Y:S02]  /*cd70*/  UIADD3 UR46, UR39, -0x2, URZ ;  /* 0xfffffffe272e7890 */ /* 0x000fe4000fffe03f */
[----:B------:R-:W-:Y:S01]  /*cd80*/  UISETP.NE.U32.AND UP0, UPT, UR4, 0x1, UPT ;  /* 0x000000010400788c */ /* 0x000fe2000bf05070 */
[----:B------:R-:W-:-:S03]  /*cd90*/  ULDC.64 UR36, c[0x0][0x408] ;  /* 0x0001020000247ab9 */ /* 0x000fc60000000a00 */
[----:B-1----:R-:W-:Y:S02]  /*cda0*/  MOV R7, UR46 ;  /* 0x0000002e00077c02 */ /* 0x002fe40008000f00 */
[----:B------:R-:W-:-:S13]  /*cdb0*/  PLOP3.LUT P2, PT, PT, PT, UP0, 0x80, 0x0 ;  /* 0x000000000000781c */ /* 0x000fda0003f4f008 */
[----:B------:R-:W-:Y:S05]  /*cdc0*/  @!P2 BRA `(.L_x_1957) ;  /* 0x0000000400a0a947 */ /* 0x000fea0003800000 */
[----:B------:R-:W-:Y:S01]  /*cdd0*/  VIADD R10, R16, 0x1 ;  /* 0x00000001100a7836 */ /* 0x000fe20000000000 */
[----:B------:R-:W-:Y:S04]  /*cde0*/  BSSY B0, `(.L_x_1958) ;  /* 0x0000062000007945 */ /* 0x000fe80003800000 */
[----:B------:R-:W-:-:S04]  /*cdf0*/  ISETP.NE.AND P2, PT, R10, 0x2, PT ;  /* 0x000000020a00780c */ /* 0x000fc80003f45270 */
[----:B------:R-:W-:Y:S02]  /*ce00*/  SEL R8, RZ, 0x1, P2 ;  /* 0x00000001ff087807 */ /* 0x000fe40001000000 */
[----:B------:R-:W-:Y:S02]  /*ce10*/  SEL R10, R10, RZ, P2 ;  /* 0x000000ff0a0a7207 */ /* 0x000fe40001000000 */
[----:B------:R-:W-:Y:S01]  /*ce20*/  LOP3.LUT R7, R17, R8, RZ, 0x3c, !PT ;  /* 0x0000000811077212 */ /* 0x000fe200078e3cff */
[----:B------:R-:W-:Y:S06]  /*ce30*/  @!P6 BRA `(.L_x_1959) ;  /* 0x000000040070e947 */ /* 0x000fec0003800000 */
[----:B------:R-:W-:Y:S02]  /*ce40*/  IMAD.MOV.U32 R8, RZ, RZ, R6 ;  /* 0x000000ffff087224 */ /* 0x000fe400078e0006 */
[----:B------:R-:W-:Y:S01]  /*ce50*/  IMAD.U32 R9, RZ, RZ, UR46 ;  /* 0x0000002eff097e24 */ /* 0x000fe2000f8e00ff */
[----:B------:R-:W-:Y:S06]  /*ce60*/  @!P0 BRA `(.L_x_1960) ;  /* 0x0000000000508947 */ /* 0x000fec0003800000 */
[----:B------:R-:W-:Y:S01]  /*ce70*/  ULDC UR7, c[0x0][0x41c] ;  /* 0x0001070000077ab9 */ /* 0x000fe20000000800 */
[----:B------:R-:W-:Y:S01]  /*ce80*/  UMOV UR6, UR46 ;  /* 0x0000002e00067c82 */ /* 0x000fe20008000000 */
[----:B------:R-:W-:-:S11]  /*ce90*/  UISETP.NE.AND UP0, UPT, UR7, 0x1, UPT ;  /* 0x000000010700788c */ /* 0x000fd6000bf05270 */
[----:B------:R-:W-:Y:S02]  /*cea0*/  @UP0 ULDC.64 UR8, c[0x0][0x420] ;  /* 0x0001080000080ab9 */ /* 0x000fe40000000a00 */
[----:B------:R-:W-:-:S04]  /*ceb0*/  UIMAD.WIDE.U32 UR4, UR46, UR8, URZ ;  /* 0x000000082e0472a5 */ /* 0x000fc8000f8e003f */
[----:B------:R-:W-:-:S03]  /*cec0*/  @UP0 USHF.R.U32.HI UR6, URZ, UR9, UR5 ;  /* 0x000000093f060299 */ /* 0x000fc60008011605 */
[----:B------:R-:W-:Y:S01]  /*ced0*/  ULDC.64 UR8, c[0x0][0x408] ;  /* 0x0001020000087ab9 */ /* 0x000fe20000000a00 */
[----:B------:R-:W-:Y:S01]  /*cee0*/  USHF.R.S32.HI UR4, URZ, 0x1f, UR6 ;  /* 0x0000001f3f047899 */ /* 0x000fe20008011406 */
[----:B------:R-:W-:Y:S01]  /*cef0*/  IMAD R11, R12, UR8, RZ ;  /* 0x000000080c0b7c24 */ /* 0x000fe2000f8e02ff */
[----:B------:R-:W-:-:S03]  /*cf00*/  MOV R8, UR6 ;  /* 0x0000000600087c02 */ /* 0x000fc60008000f00 */
[C---:B------:R-:W-:Y:S02]  /*cf10*/  IMAD R11, R0.reuse, UR9, R11 ;  /* 0x00000009000b7c24 */ /* 0x040fe4000f8e020b */
[----:B------:R-:W-:Y:S02]  /*cf20*/  IMAD.U32 R9, RZ, RZ, UR4 ;  /* 0x00000004ff097e24 */ /* 0x000fe4000f8e00ff */
[----:B------:R-:W-:-:S04]  /*cf30*/  IMAD.WIDE.U32 R8, R0, UR8, R8 ;  /* 0x0000000800087c25 */ /* 0x000fc8000f8e0008 */
[----:B------:R-:W-:Y:S01]  /*cf40*/  IMAD.IADD R9, R11, 0x1, R9 ;  /* 0x000000010b097824 */ /* 0x000fe200078e0209 */
[----:B------:R-:W-:-:S04]  /*cf50*/  LEA R2, P2, R8, R2, 0x2 ;  /* 0x0000000208027211 */ /* 0x000fc800078410ff */
[----:B------:R-:W-:-:S05]  /*cf60*/  LEA.HI.X R3, R8, R3, R9, 0x2, P2 ;  /* 0x0000000308037211 */ /* 0x000fca00010f1409 */
[----:B------:R1:W5:Y:S01]  /*cf70*/  LDG.E R8, desc[UR52][R2.64] ;  /* 0x0000003402087981 */ /* 0x000362000c1e1900 */
[----:B------:R-:W-:-:S04]  /*cf80*/  UIADD3 UR4, -UR6, URZ, URZ ;  /* 0x0000003f06047290 */ /* 0x000fc8000fffe13f */
[----:B------:R-:W-:-:S06]  /*cf90*/  UIMAD UR4, UR7, UR4, UR46 ;  /* 0x00000004070472a4 */ /* 0x000fcc000f8e022e */
[----:B-1----:R-:W-:-:S07]  /*cfa0*/  IMAD.U32 R9, RZ, RZ, UR4 ;  /* 0x00000004ff097e24 */ /* 0x002fce000f8e00ff */
.L_x_1960:
[----:B------:R-:W1:Y:S01]  /*cfb0*/  S2R R2, SR_TID.X ;  /* 0x0000000000027919 */ /* 0x000e620000002100 */
[----:B------:R-:W-:Y:S02]  /*cfc0*/  LEA R3, R10, UR38, 0x3 ;  /* 0x000000260a037c11 */ /* 0x000fe4000f8e18ff */
[----:B-1----:R-:W-:Y:S02]  /*cfd0*/  LOP3.LUT R11, R2, 0x7f, RZ, 0xc0, !PT ;  /* 0x0000007f020b7812 */ /* 0x002fe400078ec0ff */
[----:B------:R-:W-:Y:S02]  /*cfe0*/  SHF.L.U32 R2, R7, 0x1f, RZ ;  /* 0x0000001f07027819 */ /* 0x000fe400000006ff */
[----:B------:R-:W-:Y:S02]  /*cff0*/  ISETP.NE.AND P2, PT, R11, RZ, PT ;  /* 0x000000ff0b00720c */ /* 0x000fe40003f45270 */
[----:B------:R-:W1:Y:S02]  /*d000*/  SYNCS.PHASECHK.TRANS64.TRYWAIT P3, [R3+URZ+0x28840], R2 ;  /* 0x02884002030075a7 */ /* 0x000e64000806017f */
[----:B-1----:R-:W-:Y:S09]  /*d010*/  @!P3 BRA `(.L_x_1961) ;  /* 0x0000001c003cb947 */ /* 0x002ff20003800000 */
.L_x_2006:
[----:B------:R-:W-:Y:S05]  /*d020*/  @P2 BRA `(.L_x_1962) ;  /* 0x0000000000142947 */ /* 0x000fea0003800000 */
[----:B------:R-:W-:Y:S02]  /*d030*/  ISETP.NE.AND P3, PT, R19, RZ, PT ;  /* 0x000000ff1300720c */ /* 0x000fe40003f65270 */
[----:B-1----:R-:W-:-:S04]  /*d040*/  MOV R2, 0x8000 ;  /* 0x0000800000027802 */ /* 0x002fc80000000f00 */
[----:B------:R2:W-:Y:S07]  /*d050*/  SYNCS.ARRIVE.TRANS64 RZ, [R3+URZ+0x28830], R2 ;  /* 0x0288300203ff79a7 */ /* 0x0005ee000800003f */
[----:B------:R-:W-:Y:S05]  /*d060*/  @!P3 BRA `(.L_x_1962) ;  /* 0x000000000004b947 */ /* 0x000fea0003800000 */
[----:B------:R-:W-:Y:S01]  /*d070*/  BPT.TRAP 0x1 ;  /* 0x000000040000795c */ /* 0x000fe20000300000 */
.L_x_1962:
        /* <DEDUP_REMOVED lines=12> */
[----:B-12---:R-:W-:Y:S01]  /*d140*/  SHF.L.U32 R3, R17, 0x1f, RZ ;  /* 0x0000001f11037819 */ /* 0x006fe200000006ff */
        /* <DEDUP_REMOVED lines=13> */
.L_x_2007:
[----:B------:R-:W-:Y:S05]  /*d220*/  @P2 BRA `(.L_x_1964) ;  /* 0x0000000000182947 */ /* 0x000fea0003800000 */
[----:B------:R-:W-:Y:S01]  /*d230*/  ISETP.NE.AND P2, PT, R19, RZ, PT ;  /* 0x000000ff1300720c */ /* 0x000fe20003f45270 */
[----:B-1----:R-:W-:Y:S01]  /*d240*/  IMAD.MOV.U32 R3, RZ, RZ, 0x8000 ;  /* 0x00008000ff037424 */ /* 0x002fe200078e00ff */
[----:B------:R-:W-:-:S04]  /*d250*/  LEA R2, R16, UR38, 0x3 ;  /* 0x0000002610027c11 */ /* 0x000fc8000f8e18ff */
[----:B------:R2:W-:Y:S07]  /*d260*/  SYNCS.ARRIVE.TRANS64 RZ, [R2+URZ+0x28850], R3 ;  /* 0x0288500302ff79a7 */ /* 0x0005ee000800003f */
[----:B------:R-:W-:Y:S05]  /*d270*/  @!P2 BRA `(.L_x_1964) ;  /* 0x000000000004a947 */ /* 0x000fea0003800000 */
[----:B------:R-:W-:Y:S01]  /*d280*/  BPT.TRAP 0x1 ;  /* 0x000000040000795c */ /* 0x000fe20000300000 */
.L_x_1964:
        /* <DEDUP_REMOVED lines=23> */
.L_x_1959:
[----:B------:R-:W-:Y:S05]  /*d400*/  BSYNC B0 ;  /* 0x0000000000007941 */ /* 0x000fea0003800000 */
.L_x_1958:
[----:B------:R-:W-:Y:S01]  /*d410*/  UIADD3 UR4, UR39, -0x3, URZ ;  /* 0xfffffffd27047890 */ /* 0x000fe2000fffe03f */
[----:B------:R-:W-:Y:S01]  /*d420*/  IMAD.MOV.U32 R17, RZ, RZ, R7 ;  /* 0x000000ffff117224 */ /* 0x000fe200078e0007 */
[----:B------:R-:W-:-:S04]  /*d430*/  MOV R16, R10 ;  /* 0x0000000a00107202 */ /* 0x000fc80000000f00 */
[----:B------:R-:W-:-:S07]  /*d440*/  IMAD.U32 R7, RZ, RZ, UR4 ;  /* 0x00000004ff077e24 */ /* 0x000fce000f8e00ff */
.L_x_1957:
[----:B------:R-:W-:Y:S01]  /*d450*/  ISETP.NE.AND P2, PT, RZ, UR46, PT ;  /* 0x0000002eff007c0c */ /* 0x000fe2000bf45270 */
[----:B------:R-:W-:-:S12]  /*d460*/  BSSY B0, `(.L_x_1956) ;  /* 0x00000c5000007945 */ /* 0x000fd80003800000 */
[----:B------:R-:W-:Y:S05]  /*d470*/  @!P2 BRA `(.L_x_1965) ;  /* 0x0000000c000ca947 */ /* 0x000fea0003800000 */
[----:B------:R-:W-:-:S07]  /*d480*/  IMAD.MOV.U32 R8, RZ, RZ, R6 ;  /* 0x000000ffff087224 */ /* 0x000fce00078e0006 */
.L_x_1980:
[----:B------:R-:W-:Y:S01]  /*d490*/  IADD3 R10, R16, 0x1, RZ ;  /* 0x00000001100a7810 */ /* 0x000fe20007ffe0ff */
[----:B------:R-:W-:Y:S05]  /*d4a0*/  YIELD ;  /* 0x0000000000007946 */ /* 0x000fea0003800000 */
[----:B------:R-:W-:Y:S01]  /*d4b0*/  ISETP.NE.AND P2, PT, R10, 0x2, PT ;  /* 0x000000020a00780c */ /* 0x000fe20003f45270 */
[----:B------:R-:W-:Y:S03]  /*d4c0*/  BSSY B1, `(.L_x_1966) ;  /* 0x000005c000017945 */ /* 0x000fe60003800000 */
[----:B-12---:R-:W-:-:S02]  /*d4d0*/  SEL R2, RZ, 0x1, P2 ;  /* 0x00000001ff027807 */ /* 0x006fc40001000000 */
        /* <DEDUP_REMOVED lines=17> */
[----:B------:R-:W-:-:S05]  /*d5f0*/  IMAD.WIDE.U32 R2, R0, UR36, R2 ;  /* 0x0000002400027c25 */ /* 0x000fca000f8e0002 */
[----:B------:R-:W-:Y:S02]  /*d600*/  IADD3 R14, R14, R3, RZ ;  /* 0x000000030e0e7210 */ /* 0x000fe40007ffe0ff */
[----:B-1----:R-:W-:-:S04]  /*d610*/  LEA R8, P2, R2, R8, 0x2 ;  /* 0x0000000802087211 */ /* 0x002fc800078410ff */
[----:B------:R-:W-:-:S05]  /*d620*/  LEA.HI.X R9, R2, R9, R14, 0x2, P2 ;  /* 0x0000000902097211 */ /* 0x000fca00010f140e */
[----:B------:R1:W5:Y:S04]  /*d630*/  LDG.E R8, desc[UR52][R8.64] ;  /* 0x0000003408087981 */ /* 0x000368000c1e1900 */
.L_x_1968:
[----:B------:R-:W1:Y:S01]  /*d640*/  S2R R2, SR_TID.X ;  /* 0x0000000000027919 */ /* 0x000e620000002100 */
[----:B------:R-:W-:Y:S02]  /*d650*/  LEA R3, R10, UR38, 0x3 ;  /* 0x000000260a037c11 */ /* 0x000fe4000f8e18ff */
[----:B-1----:R-:W-:Y:S02]  /*d660*/  LOP3.LUT R9, R2, 0x7f, RZ, 0xc0, !PT ;  /* 0x0000007f02097812 */ /* 0x002fe400078ec0ff */
[----:B------:R-:W-:Y:S02]  /*d670*/  SHF.L.U32 R2, R11, 0x1f, RZ ;  /* 0x0000001f0b027819 */ /* 0x000fe400000006ff */
[----:B------:R-:W-:Y:S02]  /*d680*/  ISETP.NE.AND P2, PT, R9, RZ, PT ;  /* 0x000000ff0900720c */ /* 0x000fe40003f45270 */
[----:B------:R-:W1:Y:S02]  /*d690*/  SYNCS.PHASECHK.TRANS64.TRYWAIT P3, [R3+URZ+0x28840], R2 ;  /* 0x02884002030075a7 */ /* 0x000e64000806017f */
[----:B-1----:R-:W-:Y:S09]  /*d6a0*/  @!P3 BRA `(.L_x_1969) ;  /* 0x0000001400c0b947 */ /* 0x002ff20003800000 */
.L_x_2008:
[----:B------:R-:W-:Y:S05]  /*d6b0*/  @P2 BRA `(.L_x_1970) ;  /* 0x0000000000142947 */ /* 0x000fea0003800000 */
[----:B------:R-:W-:Y:S01]  /*d6c0*/  ISETP.NE.AND P3, PT, R19, RZ, PT ;  /* 0x000000ff1300720c */ /* 0x000fe20003f65270 */
[----:B-1----:R-:W-:-:S04]  /*d6d0*/  IMAD.MOV.U32 R2, RZ, RZ, 0x8000 ;  /* 0x00008000ff027424 */ /* 0x002fc800078e00ff */
[----:B------:R2:W-:Y:S08]  /*d6e0*/  SYNCS.ARRIVE.TRANS64 RZ, [R3+URZ+0x28830], R2 ;  /* 0x0288300203ff79a7 */ /* 0x0005f0000800003f */
[----:B------:R-:W-:Y:S05]  /*d6f0*/  @!P3 BRA `(.L_x_1970) ;  /* 0x000000000004b947 */ /* 0x000fea0003800000 */
[----:B------:R-:W-:Y:S01]  /*d700*/  BPT.TRAP 0x1 ;  /* 0x000000040000795c */ /* 0x000fe20000300000 */
.L_x_1970:
        /* <DEDUP_REMOVED lines=14> */
[----:B-12---:R-:W-:Y:S01]  /*d7f0*/  LEA R2, R16, UR17, 0x3 ;  /* 0x0000001110027c11 */ /* 0x006fe2000f8e18ff */
        /* <DEDUP_REMOVED lines=11> */
.L_x_2009:
[----:B------:R-:W-:Y:S05]  /*d8b0*/  @P2 BRA `(.L_x_1972) ;  /* 0x0000000000142947 */ /* 0x000fea0003800000 */
[----:B------:R-:W-:Y:S01]  /*d8c0*/  ISETP.NE.AND P2, PT, R19, RZ, PT ;  /* 0x000000ff1300720c */ /* 0x000fe20003f45270 */
[----:B------:R-:W-:-:S04]  /*d8d0*/  IMAD.MOV.U32 R3, RZ, RZ, 0x8000 ;  /* 0x00008000ff037424 */ /* 0x000fc800078e00ff */
[----:B------:R2:W-:Y:S08]  /*d8e0*/  SYNCS.ARRIVE.TRANS64 RZ, [R2+URZ+0x50], R3 ;  /* 0x0000500302ff79a7 */ /* 0x0005f0000800003f */
[----:B------:R-:W-:Y:S05]  /*d8f0*/  @!P2 BRA `(.L_x_1972) ;  /* 0x000000000004a947 */ /* 0x000fea0003800000 */
[----:B------:R-:W-:Y:S01]  /*d900*/  BPT.TRAP 0x1 ;  /* 0x000000040000795c */ /* 0x000fe20000300000 */
.L_x_1972:
        /* <DEDUP_REMOVED lines=10> */
[----:B------:R-:W-:Y:S01]  /*d9b0*/  IMAD.MOV.U32 R5, RZ, RZ, R13 ;  /* 0x000000ffff057224 */ /* 0x000fe200078e000d */
[----:B------:R-:W-:-:S02]  /*d9c0*/  MOV R6, R8 ;  /* 0x0000000800067202 */ /* 0x000fc40000000f00 */
[----:B------:R-:W-:Y:S02]  /*d9d0*/  ULEA UR6, UR6, UR38, 0xf ;  /* 0x0000002606067291 */ /* 0x000fe4000f8e783f */
[----:B------:R-:W-:Y:S02]  /*d9e0*/  USHF.L.U32 UR11, UR11, 0x7, URZ ;  /* 0x000000070b0b7899 */ /* 0x000fe4000800063f */
[----:B------:R-:W-:Y:S02]  /*d9f0*/  UIADD3 UR9, UR9, 0x50, URZ ;  /* 0x0000005009097890 */ /* 0x000fe4000fffe03f */
        /* <DEDUP_REMOVED lines=8> */
.L_x_1967:
[----:B------:R-:W-:Y:S05]  /*da80*/  BSYNC B1 ;  /* 0x0000000000017941 */ /* 0x000fea0003800000 */
.L_x_1966:
[----:B------:R-:W-:Y:S01]  /*da90*/  VIADD R16, R10, 0x1 ;  /* 0x000000010a107836 */ /* 0x000fe20000000000 */
[----:B------:R-:W-:Y:S04]  /*daa0*/  BSSY B1, `(.L_x_1973) ;  /* 0x000005d000017945 */ /* 0x000fe80003800000 */
[----:B------:R-:W-:-:S04]  /*dab0*/  ISETP.NE.AND P2, PT, R16, 0x2, PT ;  /* 0x000000021000780c */ /* 0x000fc80003f45270 */
[----:B-12---:R-:W-:Y:S02]  /*dac0*/  SEL R2, RZ, 0x1, P2 ;  /* 0x00000001ff027807 */ /* 0x006fe40001000000 */
[----:B------:R-:W-:Y:S02]  /*dad0*/  SEL R16, R16, RZ, P2 ;  /* 0x000000ff10107207 */ /* 0x000fe40001000000 */
[----:B------:R-:W-:Y:S01]  /*dae0*/  LOP3.LUT R17, R11, R2, RZ, 0x3c, !PT ;  /* 0x000000020b117212 */ /* 0x000fe200078e3cff */
[----:B------:R-:W-:Y:S06]  /*daf0*/  @!P6 BRA `(.L_x_1974) ;  /* 0x00000004005ce947 */ /* 0x000fec0003800000 */
[----:B------:R-:W-:Y:S01]  /*db00*/  VIADD R13, R7, 0xffffffff ;  /* 0xffffffff070d7836 */ /* 0x000fe20000000000 */
        /* <DEDUP_REMOVED lines=18> */
.L_x_1975:
[----:B------:R-:W1:Y:S01]  /*dc30*/  S2R R2, SR_TID.X ;  /* 0x0000000000027919 */ /* 0x000e620000002100 */
[----:B------:R-:W-:Y:S02]  /*dc40*/  SHF.L.U32 R3, R17, 0x1f, RZ ;  /* 0x0000001f11037819 */ /* 0x000fe400000006ff */
[----:B-1----:R-:W-:Y:S02]  /*dc50*/  LOP3.LUT R9, R2, 0x7f, RZ, 0xc0, !PT ;  /* 0x0000007f02097812 */ /* 0x002fe400078ec0ff */
[----:B------:R-:W-:Y:S02]  /*dc60*/  LEA R2, R16, UR38, 0x3 ;  /* 0x0000002610027c11 */ /* 0x000fe4000f8e18ff */
[----:B------:R-:W-:Y:S02]  /*dc70*/  ISETP.NE.AND P2, PT, R9, RZ, PT ;  /* 0x000000ff0900720c */ /* 0x000fe40003f45270 */
[----:B------:R-:W1:Y:S02]  /*dc80*/  SYNCS.PHASECHK.TRANS64.TRYWAIT P3, [R2+URZ+0x28840], R3 ;  /* 0x02884003020075a7 */ /* 0x000e64000806017f */
[----:B-1----:R-:W-:Y:S09]  /*dc90*/  @!P3 BRA `(.L_x_1976) ;  /* 0x00000010006cb947 */ /* 0x002ff20003800000 */
.L_x_2010:
[----:B------:R-:W-:Y:S05]  /*dca0*/  @P2 BRA `(.L_x_1977) ;  /* 0x0000000000142947 */ /* 0x000fea0003800000 */
[----:B------:R-:W-:Y:S01]  /*dcb0*/  ISETP.NE.AND P3, PT, R19, RZ, PT ;  /* 0x000000ff1300720c */ /* 0x000fe20003f65270 */
[----:B-1----:R-:W-:-:S04]  /*dcc0*/  IMAD.MOV.U32 R3, RZ, RZ, 0x8000 ;  /* 0x00008000ff037424 */ /* 0x002fc800078e00ff */
[----:B------:R2:W-:Y:S08]  /*dcd0*/  SYNCS.ARRIVE.TRANS64 RZ, [R2+URZ+0x28830], R3 ;  /* 0x0288300302ff79a7 */ /* 0x0005f0000800003f */
[----:B------:R-:W-:Y:S05]  /*dce0*/  @!P3 BRA `(.L_x_1977) ;  /* 0x000000000004b947 */ /* 0x000fea0003800000 */
[----:B------:R-:W-:Y:S01]  /*dcf0*/  BPT.TRAP 0x1 ;  /* 0x000000040000795c */ /* 0x000fe20000300000 */
.L_x_1977:
        /* <DEDUP_REMOVED lines=12> */
[----:B-12---:R-:W-:Y:S01]  /*ddc0*/  LEA R2, R10, UR17, 0x3 ;  /* 0x000000110a027c11 */ /* 0x006fe2000f8e18ff */
        /* <DEDUP_REMOVED lines=13> */
.L_x_2011:
[----:B------:R-:W-:Y:S05]  /*dea0*/  @P2 BRA `(.L_x_1979) ;  /* 0x0000000000142947 */ /* 0x000fea0003800000 */
[----:B------:R-:W-:Y:S01]  /*deb0*/  ISETP.NE.AND P2, PT, R19, RZ, PT ;  /* 0x000000ff1300720c */ /* 0x000fe20003f45270 */
[----:B------:R-:W-:-:S04]  /*dec0*/  IMAD.MOV.U32 R3, RZ, RZ, 0x8000 ;  /* 0x00008000ff037424 */ /* 0x000fc800078e00ff */
[----:B------:R2:W-:Y:S08]  /*ded0*/  SYNCS.ARRIVE.TRANS64 RZ, [R2+URZ+0x50], R3 ;  /* 0x0000500302ff79a7 */ /* 0x0005f0000800003f */
[----:B------:R-:W-:Y:S05]  /*dee0*/  @!P2 BRA `(.L_x_1979) ;  /* 0x000000000004a947 */ /* 0x000fea0003800000 */
[----:B------:R-:W-:Y:S01]  /*def0*/  BPT.TRAP 0x1 ;  /* 0x000000040000795c */ /* 0x000fe20000300000 */
.L_x_1979:
        /* <DEDUP_REMOVED lines=11> */
[----:B------:R-:W-:Y:S01]  /*dfb0*/  MOV R5, R13 ;  /* 0x0000000d00057202 */ /* 0x000fe20000000f00 */
[----:B------:R-:W-:Y:S01]  /*dfc0*/  IMAD.MOV.U32 R6, RZ, RZ, R8 ;  /* 0x000000ffff067224 */ /* 0x000fe200078e0008 */
[----:B------:R-:W-:-:S02]  /*dfd0*/  ULEA UR14, UR14, UR38, 0xf ;  /* 0x000000260e0e7291 */ /* 0x000fc4000f8e783f */
        /* <DEDUP_REMOVED lines=9> */
.L_x_1974:
[----:B------:R-:W-:Y:S05]  /*e070*/  BSYNC B1 ;  /* 0x0000000000017941 */ /* 0x000fea0003800000 */
.L_x_1973:
[C---:B------:R-:W-:Y:S01]  /*e080*/  ISETP.GT.AND P2, PT, R7.reuse, 0x1, PT ;  /* 0x000000010700780c */ /* 0x040fe20003f44270 */
[----:B------:R-:W-:-:S12]  /*e090*/  VIADD R7, R7, 0xfffffffe ;  /* 0xfffffffe07077836 */ /* 0x000fd80000000000 */
[----:B------:R-:W-:Y:S05]  /*e0a0*/  @P2 BRA `(.L_x_1980) ;  /* 0xfffffff000f82947 */ /* 0x000fea000383ffff */
.L_x_1965:
[----:B------:R-:W-:Y:S05]  /*e0b0*/  BSYNC B0 ;  /* 0x0000000000007941 */ /* 0x000fea0003800000 */
.L_x_1956:
[----:B------:R-:W-:Y:S04]  /*e0c0*/  BSSY B0, `(.L_x_1981) ;  /* 0x000000e000007945 */ /* 0x000fe80003800000 */
[----:B------:R-:W-:Y:S05]  /*e0d0*/  @P1 BRA `(.L_x_1982) ;  /* 0x0000000000301947 */ /* 0x000fea0003800000 */
[----:B-1----:R-:W1:Y:S01]  /*e0e0*/  S2R R7, SR_LANEID ;  /* 0x0000000000077919 */ /* 0x002e620000000000 */
[----:B------:R-:W-:Y:S01]  /*e0f0*/  VOTEU.ANY UR4, UPT, PT ;  /* 0x0000000000047886 */ /* 0x000fe200038e0100 */
[----:B--2---:R-:W2:Y:S01]  /*e100*/  LDC.64 R2, c[0x0][0xdf0] ;  /* 0x00037c00ff027b82 */ /* 0x004ea20000000a00 */
        /* <DEDUP_REMOVED lines=9> */
.L_x_1982:
[----:B------:R-:W-:Y:S05]  /*e1a0*/  BSYNC B0 ;  /* 0x0000000000007941 */ /* 0x000fea0003800000 */
.L_x_1981:
[----:B------:R-:W-:Y:S04]  /*e1b0*/  BSSY B0, `(.L_x_1983) ;  /* 0x0000024000007945 */ /* 0x000fe80003800000 */
[----:B------:R-:W-:Y:S05]  /*e1c0*/  @!P6 BRA `(.L_x_1984) ;  /* 0x000000000088e947 */ /* 0x000fea0003800000 */
[----:B------:R-:W3:Y:S01]  /*e1d0*/  S2R R0, SR_TID.X ;  /* 0x0000000000007919 */ /* 0x000ee20000002100 */
[----:B-12---:R-:W-:Y:S02]  /*e1e0*/  LEA R3, R16, UR38, 0x3 ;  /* 0x0000002610037c11 */ /* 0x006fe4000f8e18ff */
[----:B---3--:R-:W-:Y:S02]  /*e1f0*/  LOP3.LUT R2, R0, 0x7f, RZ, 0xc0, !PT ;  /* 0x0000007f00027812 */ /* 0x008fe400078ec0ff */
[----:B------:R-:W-:Y:S02]  /*e200*/  SHF.L.U32 R0, R17, 0x1f, RZ ;  /* 0x0000001f11007819 */ /* 0x000fe400000006ff */
[----:B------:R-:W-:Y:S02]  /*e210*/  ISETP.NE.AND P1, PT, R2, RZ, PT ;  /* 0x000000ff0200720c */ /* 0x000fe40003f25270 */
[----:B------:R-:W1:Y:S02]  /*e220*/  SYNCS.PHASECHK.TRANS64.TRYWAIT P0, [R3+URZ+0x28860], R0 ;  /* 0x02886000030075a7 */ /* 0x000e64000800017f */
[----:B-1----:R-:W-:Y:S09]  /*e230*/  @!P0 BRA `(.L_x_1985) ;  /* 0x0000000c002c8947 */ /* 0x002ff20003800000 */
.L_x_2012:
[----:B------:R-:W-:Y:S05]  /*e240*/  @P1 BRA `(.L_x_1986) ;  /* 0x0000000000141947 */ /* 0x000fea0003800000 */
[----:B------:R-:W-:Y:S01]  /*e250*/  ISETP.NE.AND P0, PT, R19, RZ, PT ;  /* 0x000000ff1300720c */ /* 0x000fe20003f05270 */
[----:B-1----:R-:W-:-:S04]  /*e260*/  IMAD.MOV.U32 R0, RZ, RZ, 0x8000 ;  /* 0x00008000ff007424 */ /* 0x002fc800078e00ff */
[----:B------:R2:W-:Y:S08]  /*e270*/  SYNCS.ARRIVE.TRANS64 RZ, [R3+URZ+0x28850], R0 ;  /* 0x0288500003ff79a7 */ /* 0x0005f0000800003f */
[----:B------:R-:W-:Y:S05]  /*e280*/  @!P0 BRA `(.L_x_1986) ;  /* 0x0000000000048947 */ /* 0x000fea0003800000 */
[----:B------:R-:W-:Y:S01]  /*e290*/  BPT.TRAP 0x1 ;  /* 0x000000040000795c */ /* 0x000fe20000300000 */
.L_x_1986:
        /* <DEDUP_REMOVED lines=21> */
.L_x_1984:
[----:B------:R-:W-:Y:S05]  /*e3f0*/  BSYNC B0 ;  /* 0x0000000000007941 */ /* 0x000fea0003800000 */
.L_x_1983:
[----:B------:R-:W-:Y:S01]  /*e400*/  IADD3 R16, R16, 0x1, RZ ;  /* 0x0000000110107810 */ /* 0x000fe20007ffe0ff */
[----:B------:R-:W-:-:S03]  /*e410*/  IMAD.MOV.U32 R13, RZ, RZ, R18 ;  /* 0x000000ffff0d7224 */ /* 0x000fc600078e0012 */
[----:B------:R-:W-:-:S04]  /*e420*/  ISETP.NE.AND P0, PT, R16, 0x2, PT ;  /* 0x000000021000780c */ /* 0x000fc80003f05270 */
[----:B-12---:R-:W-:Y:S02]  /*e430*/  SEL R0, RZ, 0x1, P0 ;  /* 0x00000001ff007807 */ /* 0x006fe40000000000 */
[----:B------:R-:W-:Y:S02]  /*e440*/  SEL R16, R16, RZ, P0 ;  /* 0x000000ff10107207 */ /* 0x000fe40000000000 */
[----:B------:R-:W-:-:S07]  /*e450*/  LOP3.LUT R17, R17, R0, RZ, 0x3c, !PT ;  /* 0x0000000011117212 */ /* 0x000fce00078e3cff */
.L_x_1945:
[----:B------:R-:W-:Y:S05]  /*e460*/  BSYNC B6 ;  /* 0x0000000000067941 */ /* 0x000fea0003800000 */
.L_x_1943:
[----:B------:R-:W-:-:S03]  /*e470*/  UMOV UR4, 0xffffffff ;  /* 0xffffffff00047882 */ /* 0x000fc60000000000 */
[----:B------:R-:W-:Y:S05]  /*e480*/  BRA.DIV UR4, `(.L_x_1987) ;  /* 0x0000000a04ac7947 */ /* 0x000fea000b800000 */
[----:B------:R1:W2:Y:S02]  /*e490*/  SHFL.IDX PT, R14, R13, RZ, 0x1f ;  /* 0x00001fff0d0e7589 */ /* 0x0002a400000e0000 */
.L_x_2015:
[----:B------:R-:W-:Y:S01]  /*e4a0*/  ISETP.NE.AND P0, PT, R19, RZ, PT ;  /* 0x000000ff1300720c */ /* 0x000fe20003f05270 */
[----:B------:R-:W-:Y:S05]  /*e4b0*/  WARPSYNC.ALL ;  /* 0x0000000000007948 */ /* 0x000fea0003800000 */
[----:B------:R-:W-:Y:S01]  /*e4c0*/  BAR.SYNC.DEFER_BLOCKING 0x4, 0x120 ;  /* 0x0104800000007b1d */ /* 0x000fe20000010000 */
[----:B--2---:R-:W-:-:S05]  /*e4d0*/  IMAD.MOV.U32 R18, RZ, RZ, R14 ;  /* 0x000000ffff127224 */ /* 0x004fca00078e000e */
[----:B------:R-:W-:Y:S01]  /*e4e0*/  ULDC UR4, c[0x0][0xda8] ;  /* 0x00036a0000047ab9 */ /* 0x000fe20000000800 */
[----:B------:R-:W-:Y:S01]  /*e4f0*/  @!P0 MOV R0, 0x400 ;  /* 0x0000040000008802 */ /* 0x000fe20000000f00 */
[----:B------:R-:W2:Y:S03]  /*e500*/  @!P0 S2R R3, SR_CgaCtaId ;  /* 0x0000000000038919 */ /* 0x000ea60000008800 */
[----:B--2---:R-:W-:-:S05]  /*e510*/  @!P0 LEA R0, R3, R0, 0x18 ;  /* 0x0000000003008211 */ /* 0x004fca00078ec0ff */
[----:B------:R2:W-:Y:S01]  /*e520*/  @!P0 STS [R0+0x288d0], R13 ;  /* 0x0288d00d00008388 */ /* 0x0005e20000000800 */
[----:B------:R-:W-:Y:S06]  /*e530*/  BAR.ARV 0x5, 0x120 ;  /* 0x0144800000007b1d */ /* 0x000fec0000002000 */
[----:B------:R-:W-:-:S13]  /*e540*/  ISETP.GE.AND P0, PT, R18, UR4, PT ;  /* 0x0000000412007c0c */ /* 0x000fda000bf06270 */
[----:B--2---:R-:W-:Y:S05]  /*e550*/  @!P0 BRA `(.L_x_1988) ;  /* 0xffffffd400d48947 */ /* 0x004fea000383ffff */
.L_x_1940:
        /* <DEDUP_REMOVED lines=11> */
.L_x_2016:
        /* <DEDUP_REMOVED lines=10> */
[----:B------:R-:W-:-:S04]  /*e6b0*/  MOV R0, UR4 ;  /* 0x0000000400007c02 */ /* 0x000fc80008000f00 */
[----:B------:R-:W-:-:S13]  /*e6c0*/  ISETP.NE.AND P2, PT, R0, 0x3, PT ;  /* 0x000000030000780c */ /* 0x000fda0003f45270 */
[----:B------:R-:W-:Y:S05]  /*e6d0*/  @!P2 BRA `(.L_x_1992) ;  /* 0x000000000004a947 */ /* 0x000fea0003800000 */
[----:B------:R-:W-:Y:S01]  /*e6e0*/  BPT.TRAP 0x1 ;  /* 0x000000040000795c */ /* 0x000fe20000300000 */
.L_x_1992:
        /* <DEDUP_REMOVED lines=9> */
[----:B------:R-:W-:Y:S02]  /*e780*/  SHF.L.U32 R0, R17, 0x1f, RZ ;  /* 0x0000001f11007819 */ /* 0x000fe400000006ff */
[----:B------:R-:W-:Y:S01]  /*e790*/  LEA R3, R2, R3, 0x3 ;  /* 0x0000000302037211 */ /* 0x000fe200078e18ff */
[----:B--2---:R-:W-:Y:S06]  /*e7a0*/  @!P0 BRA `(.L_x_1993) ;  /* 0x00000008001c8947 */ /* 0x004fec0003800000 */
.L_x_2017:
[----:B------:R-:W3:Y:S02]  /*e7b0*/  SYNCS.PHASECHK.TRANS64.TRYWAIT P0, [R3+URZ], R0 ;  /* 0x00000000030075a7 */ /* 0x000ee4000800017f */
[----:B---3--:R-:W-:Y:S05]  /*e7c0*/  @!P0 BRA `(.L_x_1994) ;  /* 0x0000000800288947 */ /* 0x008fea0003800000 */
.L_x_2018:
[----:B------:R-:W-:Y:S05]  /*e7d0*/  @!P2 BRA `(.L_x_1995) ;  /* 0x000000000004a947 */ /* 0x000fea0003800000 */
[----:B------:R-:W-:Y:S01]  /*e7e0*/  BPT.TRAP 0x1 ;  /* 0x000000040000795c */ /* 0x000fe20000300000 */
.L_x_1995:
[----:B---3--:R-:W-:-:S04]  /*e7f0*/  VIADD R3, R7, 0x28860 ;  /* 0x0002886007037836 */ /* 0x008fc80000000000 */
[----:B--2---:R-:W-:-:S04]  /*e800*/  IMAD R5, R16, 0x8, R3 ;  /* 0x0000000810057824 */ /* 0x004fc800078e0203 */
[----:B------:R-:W2:Y:S02]  /*e810*/  SYNCS.PHASECHK.TRANS64.TRYWAIT P0, [R5+URZ], R4 ;  /* 0x00000004050075a7 */ /* 0x000ea4000800017f */
[----:B--2---:R-:W-:Y:S05]  /*e820*/  @!P0 BRA `(.L_x_1996) ;  /* 0x0000000800248947 */ /* 0x004fea0003800000 */
.L_x_2019:
[----:B------:R-:W-:-:S07]  /*e830*/  IMAD R3, R2, 0x8, R3 ;  /* 0x0000000802037824 */ /* 0x000fce00078e0203 */
.L_x_1997:
[----:B---3--:R3:W4:Y:S02]  /*e840*/  SYNCS.PHASECHK.TRANS64.TRYWAIT P0, [R3+URZ], R0 ;  /* 0x00000000030075a7 */ /* 0x008724000800017f */
[----:B----4-:R-:W-:Y:S05]  /*e850*/  @!P0 NANOSLEEP.SYNCS 0x989680 ;  /* 0x009896800000895d */ /* 0x010fea0003900000 */
[----:B------:R-:W4:Y:S02]  /*e860*/  @!P0 SYNCS.PHASECHK.TRANS64 P0, [R3+URZ], R0 ;  /* 0x00000000030085a7 */ /* 0x000f24000800007f */
[----:B----4-:R-:W-:Y:S05]  /*e870*/  @!P0 BRA `(.L_x_1997) ;  /* 0xfffffffc00f08947 */ /* 0x010fea000383ffff */
.L_x_1991:
[----:B------:R-:W-:Y:S05]  /*e880*/  BSYNC B0 ;  /* 0x0000000000007941 */ /* 0x000fea0003800000 */
.L_x_1990:
[----:B------:R-:W-:Y:S05]  /*e890*/  EXIT ;  /* 0x000000000000794d */ /* 0x000fea0003800000 */
.L_x_1897:
[----:B-1----:R-:W-:-:S04]  /*e8a0*/  MOV R3, UR38 ;  /* 0x0000002600037c02 */ /* 0x002fc80008000f00 */
[----:B------:R1:W2:Y:S03]  /*e8b0*/  SYNCS.PHASECHK.TRANS64.TRYWAIT P1, [R3+URZ+0x28800], R0 ;  /* 0x02880000030075a7 */ /* 0x0002a6000802017f */
[----:B--2---:R-:W-:Y:S05]  /*e8c0*/  @!P1 NANOSLEEP.SYNCS 0x989680 ;  /* 0x009896800000995d */ /* 0x004fea0003900000 */
[----:B------:R-:W2:Y:S02]  /*e8d0*/  @!P1 SYNCS.PHASECHK.TRANS64 P1, [R3+URZ+0x28800], R0 ;  /* 0x02880000030095a7 */ /* 0x000ea4000802007f */
[----:B--2---:R-:W-:Y:S05]  /*e8e0*/  @!P1 BRA `(.L_x_1897) ;  /* 0xfffffffc00ec9947 */ /* 0x004fea000383ffff */
[----:B------:R-:W-:Y:S05]  /*e8f0*/  BRA `(.L_x_1998) ;  /* 0xffffff2c00587947 */ /* 0x000fea000383ffff */
.L_x_1901:
[----:B--2---:R2:W3:Y:S02]  /*e900*/  SYNCS.PHASECHK.TRANS64.TRYWAIT P2, [R0+URZ+0x28830], R3 ;  /* 0x02883003000075a7 */ /* 0x0044e4000804017f */
[----:B---3--:R-:W-:Y:S05]  /*e910*/  @!P2 NANOSLEEP.SYNCS 0x989680 ;  /* 0x009896800000a95d */ /* 0x008fea0003900000 */
[----:B------:R-:W3:Y:S02]  /*e920*/  @!P2 SYNCS.PHASECHK.TRANS64 P2, [R0+URZ+0x28830], R3 ;  /* 0x028830030000a5a7 */ /* 0x000ee4000804007f */
[----:B---3--:R-:W-:Y:S05]  /*e930*/  @!P2 BRA `(.L_x_1901) ;  /* 0xfffffffc00f0a947 */ /* 0x008fea000383ffff */
[----:B------:R-:W-:Y:S05]  /*e940*/  BRA `(.L_x_1900) ;  /* 0xffffff2c00807947 */ /* 0x000fea000383ffff */
.L_x_1906:
[----:B--2---:R-:W-:-:S04]  /*e950*/  IMAD.U32 R7, RZ, RZ, UR10 ;  /* 0x0000000aff077e24 */ /* 0x004fc8000f8e00ff */
[----:B------:R2:W3:Y:S03]  /*e960*/  SYNCS.PHASECHK.TRANS64.TRYWAIT P2, [R7+URZ+0x28830], R4 ;  /* 0x02883004070075a7 */ /* 0x0004e6000804017f */
[----:B---3--:R-:W-:Y:S05]  /*e970*/  @!P2 NANOSLEEP.SYNCS 0x989680 ;  /* 0x009896800000a95d */ /* 0x008fea0003900000 */
[----:B------:R-:W3:Y:S02]  /*e980*/  @!P2 SYNCS.PHASECHK.TRANS64 P2, [R7+URZ+0x28830], R4 ;  /* 0x028830040700a5a7 */ /* 0x000ee4000804007f */
[----:B---3--:R-:W-:Y:S05]  /*e990*/  @!P2 BRA `(.L_x_1906) ;  /* 0xfffffffc00eca947 */ /* 0x008fea000383ffff */
[----:B------:R-:W-:Y:S05]  /*e9a0*/  BRA `(.L_x_1903) ;  /* 0xffffff5c00687947 */ /* 0x000fea000383ffff */
.L_x_1910:
[----:B--2---:R-:W-:-:S04]  /*e9b0*/  IMAD.U32 R7, RZ, RZ, UR10 ;  /* 0x0000000aff077e24 */ /* 0x004fc8000f8e00ff */
[----:B------:R2:W3:Y:S03]  /*e9c0*/  SYNCS.PHASECHK.TRANS64.TRYWAIT P2, [R7+URZ+0x28850], R4 ;  /* 0x02885004070075a7 */ /* 0x0004e6000804017f */
[----:B---3--:R-:W-:Y:S05]  /*e9d0*/  @!P2 NANOSLEEP.SYNCS 0x989680 ;  /* 0x009896800000a95d */ /* 0x008fea0003900000 */
[----:B------:R-:W3:Y:S02]  /*e9e0*/  @!P2 SYNCS.PHASECHK.TRANS64 P2, [R7+URZ+0x28850], R4 ;  /* 0x028850040700a5a7 */ /* 0x000ee4000804007f */
[----:B---3--:R-:W-:Y:S05]  /*e9f0*/  @!P2 BRA `(.L_x_1910) ;  /* 0xfffffffc00eca947 */ /* 0x008fea000383ffff */
[----:B------:R-:W-:Y:S05]  /*ea00*/  BRA `(.L_x_1907) ;  /* 0xffffff60002c7947 */ /* 0x000fea000383ffff */
.L_x_1916:
[----:B--2---:R-:W-:-:S04]  /*ea10*/  IMAD.U32 R5, RZ, RZ, UR10 ;  /* 0x0000000aff057e24 */ /* 0x004fc8000f8e00ff */
[----:B------:R2:W3:Y:S03]  /*ea20*/  SYNCS.PHASECHK.TRANS64.TRYWAIT P2, [R5+URZ+0x28830], R4 ;  /* 0x02883004050075a7 */ /* 0x0004e6000804017f */
[----:B---3--:R-:W-:Y:S05]  /*ea30*/  @!P2 NANOSLEEP.SYNCS 0x989680 ;  /* 0x009896800000a95d */ /* 0x008fea0003900000 */
[----:B------:R-:W3:Y:S02]  /*ea40*/  @!P2 SYNCS.PHASECHK.TRANS64 P2, [R5+URZ+0x28830], R4 ;  /* 0x028830040500a5a7 */ /* 0x000ee4000804007f */
[----:B---3--:R-:W-:Y:S05]  /*ea50*/  @!P2 BRA `(.L_x_1916) ;  /* 0xfffffffc00eca947 */ /* 0x008fea000383ffff */
[----:B------:R-:W-:Y:S05]  /*ea60*/  BRA `(.L_x_1913) ;  /* 0xffffff8c00887947 */ /* 0x000fea000383ffff */
.L_x_1920:
[----:B--2---:R-:W-:-:S04]  /*ea70*/  MOV R5, UR10 ;  /* 0x0000000a00057c02 */ /* 0x004fc80008000f00 */
[----:B------:R2:W3:Y:S03]  /*ea80*/  SYNCS.PHASECHK.TRANS64.TRYWAIT P2, [R5+URZ+0x28850], R4 ;  /* 0x02885004050075a7 */ /* 0x0004e6000804017f */
[----:B---3--:R-:W-:Y:S05]  /*ea90*/  @!P2 NANOSLEEP.SYNCS 0x989680 ;  /* 0x009896800000a95d */ /* 0x008fea0003900000 */
[----:B------:R-:W3:Y:S02]  /*eaa0*/  @!P2 SYNCS.PHASECHK.TRANS64 P2, [R5+URZ+0x28850], R4 ;  /* 0x028850040500a5a7 */ /* 0x000ee4000804007f */
[----:B---3--:R-:W-:Y:S05]  /*eab0*/  @!P2 BRA `(.L_x_1920) ;  /* 0xfffffffc00eca947 */ /* 0x008fea000383ffff */
[----:B------:R-:W-:Y:S05]  /*eac0*/  BRA `(.L_x_1917) ;  /* 0xffffff90004c7947 */ /* 0x000fea000383ffff */
.L_x_1925:
[----:B--2---:R-:W-:-:S04]  /*ead0*/  IMAD.U32 R6, RZ, RZ, UR5 ;  /* 0x00000005ff067e24 */ /* 0x004fc8000f8e00ff */
[----:B------:R2:W3:Y:S03]  /*eae0*/  SYNCS.PHASECHK.TRANS64.TRYWAIT P0, [R6+URZ+0x28850], R5 ;  /* 0x02885005060075a7 */ /* 0x0004e6000800017f */
[----:B---3--:R-:W-:Y:S05]  /*eaf0*/  @!P0 NANOSLEEP.SYNCS 0x989680 ;  /* 0x009896800000895d */ /* 0x008fea0003900000 */
[----:B------:R-:W3:Y:S02]  /*eb00*/  @!P0 SYNCS.PHASECHK.TRANS64 P0, [R6+URZ+0x28850], R5 ;  /* 0x02885005060085a7 */ /* 0x000ee4000800007f */
[----:B---3--:R-:W-:Y:S05]  /*eb10*/  @!P0 BRA `(.L_x_1925) ;  /* 0xfffffffc00ec8947 */ /* 0x008fea000383ffff */
[----:B------:R-:W-:Y:S05]  /*eb20*/  BRA `(.L_x_1924) ;  /* 0xffffffb4002c7947 */ /* 0x000fea000383ffff */
.L_x_1949:
[----:B------:R-:W1:Y:S01]  /*eb30*/  S2R R7, SR_TID.X ;  /* 0x0000000000077919 */ /* 0x000e620000002100 */
        /* <DEDUP_REMOVED lines=9> */
.L_x_1999:
[----:B------:R-:W-:Y:S05]  /*ebd0*/  BRA `(.L_x_2000) ;  /* 0xffffffd800ec7947 */ /* 0x000fea000383ffff */
.L_x_1950:
[----:B------:R-:W-:Y:S01]  /*ebe0*/  BSSY B0, `(.L_x_2001) ;  /* 0x0000006000007945 */ /* 0x000fe20003800000 */
[----:B------:R-:W-:-:S07]  /*ebf0*/  IMAD.MOV.U32 R15, RZ, RZ, -0x1 ;  /* 0xffffffffff0f7424 */ /* 0x000fce00078e00ff */
[----:B------:R-:W-:Y:S05]  /*ec00*/  WARPSYNC.COLLECTIVE R15, `(.L_x_2002) ;  /* 0x000000000f0c7348 */ /* 0x000fea0003c00000 */
[----:B------:R-:W-:Y:S02]  /*ec10*/  ELECT P6, UR62, PT ;  /* 0x00000000003e782f */ /* 0x000fe400038c0000 */
[----:B------:R-:W-:Y:S01]  /*ec20*/  MOV R14, UR62 ;  /* 0x0000003e000e7c02 */ /* 0x000fe20008000f00 */
[----:B------:R-:W-:Y:S10]  /*ec30*/  ENDCOLLECTIVE ;  /* 0x000000000000791b */ /* 0x000ff40003800000 */
.L_x_2002:
[----:B------:R-:W-:Y:S05]  /*ec40*/  BSYNC B0 ;  /* 0x0000000000007941 */ /* 0x000fea0003800000 */
.L_x_2001:
[----:B------:R-:W-:Y:S05]  /*ec50*/  BRA `(.L_x_2003) ;  /* 0xffffffd800dc7947 */ /* 0x000fea000383ffff */
.L_x_1953:
[----:B-1----:R1:W2:Y:S02]  /*ec60*/  SYNCS.PHASECHK.TRANS64.TRYWAIT P2, [R8+URZ+0x28840], R7 ;  /* 0x02884007080075a7 */ /* 0x0022a4000804017f */
[----:B--2---:R-:W-:Y:S05]  /*ec70*/  @!P2 NANOSLEEP.SYNCS 0x989680 ;  /* 0x009896800000a95d */ /* 0x004fea0003900000 */
[----:B------:R-:W2:Y:S02]  /*ec80*/  @!P2 SYNCS.PHASECHK.TRANS64 P2, [R8+URZ+0x28840], R7 ;  /* 0x028840070800a5a7 */ /* 0x000ea4000804007f */
[----:B--2---:R-:W-:Y:S05]  /*ec90*/  @!P2 BRA `(.L_x_1953) ;  /* 0xfffffffc00f0a947 */ /* 0x004fea000383ffff */
[----:B------:R-:W-:Y:S05]  /*eca0*/  BRA `(.L_x_2004) ;  /* 0xffffffdc00387947 */ /* 0x000fea000383ffff */
.L_x_1955:
[----:B-1----:R-:W-:-:S04]  /*ecb0*/  IMAD.U32 R8, RZ, RZ, UR38 ;  /* 0x00000026ff087e24 */ /* 0x002fc8000f8e00ff */
[----:B------:R1:W2:Y:S03]  /*ecc0*/  SYNCS.PHASECHK.TRANS64.TRYWAIT P2, [R8+URZ+0x28820], R7 ;  /* 0x02882007080075a7 */ /* 0x0002a6000804017f */
[----:B--2---:R-:W-:Y:S05]  /*ecd0*/  @!P2 NANOSLEEP.SYNCS 0x989680 ;  /* 0x009896800000a95d */ /* 0x004fea0003900000 */
[----:B------:R-:W2:Y:S02]  /*ece0*/  @!P2 SYNCS.PHASECHK.TRANS64 P2, [R8+URZ+0x28820], R7 ;  /* 0x028820070800a5a7 */ /* 0x000ea4000804007f */
[----:B--2---:R-:W-:Y:S05]  /*ecf0*/  @!P2 BRA `(.L_x_1955) ;  /* 0xfffffffc00eca947 */ /* 0x004fea000383ffff */
[----:B------:R-:W-:Y:S05]  /*ed00*/  BRA `(.L_x_2005) ;  /* 0xffffffe000087947 */ /* 0x000fea000383ffff */
.L_x_1961:
[----:B-1----:R1:W2:Y:S02]  /*ed10*/  SYNCS.PHASECHK.TRANS64.TRYWAIT P3, [R3+URZ+0x28840], R2 ;  /* 0x02884002030075a7 */ /* 0x0022a4000806017f */
[----:B--2---:R-:W-:Y:S05]  /*ed20*/  @!P3 NANOSLEEP.SYNCS 0x989680 ;  /* 0x009896800000b95d */ /* 0x004fea0003900000 */
[----:B------:R-:W2:Y:S02]  /*ed30*/  @!P3 SYNCS.PHASECHK.TRANS64 P3, [R3+URZ+0x28840], R2 ;  /* 0x028840020300b5a7 */ /* 0x000ea4000806007f */
[----:B--2---:R-:W-:Y:S05]  /*ed40*/  @!P3 BRA `(.L_x_1961) ;  /* 0xfffffffc00f0b947 */ /* 0x004fea000383ffff */
[----:B------:R-:W-:Y:S05]  /*ed50*/  BRA `(.L_x_2006) ;  /* 0xffffffe000b07947 */ /* 0x000fea000383ffff */
.L_x_1963:
[----:B-1----:R1:W2:Y:S02]  /*ed60*/  SYNCS.PHASECHK.TRANS64.TRYWAIT P3, [R2+URZ+0x60], R3 ;  /* 0x00006003020075a7 */ /* 0x0022a4000806017f */
[----:B--2---:R-:W-:Y:S05]  /*ed70*/  @!P3 NANOSLEEP.SYNCS 0x989680 ;  /* 0x009896800000b95d */ /* 0x004fea0003900000 */
[----:B------:R-:W2:Y:S02]  /*ed80*/  @!P3 SYNCS.PHASECHK.TRANS64 P3, [R2+URZ+0x60], R3 ;  /* 0x000060030200b5a7 */ /* 0x000ea4000806007f */
[----:B--2---:R-:W-:Y:S05]  /*ed90*/  @!P3 BRA `(.L_x_1963) ;  /* 0xfffffffc00f0b947 */ /* 0x004fea000383ffff */
[----:B------:R-:W-:Y:S05]  /*eda0*/  BRA `(.L_x_2007) ;  /* 0xffffffe4001c7947 */ /* 0x000fea000383ffff */
.L_x_1969:
[----:B-1----:R1:W2:Y:S02]  /*edb0*/  SYNCS.PHASECHK.TRANS64.TRYWAIT P3, [R3+URZ+0x28840], R2 ;  /* 0x02884002030075a7 */ /* 0x0022a4000806017f */
[----:B--2---:R-:W-:Y:S05]  /*edc0*/  @!P3 NANOSLEEP.SYNCS 0x989680 ;  /* 0x009896800000b95d */ /* 0x004fea0003900000 */
[----:B------:R-:W2:Y:S02]  /*edd0*/  @!P3 SYNCS.PHASECHK.TRANS64 P3, [R3+URZ+0x28840], R2 ;  /* 0x028840020300b5a7 */ /* 0x000ea4000806007f */
[----:B--2---:R-:W-:Y:S05]  /*ede0*/  @!P3 BRA `(.L_x_1969) ;  /* 0xfffffffc00f0b947 */ /* 0x004fea000383ffff */
[----:B------:R-:W-:Y:S05]  /*edf0*/  BRA `(.L_x_2008) ;  /* 0xffffffe8002c7947 */ /* 0x000fea000383ffff */
.L_x_1971:
[----:B-1----:R1:W2:Y:S02]  /*ee00*/  SYNCS.PHASECHK.TRANS64.TRYWAIT P3, [R2+URZ+0x60], R17 ;  /* 0x00006011020075a7 */ /* 0x0022a4000806017f */
[----:B--2---:R-:W-:Y:S05]  /*ee10*/  @!P3 NANOSLEEP.SYNCS 0x989680 ;  /* 0x009896800000b95d */ /* 0x004fea0003900000 */
[----:B------:R-:W2:Y:S02]  /*ee20*/  @!P3 SYNCS.PHASECHK.TRANS64 P3, [R2+URZ+0x60], R17 ;  /* 0x000060110200b5a7 */ /* 0x000ea4000806007f */
[----:B--2---:R-:W-:Y:S05]  /*ee30*/  @!P3 BRA `(.L_x_1971) ;  /* 0xfffffffc00f0b947 */ /* 0x004fea000383ffff */
[----:B------:R-:W-:Y:S05]  /*ee40*/  BRA `(.L_x_2009) ;  /* 0xffffffe800987947 */ /* 0x000fea000383ffff */
.L_x_1976:
[----:B-1----:R1:W2:Y:S02]  /*ee50*/  SYNCS.PHASECHK.TRANS64.TRYWAIT P3, [R2+URZ+0x28840], R3 ;  /* 0x02884003020075a7 */ /* 0x0022a4000806017f */
[----:B--2---:R-:W-:Y:S05]  /*ee60*/  @!P3 NANOSLEEP.SYNCS 0x989680 ;  /* 0x009896800000b95d */ /* 0x004fea0003900000 */
[----:B------:R-:W2:Y:S02]  /*ee70*/  @!P3 SYNCS.PHASECHK.TRANS64 P3, [R2+URZ+0x28840], R3 ;  /* 0x028840030200b5a7 */ /* 0x000ea4000806007f */
[----:B--2---:R-:W-:Y:S05]  /*ee80*/  @!P3 BRA `(.L_x_1976) ;  /* 0xfffffffc00f0b947 */ /* 0x004fea000383ffff */
[----:B------:R-:W-:Y:S05]  /*ee90*/  BRA `(.L_x_2010) ;  /* 0xffffffec00807947 */ /* 0x000fea000383ffff */
.L_x_1978:
[----:B-1----:R1:W2:Y:S02]  /*eea0*/  SYNCS.PHASECHK.TRANS64.TRYWAIT P3, [R2+URZ+0x60], R11 ;  /* 0x0000600b020075a7 */ /* 0x0022a4000806017f */
[----:B--2---:R-:W-:Y:S05]  /*eeb0*/  @!P3 NANOSLEEP.SYNCS 0x989680 ;  /* 0x009896800000b95d */ /* 0x004fea0003900000 */
[----:B------:R-:W2:Y:S02]  /*eec0*/  @!P3 SYNCS.PHASECHK.TRANS64 P3, [R2+URZ+0x60], R11 ;  /* 0x0000600b0200b5a7 */ /* 0x000ea4000806007f */
[----:B--2---:R-:W-:Y:S05]  /*eed0*/  @!P3 BRA `(.L_x_1978) ;  /* 0xfffffffc00f0b947 */ /* 0x004fea000383ffff */
[----:B------:R-:W-:Y:S05]  /*eee0*/  BRA `(.L_x_2011) ;  /* 0xffffffec00ec7947 */ /* 0x000fea000383ffff */
.L_x_1985:
[----:B-1----:R1:W2:Y:S02]  /*eef0*/  SYNCS.PHASECHK.TRANS64.TRYWAIT P0, [R3+URZ+0x28860], R0 ;  /* 0x02886000030075a7 */ /* 0x0022a4000800017f */
[----:B--2---:R-:W-:Y:S05]  /*ef00*/  @!P0 NANOSLEEP.SYNCS 0x989680 ;  /* 0x009896800000895d */ /* 0x004fea0003900000 */
[----:B------:R-:W2:Y:S02]  /*ef10*/  @!P0 SYNCS.PHASECHK.TRANS64 P0, [R3+URZ+0x28860], R0 ;  /* 0x02886000030085a7 */ /* 0x000ea4000800007f */
[----:B--2---:R-:W-:Y:S05]  /*ef20*/  @!P0 BRA `(.L_x_1985) ;  /* 0xfffffffc00f08947 */ /* 0x004fea000383ffff */
[----:B------:R-:W-:Y:S05]  /*ef30*/  BRA `(.L_x_2012) ;  /* 0xfffffff000c07947 */ /* 0x000fea000383ffff */
.L_x_1987:
[----:B------:R-:W-:Y:S01]  /*ef40*/  BSSY B0, `(.L_x_2013) ;  /* 0x0000007000007945 */ /* 0x000fe20003800000 */
[----:B------:R-:W-:Y:S01]  /*ef50*/  MOV R12, RZ ;  /* 0x000000ff000c7202 */ /* 0x000fe20000000f00 */
[----:B------:R-:W-:Y:S02]  /*ef60*/  IMAD.MOV.U32 R11, RZ, RZ, 0x1f ;  /* 0x0000001fff0b7424 */ /* 0x000fe400078e00ff */
[----:B------:R-:W-:-:S07]  /*ef70*/  IMAD.MOV.U32 R15, RZ, RZ, -0x1 ;  /* 0xffffffffff0f7424 */ /* 0x000fce00078e00ff */
[----:B------:R-:W-:Y:S05]  /*ef80*/  WARPSYNC.COLLECTIVE R15, `(.L_x_2014) ;  /* 0x000000000f087348 */ /* 0x000fea0003c00000 */
[----:B------:R1:W2:Y:S02]  /*ef90*/  SHFL.IDX P6, R14, R13, R12, R11 ;  /* 0x0000000c0d0e7389 */ /* 0x0002a400000c000b */
[----:B-12---:R-:W-:Y:S01]  /*efa0*/  ENDCOLLECTIVE ;  /* 0x000000000000791b */ /* 0x006fe20003800000 */
.L_x_2014:
[----:B------:R-:W-:Y:S05]  /*efb0*/  BSYNC B0 ;  /* 0x0000000000007941 */ /* 0x000fea0003800000 */
.L_x_2013:
[----:B------:R-:W-:Y:S05]  /*efc0*/  BRA `(.L_x_2015) ;  /* 0xfffffff400347947 */ /* 0x000fea000383ffff */
.L_x_1989:
[----:B--2---:R2:W3:Y:S02]  /*efd0*/  SYNCS.PHASECHK.TRANS64.TRYWAIT P0, [R7+URZ+0x28820], R0 ;  /* 0x02882000070075a7 */ /* 0x0044e4000800017f */
[----:B---3--:R-:W-:Y:S05]  /*efe0*/  @!P0 NANOSLEEP.SYNCS 0x989680 ;  /* 0x009896800000895d */ /* 0x008fea0003900000 */
[----:B------:R-:W3:Y:S02]  /*eff0*/  @!P0 SYNCS.PHASECHK.TRANS64 P0, [R7+URZ+0x28820], R0 ;  /* 0x02882000070085a7 */ /* 0x000ee4000800007f */
[----:B---3--:R-:W-:Y:S05]  /*f000*/  @!P0 BRA `(.L_x_1989) ;  /* 0xfffffffc00f08947 */ /* 0x008fea000383ffff */
[----:B------:R-:W-:Y:S05]  /*f010*/  BRA `(.L_x_2016) ;  /* 0xfffffff4007c7947 */ /* 0x000fea000383ffff */
.L_x_1993:
[----:B--2---:R2:W3:Y:S02]  /*f020*/  SYNCS.PHASECHK.TRANS64.TRYWAIT P0, [R5+URZ], R4 ;  /* 0x00000004050075a7 */ /* 0x0044e4000800017f */
[----:B---3--:R-:W-:Y:S05]  /*f030*/  @!P0 NANOSLEEP.SYNCS 0x989680 ;  /* 0x009896800000895d */ /* 0x008fea0003900000 */
[----:B------:R-:W3:Y:S02]  /*f040*/  @!P0 SYNCS.PHASECHK.TRANS64 P0, [R5+URZ], R4 ;  /* 0x00000004050085a7 */ /* 0x000ee4000800007f */
[----:B---3--:R-:W-:Y:S05]  /*f050*/  @!P0 BRA `(.L_x_1993) ;  /* 0xfffffffc00f08947 */ /* 0x008fea000383ffff */
[----:B------:R-:W-:Y:S05]  /*f060*/  BRA `(.L_x_2017) ;  /* 0xfffffff400d07947 */ /* 0x000fea000383ffff */
.L_x_1994:
[----:B---3--:R3:W4:Y:S02]  /*f070*/  SYNCS.PHASECHK.TRANS64.TRYWAIT P0, [R3+URZ], R0 ;  /* 0x00000000030075a7 */ /* 0x008724000800017f */
[----:B----4-:R-:W-:Y:S05]  /*f080*/  @!P0 NANOSLEEP.SYNCS 0x989680 ;  /* 0x009896800000895d */ /* 0x010fea0003900000 */
[----:B------:R-:W4:Y:S02]  /*f090*/  @!P0 SYNCS.PHASECHK.TRANS64 P0, [R3+URZ], R0 ;  /* 0x00000000030085a7 */ /* 0x000f24000800007f */
[----:B----4-:R-:W-:Y:S05]  /*f0a0*/  @!P0 BRA `(.L_x_1994) ;  /* 0xfffffffc00f08947 */ /* 0x010fea000383ffff */
[----:B------:R-:W-:Y:S05]  /*f0b0*/  BRA `(.L_x_2018) ;  /* 0xfffffff400c47947 */ /* 0x000fea000383ffff */
.L_x_1996:
[----:B--2---:R2:W3:Y:S02]  /*f0c0*/  SYNCS.PHASECHK.TRANS64.TRYWAIT P0, [R5+URZ], R4 ;  /* 0x00000004050075a7 */ /* 0x0044e4000800017f */
[----:B---3--:R-:W-:Y:S05]  /*f0d0*/  @!P0 NANOSLEEP.SYNCS 0x989680 ;  /* 0x009896800000895d */ /* 0x008fea0003900000 */
[----:B------:R-:W3:Y:S02]  /*f0e0*/  @!P0 SYNCS.PHASECHK.TRANS64 P0, [R5+URZ], R4 ;  /* 0x00000004050085a7 */ /* 0x000ee4000800007f */
[----:B---3--:R-:W-:Y:S05]  /*f0f0*/  @!P0 BRA `(.L_x_1996) ;  /* 0xfffffffc00f08947 */ /* 0x008fea000383ffff */
[----:B------:R-:W-:Y:S05]  /*f100*/  BRA `(.L_x_2019) ;  /* 0xfffffff400c87947 */ /* 0x000fea000383ffff */
.L_x_2020:
        /* <DEDUP_REMOVED lines=15> */
.L_x_2733:


//--------------------- .text._ZN7cutlass13device_kernelIN5flash11enable_sm90INS1_16FlashAttnFwdSm90INS1_25CollectiveMainloopFwdSm90ILi2EN4cute5tupleIJNS5_1CILi1EEES8_S8_EEENS6_IJNS7_ILi128EEESA_SA_EEELi128ENS_10bfloat16_tEfNS_4arch4Sm90ELb1ELb0ELb1ELb1ELb0ELb0ELb0ELb1ELb1ELb0ELb0ELb0EEENS1_21CollectiveEpilogueFwdISB_S9_SC_SE_Li256ELb1ELb0ELb0ELb0EEENS1_36VarlenDynamicPersistentTileSchedulerILi128ELi128ELi256ELi32ELb0ELb0ELb1ELb1ELb1ELb1EEEEEEEEEvNT_6ParamsE --------------------------
	.section	.text._ZN7cutlass13device_kernelIN5flash11enable_sm90INS1_16FlashAttnFwdSm90INS1_25CollectiveMainloopFwdSm90ILi2EN4cute5tupleIJNS5_1CILi1EEES8_S8_EEENS6_IJNS7_ILi128EEESA_SA_EEELi128ENS_10bfloat16_tEfNS_4arch4Sm90ELb1ELb0ELb1ELb1ELb0ELb0ELb0ELb1ELb1ELb0ELb0ELb0EEENS1_21CollectiveEpilogueFwdISB_S9_SC_SE_Li256ELb1ELb0ELb0ELb0EEENS1_36VarlenDynamicPersistentTileSchedulerILi128ELi128ELi256ELi32ELb0ELb0ELb1ELb1ELb1ELb1EEEEEEEEEvNT_6ParamsE,"ax",@progbits
	.align	128
.text._ZN7cutlass13device_kernelIN5flash11enable_sm90INS1_16FlashAttnFwdSm90INS1_25CollectiveMainloopFwdSm90ILi2EN4cute5tupleIJNS5_1CILi1EEES8_S8_EEENS6_IJNS7_ILi128EEESA_SA_EEELi128ENS_10bfloat16_tEfNS_4arch4Sm90ELb1ELb0ELb1ELb1ELb0ELb0ELb0ELb1ELb1ELb0ELb0ELb0EEENS1_21CollectiveEpilogueFwdISB_S9_SC_SE_Li256ELb1ELb0ELb0ELb0EEENS1_36VarlenDynamicPersistentTileSchedulerILi128ELi128ELi256ELi32ELb0ELb0ELb1ELb1ELb1ELb1EEEEEEEEEvNT_6ParamsE:
        .type           _ZN7cutlass13device_kernelIN5flash11enable_sm90INS1_16FlashAttnFwdSm90INS1_25CollectiveMainloopFwdSm90ILi2EN4cute5tupleIJNS5_1CILi1EEES8_S8_EEENS6_IJNS7_ILi128EEESA_SA_EEELi128ENS_10bfloat16_tEfNS_4arch4Sm90ELb1ELb0ELb1ELb1ELb0ELb0ELb0ELb1ELb1ELb0ELb0ELb0EEENS1_21CollectiveEpilogueFwdISB_S9_SC_SE_Li256ELb1ELb0ELb0ELb0EEENS1_36VarlenDynamicPersistentTileSchedulerILi128ELi128ELi256ELi32ELb0ELb0ELb1ELb1ELb1ELb1EEEEEEEEEvNT_6ParamsE,@function
        .size           _ZN7cutlass13device_kernelIN5flash11enable_sm90INS1_16FlashAttnFwdSm90INS1_25CollectiveMainloopFwdSm90ILi2EN4cute5tupleIJNS5_1CILi1EEES8_S8_EEENS6_IJNS7_ILi128EEESA_SA_EEELi128ENS_10bfloat16_tEfNS_4arch4Sm90ELb1ELb0ELb1ELb1ELb0ELb0ELb0ELb1ELb1ELb0ELb0ELb0EEENS1_21CollectiveEpilogueFwdISB_S9_SC_SE_Li256ELb1ELb0ELb0ELb0EEENS1_36VarlenDynamicPersistentTileSchedulerILi128ELi128ELi256ELi32ELb0ELb0ELb1ELb1ELb1ELb1EEEEEEEEEvNT_6ParamsE,(.L_x_2734 - _ZN7cutlass13device_kernelIN5flash11enable_sm90INS1_16FlashAttnFwdSm90INS1_25CollectiveMainloopFwdSm90ILi2EN4cute5tupleIJNS5_1CILi1EEES8_S8_EEENS6_IJNS7_ILi128EEESA_SA_EEELi128ENS_10bfloat16_tEfNS_4arch4Sm90ELb1ELb0ELb1ELb1ELb0ELb0ELb0ELb1ELb1ELb0ELb0ELb0EEENS1_21CollectiveEpilogueFwdISB_S9_SC_SE_Li256ELb1ELb0ELb0ELb0EEENS1_36VarlenDynamicPersistentTileSchedulerILi128ELi128ELi256ELi32ELb0ELb0ELb1ELb1ELb1ELb1EEEEEEEEEvNT_6ParamsE)
        .other          _ZN7cutlass13device_kernelIN5flash11enable_sm90INS1_16FlashAttnFwdSm90INS1_25CollectiveMainloopFwdSm90ILi2EN4cute5tupleIJNS5_1CILi1EEES8_S8_EEENS6_IJNS7_ILi128EEESA_SA_EEELi128ENS_10bfloat16_tEfNS_4arch4Sm90ELb1ELb0ELb1ELb1ELb0ELb0ELb0ELb1ELb1ELb0ELb0ELb0EEENS1_21CollectiveEpilogueFwdISB_S9_SC_SE_Li256ELb1ELb0ELb0ELb0EEENS1_36VarlenDynamicPersistentTileSchedulerILi128ELi128ELi256ELi32ELb0ELb0ELb1ELb1ELb1ELb1EEEEEEEEEvNT_6ParamsE,@"STO_CUDA_ENTRY STV_DEFAULT"
_ZN7cutlass13device_kernelIN5flash11enable_sm90INS1_16FlashAttnFwdSm90INS1_25CollectiveMainloopFwdSm90ILi2EN4cute5tupleIJNS5_1CILi1EEES8_S8_EEENS6_IJNS7_ILi128EEESA_SA_EEELi128ENS_10bfloat16_tEfNS_4arch4Sm90ELb1ELb0ELb1ELb1ELb0ELb0ELb0ELb1ELb1ELb0ELb0ELb0EEENS1_21CollectiveEpilogueFwdISB_S9_SC_SE_Li256ELb1ELb0ELb0ELb0EEENS1_36VarlenDynamicPersistentTileSchedulerILi128ELi128ELi256ELi32ELb0ELb0ELb1ELb1ELb1ELb1EEEEEEEEEvNT_6ParamsE:
        /* <DEDUP_REMOVED lines=21> */
.L_x_2022:
[----:B------:R-:W-:Y:S05]  /*0150*/  BSYNC B0 ;  /* 0x0000000000007941 */ /* 0x000fea0003800000 */
.L_x_2021:
        /* <DEDUP_REMOVED lines=41> */
.L_x_2023:
        /* <DEDUP_REMOVED lines=22> */
.L_x_2024:
        /* <DEDUP_REMOVED lines=18> */
.L_x_2025:
        /* <DEDUP_REMOVED lines=22> */
.L_x_2026:
        /* <DEDUP_REMOVED lines=22> */
.L_x_2027:
[----:B------:R-:W-:Y:S01]  /*0930*/  PLOP3.LUT P0, PT, PT, PT, UP0, 0x80, 0x0 ;  /* 0x000000000000781c */ /* 0x000fe20003f0f008 */
[----:B------:R-:W-:Y:S01]  /*0940*/  UMOV UR36, 0x1 ;  /* 0x0000000100247882 */ /* 0x000fe20000000000 */
[----:B------:R-:W-:Y:S01]  /*0950*/  NOP ;  /* 0x0000000000007918 */ /* 0x000fe20000000000 */
[----:B------:R-:W-:Y:S01]  /*0960*/  USEL UR36, UR36, 0x2, !UP0 ;  /* 0x0000000224247887 */ /* 0x000fe2000c000000 */
[----:B------:R-:W-:Y:S01]  /*0970*/  ULDC.64 UR48, c[0x0][0x208] ;  /* 0x0000820000307ab9 */ /* 0x000fe20000000a00 */
[----:B012-4-:R-:W-:Y:S08]  /*0980*/  BAR.SYNC.DEFER_BLOCKING 0x0 ;  /* 0x0000000000007b1d */ /* 0x017ff00000010000 */
[----:B------:R-:W-:Y:S05]  /*0990*/  @!P0 BRA `(.L_x_2028) ;  /* 0x000000c0000c8947 */ /* 0x000fea0003800000 */
.L_x_2029:
        /* <DEDUP_REMOVED lines=28> */
[C---:B------:R-:W-:Y:S02]  /*0b60*/  LOP3.LUT R23, R5.reuse, 0xffffff80, RZ, 0xc0, !PT ;  /* 0xffffff8005177812 */ /* 0x040fe400078ec0ff */
        /* <DEDUP_REMOVED lines=14> */
[----:B------:R-:W-:Y:S02]  /*0c50*/  LOP3.LUT R18, R6, 0x7ffffffc, RZ, 0xc0, !PT ;  /* 0x7ffffffc06127812 */ /* 0x000fe400078ec0ff */
[----:B------:R-:W-:Y:S02]  /*0c60*/  LOP3.LUT R8, R0, 0xfffffff8, RZ, 0xc0, !PT ;  /* 0xfffffff800087812 */ /* 0x000fe400078ec0ff */
[-C--:B------:R-:W-:Y:S01]  /*0c70*/  LEA.HI R0, R3, R186.reuse, RZ, 0x4 ;  /* 0x000000ba03007211 */ /* 0x080fe200078f20ff */
[----:B------:R-:W-:Y:S01]  /*0c80*/  IMAD.IADD R18, R23, 0x1, -R18 ;  /* 0x0000000117127824 */ /* 0x000fe200078e0a12 */
[----:B------:R-:W-:Y:S01]  /*0c90*/  LEA.HI R3, R3, R186, RZ, 0x3 ;  /* 0x000000ba03037211 */ /* 0x000fe200078f18ff */
[----:B------:R-:W-:Y:S01]  /*0ca0*/  IMAD.IADD R11, R7, 0x1, -R8 ;  /* 0x00000001070b7824 */ /* 0x000fe200078e0a08 */
[----:B------:R-:W-:-:S02]  /*0cb0*/  SHF.R.S32.HI R9, RZ, 0x4, R0 ;  /* 0x00000004ff097819 */ /* 0x000fc40000011400 */
[----:B------:R-:W-:Y:S01]  /*0cc0*/  LOP3.LUT R7, R0, 0x3fffff0, RZ, 0xc0, !PT ;  /* 0x03fffff000077812 */ /* 0x000fe200078ec0ff */
[----:B------:R-:W-:Y:S01]  /*0cd0*/  IMAD R4, R4, 0x10, R11 ;  /* 0x0000001004047824 */ /* 0x000fe200078e020b */
[----:B------:R-:W-:Y:S02]  /*0ce0*/  LEA.HI R0, R0, R9, RZ, 0x1 ;  /* 0x0000000900007211 */ /* 0x000fe400078f08ff */
[----:B------:R-:W-:Y:S01]  /*0cf0*/  LOP3.LUT R5, R3, 0x1ffffff8, RZ, 0xc0, !PT ;  /* 0x1ffffff803057812 */ /* 0x000fe200078ec0ff */
[----:B------:R-:W-:Y:S01]  /*0d00*/  IMAD.IADD R7, R186, 0x1, -R7 ;  /* 0x00000001ba077824 */ /* 0x000fe200078e0a07 */
[----:B------:R-:W-:Y:S01]  /*0d10*/  LOP3.LUT R0, R0, 0x1ffffffe, RZ, 0xc0, !PT ;  /* 0x1ffffffe00007812 */ /* 0x000fe200078ec0ff */
[----:B------:R-:W-:Y:S01]  /*0d20*/  IMAD R19, R19, 0x40, R4 ;  /* 0x0000004013137824 */ /* 0x000fe200078e0204 */
[----:B------:R-:W-:Y:S01]  /*0d30*/  SHF.R.S32.HI R16, RZ, 0x3, R3 ;  /* 0x00000003ff107819 */ /* 0x000fe20000011403 */
[----:B------:R-:W-:Y:S02]  /*0d40*/  IMAD R7, R7, 0x40, R2 ;  /* 0x0000004007077824 */ /* 0x000fe400078e0202 */
[----:B------:R-:W-:-:S02]  /*0d50*/  IMAD.IADD R0, R9, 0x1, -R0 ;  /* 0x0000000109007824 */ /* 0x000fc400078e0a00 */
[----:B------:R-:W-:-:S03]  /*0d60*/  IMAD.IADD R2, R186, 0x1, -R5 ;  /* 0x00000001ba027824 */ /* 0x000fc600078e0a05 */
[----:B------:R-:W-:Y:S01]  /*0d70*/  LEA R185, R0, R7, 0x3 ;  /* 0x0000000700b97211 */ /* 0x000fe200078e18ff */
[----:B------:R-:W-:-:S07]  /*0d80*/  IMAD.SHL.U32 R2, R2, 0x8, RZ ;  /* 0x0000000802027824 */ /* 0x000fce00078e00ff */
.L_x_2083:
[----:B0---45:R-:W0:Y:S01]  /*0d90*/  LDC.64 R4, c[0x0][0xc60] ;  /* 0x00031800ff047b82 */ /* 0x031e220000000a00 */
[----:B------:R-:W-:Y:S01]  /*0da0*/  ULDC.64 UR6, c[0x0][0xa28] ;  /* 0x00028a0000067ab9 */ /* 0x000fe20000000a00 */
[----:B------:R-:W-:Y:S01]  /*0db0*/  ULDC.64 UR8, c[0x0][0xa18] ;  /* 0x0002860000087ab9 */ /* 0x000fe20000000a00 */
[----:B------:R-:W-:Y:S01]  /*0dc0*/  ULDC UR4, c[0x0][0x404] ;  /* 0x0001010000047ab9 */ /* 0x000fe20000000800 */
[----:B0-----:R-:W-:-:S06]  /*0dd0*/  IMAD.WIDE R4, R47, 0x4, R4 ;  /* 0x000000042f047825 */ /* 0x001fcc00078e0204 */
[----:B--2---:R-:W2:Y:S01]  /*0de0*/  LDG.E R4, desc[UR48][R4.64] ;  /* 0x0000003004047981 */ /* 0x004ea2000c1e1900 */
[----:B------:R-:W-:Y:S02]  /*0df0*/  UISETP.NE.U32.AND UP0, UPT, UR6, URZ, UPT ;  /* 0x0000003f0600728c */ /* 0x000fe4000bf05070 */
[----:B------:R-:W-:Y:S02]  /*0e00*/  UISETP.NE.U32.AND UP1, UPT, UR8, URZ, UPT ;  /* 0x0000003f0800728c */ /* 0x000fe4000bf25070 */
[----:B------:R-:W-:Y:S02]  /*0e10*/  UISETP.NE.AND.EX UP0, UPT, UR7, URZ, UPT, UP0 ;  /* 0x0000003f0700728c */ /* 0x000fe4000bf05300 */
[----:B------:R-:W-:-:S04]  /*0e20*/  UISETP.NE.AND.EX UP1, UPT, UR9, URZ, UPT, UP1 ;  /* 0x0000003f0900728c */ /* 0x000fc8000bf25310 */
[----:B------:R-:W-:Y:S02]  /*0e30*/  PLOP3.LUT P0, PT, PT, PT, UP0, 0x80, 0x0 ;  /* 0x000000000000781c */ /* 0x000fe40003f0f008 */
[----:B------:R-:W-:Y:S02]  /*0e40*/  PLOP3.LUT P2, PT, PT, PT, UP1, 0x80, 0x0 ;  /* 0x000000000000781c */ /* 0x000fe40003f4f018 */
[----:B--2---:R-:W-:-:S13]  /*0e50*/  R2UR UR37, R4 ;  /* 0x00000000042572ca */ /* 0x004fda00000e0000 */
[----:B------:R-:W-:Y:S02]  /*0e60*/  USHF.R.S32.HI UR38, URZ, 0x1f, UR37 ;  /* 0x0000001f3f267899 */ /* 0x000fe40008011425 */
[----:B------:R-:W-:-:S04]  /*0e70*/  @UP0 ULEA UR6, UP2, UR37, UR6, 0x2 ;  /* 0x0000000625060291 */ /* 0x000fc8000f84103f */
[----:B------:R-:W-:Y:S02]  /*0e80*/  @UP0 ULEA.HI.X UR7, UR37, UR7, UR38, 0x2, UP2 ;  /* 0x0000000725070291 */ /* 0x000fe400090f1426 */
[----:B------:R-:W-:Y:S01]  /*0e90*/  @UP1 ULEA UR8, UP0, UR37, UR8, 0x2 ;  /* 0x0000000825081291 */ /* 0x000fe2000f80103f */
[----:B------:R-:W-:-:S03]  /*0ea0*/  IMAD.U32 R4, RZ, RZ, UR6 ;  /* 0x00000006ff047e24 */ /* 0x000fc6000f8e00ff */
[----:B------:R-:W-:Y:S01]  /*0eb0*/  @UP1 ULEA.HI.X UR9, UR37, UR9, UR38, 0x2, UP0 ;  /* 0x0000000925091291 */ /* 0x000fe200080f1426 */
[----:B------:R-:W-:Y:S01]  /*0ec0*/  IMAD.U32 R5, RZ, RZ, UR7 ;  /* 0x00000007ff057e24 */ /* 0x000fe2000f8e00ff */
[----:B------:R-:W-:Y:S01]  /*0ed0*/  ULDC.64 UR6, c[0x0][0x3f8] ;  /* 0x0000fe0000067ab9 */ /* 0x000fe20000000a00 */
[----:B---3--:R-:W-:-:S03]  /*0ee0*/  IMAD.U32 R6, RZ, RZ, UR8 ;  /* 0x00000008ff067e24 */ /* 0x008fc6000f8e00ff */
[----:B------:R-:W-:Y:S01]  /*0ef0*/  IMAD.U32 R7, RZ, RZ, UR9 ;  /* 0x00000009ff077e24 */ /* 0x000fe2000f8e00ff */
[----:B------:R-:W2:Y:S01]  /*0f00*/  @P0 LDG.E R4, desc[UR48][R4.64] ;  /* 0x0000003004040981 */ /* 0x000ea2000c1e1900 */
[----:B------:R-:W-:Y:S01]  /*0f10*/  UISETP.NE.U32.AND UP0, UPT, UR6, URZ, UPT ;  /* 0x0000003f0600728c */ /* 0x000fe2000bf05070 */
[----:B------:R-:W-:Y:S02]  /*0f20*/  ULDC.64 UR8, c[0x0][0xa20] ;  /* 0x0002880000087ab9 */ /* 0x000fe40000000a00 */
[----:B------:R-:W3:Y:S01]  /*0f30*/  @P2 LDG.E R6, desc[UR48][R6.64] ;  /* 0x0000003006062981 */ /* 0x000ee2000c1e1900 */
[----:B------:R-:W-:Y:S01]  /*0f40*/  UISETP.NE.AND.EX UP0, UPT, UR7, URZ, UPT, UP0 ;  /* 0x0000003f0700728c */ /* 0x000fe2000bf05300 */
[----:B------:R-:W-:Y:S01]  /*0f50*/  ISETP.NE.U32.AND P1, PT, RZ, UR8, PT ;  /* 0x00000008ff007c0c */ /* 0x000fe2000bf25070 */
[----:B------:R-:W-:Y:S01]  /*0f60*/  ULDC UR6, c[0x0][0x2e0] ;  /* 0x0000b80000067ab9 */ /* 0x000fe20000000800 */
[----:B------:R-:W-:Y:S01]  /*0f70*/  UMOV UR47, URZ ;  /* 0x0000003f002f7c82 */ /* 0x000fe20008000000 */
[----:B------:R-:W-:Y:S01]  /*0f80*/  USEL UR4, UR4, 0x1, UP0 ;  /* 0x0000000104047887 */ /* 0x000fe20008000000 */
[----:B------:R-:W-:Y:S01]  /*0f90*/  ISETP.NE.AND.EX P1, PT, RZ, UR9, PT, P1 ;  /* 0x00000009ff007c0c */ /* 0x000fe2000bf25310 */
[----:B------:R-:W-:Y:S01]  /*0fa0*/  ULDC UR51, c[0x0][0x288] ;  /* 0x0000a20000337ab9 */ /* 0x000fe20000000800 */
[----:B------:R-:W-:Y:S01]  /*0fb0*/  UMOV UR39, UR5 ;  /* 0x0000000500277c82 */ /* 0x000fe20008000000 */
[----:B------:R-:W-:Y:S01]  /*0fc0*/  UIMAD UR6, UR4, UR6, URZ ;  /* 0x00000006040672a4 */ /* 0x000fe2000f8e023f */
[----:B--2---:R-:W-:-:S02]  /*0fd0*/  @P0 R2UR UR47, R4 ;  /* 0x00000000042f02ca */ /* 0x004fc400000e0000 */
[----:B---3--:R-:W-:Y:S01]  /*0fe0*/  @P2 R2UR UR51, R6 ;  /* 0x00000000063322ca */ /* 0x008fe200000e0000 */
[----:B-1----:R-:W-:-:S14]  /*0ff0*/  @P2 BRA `(.L_x_2030) ;  /* 0x0000000000342947 */ /* 0x002fdc0003800000 */
        /* <DEDUP_REMOVED lines=9> */
[----:B------:R-:W3:Y:S01]  /*1090*/  LDG.E R0, desc[UR48][R4.64+0x4] ;  /* 0x0000043004007981 */ /* 0x000ee2000c1e1900 */
[----:B--2---:R-:W-:Y:S02]  /*10a0*/  R2UR UR51, R3 ;  /* 0x00000000033372ca */ /* 0x004fe400000e0000 */
[----:B---3--:R-:W-:-:S13]  /*10b0*/  R2UR UR4, R0 ;  /* 0x00000000000472ca */ /* 0x008fda00000e0000 */
[----:B------:R-:W-:-:S12]  /*10c0*/  UIADD3 UR51, -UR51, UR4, URZ ;  /* 0x0000000433337290 */ /* 0x000fd8000fffe13f */
.L_x_2030:
[----:B------:R-:W-:Y:S01]  /*10d0*/  UMOV UR40, UR52 ;  /* 0x0000003400287c82 */ /* 0x000fe20008000000 */
[----:B------:R-:W-:Y:S05]  /*10e0*/  @!P1 BRA `(.L_x_2031) ;  /* 0x00000000001c9947 */ /* 0x000fea0003800000 */
[----:B------:R-:W-:-:S04]  /*10f0*/  ULEA UR4, UP0, UR37, UR8, 0x2 ;  /* 0x0000000825047291 */ /* 0x000fc8000f80103f */
[----:B------:R-:W-:Y:S02]  /*1100*/  ULEA.HI.X UR5, UR37, UR9, UR38, 0x2, UP0 ;  /* 0x0000000925057291 */ /* 0x000fe400080f1426 */
[----:B------:R-:W-:-:S04]  /*1110*/  MOV R4, UR4 ;  /* 0x0000000400047c02 */ /* 0x000fc80008000f00 */
[----:B------:R-:W-:-:S05]  /*1120*/  IMAD.U32 R5, RZ, RZ, UR5 ;  /* 0x00000005ff057e24 */ /* 0x000fca000f8e00ff */
[----:B------:R-:W2:Y:S02]  /*1130*/  LDG.E R4, desc[UR48][R4.64] ;  /* 0x0000003004047981 */ /* 0x000ea4000c1e1900 */
[----:B--2---:R-:W-:Y:S01]  /*1140*/  R2UR UR6, R4 ;  /* 0x00000000040672ca */ /* 0x004fe200000e0000 */
[----:B------:R-:W-:-:S14]  /*1150*/  BRA `(.L_x_2032) ;  /* 0x0000000000347947 */ /* 0x000fdc0003800000 */
.L_x_2031:
        /* <DEDUP_REMOVED lines=13> */
.L_x_2032:
[----:B------:R-:W-:Y:S01]  /*1230*/  UIADD3 UR47, -UR47, UR6, URZ ;  /* 0x000000062f2f7290 */ /* 0x000fe2000fffe13f */
[----:B------:R-:W-:Y:S01]  /*1240*/  PLOP3.LUT P0, PT, PT, PT, PT, 0x80, 0x0 ;  /* 0x000000000000781c */ /* 0x000fe20003f0f070 */
[----:B------:R-:W-:Y:S01]  /*1250*/  ULEA UR5, UR52, 0xff, 0x7 ;  /* 0x000000ff34057891 */ /* 0x000fe2000f8e383f */
[----:B------:R-:W-:Y:S01]  /*1260*/  IMAD.MOV.U32 R0, RZ, RZ, RZ ;  /* 0x000000ffff007224 */ /* 0x000fe200078e00ff */
[----:B------:R-:W-:Y:S01]  /*1270*/  UIADD3 UR4, UR47, 0x7f, URZ ;  /* 0x0000007f2f047890 */ /* 0x000fe2000fffe03f */
[----:B------:R-:W-:Y:S01]  /*1280*/  IMAD.MOV.U32 R3, RZ, RZ, RZ ;  /* 0x000000ffff037224 */ /* 0x000fe200078e00ff */
[----:B------:R-:W-:Y:S01]  /*1290*/  UIADD3 UR6, UR47, UR5, -UR51 ;  /* 0x000000052f067290 */ /* 0x000fe2000fffe833 */
[----:B------:R-:W-:Y:S01]  /*12a0*/  IMAD.MOV.U32 R151, RZ, RZ, RZ ;  /* 0x000000ffff977224 */ /* 0x000fe200078e00ff */
[----:B------:R-:W-:Y:S01]  /*12b0*/  USHF.R.S32.HI UR5, URZ, 0x1f, UR4 ;  /* 0x0000001f3f057899 */ /* 0x000fe20008011404 */
[----:B------:R-:W-:Y:S01]  /*12c0*/  CS2R R32, SRZ ;  /* 0x0000000000207805 */ /* 0x000fe2000001ff00 */
[----:B------:R-:W-:Y:S01]  /*12d0*/  USHF.R.S32.HI UR7, URZ, 0x1f, UR6 ;  /* 0x0000001f3f077899 */ /* 0x000fe20008011406 */
[----:B------:R-:W-:Y:S01]  /*12e0*/  IMAD.MOV.U32 R21, RZ, RZ, RZ ;  /* 0x000000ffff157224 */ /* 0x000fe200078e00ff */
[----:B------:R-:W-:Y:S01]  /*12f0*/  ULEA.HI UR5, UR5, UR4, URZ, 0x7 ;  /* 0x0000000405057291 */ /* 0x000fe2000f8f383f */
[----:B------:R-:W-:Y:S01]  /*1300*/  CS2R R34, SRZ ;  /* 0x0000000000227805 */ /* 0x000fe2000001ff00 */
[----:B------:R-:W-:Y:S01]  /*1310*/  ULEA.HI UR7, UR7, UR6, URZ, 0x7 ;  /* 0x0000000607077291 */ /* 0x000fe2000f8f383f */
[----:B------:R-:W-:Y:S01]  /*1320*/  CS2R R36, SRZ ;  /* 0x0000000000247805 */ /* 0x000fe2000001ff00 */
[----:B------:R-:W-:Y:S01]  /*1330*/  USHF.R.S32.HI UR5, URZ, 0x7, UR5 ;  /* 0x000000073f057899 */ /* 0x000fe20008011405 */
        /* <DEDUP_REMOVED lines=17> */
[----:B------:R-:W-:-:S02]  /*1450*/  CS2R R68, SRZ ;  /* 0x0000000000447805 */ /* 0x000fc4000001ff00 */
[----:B------:R-:W-:Y:S02]  /*1460*/  CS2R R70, SRZ ;  /* 0x0000000000467805 */ /* 0x000fe4000001ff00 */
[----:B------:R-:W-:Y:S02]  /*1470*/  PLOP3.LUT P1, PT, PT, PT, UP0, 0x80, 0x0 ;  /* 0x000000000000781c */ /* 0x000fe40003f2f008 */
        /* <DEDUP_REMOVED lines=12> */
[----:B------:R-:W-:Y:S01]  /*1540*/  MOV R153, RZ ;  /* 0x000000ff00997202 */ /* 0x000fe20000000f00 */
        /* <DEDUP_REMOVED lines=34> */
.L_x_2034:
[----:B------:R-:W-:Y:S01]  /*1770*/  ULEA.HI UR4, UR45, UR45, URZ, 0x1 ;  /* 0x0000002d2d047291 */ /* 0x000fe2000f8f083f */
[----:B------:R-:W-:-:S03]  /*1780*/  MOV R3, UR46 ;  /* 0x0000002e00037c02 */ /* 0x000fc60008000f00 */
[----:B------:R-:W-:Y:S01]  /*1790*/  ULOP3.LUT UR4, UR4, 0xfffffffe, URZ, 0xc0, !UPT ;  /* 0xfffffffe04047892 */ /* 0x000fe2000f8ec03f */
[----:B------:R-:W-:-:S03]  /*17a0*/  ISETP.NE.AND P0, PT, R3, 0x3, PT ;  /* 0x000000030300780c */ /* 0x000fc60003f05270 */
[----:B------:R-:W-:-:S06]  /*17b0*/  UIADD3 UR4, UR45, -UR4, URZ ;  /* 0x800000042d047290 */ /* 0x000fcc000fffe03f */
[----:B------:R-:W-:-:S05]  /*17c0*/  IMAD.U32 R0, RZ, RZ, UR4 ;  /* 0x00000004ff007e24 */ /* 0x000fca000f8e00ff */
[----:B------:R-:W-:-:S04]  /*17d0*/  SHF.L.U32 R0, R0, 0x1f, RZ ;  /* 0x0000001f00007819 */ /* 0x000fc800000006ff */
[----:B------:R-:W0:Y:S02]  /*17e0*/  SYNCS.PHASECHK.TRANS64.TRYWAIT P1, [UR41+0x28800], R0 ;  /* 0x02880000ff0075a7 */ /* 0x000e240008020169 */
[----:B0-----:R-:W-:Y:S05]  /*17f0*/  @!P1 BRA `(.L_x_2035) ;  /* 0x0000010000249947 */ /* 0x001fea0003800000 */
.L_x_2170:
[----:B------:R-:W-:Y:S05]  /*1800*/  @!P0 BRA `(.L_x_2036) ;  /* 0x0000000000048947 */ /* 0x000fea0003800000 */
[----:B------:R-:W-:Y:S01]  /*1810*/  BPT.TRAP 0x1 ;  /* 0x000000040000795c */ /* 0x000fe20000300000 */
.L_x_2036:
[----:B0-----:R-:W-:Y:S02]  /*1820*/  IMAD.U32 R0, RZ, RZ, UR43 ;  /* 0x0000002bff007e24 */ /* 0x001fe4000f8e00ff */
[----:B------:R-:W-:-:S03]  /*1830*/  IMAD.U32 R3, RZ, RZ, UR44 ;  /* 0x0000002cff037e24 */ /* 0x000fc6000f8e00ff */
[----:B------:R-:W-:Y:S02]  /*1840*/  LEA R0, R0, UR41, 0x3 ;  /* 0x0000002900007c11 */ /* 0x000fe4000f8e18ff */
[----:B------:R-:W-:-:S04]  /*1850*/  SHF.L.U32 R3, R3, 0x1f, RZ ;  /* 0x0000001f03037819 */ /* 0x000fc800000006ff */
[----:B------:R0:W1:Y:S01]  /*1860*/  SYNCS.PHASECHK.TRANS64.TRYWAIT P2, [R0+URZ+0x28830], R3 ;  /* 0x02883003000075a7 */ /* 0x000062000804017f */
[----:B------:R-:W-:Y:S05]  /*1870*/  @!P0 BRA `(.L_x_2037) ;  /* 0x0000000000048947 */ /* 0x000fea0003800000 */
[----:B------:R-:W-:Y:S01]  /*1880*/  BPT.TRAP 0x1 ;  /* 0x000000040000795c */ /* 0x000fe20000300000 */
.L_x_2037:
[----:B------:R-:W2:Y:S01]  /*1890*/  S2R R4, SR_TID.X ;  /* 0x0000000000047919 */ /* 0x000ea20000002100 */
[----:B------:R-:W-:Y:S01]  /*18a0*/  IMAD.MOV.U32 R151, RZ, RZ, RZ ;  /* 0x000000ffff977224 */ /* 0x000fe200078e00ff */
[----:B--2---:R-:W-:Y:S01]  /*18b0*/  LOP3.LUT P1, RZ, R4, 0x7f, RZ, 0xc0, !PT ;  /* 0x0000007f04ff7812 */ /* 0x004fe2000782c0ff */
[----:B-1----:R-:W-:-:S12]  /*18c0*/  @P2 BRA `(.L_x_2038) ;  /* 0x0000000000082947 */ /* 0x002fd80003800000 */
[----:B------:R-:W1:Y:S02]  /*18d0*/  SYNCS.PHASECHK.TRANS64.TRYWAIT P2, [R0+URZ+0x28830], R3 ;  /* 0x02883003000075a7 */ /* 0x000e64000804017f */
[----:B-1----:R-:W-:Y:S05]  /*18e0*/  @!P2 BRA `(.L_x_2039) ;  /* 0x000001000000a947 */ /* 0x002fea0003800000 */
.L_x_2038:
[----:B------:R-:W-:Y:S05]  /*18f0*/  WARPSYNC.ALL ;  /* 0x0000000000007948 */ /* 0x000fea0003800000 */
[----:B------:R-:W-:Y:S01]  /*1900*/  UIADD3 UR4, UR41, 0x18400, URZ ;  /* 0x0001840029047890 */ /* 0x000fe2000fffe03f */
[----:B------:R-:W-:Y:S01]  /*1910*/  WARPGROUP.ARRIVE ;  /* 0x00000000000079c5 */ /* 0x000fe20000000000 */
[----:B------:R-:W-:Y:S01]  /*1920*/  ULOP3.LUT UR32, UR53, 0x10000, URZ, 0xfc, !UPT ;  /* 0x0001000035207892 */ /* 0x000fe2000f8efc3f */
[----:B01----:R-:W-:Y:S01]  /*1930*/  @!P1 VIADD R0, R0, 0x28840 ;  /* 0x0002884000009836 */ /* 0x003fe20000000000 */
[----:B------:R-:W-:Y:S01]  /*1940*/  USHF.R.U32.HI UR4, URZ, 0x4, UR4 ;  /* 0x000000043f047899 */ /* 0x000fe20008011604 */
[--C-:B------:R-:W-:Y:S01]  /*1950*/  IMAD.MOV.U32 R150, RZ, RZ, R151.reuse ;  /* 0x000000ffff967224 */ /* 0x100fe200078e0097 */
[----:B------:R-:W-:Y:S01]  /*1960*/  UMOV UR33, 0x40000040 ;  /* 0x4000004000217882 */ /* 0x000fe20000000000 */
[----:B------:R-:W-:Y:S01]  /*1970*/  UMOV UR35, 0x40000040 ;  /* 0x4000004000237882 */ /* 0x000fe20000000000 */
[----:B------:R-:W-:Y:S01]  /*1980*/  ULOP3.LUT UR4, UR4, 0x3fff, URZ, 0xc0, !UPT ;  /* 0x00003fff04047892 */ /* 0x000fe2000f8ec03f */
[----:B------:R-:W-:Y:S01]  /*1990*/  @!P1 PRMT R0, RZ, 0x654, R0 ;  /* 0x00000654ff009816 */ /* 0x000fe20000000000 */
[----:B------:R-:W-:Y:S01]  /*19a0*/  UMOV UR5, 0x40000040 ;  /* 0x4000004000057882 */ /* 0x000fe20000000000 */
[----:B------:R-:W-:Y:S01]  /*19b0*/  UMOV UR7, 0x40000040 ;  /* 0x4000004000077882 */ /* 0x000fe20000000000 */
[----:B------:R-:W-:Y:S01]  /*19c0*/  ULOP3.LUT UR50, UR4, 0x10000, URZ, 0xfc, !UPT ;  /* 0x0001000004327892 */ /* 0x000fe2000f8efc3f */
[-C--:B------:R-:W-:Y:S01]  /*19d0*/  MOV R149, R151.reuse ;  /* 0x0000009700957202 */ /* 0x080fe20000000f00 */
[----:B------:R-:W-:Y:S01]  /*19e0*/  UIADD3 UR4, UR32, 0x2, URZ ;  /* 0x0000000220047890 */ /* 0x000fe2000fffe03f */
[--C-:B------:R-:W-:Y:S01]  /*19f0*/  IMAD.MOV.U32 R148, RZ, RZ, R151.reuse ;  /* 0x000000ffff947224 */ /* 0x100fe200078e0097 */
[----:B------:R-:W-:Y:S01]  /*1a00*/  ULEA UR34, UR43, UR50, 0xb ;  /* 0x000000322b227291 */ /* 0x000fe2000f8e583f */
[--C-:B------:R-:W-:Y:S01]  /*1a10*/  IMAD.MOV.U32 R147, RZ, RZ, R151.reuse ;  /* 0x000000ffff937224 */ /* 0x100fe200078e0097 */
        /* <DEDUP_REMOVED lines=24> */
[-C--:B------:R-:W-:Y:S01]  /*1ba0*/  MOV R138, R151.reuse ;  /* 0x00000097008a7202 */ /* 0x080fe20000000f00 */
        /* <DEDUP_REMOVED lines=14> */
[--C-:B------:R-:W-:Y:S01]  /*1c90*/  IMAD.MOV.U32 R133, RZ, RZ, R151.reuse ;  /* 0x000000ffff857224 */ /* 0x100fe200078e0097 */
[-C--:B------:R-:W-:Y:S01]  /*1ca0*/  MOV R127, R151.reuse ;  /* 0x00000097007f7202 */ /* 0x080fe20000000f00 */
[--C-:B------:R-:W-:Y:S01]  /*1cb0*/  IMAD.MOV.U32 R132, RZ, RZ, R151.reuse ;  /* 0x000000ffff847224 */ /* 0x100fe200078e0097 */
        /* <DEDUP_REMOVED lines=29> */
[----:B------:R-:W-:Y:S01]  /*1e90*/  IMAD.MOV.U32 R88, RZ, RZ, R151 ;  /* 0x000000ffff587224 */ /* 0x000fe200078e0097 */
[----:B------:R-:W-:Y:S02]  /*1ea0*/  WARPGROUP.DEPBAR.LE gsb0, 0x0 ;  /* 0x00008000000079c5 */ /* 0x000fe40000010000 */
[----:B------:R-:W-:-:S06]  /*1eb0*/  WARPGROUP.ARRIVE ;  /* 0x00000000000079c5 */ /* 0x000fcc0000000000 */
[----:B------:R-:W-:Y:S01]  /*1ec0*/  HGMMA.64x128x16.F32.BF16 R24, gdesc[UR4], R24, gsb0 ;  /* 0x01e00000041879f0 */ /* 0x000fe20008001818 */
[----:B------:R-:W-:Y:S02]  /*1ed0*/  UMOV UR6, 0xffffff80 ;  /* 0xffffff8000067882 */ /* 0x000fe40000000000 */
[----:B------:R-:W-:Y:S02]  /*1ee0*/  UIMAD UR6, UR56, UR6, 0x80 ;  /* 0x00000080380674a4 */ /* 0x000fe4000f8e0206 */
[----:B------:R-:W-:Y:S02]  /*1ef0*/  UIADD3 UR56, UR56, -0x2, URZ ;  /* 0xfffffffe38387890 */ /* 0x000fe4000fffe03f */
[----:B------:R-:W-:-:S04]  /*1f00*/  UIADD3 UR6, UR47, UR6, URZ ;  /* 0x000000062f067290 */ /* 0x000fc8000fffe03f */
[----:B------:R-:W-:Y:S02]  /*1f10*/  UIADD3 UR7, -UR51, 0x1, UR6 ;  /* 0x0000000133077890 */ /* 0x000fe4000fffe106 */
[----:B------:R-:W-:Y:S01]  /*1f20*/  IMAD.U32 R9, RZ, RZ, UR6 ;  /* 0x00000006ff097e24 */ /* 0x000fe2000f8e00ff */
[----:B------:R-:W-:-:S03]  /*1f30*/  ULDC UR6, c[0x0][0x988] ;  /* 0x0002620000067ab9 */ /* 0x000fc60000000800 */
[----:B------:R-:W-:-:S04]  /*1f40*/  IMAD.U32 R89, RZ, RZ, UR7 ;  /* 0x00000007ff597e24 */ /* 0x000fc8000f8e00ff */
[----:B------:R-:W-:Y:S01]  /*1f50*/  IMAD R89, R18, -0x2, R89 ;  /* 0xfffffffe12597824 */ /* 0x000fe200078e0259 */
        /* <DEDUP_REMOVED lines=23> */
[----:B------:R-:W-:Y:S02]  /*20d0*/  IMAD.U32 R40, RZ, RZ, UR52 ;  /* 0x00000034ff287e24 */ /* 0x000fe4000f8e00ff */
[----:B------:R-:W-:Y:S01]  /*20e0*/  FMUL.FTZ R30, R30, UR10 ;  /* 0x0000000a1e1e7c20 */ /* 0x000fe20008410000 */
[----:B------:R-:W-:Y:S01]  /*20f0*/  FMUL.FTZ R10, R36, UR10 ;  /* 0x0000000a240a7c20 */ /* 0x000fe20008410000 */
[----:B------:R-:W0:Y:S01]  /*2100*/  MUFU.TANH R26, R26 ;  /* 0x0000001a001a7308 */ /* 0x000e220000002400 */
[----:B------:R-:W-:-:S02]  /*2110*/  IMAD R40, R40, 0x80, R19 ;  /* 0x0000008028287824 */ /* 0x000fc400078e0213 */
[----:B------:R-:W-:Y:S01]  /*2120*/  FMUL.FTZ R31, R31, UR10 ;  /* 0x0000000a1f1f7c20 */ /* 0x000fe20008410000 */
[----:B------:R-:W-:Y:S02]  /*2130*/  IMAD R36, R18, -0x2, R9 ;  /* 0xfffffffe12247824 */ /* 0x000fe400078e0209 */
[----:B------:R-:W-:Y:S01]  /*2140*/  FMUL.FTZ R34, R34, UR10 ;  /* 0x0000000a22227c20 */ /* 0x000fe20008410000 */
[----:B------:R-:W-:Y:S01]  /*2150*/  FMUL.FTZ R35, R35, UR10 ;  /* 0x0000000a23237c20 */ /* 0x000fe20008410000 */
[----:B------:R-:W-:Y:S01]  /*2160*/  IADD3 R9, R89, 0x8, R40 ;  /* 0x0000000859097810 */ /* 0x000fe20007ffe028 */
[----:B------:R-:W-:Y:S01]  /*2170*/  FMUL.FTZ R38, R38, UR10 ;  /* 0x0000000a26267c20 */ /* 0x000fe20008410000 */
[----:B------:R-:W1:Y:S01]  /*2180*/  MUFU.TANH R27, R27 ;  /* 0x0000001b001b7308 */ /* 0x000e620000002400 */
[----:B------:R-:W-:Y:S01]  /*2190*/  FMUL.FTZ R39, R39, UR10 ;  /* 0x0000000a27277c20 */ /* 0x000fe20008410000 */
[----:B------:R-:W-:Y:S01]  /*21a0*/  VIMNMX R9, R36, R9, PT ;  /* 0x0000000924097248 */ /* 0x000fe20003fe0100 */
[----:B------:R-:W-:Y:S01]  /*21b0*/  FMUL.FTZ R42, R42, UR10 ;  /* 0x0000000a2a2a7c20 */ /* 0x000fe20008410000 */
[----:B------:R-:W-:Y:S01]  /*21c0*/  FMUL.FTZ R43, R43, UR10 ;  /* 0x0000000a2b2b7c20 */ /* 0x000fe20008410000 */
[----:B------:R-:W-:Y:S01]  /*21d0*/  FMUL.FTZ R46, R46, UR10 ;  /* 0x0000000a2e2e7c20 */ /* 0x000fe20008410000 */
[----:B------:R-:W-:Y:S01]  /*21e0*/  ISETP.GT.AND P2, PT, R9, RZ, PT ;  /* 0x000000ff0900720c */ /* 0x000fe20003f44270 */
[----:B------:R-:W-:Y:S01]  /*21f0*/  FMUL.FTZ R47, R47, UR10 ;  /* 0x0000000a2f2f7c20 */ /* 0x000fe20008410000 */
[----:B------:R-:W2:Y:S01]  /*2200*/  MUFU.TANH R30, R30 ;  /* 0x0000001e001e7308 */ /* 0x000ea20000002400 */
[----:B------:R-:W-:Y:S01]  /*2210*/  ISETP.GT.AND P3, PT, R9, 0x1, PT ;  /* 0x000000010900780c */ /* 0x000fe20003f64270 */
[----:B------:R-:W-:Y:S01]  /*2220*/  FMUL.FTZ R50, R50, UR10 ;  /* 0x0000000a32327c20 */ /* 0x000fe20008410000 */
[----:B0-----:R-:W-:Y:S01]  /*2230*/  FSEL R91, R26, -INF , P2 ;  /* 0xff8000001a5b7808 */ /* 0x001fe20001000000 */
[----:B------:R-:W-:Y:S01]  /*2240*/  FMUL.FTZ R51, R51, UR10 ;  /* 0x0000000a33337c20 */ /* 0x000fe20008410000 */
[----:B------:R-:W-:Y:S01]  /*2250*/  ISETP.GT.AND P4, PT, R9, 0x8, PT ;  /* 0x000000080900780c */ /* 0x000fe20003f84270 */
[----:B------:R-:W-:Y:S01]  /*2260*/  FMUL.FTZ R20, R45, UR10 ;  /* 0x0000000a2d147c20 */ /* 0x000fe20008410000 */
[----:B------:R-:W-:Y:S01]  /*2270*/  ISETP.GT.AND P2, PT, R9, 0x9, PT ;  /* 0x000000090900780c */ /* 0x000fe20003f44270 */
[----:B------:R-:W0:Y:S01]  /*2280*/  MUFU.TANH R31, R31 ;  /* 0x0000001f001f7308 */ /* 0x000e220000002400 */
        /* <DEDUP_REMOVED lines=10> */
[----:B------:R-:W-:Y:S01]  /*2330*/  FMUL.FTZ R11, R33, UR10 ;  /* 0x0000000a210b7c20 */ /* 0x000fe20008410000 */
[----:B------:R-:W-:Y:S01]  /*2340*/  FMUL.FTZ R62, R62, UR10 ;  /* 0x0000000a3e3e7c20 */ /* 0x000fe20008410000 */
[----:B------:R-:W-:Y:S01]  /*2350*/  FMNMX.FTZ R4, R93, R4, !PT ;  /* 0x000000045d047209 */ /* 0x000fe20007810000 */
[----:B------:R-:W-:Y:S01]  /*2360*/  FMUL.FTZ R63, R63, UR10 ;  /* 0x0000000a3f3f7c20 */ /* 0x000fe20008410000 */
[----:B------:R-:W-:Y:S01]  /*2370*/  FMUL.FTZ R66, R66, UR10 ;  /* 0x0000000a42427c20 */ /* 0x000fe20008410000 */
[----:B------:R-:W2:Y:S01]  /*2380*/  MUFU.TANH R35, R35 ;  /* 0x0000002300237308 */ /* 0x000ea20000002400 */
[----:B0-----:R-:W-:Y:S01]  /*2390*/  FSEL R95, R31, -INF , P2 ;  /* 0xff8000001f5f7808 */ /* 0x001fe20001000000 */
[----:B------:R-:W-:Y:S01]  /*23a0*/  FMUL.FTZ R67, R67, UR10 ;  /* 0x0000000a43437c20 */ /* 0x000fe20008410000 */
[----:B------:R-:W-:Y:S01]  /*23b0*/  ISETP.GT.AND P2, PT, R9, 0x11, PT ;  /* 0x000000110900780c */ /* 0x000fe20003f44270 */
[----:B------:R-:W-:Y:S01]  /*23c0*/  FMUL.FTZ R12, R37, UR10 ;  /* 0x0000000a250c7c20 */ /* 0x000fe20008410000 */
[----:B------:R-:W-:Y:S01]  /*23d0*/  FMNMX.FTZ R4, R95, R4, !PT ;  /* 0x000000045f047209 */ /* 0x000fe20007810000 */
[----:B------:R-:W-:Y:S01]  /*23e0*/  FMUL.FTZ R70, R70, UR10 ;  /* 0x0000000a46467c20 */ /* 0x000fe20008410000 */
[----:B------:R-:W-:Y:S01]  /*23f0*/  FMUL.FTZ R71, R71, UR10 ;  /* 0x0000000a47477c20 */ /* 0x000fe20008410000 */
        /* <DEDUP_REMOVED lines=41> */
[----:B0-----:R-:W-:Y:S01]  /*2690*/  FSEL R107, R43, -INF , P2 ;  /* 0xff8000002b6b7808 */ /* 0x001fe20001000000 */
[----:B------:R-:W-:Y:S01]  /*26a0*/  FMUL.FTZ R29, R56, UR10 ;  /* 0x0000000a381d7c20 */ /* 0x000fe20008410000 */
[----:B------:R-:W-:Y:S01]  /*26b0*/  ISETP.GT.AND P2, PT, R9, 0x29, PT ;  /* 0x000000290900780c */ /* 0x000fe20003f44270 */
[----:B------:R-:W-:Y:S01]  /*26c0*/  FMUL.FTZ R60, R60, UR10 ;  /* 0x0000000a3c3c7c20 */ /* 0x000fe20008410000 */
[----:B------:R-:W-:Y:S01]  /*26d0*/  FMNMX.FTZ R4, R107, R4, !PT ;  /* 0x000000046b047209 */ /* 0x000fe20007810000 */
        /* <DEDUP_REMOVED lines=25> */
[----:B------:R0:W-:Y:S01]  /*2870*/  @!P1 SYNCS.ARRIVE.TRANS64.RED.A1T0 RZ, [R0+URZ], RZ ;  /* 0x000000ff00ff99a7 */ /* 0x0001e2000810043f */
[----:B------:R-:W3:Y:S01]  /*2880*/  MUFU.TANH R55, R55 ;  /* 0x0000003700377308 */ /* 0x000ee20000002400 */
[----:B-1----:R-:W-:-:S02]  /*2890*/  FSEL R45, R45, -INF , P2 ;  /* 0xff8000002d2d7808 */ /* 0x002fc40001000000 */
        /* <DEDUP_REMOVED lines=61> */
[----:B------:R-:W-:Y:S01]  /*2c70*/  FMNMX.FTZ R30, R59, R4, !PT ;  /* 0x000000043b1e7209 */ /* 0x000fe20007810000 */
[----:B------:R-:W-:Y:S02]  /*2c80*/  FMUL.FTZ R4, R61, UR10 ;  /* 0x0000000a3d047c20 */ /* 0x000fe40008410000 */
[----:B------:R-:W1:Y:S01]  /*2c90*/  MUFU.TANH R67, R87 ;  /* 0x0000005700437308 */ /* 0x000e620000002400 */
[----:B--2---:R-:W-:Y:S02]  /*2ca0*/  FSEL R63, R63, -INF , P2 ;  /* 0xff8000003f3f7808 */ /* 0x004fe40001000000 */
[----:B------:R-:W-:-:S02]  /*2cb0*/  ISETP.GT.AND P2, PT, R9, 0x79, PT ;  /* 0x000000790900780c */ /* 0x000fc40003f44270 */
[----:B------:R-:W-:-:S03]  /*2cc0*/  FMNMX.FTZ R34, R63, R30, !PT ;  /* 0x0000001e3f227209 */ /* 0x000fc60007810000 */
[----:B------:R-:W-:Y:S01]  /*2cd0*/  MUFU.TANH R30, R4 ;  /* 0x00000004001e7308 */ /* 0x000fe20000002400 */
[----:B---3--:R-:W-:Y:S02]  /*2ce0*/  FSEL R61, R86, -INF , P3 ;  /* 0xff800000563d7808 */ /* 0x008fe40001800000 */
[----:B------:R-:W-:Y:S02]  /*2cf0*/  ISETP.GT.AND P3, PT, R36, 0x1, PT ;  /* 0x000000012400780c */ /* 0x000fe40003f64270 */
[----:B------:R-:W-:-:S03]  /*2d00*/  FMNMX.FTZ R34, R61, R34, !PT ;  /* 0x000000223d227209 */ /* 0x000fc60007810000 */
[----:B------:R-:W-:Y:S01]  /*2d10*/  MUFU.TANH R3, R3 ;  /* 0x0000000300037308 */ /* 0x000fe20000002400 */
[----:B-1----:R-:W-:-:S04]  /*2d20*/  FSEL R67, R67, -INF , P2 ;  /* 0xff80000043437808 */ /* 0x002fc80001000000 */
[----:B------:R-:W-:-:S03]  /*2d30*/  FMNMX.FTZ R34, R67, R34, !PT ;  /* 0x0000002243227209 */ /* 0x000fc60007810000 */
[----:B------:R-:W1:Y:S02]  /*2d40*/  MUFU.TANH R5, R5 ;  /* 0x0000000500057308 */ /* 0x000e640000002400 */
[----:B------:R-:W2:Y:S06]  /*2d50*/  SHFL.BFLY PT, R9, R34, 0x2, 0x1f ;  /* 0x0c401f0022097f89 */ /* 0x000eac00000e0000 */
[----:B------:R-:W3:Y:S08]  /*2d60*/  MUFU.TANH R6, R6 ;  /* 0x0000000600067308 */ /* 0x000ef00000002400 */
[----:B------:R-:W-:Y:S01]  /*2d70*/  MUFU.TANH R7, R7 ;  /* 0x0000000700077308 */ /* 0x000fe20000002400 */
[----:B-1----:R-:W-:-:S02]  /*2d80*/  FSEL R5, R5, -INF , P3 ;  /* 0xff80000005057808 */ /* 0x002fc40001800000 */
[----:B------:R-:W-:-:S05]  /*2d90*/  ISETP.GT.AND P3, PT, R36, 0x10, PT ;  /* 0x000000102400780c */ /* 0x000fca0003f64270 */
[----:B------:R-:W1:Y:S01]  /*2da0*/  MUFU.TANH R8, R8 ;  /* 0x0000000800087308 */ /* 0x000e620000002400 */
[----:B---3--:R-:W-:Y:S02]  /*2db0*/  FSEL R71, R6, -INF , P4 ;  /* 0xff80000006477808 */ /* 0x008fe40002000000 */
[----:B--2---:R-:W-:-:S05]  /*2dc0*/  FMNMX.FTZ R4, R34, R9, !PT ;  /* 0x0000000922047209 */ /* 0x004fca0007810000 */
[----:B------:R-:W2:Y:S01]  /*2dd0*/  SHFL.BFLY PT, R9, R4, 0x1, 0x1f ;  /* 0x0c201f0004097f89 */ /* 0x000ea200000e0000 */
[----:B------:R-:W-:Y:S08]  /*2de0*/  MUFU.TANH R11, R11 ;  /* 0x0000000b000b7308 */ /* 0x000ff00000002400 */
[----:B------:R-:W3:Y:S01]  /*2df0*/  MUFU.TANH R10, R10 ;  /* 0x0000000a000a7308 */ /* 0x000ee20000002400 */
[----:B-1----:R-:W-:-:S02]  /*2e00*/  FSEL R79, R8, -INF , P3 ;  /* 0xff800000084f7808 */ /* 0x002fc40001800000 */
[----:B------:R-:W-:-:S05]  /*2e10*/  ISETP.GT.AND P3, PT, R36, 0x18, PT ;  /* 0x000000182400780c */ /* 0x000fca0003f64270 */
[----:B------:R-:W1:Y:S01]  /*2e20*/  MUFU.TANH R12, R12 ;  /* 0x0000000c000c7308 */ /* 0x000e620000002400 */
[----:B--2---:R-:W-:Y:S01]  /*2e30*/  FMNMX.FTZ R9, R4, R9, !PT ;  /* 0x0000000904097209 */ /* 0x004fe20007810000 */
[----:B------:R-:W-:-:S06]  /*2e40*/  IMAD.U32 R4, RZ, RZ, UR6 ;  /* 0x00000006ff047e24 */ /* 0x000fcc000f8e00ff */
[----:B------:R-:W2:Y:S01]  /*2e50*/  MUFU.TANH R13, R13 ;  /* 0x0000000d000d7308 */ /* 0x000ea20000002400 */
[----:B---3--:R-:W-:Y:S01]  /*2e60*/  FSEL R83, R10, -INF , P3 ;  /* 0xff8000000a537808 */ /* 0x008fe20001800000 */
[----:B------:R-:W-:Y:S01]  /*2e70*/  UIADD3 UR6, UR47, -UR51, URZ ;  /* 0x800000332f067290 */ /* 0x000fe2000fffe03f */
[C---:B------:R-:W-:Y:S01]  /*2e80*/  FMUL.FTZ R34, R9.reuse, R4 ;  /* 0x0000000409227220 */ /* 0x040fe20000410000 */
[----:B------:R-:W-:Y:S02]  /*2e90*/  FSETP.NEU.FTZ.AND P2, PT, R9, -INF , PT ;  /* 0xff8000000900780b */ /* 0x000fe40003f5d000 */
[----:B------:R-:W-:Y:S01]  /*2ea0*/  ISETP.GT.AND P3, PT, R36, 0x20, PT ;  /* 0x000000202400780c */ /* 0x000fe20003f64270 */
[----:B------:R-:W-:Y:S01]  /*2eb0*/  ULEA UR6, UR52, UR6, 0x7 ;  /* 0x0000000634067291 */ /* 0x000fe2000f8e383f */
[----:B------:R-:W-:Y:S01]  /*2ec0*/  FSEL R38, R34, RZ, P2 ;  /* 0x000000ff22267208 */ /* 0x000fe20001000000 */
[----:B------:R-:W3:Y:S01]  /*2ed0*/  MUFU.TANH R15, R15 ;  /* 0x0000000f000f7308 */ /* 0x000ee20000002400 */
[----:B------:R-:W-:Y:S01]  /*2ee0*/  ISETP.GT.AND P2, PT, R36, RZ, PT ;  /* 0x000000ff2400720c */ /* 0x000fe20003f44270 */
[----:B------:R-:W-:-:S02]  /*2ef0*/  USHF.R.S32.HI UR7, URZ, 0x1f, UR6 ;  /* 0x0000001f3f077899 */ /* 0x000fc40008011406 */
[-CC-:B------:R-:W-:Y:S01]  /*2f00*/  FFMA.FTZ R181, R91, R4.reuse, -R38.reuse ;  /* 0x000000045bb57223 */ /* 0x180fe20000010826 */
[----:B------:R-:W-:Y:S01]  /*2f10*/  FSEL R3, R3, -INF , P2 ;  /* 0xff80000003037808 */ /* 0x000fe20001000000 */
[-CC-:B------:R-:W-:Y:S01]  /*2f20*/  FFMA.FTZ R183, R93, R4.reuse, -R38.reuse ;  /* 0x000000045db77223 */ /* 0x180fe20000010826 */
[C---:B------:R-:W-:Y:S01]  /*2f30*/  ISETP.GT.AND P2, PT, R36.reuse, 0x9, PT ;  /* 0x000000092400780c */ /* 0x040fe20003f44270 */
[----:B------:R-:W4:Y:S01]  /*2f40*/  MUFU.TANH R14, R14 ;  /* 0x0000000e000e7308 */ /* 0x000f220000002400 */
[----:B------:R-:W-:Y:S01]  /*2f50*/  FMNMX.FTZ R34, R3, R5, !PT ;  /* 0x0000000503227209 */ /* 0x000fe20007810000 */
[-CC-:B------:R-:W-:Y:S01]  /*2f60*/  FFMA.FTZ R6, R95, R4.reuse, -R38.reuse ;  /* 0x000000045f067223 */ /* 0x180fe20000010826 */
[----:B------:R-:W-:Y:S01]  /*2f70*/  FSEL R75, R7, -INF , P2 ;  /* 0xff800000074b7808 */ /* 0x000fe20001000000 */
[--C-:B------:R-:W-:Y:S01]  /*2f80*/  FFMA.FTZ R177, R97, R4, -R38.reuse ;  /* 0x0000000461b17223 */ /* 0x100fe20000010826 */
[----:B------:R-:W-:Y:S01]  /*2f90*/  FMNMX.FTZ R34, R71, R34, !PT ;  /* 0x0000002247227209 */ /* 0x000fe20007810000 */
[--C-:B------:R-:W-:Y:S01]  /*2fa0*/  FFMA.FTZ R8, R99, R4, -R38.reuse ;  /* 0x0000000463087223 */ /* 0x100fe20000010826 */
        /* <DEDUP_REMOVED lines=8> */
[----:B------:R-:W-:Y:S01]  /*3030*/  ISETP.GT.AND P2, PT, R36, 0x19, PT ;  /* 0x000000192400780c */ /* 0x000fe20003f44270 */
[----:B------:R-:W0:Y:S01]  /*3040*/  MUFU.TANH R21, R21 ;  /* 0x0000001500157308 */ /* 0x000e220000002400 */
[----:B------:R-:W-:Y:S01]  /*3050*/  FMNMX.FTZ R34, R11, R34, !PT ;  /* 0x000000220b227209 */ /* 0x000fe20007810000 */
[-CC-:B------:R-:W-:Y:S01]  /*3060*/  FFMA.FTZ R171, R41, R4.reuse, -R38.reuse ;  /* 0x0000000429ab7223 */ /* 0x180fe20000010826 */
[----:B-1----:R-:W-:Y:S01]  /*3070*/  FSEL R87, R12, -INF , P2 ;  /* 0xff8000000c577808 */ /* 0x002fe20001000000 */
[--C-:B------:R-:W-:Y:S01]  /*3080*/  FFMA.FTZ R153, R33, R4, -R38.reuse ;  /* 0x0000000421997223 */ /* 0x100fe20000010826 */
[----:B------:R-:W-:Y:S01]  /*3090*/  FMNMX.FTZ R34, R83, R34, !PT ;  /* 0x0000002253227209 */ /* 0x000fe20007810000 */
[-CC-:B------:R-:W-:Y:S01]  /*30a0*/  FFMA.FTZ R27, R27, R4.reuse, -R38.reuse ;  /* 0x000000041b1b7223 */ /* 0x180fe20000010826 */
[----:B------:R-:W-:Y:S01]  /*30b0*/  ISETP.GT.AND P2, PT, R36, 0x21, PT ;  /* 0x000000212400780c */ /* 0x000fe20003f44270 */
[----:B------:R-:W1:Y:S01]  /*30c0*/  MUFU.TANH R25, R25 ;  /* 0x0000001900197308 */ /* 0x000e620000002400 */
[----:B--2---:R-:W-:Y:S01]  /*30d0*/  FSEL R13, R13, -INF , P3 ;  /* 0xff8000000d0d7808 */ /* 0x004fe20001800000 */
[--C-:B------:R-:W-:Y:S01]  /*30e0*/  FFMA.FTZ R26, R26, R4, -R38.reuse ;  /* 0x000000041a1a7223 */ /* 0x100fe20000010826 */
[----:B------:R-:W-:Y:S01]  /*30f0*/  FMNMX.FTZ R34, R87, R34, !PT ;  /* 0x0000002257227209 */ /* 0x000fe20007810000 */
[-CC-:B------:R-:W-:Y:S01]  /*3100*/  FFMA.FTZ R12, R107, R4.reuse, -R38.reuse ;  /* 0x000000046b0c7223 */ /* 0x180fe20000010826 */
[C---:B------:R-:W-:Y:S01]  /*3110*/  ISETP.GT.AND P3, PT, R36.reuse, 0x28, PT ;  /* 0x000000282400780c */ /* 0x040fe20003f64270 */
[--C-:B------:R-:W-:Y:S01]  /*3120*/  FFMA.FTZ R175, R109, R4, -R38.reuse ;  /* 0x000000046daf7223 */ /* 0x100fe20000010826 */
[----:B---3--:R-:W-:Y:S01]  /*3130*/  FSEL R15, R15, -INF , P2 ;  /* 0xff8000000f0f7808 */ /* 0x008fe20001000000 */
[----:B------:R-:W2:Y:S01]  /*3140*/  MUFU.TANH R24, R24 ;  /* 0x0000001800187308 */ /* 0x000ea20000002400 */
[----:B------:R-:W-:Y:S01]  /*3150*/  FMNMX.FTZ R34, R13, R34, !PT ;  /* 0x000000220d227209 */ /* 0x000fe20007810000 */
[-CC-:B------:R-:W-:Y:S01]  /*3160*/  FFMA.FTZ R169, R113, R4.reuse, -R38.reuse ;  /* 0x0000000471a97223 */ /* 0x180fe20000010826 */
[----:B------:R-:W-:Y:S01]  /*3170*/  ISETP.GT.AND P2, PT, R36, 0x29, PT ;  /* 0x000000292400780c */ /* 0x000fe20003f44270 */
[-CC-:B------:R-:W-:Y:S01]  /*3180*/  FFMA.FTZ R31, R31, R4.reuse, -R38.reuse ;  /* 0x000000041f1f7223 */ /* 0x180fe20000010826 */
[----:B----4-:R-:W-:Y:S01]  /*3190*/  FSEL R89, R14, -INF , P3 ;  /* 0xff8000000e597808 */ /* 0x010fe20001800000 */
[--C-:B------:R-:W-:Y:S01]  /*31a0*/  FFMA.FTZ R14, R111, R4, -R38.reuse ;  /* 0x000000046f0e7223 */ /* 0x100fe20000010826 */
[----:B------:R-:W-:Y:S01]  /*31b0*/  FMNMX.FTZ R34, R15, R34, !PT ;  /* 0x000000220f227209 */ /* 0x000fe20007810000 */
[----:B------:R-:W3:Y:S01]  /*31c0*/  MUFU.TANH R28, R28 ;  /* 0x0000001c001c7308 */ /* 0x000ee20000002400 */
[----:B------:R-:W-:Y:S01]  /*31d0*/  ISETP.GT.AND P3, PT, R36, 0x30, PT ;  /* 0x000000302400780c */ /* 0x000fe20003f64270 */
[-CC-:B------:R-:W-:Y:S01]  /*31e0*/  FFMA.FTZ R35, R35, R4.reuse, -R38.reuse ;  /* 0x0000000423237223 */ /* 0x180fe20000010826 */
[----:B-----5:R-:W-:Y:S01]  /*31f0*/  FSEL R91, R20, -INF , P2 ;  /* 0xff800000145b7808 */ /* 0x020fe20001000000 */
[--C-:B------:R-:W-:Y:S01]  /*3200*/  FFMA.FTZ R20, R45, R4, -R38.reuse ;  /* 0x000000042d147223 */ /* 0x100fe20000010826 */
[----:B------:R-:W-:Y:S01]  /*3210*/  FMNMX.FTZ R34, R89, R34, !PT ;  /* 0x0000002259227209 */ /* 0x000fe20007810000 */
[-CC-:B------:R-:W-:Y:S01]  /*3220*/  FFMA.FTZ R37, R37, R4.reuse, -R38.reuse ;  /* 0x0000000425257223 */ /* 0x180fe20000010826 */
[C---:B------:R-:W-:Y:S01]  /*3230*/  ISETP.GT.AND P2, PT, R36.reuse, 0x31, PT ;  /* 0x000000312400780c */ /* 0x040fe20003f44270 */
[----:B------:R-:W4:Y:S01]  /*3240*/  MUFU.TANH R29, R29 ;  /* 0x0000001d001d7308 */ /* 0x000f220000002400 */
[----:B0-----:R-:W-:Y:S01]  /*3250*/  FSEL R21, R21, -INF , P3 ;  /* 0xff80000015157808 */ /* 0x001fe20001800000 */
[--C-:B------:R-:W-:Y:S01]  /*3260*/  FFMA.FTZ R43, R43, R4, -R38.reuse ;  /* 0x000000042b2b7223 */ /* 0x100fe20000010826 */
[----:B------:R-:W-:Y:S01]  /*3270*/  FMNMX.FTZ R34, R91, R34, !PT ;  /* 0x000000225b227209 */ /* 0x000fe20007810000 */
[-CC-:B------:R-:W-:Y:S01]  /*3280*/  FFMA.FTZ R47, R47, R4.reuse, -R38.reuse ;  /* 0x000000042f2f7223 */ /* 0x180fe20000010826 */
[C---:B------:R-:W-:Y:S01]  /*3290*/  ISETP.GT.AND P3, PT, R36.reuse, 0x38, PT ;  /* 0x000000382400780c */ /* 0x040fe20003f64270 */
[--C-:B------:R-:W-:Y:S01]  /*32a0*/  FFMA.FTZ R49, R49, R4, -R38.reuse ;  /* 0x0000000431317223 */ /* 0x100fe20000010826 */
[----:B-1----:R-:W-:Y:S01]  /*32b0*/  FSEL R25, R25, -INF , P2 ;  /* 0xff80000019197808 */ /* 0x002fe20001000000 */
[----:B------:R-:W0:Y:S01]  /*32c0*/  MUFU.TANH R32, R32 ;  /* 0x0000002000207308 */ /* 0x000e220000002400 */
[----:B------:R-:W-:Y:S01]  /*32d0*/  FMNMX.FTZ R34, R21, R34, !PT ;  /* 0x0000002215227209 */ /* 0x000fe20007810000 */
[-CC-:B------:R-:W-:Y:S01]  /*32e0*/  FFMA.FTZ R51, R51, R4.reuse, -R38.reuse ;  /* 0x0000000433337223 */ /* 0x180fe20000010826 */
[----:B------:R-:W-:Y:S01]  /*32f0*/  ISETP.GT.AND P2, PT, R36, 0x39, PT ;  /* 0x000000392400780c */ /* 0x000fe20003f44270 */
[-CC-:B------:R-:W-:Y:S01]  /*3300*/  FFMA.FTZ R53, R53, R4.reuse, -R38.reuse ;  /* 0x0000000435357223 */ /* 0x180fe20000010826 */
[----:B--2---:R-:W-:Y:S01]  /*3310*/  FSEL R93, R24, -INF , P3 ;  /* 0xff800000185d7808 */ /* 0x004fe20001800000 */
[--C-:B------:R-:W-:Y:S01]  /*3320*/  FFMA.FTZ R24, R39, R4, -R38.reuse ;  /* 0x0000000427187223 */ /* 0x100fe20000010826 */
[----:B------:R-:W-:Y:S01]  /*3330*/  FMNMX.FTZ R34, R25, R34, !PT ;  /* 0x0000002219227209 */ /* 0x000fe20007810000 */
[----:B------:R-:W1:Y:S01]  /*3340*/  MUFU.TANH R60, R60 ;  /* 0x0000003c003c7308 */ /* 0x000e620000002400 */
[----:B------:R-:W-:Y:S01]  /*3350*/  ISETP.GT.AND P3, PT, R36, 0x40, PT ;  /* 0x000000402400780c */ /* 0x000fe20003f64270 */
[-CC-:B------:R-:W-:Y:S01]  /*3360*/  FFMA.FTZ R55, R55, R4.reuse, -R38.reuse ;  /* 0x0000000437377223 */ /* 0x180fe20000010826 */
[----:B---3--:R-:W-:Y:S01]  /*3370*/  FSEL R95, R28, -INF , P2 ;  /* 0xff8000001c5f7808 */ /* 0x008fe20001000000 */
[--C-:B------:R-:W-:Y:S01]  /*3380*/  FFMA.FTZ R57, R57, R4, -R38.reuse ;  /* 0x0000000439397223 */ /* 0x100fe20000010826 */
[----:B------:R-:W-:Y:S01]  /*3390*/  FMNMX.FTZ R34, R93, R34, !PT ;  /* 0x000000225d227209 */ /* 0x000fe20007810000 */
[-CC-:B------:R-:W-:Y:S01]  /*33a0*/  FFMA.FTZ R59, R59, R4.reuse, -R38.reuse ;  /* 0x000000043b3b7223 */ /* 0x180fe20000010826 */
[C---:B------:R-:W-:Y:S01]  /*33b0*/  ISETP.GT.AND P2, PT, R36.reuse, 0x41, PT ;  /* 0x000000412400780c */ /* 0x040fe20003f44270 */
[----:B------:R-:W2:Y:S01]  /*33c0*/  MUFU.TANH R64, R64 ;  /* 0x0000004000407308 */ /* 0x000ea20000002400 */
[----:B----4-:R-:W-:Y:S01]  /*33d0*/  FSEL R29, R29, -INF , P3 ;  /* 0xff8000001d1d7808 */ /* 0x010fe20001800000 */
[--C-:B------:R-:W-:Y:S01]  /*33e0*/  FFMA.FTZ R63, R63, R4, -R38.reuse ;  /* 0x000000043f3f7223 */ /* 0x100fe20000010826 */
[----:B------:R-:W-:Y:S01]  /*33f0*/  FMNMX.FTZ R34, R95, R34, !PT ;  /* 0x000000225f227209 */ /* 0x000fe20007810000 */
[--C-:B------:R-:W-:Y:S01]  /*3400*/  FFMA.FTZ R61, R61, R4, -R38.reuse ;  /* 0x000000043d3d7223 */ /* 0x100fe20000010826 */
[----:B------:R-:W-:Y:S01]  /*3410*/  ISETP.GT.AND P3, PT, R36, 0x48, PT ;  /* 0x000000482400780c */ /* 0x000fe20003f64270 */
[----:B------:R-:W-:Y:S01]  /*3420*/  ULEA.HI UR7, UR7, UR6, URZ, 0x7 ;  /* 0x0000000607077291 */ /* 0x000fe2000f8f383f */
[----:B0-----:R-:W-:Y:S01]  /*3430*/  FSEL R97, R32, -INF , P2 ;  /* 0xff80000020617808 */ /* 0x001fe20001000000 */
[----:B------:R-:W0:Y:S01]  /*3440*/  MUFU.TANH R65, R65 ;  /* 0x0000004100417308 */ /* 0x000e220000002400 */
[----:B------:R-:W-:Y:S01]  /*3450*/  FMNMX.FTZ R34, R29, R34, !PT ;  /* 0x000000221d227209 */ /* 0x000fe20007810000 */
[----:B------:R-:W-:Y:S01]  /*3460*/  USHF.R.S32.HI UR7, URZ, 0x7, UR7 ;  /* 0x000000073f077899 */ /* 0x000fe20008011407 */
[----:B------:R-:W-:Y:S01]  /*3470*/  ISETP.GT.AND P2, PT, R36, 0x49, PT ;  /* 0x000000492400780c */ /* 0x000fe20003f44270 */
[----:B------:R-:W-:Y:S01]  /*3480*/  FFMA.FTZ R38, R67, R4, -R38 ;  /* 0x0000000443267223 */ /* 0x000fe20000010826 */
[----:B-1----:R-:W-:Y:S01]  /*3490*/  FSEL R99, R60, -INF , P3 ;  /* 0xff8000003c637808 */ /* 0x002fe20001800000 */
[----:B------:R-:W-:Y:S01]  /*34a0*/  UISETP.LT.AND UP0, UPT, URZ, UR7, UPT ;  /* 0x000000073f00728c */ /* 0x000fe2000bf01270 */
[----:B------:R-:W-:Y:S01]  /*34b0*/  FMNMX.FTZ R34, R97, R34, !PT ;  /* 0x0000002261227209 */ /* 0x000fe20007810000 */
[----:B------:R-:W1:Y:S01]  /*34c0*/  MUFU.TANH R68, R68 ;  /* 0x0000004400447308 */ /* 0x000e620000002400 */
[----:B------:R-:W-:Y:S01]  /*34d0*/  ISETP.GT.AND P3, PT, R36, 0x50, PT ;  /* 0x000000502400780c */ /* 0x000fe20003f64270 */
[----:B------:R-:W-:Y:S01]  /*34e0*/  USEL UR54, URZ, UR7, !UP0 ;  /* 0x000000073f367287 */ /* 0x000fe2000c000000 */
[----:B------:R-:W-:Y:S01]  /*34f0*/  FSEL R101, R30, -INF , P2 ;  /* 0xff8000001e657808 */ /* 0x000fe20001000000 */
[--C-:B------:R-:W-:Y:S01]  /*3500*/  IMAD.MOV.U32 R113, RZ, RZ, R151.reuse ;  /* 0x000000ffff717224 */ /* 0x100fe200078e0097 */
[----:B------:R-:W-:Y:S01]  /*3510*/  FMNMX.FTZ R34, R99, R34, !PT ;  /* 0x0000002263227209 */ /* 0x000fe20007810000 */
[----:B------:R-:W-:Y:S01]  /*3520*/  UISETP.GE.AND UP0, UPT, UR56, UR54, UPT ;  /* 0x000000363800728c */ /* 0x000fe2000bf06270 */
[----:B------:R-:W-:Y:S01]  /*3530*/  ISETP.GT.AND P2, PT, R36, 0x51, PT ;  /* 0x000000512400780c */ /* 0x000fe20003f44270 */
[----:B------:R-:W3:Y:S01]  /*3540*/  MUFU.TANH R69, R69 ;  /* 0x0000004500457308 */ /* 0x000ee20000002400 */
[----:B--2---:R-:W-:Y:S01]  /*3550*/  FSEL R103, R64, -INF , P3 ;  /* 0xff80000040677808 */ /* 0x004fe20001800000 */
[--C-:B------:R-:W-:Y:S01]  /*3560*/  IMAD.MOV.U32 R111, RZ, RZ, R151.reuse ;  /* 0x000000ffff6f7224 */ /* 0x100fe200078e0097 */
[----:B------:R-:W-:Y:S01]  /*3570*/  FMNMX.FTZ R34, R101, R34, !PT ;  /* 0x0000002265227209 */ /* 0x000fe20007810000 */
[--C-:B------:R-:W-:Y:S01]  /*3580*/  IMAD.MOV.U32 R109, RZ, RZ, R151.reuse ;  /* 0x000000ffff6d7224 */ /* 0x100fe200078e0097 */
[----:B------:R-:W-:Y:S01]  /*3590*/  ISETP.GT.AND P3, PT, R36, 0x58, PT ;  /* 0x000000582400780c */ /* 0x000fe20003f64270 */
[----:B------:R-:W-:Y:S01]  /*35a0*/  IMAD.MOV.U32 R107, RZ, RZ, R151 ;  /* 0x000000ffff6b7224 */ /* 0x000fe200078e0097 */
[----:B0-----:R-:W-:Y:S01]  /*35b0*/  FSEL R65, R65, -INF , P2 ;  /* 0xff80000041417808 */ /* 0x001fe20001000000 */
[----:B------:R-:W0:Y:S01]  /*35c0*/  MUFU.TANH R72, R72 ;  /* 0x0000004800487308 */ /* 0x000e220000002400 */
[----:B------:R-:W-:-:S02]  /*35d0*/  FMNMX.FTZ R34, R103, R34, !PT ;  /* 0x0000002267227209 */ /* 0x000fc40007810000 */
[----:B------:R-:W-:Y:S02]  /*35e0*/  ISETP.GT.AND P2, PT, R36, 0x59, PT ;  /* 0x000000592400780c */ /* 0x000fe40003f44270 */
[----:B-1----:R-:W-:Y:S02]  /*35f0*/  FSEL R105, R68, -INF , P3 ;  /* 0xff80000044697808 */ /* 0x002fe40001800000 */
[----:B------:R-:W-:Y:S01]  /*3600*/  FMNMX.FTZ R34, R65, R34, !PT ;  /* 0x0000002241227209 */ /* 0x000fe20007810000 */
[----:B------:R-:W1:Y:S01]  /*3610*/  MUFU.TANH R73, R73 ;  /* 0x0000004900497308 */ /* 0x000e620000002400 */
[----:B------:R-:W-:Y:S02]  /*3620*/  ISETP.GT.AND P3, PT, R36, 0x60, PT ;  /* 0x000000602400780c */ /* 0x000fe40003f64270 */
[----:B---3--:R-:W-:Y:S02]  /*3630*/  FSEL R69, R69, -INF , P2 ;  /* 0xff80000045457808 */ /* 0x008fe40001000000 */
[----:B------:R-:W-:-:S02]  /*3640*/  FMNMX.FTZ R34, R105, R34, !PT ;  /* 0x0000002269227209 */ /* 0x000fc40007810000 */
[----:B------:R-:W-:Y:S01]  /*3650*/  ISETP.GT.AND P2, PT, R36, 0x61, PT ;  /* 0x000000612400780c */ /* 0x000fe20003f44270 */
[----:B------:R-:W2:Y:S01]  /*3660*/  MUFU.TANH R76, R76 ;  /* 0x0000004c004c7308 */ /* 0x000ea20000002400 */
[----:B0-----:R-:W-:Y:S02]  /*3670*/  FSEL R45, R72, -INF , P3 ;  /* 0xff800000482d7808 */ /* 0x001fe40001800000 */
[----:B------:R-:W-:Y:S02]  /*3680*/  FMNMX.FTZ R34, R69, R34, !PT ;  /* 0x0000002245227209 */ /* 0x000fe40007810000 */
[----:B------:R-:W-:Y:S02]  /*3690*/  ISETP.GT.AND P3, PT, R36, 0x68, PT ;  /* 0x000000682400780c */ /* 0x000fe40003f64270 */
[----:B------:R-:W-:Y:S01]  /*36a0*/  FMNMX.FTZ R34, R45, R34, !PT ;  /* 0x000000222d227209 */ /* 0x000fe20007810000 */
[----:B------:R-:W0:Y:S01]  /*36b0*/  MUFU.TANH R77, R77 ;  /* 0x0000004d004d7308 */ /* 0x000e220000002400 */
        /* <DEDUP_REMOVED lines=8> */
[----:B0-----:R-:W-:Y:S02]  /*3740*/  FSEL R77, R77, -INF , P2 ;  /* 0xff8000004d4d7808 */ /* 0x001fe40001000000 */
[----:B------:R-:W-:Y:S02]  /*3750*/  ISETP.GT.AND P2, PT, R36, 0x71, PT ;  /* 0x000000712400780c */ /* 0x000fe40003f44270 */
[----:B------:R-:W-:-:S03]  /*3760*/  FMNMX.FTZ R34, R77, R34, !PT ;  /* 0x000000224d227209 */ /* 0x000fc60007810000 */
[----:B------:R-:W0:Y:S01]  /*3770*/  MUFU.TANH R84, R84 ;  /* 0x0000005400547308 */ /* 0x000e220000002400 */
[----:B-1----:R-:W-:Y:S02]  /*3780*/  FSEL R39, R80, -INF , P3 ;  /* 0xff80000050277808 */ /* 0x002fe40001800000 */
[----:B------:R-:W-:Y:S02]  /*3790*/  ISETP.GT.AND P3, PT, R36, 0x78, PT ;  /* 0x000000782400780c */ /* 0x000fe40003f64270 */
[----:B------:R-:W-:-:S03]  /*37a0*/  FMNMX.FTZ R34, R39, R34, !PT ;  /* 0x0000002227227209 */ /* 0x000fc60007810000 */
[----:B------:R-:W1:Y:S01]  /*37b0*/  MUFU.TANH R85, R85 ;  /* 0x0000005500557308 */ /* 0x000e620000002400 */
[----:B--2---:R-:W-:Y:S02]  /*37c0*/  FSEL R81, R81, -INF , P2 ;  /* 0xff80000051517808 */ /* 0x004fe40001000000 */
[----:B------:R-:W-:Y:S02]  /*37d0*/  ISETP.GT.AND P2, PT, R36, 0x79, PT ;  /* 0x000000792400780c */ /* 0x000fe40003f44270 */
[----:B------:R-:W-:-:S03]  /*37e0*/  FMNMX.FTZ R34, R81, R34, !PT ;  /* 0x0000002251227209 */ /* 0x000fc60007810000 */
[----:B------:R-:W-:Y:S01]  /*37f0*/  MUFU.EX2 R30, R27 ;  /* 0x0000001b001e7308 */ /* 0x000fe20000000800 */
[----:B0-----:R-:W-:-:S04]  /*3800*/  FSEL R33, R84, -INF , P3 ;  /* 0xff80000054217808 */ /* 0x001fc80001800000 */
[----:B------:R-:W-:-:S03]  /*3810*/  FMNMX.FTZ R34, R33, R34, !PT ;  /* 0x0000002221227209 */ /* 0x000fc60007810000 */
[----:B------:R-:W-:Y:S01]  /*3820*/  MUFU.EX2 R181, R181 ;  /* 0x000000b500b57308 */ /* 0x000fe20000000800 */
[----:B-1----:R-:W-:-:S04]  /*3830*/  FSEL R85, R85, -INF , P2 ;  /* 0xff80000055557808 */ /* 0x002fc80001000000 */
[----:B------:R-:W-:-:S03]  /*3840*/  FMNMX.FTZ R34, R85, R34, !PT ;  /* 0x0000002255227209 */ /* 0x000fc60007810000 */
[----:B------:R-:W0:Y:S02]  /*3850*/  MUFU.EX2 R26, R26 ;  /* 0x0000001a001a7308 */ /* 0x000e240000000800 */
[----:B------:R-:W1:Y:S06]  /*3860*/  SHFL.BFLY PT, R7, R34, 0x2, 0x1f ;  /* 0x0c401f0022077f89 */ /* 0x000e6c00000e0000 */
[----:B------:R-:W2:Y:S08]  /*3870*/  MUFU.EX2 R183, R183 ;  /* 0x000000b700b77308 */ /* 0x000eb00000000800 */
[----:B------:R-:W3:Y:S01]  /*3880*/  MUFU.EX2 R6, R6 ;  /* 0x0000000600067308 */ /* 0x000ee20000000800 */
[----:B0-----:R-:W-:Y:S01]  /*3890*/  FADD.FTZ R46, R181, R26 ;  /* 0x0000001ab52e7221 */ /* 0x001fe20000010000 */
[----:B------:R-:W-:-:S06]  /*38a0*/  F2FP.BF16.F32.PACK_AB R181, R26, R181 ;  /* 0x000000b51ab5723e */ /* 0x000fcc00000010ff */
[----:B------:R-:W0:Y:S01]  /*38b0*/  MUFU.EX2 R177, R177 ;  /* 0x000000b100b17308 */ /* 0x000e220000000800 */
[----:B-1----:R-:W-:-:S05]  /*38c0*/  FMNMX.FTZ R27, R34, R7, !PT ;  /* 0x00000007221b7209 */ /* 0x002fca0007810000 */
[----:B------:R-:W1:Y:S02]  /*38d0*/  SHFL.BFLY PT, R28, R27, 0x1, 0x1f ;  /* 0x0c201f001b1c7f89 */ /* 0x000e6400000e0000 */
[----:B------:R-:W4:Y:S08]  /*38e0*/  MUFU.EX2 R8, R8 ;  /* 0x0000000800087308 */ /* 0x000f300000000800 */
[----:B------:R-:W5:Y:S08]  /*38f0*/  MUFU.EX2 R179, R179 ;  /* 0x000000b300b37308 */ /* 0x000f700000000800 */
[----:B------:R-:W-:Y:S01]  /*3900*/  MUFU.EX2 R10, R10 ;  /* 0x0000000a000a7308 */ /* 0x000fe20000000800 */
[----:B-1----:R-:W-:-:S07]  /*3910*/  FMNMX.FTZ R7, R27, R28, !PT ;  /* 0x0000001c1b077209 */ /* 0x002fce0007810000 */
        /* <DEDUP_REMOVED lines=24> */
[----:B---3--:R-:W-:Y:S01]  /*3aa0*/  FADD.FTZ R46, R6, R5 ;  /* 0x00000005062e7221 */ /* 0x008fe20000010000 */
[-CC-:B------:R-:W-:Y:S01]  /*3ab0*/  FFMA.FTZ R95, R95, R4.reuse, -R28.reuse ;  /* 0x000000045f5f7223 */ /* 0x180fe2000001081c */
[-C--:B------:R-:W-:Y:S01]  /*3ac0*/  FFMA.FTZ R29, R29, R4.reuse, -R28 ;  /* 0x000000041d1d7223 */ /* 0x080fe2000001081c */
[----:B------:R-:W2:Y:S01]  /*3ad0*/  MUFU.EX2 R71, R71 ;  /* 0x0000004700477308 */ /* 0x000ea20000000800 */
[----:B0-----:R-:W-:Y:S01]  /*3ae0*/  FADD.FTZ R5, R177, R46 ;  /* 0x0000002eb1057221 */ /* 0x001fe20000010000 */
[-CC-:B------:R-:W-:Y:S01]  /*3af0*/  FFMA.FTZ R97, R97, R4.reuse, -R28.reuse ;  /* 0x0000000461617223 */ /* 0x180fe2000001081c */
[-CC-:B------:R-:W-:Y:S01]  /*3b00*/  FFMA.FTZ R99, R99, R4.reuse, -R28.reuse ;  /* 0x0000000463637223 */ /* 0x180fe2000001081c */
[-CC-:B------:R-:W-:Y:S01]  /*3b10*/  FFMA.FTZ R101, R101, R4.reuse, -R28.reuse ;  /* 0x0000000465657223 */ /* 0x180fe2000001081c */
[----:B----4-:R-:W-:Y:S01]  /*3b20*/  FADD.FTZ R46, R8, R5 ;  /* 0x00000005082e7221 */ /* 0x010fe20000010000 */
[-CC-:B------:R-:W-:Y:S01]  /*3b30*/  FFMA.FTZ R103, R103, R4.reuse, -R28.reuse ;  /* 0x0000000467677223 */ /* 0x180fe2000001081c */
[-C--:B------:R-:W-:Y:S01]  /*3b40*/  FFMA.FTZ R65, R65, R4.reuse, -R28 ;  /* 0x0000000441417223 */ /* 0x080fe2000001081c */
[----:B------:R-:W0:Y:S01]  /*3b50*/  MUFU.EX2 R182, R75 ;  /* 0x0000004b00b67308 */ /* 0x000e220000000800 */
[----:B-----5:R-:W-:Y:S01]  /*3b60*/  FADD.FTZ R5, R179, R46 ;  /* 0x0000002eb3057221 */ /* 0x020fe20000010000 */
[----:B-1----:R-:W-:Y:S01]  /*3b70*/  FADD.FTZ R46, R3, R180 ;  /* 0x000000b4032e7221 */ /* 0x002fe20000010000 */
[-CC-:B------:R-:W-:Y:S01]  /*3b80*/  FFMA.FTZ R105, R105, R4.reuse, -R28.reuse ;  /* 0x0000000469697223 */ /* 0x180fe2000001081c */
[----:B------:R-:W-:Y:S01]  /*3b90*/  F2FP.BF16.F32.PACK_AB R183, R6, R183 ;  /* 0x000000b706b7723e */ /* 0x000fe200000010ff */
[----:B------:R-:W-:Y:S01]  /*3ba0*/  FADD.FTZ R48, R10, R5 ;  /* 0x000000050a307221 */ /* 0x000fe20000010000 */
        /* <DEDUP_REMOVED lines=12> */
[----:B------:R-:W-:Y:S01]  /*3c70*/  FFMA.FTZ R28, R85, R4, -R28 ;  /* 0x00000004551c7223 */ /* 0x000fe2000001081c */
[----:B------:R-:W-:-:S02]  /*3c80*/  F2FP.BF16.F32.PACK_AB R180, R180, R3 ;  /* 0x00000003b4b4723e */ /* 0x000fc400000010ff */
[----:B------:R-:W-:Y:S02]  /*3c90*/  F2FP.BF16.F32.PACK_AB R177, R8, R177 ;  /* 0x000000b108b1723e */ /* 0x000fe400000010ff */
[----:B------:R-:W-:Y:S01]  /*3ca0*/  F2FP.BF16.F32.PACK_AB R179, R10, R179 ;  /* 0x000000b30ab3723e */ /* 0x000fe200000010ff */
[----:B------:R0:W3:Y:S01]  /*3cb0*/  MUFU.EX2 R176, R11 ;  /* 0x0000000b00b07308 */ /* 0x0000e20000000800 */
[----:B-1----:R-:W-:Y:S01]  /*3cc0*/  FADD.FTZ R5, R79, R46 ;  /* 0x0000002e4f057221 */ /* 0x002fe20000010000 */
[----:B------:R-:W-:-:S06]  /*3cd0*/  F2FP.BF16.F32.PACK_AB R182, R182, R71 ;  /* 0x00000047b6b6723e */ /* 0x000fcc00000010ff */
[----:B------:R-:W1:Y:S01]  /*3ce0*/  MUFU.EX2 R14, R14 ;  /* 0x0000000e000e7308 */ /* 0x000e620000000800 */
[----:B0-----:R-:W-:Y:S01]  /*3cf0*/  FADD.FTZ R11, R173, R48 ;  /* 0x00000030ad0b7221 */ /* 0x001fe20000010000 */
[----:B------:R-:W-:-:S03]  /*3d00*/  F2FP.BF16.F32.PACK_AB R173, R12, R173 ;  /* 0x000000ad0cad723e */ /* 0x000fc600000010ff */
[----:B------:R-:W-:-:S03]  /*3d10*/  FADD.FTZ R48, R12, R11 ;  /* 0x0000000b0c307221 */ /* 0x000fc60000010000 */
[----:B------:R-:W0:Y:S01]  /*3d20*/  MUFU.EX2 R83, R83 ;  /* 0x0000005300537308 */ /* 0x000e220000000800 */
[----:B--2---:R-:W-:Y:S01]  /*3d30*/  FADD.FTZ R11, R175, R48 ;  /* 0x00000030af0b7221 */ /* 0x004fe20000010000 */
[C---:B---3--:R-:W-:Y:S01]  /*3d40*/  FADD.FTZ R46, R176.reuse, R5 ;  /* 0x00000005b02e7221 */ /* 0x048fe20000010000 */
[----:B------:R-:W-:-:S05]  /*3d50*/  F2FP.BF16.F32.PACK_AB R176, R176, R79 ;  /* 0x0000004fb0b0723e */ /* 0x000fca00000010ff */
        /* <DEDUP_REMOVED lines=23> */
[----:B------:R2:W3:Y:S01]  /*3ed0*/  MUFU.EX2 R174, R91 ;  /* 0x0000005b00ae7308 */ /* 0x0004e20000000800 */
[----:B-1----:R-:W-:-:S07]  /*3ee0*/  FADD.FTZ R5, R89, R0 ;  /* 0x0000000059057221 */ /* 0x002fce0000010000 */
[----:B------:R-:W1:Y:S01]  /*3ef0*/  MUFU.EX2 R21, R21 ;  /* 0x0000001500157308 */ /* 0x000e620000000800 */
[----:B0-----:R-:W-:Y:S01]  /*3f00*/  FADD.FTZ R11, R153, R46 ;  /* 0x0000002e990b7221 */ /* 0x001fe20000010000 */
[C---:B------:R-:W-:Y:S01]  /*3f10*/  F2FP.BF16.F32.PACK_AB R153, R30.reuse, R153 ;  /* 0x000000991e99723e */ /* 0x040fe200000010ff */
[----:B--2---:R-:W-:Y:S02]  /*3f20*/  IMAD.MOV.U32 R91, RZ, RZ, R151 ;  /* 0x000000ffff5b7224 */ /* 0x004fe400078e0097 */
[----:B------:R-:W-:-:S03]  /*3f30*/  FADD.FTZ R46, R30, R11 ;  /* 0x0000000b1e2e7221 */ /* 0x000fc60000010000 */
[----:B------:R-:W0:Y:S01]  /*3f40*/  MUFU.EX2 R31, R31 ;  /* 0x0000001f001f7308 */ /* 0x000e220000000800 */
[C---:B---3--:R-:W-:Y:S01]  /*3f50*/  FADD.FTZ R0, R174.reuse, R5 ;  /* 0x00000005ae007221 */ /* 0x048fe20000010000 */
[----:B------:R-:W-:Y:S01]  /*3f60*/  F2FP.BF16.F32.PACK_AB R174, R174, R89 ;  /* 0x00000059aeae723e */ /* 0x000fe200000010ff */
[----:B------:R-:W-:-:S05]  /*3f70*/  IMAD.MOV.U32 R89, RZ, RZ, R151 ;  /* 0x000000ffff597224 */ /* 0x000fca00078e0097 */
        /* <DEDUP_REMOVED lines=9> */
[----:B------:R-:W-:-:S06]  /*4010*/  F2FP.BF16.F32.PACK_AB R155, R32, R31 ;  /* 0x0000001f209b723e */ /* 0x000fcc00000010ff */
[----:B------:R1:W3:Y:S01]  /*4020*/  MUFU.EX2 R170, R95 ;  /* 0x0000005f00aa7308 */ /* 0x0002e20000000800 */
[----:B0-----:R-:W-:-:S07]  /*4030*/  FADD.FTZ R5, R93, R0 ;  /* 0x000000005d057221 */ /* 0x001fce0000010000 */
[----:B------:R-:W0:Y:S01]  /*4040*/  MUFU.EX2 R36, R43 ;  /* 0x0000002b00247308 */ /* 0x000e220000000800 */
[----:B--2---:R-:W-:Y:S01]  /*4050*/  FADD.FTZ R11, R37, R46 ;  /* 0x0000002e250b7221 */ /* 0x004fe20000010000 */
[----:B-1----:R-:W-:-:S06]  /*4060*/  IMAD.MOV.U32 R95, RZ, RZ, R151 ;  /* 0x000000ffff5f7224 */ /* 0x002fcc00078e0097 */
[----:B------:R-:W1:Y:S01]  /*4070*/  MUFU.EX2 R29, R29 ;  /* 0x0000001d001d7308 */ /* 0x000e620000000800 */
[C---:B---3--:R-:W-:Y:S01]  /*4080*/  FADD.FTZ R0, R170.reuse, R5 ;  /* 0x00000005aa007221 */ /* 0x048fe20000010000 */
[----:B------:R-:W-:Y:S01]  /*4090*/  F2FP.BF16.F32.PACK_AB R170, R170, R93 ;  /* 0x0000005daaaa723e */ /* 0x000fe200000010ff */
[----:B------:R-:W-:-:S05]  /*40a0*/  IMAD.MOV.U32 R93, RZ, RZ, R151 ;  /* 0x000000ffff5d7224 */ /* 0x000fca00078e0097 */
[----:B------:R-:W2:Y:S01]  /*40b0*/  MUFU.EX2 R47, R47 ;  /* 0x0000002f002f7308 */ /* 0x000ea20000000800 */
[C---:B0-----:R-:W-:Y:S01]  /*40c0*/  FADD.FTZ R46, R36.reuse, R11 ;  /* 0x0000000b242e7221 */ /* 0x041fe20000010000 */
[----:B------:R-:W-:-:S06]  /*40d0*/  F2FP.BF16.F32.PACK_AB R157, R36, R37 ;  /* 0x00000025249d723e */ /* 0x000fcc00000010ff */
[----:B------:R0:W3:Y:S01]  /*40e0*/  MUFU.EX2 R152, R97 ;  /* 0x0000006100987308 */ /* 0x0000e20000000800 */
[----:B-1----:R-:W-:-:S07]  /*40f0*/  FADD.FTZ R5, R29, R0 ;  /* 0x000000001d057221 */ /* 0x002fce0000010000 */
[----:B------:R-:W1:Y:S01]  /*4100*/  MUFU.EX2 R40, R49 ;  /* 0x0000003100287308 */ /* 0x000e620000000800 */
[----:B--2---:R-:W-:Y:S01]  /*4110*/  FADD.FTZ R11, R47, R46 ;  /* 0x0000002e2f0b7221 */ /* 0x004fe20000010000 */
[----:B0-----:R-:W-:-:S06]  /*4120*/  IMAD.MOV.U32 R97, RZ, RZ, R151 ;  /* 0x000000ffff617224 */ /* 0x001fcc00078e0097 */
[----:B------:R-:W0:Y:S01]  /*4130*/  MUFU.EX2 R99, R99 ;  /* 0x0000006300637308 */ /* 0x000e220000000800 */
[C---:B---3--:R-:W-:Y:S01]  /*4140*/  FADD.FTZ R0, R152.reuse, R5 ;  /* 0x0000000598007221 */ /* 0x048fe20000010000 */
        /* <DEDUP_REMOVED lines=33> */
[----:B------:R-:W-:Y:S02]  /*4360*/  F2FP.BF16.F32.PACK_AB R158, R158, R105 ;  /* 0x000000699e9e723e */ /* 0x000fe400000010ff */
[----:B------:R-:W-:-:S04]  /*4370*/  MOV R105, R151 ;  /* 0x0000009700697202 */ /* 0x000fc80000000f00 */
        /* <DEDUP_REMOVED lines=21> */
[----:B-1----:R-:W-:Y:S01]  /*44d0*/  FADD.FTZ R3, R33, R6 ;  /* 0x0000000621037221 */ /* 0x002fe20000010000 */
[C---:B--2---:R-:W-:Y:S01]  /*44e0*/  FADD.FTZ R0, R38.reuse, R11 ;  /* 0x0000000b26007221 */ /* 0x044fe20000010000 */
[----:B------:R-:W-:Y:S02]  /*44f0*/  F2FP.BF16.F32.PACK_AB R167, R38, R61 ;  /* 0x0000003d26a7723e */ /* 0x000fe400000010ff */
[C---:B0-----:R-:W-:Y:S01]  /*4500*/  FADD.FTZ R3, R28.reuse, R3 ;  /* 0x000000031c037221 */ /* 0x041fe20000010000 */
[----:B------:R-:W-:Y:S01]  /*4510*/  F2FP.BF16.F32.PACK_AB R166, R28, R33 ;  /* 0x000000211ca6723e */ /* 0x000fe200000010ff */
[----:B------:R-:W-:Y:S06]  /*4520*/  @!P2 BRA `(.L_x_2040) ;  /* 0x0000003000b4a947 */ /* 0x000fec0003800000 */
[----:B------:R-:W-:Y:S01]  /*4530*/  IMAD.MOV.U32 R6, RZ, RZ, R9 ;  /* 0x000000ffff067224 */ /* 0x000fe200078e0009 */
[----:B------:R-:W-:Y:S01]  /*4540*/  CS2R R150, SRZ ;  /* 0x0000000000967805 */ /* 0x000fe2000001ff00 */
        /* <DEDUP_REMOVED lines=32> */
[----:B------:R-:W-:Y:S01]  /*4750*/  UMOV UR57, UR44 ;  /* 0x0000002c00397c82 */ /* 0x000fe20008000000 */
[----:B------:R-:W-:Y:S01]  /*4760*/  UMOV UR55, UR43 ;  /* 0x0000002b00377c82 */ /* 0x000fe20008000000 */
[----:B------:R-:W-:-:S05]  /*4770*/  ULDC UR53, c[0x0][0x9d8] ;  /* 0x0002760000357ab9 */ /* 0x000fca0000000800 */
.L_x_2049:
        /* <DEDUP_REMOVED lines=9> */
.L_x_2042:
[----:B------:R-:W-:Y:S01]  /*4810*/  ULEA UR6, UR43, UR41, 0x3 ;  /* 0x000000292b067291 */ /* 0x000fe2000f8e183f */
[----:B------:R-:W-:-:S05]  /*4820*/  IMAD.U32 R4, RZ, RZ, UR44 ;  /* 0x0000002cff047e24 */ /* 0x000fca000f8e00ff */
[----:B------:R-:W-:-:S04]  /*4830*/  SHF.L.U32 R4, R4, 0x1f, RZ ;  /* 0x0000001f04047819 */ /* 0x000fc800000006ff */
[----:B------:R0:W1:Y:S01]  /*4840*/  SYNCS.PHASECHK.TRANS64.TRYWAIT P2, [UR6+0x28830], R4 ;  /* 0x02883004ff0075a7 */ /* 0x0000620008040146 */
[----:B------:R-:W-:Y:S05]  /*4850*/  @!P0 BRA `(.L_x_2043) ;  /* 0x0000000000048947 */ /* 0x000fea0003800000 */
[----:B------:R-:W-:Y:S01]  /*4860*/  BPT.TRAP 0x1 ;  /* 0x000000040000795c */ /* 0x000fe20000300000 */
.L_x_2043:
[----:B-1----:R-:W-:Y:S05]  /*4870*/  @P2 BRA `(.L_x_2041) ;  /* 0x0000000000082947 */ /* 0x002fea0003800000 */
[----:B------:R-:W1:Y:S02]  /*4880*/  SYNCS.PHASECHK.TRANS64.TRYWAIT P2, [UR6+0x28830], R4 ;  /* 0x02883004ff0075a7 */ /* 0x000e640008040146 */
[----:B-1----:R-:W-:Y:S05]  /*4890*/  @!P2 BRA `(.L_x_2044) ;  /* 0x000000d00028a947 */ /* 0x002fea0003800000 */
.L_x_2041:
[----:B01----:R-:W-:Y:S01]  /*48a0*/  VIADD R4, R22, 0x8 ;  /* 0x0000000816047836 */ /* 0x003fe20000000000 */
        /* <DEDUP_REMOVED lines=44> */
.L_x_2046:
[----:B------:R-:W-:Y:S01]  /*4b70*/  ULEA UR6, UR55, UR41, 0x3 ;  /* 0x0000002937067291 */ /* 0x000fe2000f8e183f */
[----:B------:R-:W-:-:S04]  /*4b80*/  MOV R4, UR57 ;  /* 0x0000003900047c02 */ /* 0x000fc80008000f00 */
[----:B------:R-:W-:-:S04]  /*4b90*/  SHF.L.U32 R4, R4, 0x1f, RZ ;  /* 0x0000001f04047819 */ /* 0x000fc800000006ff */
[----:B------:R0:W1:Y:S01]  /*4ba0*/  SYNCS.PHASECHK.TRANS64.TRYWAIT P2, [UR6+0x28850], R4 ;  /* 0x02885004ff0075a7 */ /* 0x0000620008040146 */
[----:B------:R-:W-:Y:S05]  /*4bb0*/  @!P0 BRA `(.L_x_2047) ;  /* 0x0000000000048947 */ /* 0x000fea0003800000 */
[----:B------:R-:W-:Y:S01]  /*4bc0*/  BPT.TRAP 0x1 ;  /* 0x000000040000795c */ /* 0x000fe20000300000 */
.L_x_2047:
[----:B-1----:R-:W-:Y:S05]  /*4bd0*/  @P2 BRA `(.L_x_2045) ;  /* 0x0000000000082947 */ /* 0x002fea0003800000 */
[----:B------:R-:W1:Y:S02]  /*4be0*/  SYNCS.PHASECHK.TRANS64.TRYWAIT P2, [UR6+0x28850], R4 ;  /* 0x02885004ff0075a7 */ /* 0x000e640008040146 */
[----:B-1----:R-:W-:Y:S05]  /*4bf0*/  @!P2 BRA `(.L_x_2048) ;  /* 0x000000cc0068a947 */ /* 0x002fea0003800000 */
.L_x_2045:
[----:B------:R-:W-:Y:S01]  /*4c00*/  UIADD3 UR6, UR41, 0x400, URZ ;  /* 0x0000040029067890 */ /* 0x000fe2000fffe03f */
[----:B------:R-:W-:Y:S01]  /*4c10*/  WARPGROUP.ARRIVE ;  /* 0x00000000000079c5 */ /* 0x000fe20000000000 */
[----:B------:R-:W-:Y:S01]  /*4c20*/  UMOV UR7, 0x40000040 ;  /* 0x4000004000077882 */ /* 0x000fe20000000000 */
[----:B01----:R-:W-:Y:S01]  /*4c30*/  FMUL.FTZ R4, R24, UR53 ;  /* 0x0000003518047c20 */ /* 0x003fe20008410000 */
        /* <DEDUP_REMOVED lines=47> */
[----:B------:R5:W-:Y:S01]  /*4f30*/  MUFU.TANH R29, R37 ;  /* 0x00000025001d7308 */ /* 0x000be20000002400 */
        /* <DEDUP_REMOVED lines=8> */
[----:B-----5:R-:W-:Y:S01]  /*4fc0*/  FMUL.FTZ R37, R59, UR53 ;  /* 0x000000353b257c20 */ /* 0x020fe20008410000 */
        /* <DEDUP_REMOVED lines=9> */
[----:B------:R-:W-:Y:S01]  /*5060*/  UISETP.GT.AND UP0, UPT, UR56, UR54, UPT ;  /* 0x000000363800728c */ /* 0x000fe2000bf04270 */
[----:B------:R-:W-:-:S04]  /*5070*/  UMOV UR57, UR44 ;  /* 0x0000002c00397c82 */ /* 0x000fc80008000000 */
        /* <DEDUP_REMOVED lines=14> */
[----:B------:R5:W4:Y:S01]  /*5160*/  MUFU.TANH R183, R33 ;  /* 0x0000002100b77308 */ /* 0x000b220000002400 */
[----:B------:R-:W-:Y:S01]  /*5170*/  HGMMA.64x128x16.F32.BF16 R88, R176, gdesc[UR4].tnspB, R88, gsb0 ;  /* 0x41e00004b0587df0 */ /* 0x000fe20008001858 */
[----:B------:R-:W-:Y:S01]  /*5180*/  UIADD3 UR6, UR10, 0x100, URZ ;  /* 0x000001000a067890 */ /* 0x000fe2000fffe03f */
[----:B------:R-:W-:-:S05]  /*5190*/  UMOV UR7, 0x40000040 ;  /* 0x4000004000077882 */ /* 0x000fca0000000000 */
[----:B------:R0:W4:Y:S01]  /*51a0*/  MUFU.TANH R181, R36 ;  /* 0x0000002400b57308 */ /* 0x0001220000002400 */
[----:B-----5:R-:W-:-:S07]  /*51b0*/  FMUL.FTZ R33, R51, UR53 ;  /* 0x0000003533217c20 */ /* 0x020fce0008410000 */
[----:B------:R-:W-:Y:S01]  /*51c0*/  MUFU.TANH R51, R69 ;  /* 0x0000004500337308 */ /* 0x000fe20000002400 */
[----:B0-----:R-:W-:Y:S01]  /*51d0*/  FMUL.FTZ R36, R58, UR53 ;  /* 0x000000353a247c20 */ /* 0x001fe20008410000 */
[----:B------:R-:W-:-:S06]  /*51e0*/  FMUL.FTZ R58, R82, UR53 ;  /* 0x00000035523a7c20 */ /* 0x000fcc0008410000 */
[----:B------:R-:W-:Y:S08]  /*51f0*/  MUFU.TANH R47, R72 ;  /* 0x00000048002f7308 */ /* 0x000ff00000002400 */
[----:B------:R-:W-:Y:S08]  /*5200*/  MUFU.TANH R43, R76 ;  /* 0x0000004c002b7308 */ /* 0x000ff00000002400 */
[----:B------:R-:W-:Y:S08]  /*5210*/  MUFU.TANH R39, R77 ;  /* 0x0000004d00277308 */ /* 0x000ff00000002400 */
[----:B------:R-:W-:Y:S08]  /*5220*/  MUFU.TANH R15, R81 ;  /* 0x00000051000f7308 */ /* 0x000ff00000002400 */
[----:B------:R-:W-:Y:S08]  /*5230*/  MUFU.TANH R21, R84 ;  /* 0x0000005400157308 */ /* 0x000ff00000002400 */
[----:B------:R-:W0:Y:S08]  /*5240*/  MUFU.TANH R9, R9 ;  /* 0x0000000900097308 */ /* 0x000e300000002400 */
[----:B------:R-:W-:Y:S08]  /*5250*/  MUFU.TANH R8, R8 ;  /* 0x0000000800087308 */ /* 0x000ff00000002400 */
[----:B------:R-:W-:Y:S08]  /*5260*/  MUFU.TANH R10, R10 ;  /* 0x0000000a000a7308 */ /* 0x000ff00000002400 */
[----:B------:R-:W-:Y:S08]  /*5270*/  MUFU.TANH R11, R11 ;  /* 0x0000000b000b7308 */ /* 0x000ff00000002400 */
[----:B------:R-:W5:Y:S08]  /*5280*/  MUFU.TANH R12, R12 ;  /* 0x0000000c000c7308 */ /* 0x000f700000002400 */
[----:B------:R-:W-:Y:S08]  /*5290*/  MUFU.TANH R14, R14 ;  /* 0x0000000e000e7308 */ /* 0x000ff00000002400 */
[----:B------:R-:W-:Y:S08]  /*52a0*/  MUFU.TANH R20, R20 ;  /* 0x0000001400147308 */ /* 0x000ff00000002400 */
[----:B------:R-:W-:Y:S08]  /*52b0*/  MUFU.TANH R24, R24 ;  /* 0x0000001800187308 */ /* 0x000ff00000002400 */
[----:B------:R-:W5:Y:S08]  /*52c0*/  MUFU.TANH R26, R26 ;  /* 0x0000001a001a7308 */ /* 0x000f700000002400 */
[----:B------:R-:W-:Y:S08]  /*52d0*/  MUFU.TANH R28, R28 ;  /* 0x0000001c001c7308 */ /* 0x000ff00000002400 */
[----:B------:R-:W-:Y:S01]  /*52e0*/  MUFU.TANH R30, R30 ;  /* 0x0000001e001e7308 */ /* 0x000fe20000002400 */
[----:B------:R-:W-:-:S02]  /*52f0*/  WARPGROUP.DEPBAR.LE gsb0, 0x0 ;  /* 0x00008000000079c5 */ /* 0x000fc40000010000 */
[----:B------:R-:W-:-:S05]  /*5300*/  WARPGROUP.ARRIVE ;  /* 0x00000000000079c5 */ /* 0x000fca0000000000 */
[----:B------:R-:W-:Y:S01]  /*5310*/  MUFU.TANH R31, R31 ;  /* 0x0000001f001f7308 */ /* 0x000fe20000002400 */
[----:B------:R-:W-:Y:S01]  /*5320*/  HGMMA.64x128x16.F32.BF16 R88, R172, gdesc[UR4].tnspB, R88, gsb0 ;  /* 0x41e00004ac587df0 */ /* 0x000fe20008001858 */
[----:B------:R-:W-:Y:S01]  /*5330*/  UMOV UR6, 0xffffff80 ;  /* 0xffffff8000067882 */ /* 0x000fe20000000000 */
[----:B------:R-:W-:Y:S01]  /*5340*/  UMOV UR7, 0x40000040 ;  /* 0x4000004000077882 */ /* 0x000fe20000000000 */
[----:B------:R-:W-:Y:S02]  /*5350*/  UIMAD UR6, UR56, UR6, 0x1 ;  /* 0x00000001380674a4 */ /* 0x000fe4000f8e0206 */
[----:B------:R-:W-:Y:S02]  /*5360*/  UIADD3 UR56, UR56, -0x1, URZ ;  /* 0xffffffff38387890 */ /* 0x000fe4000fffe03f */
[----:B------:R-:W-:Y:S01]  /*5370*/  MUFU.TANH R32, R32 ;  /* 0x0000002000207308 */ /* 0x000fe20000002400 */
[----:B------:R-:W-:-:S04]  /*5380*/  ULEA UR6, UR52, UR6, 0x7 ;  /* 0x0000000634067291 */ /* 0x000fc8000f8e383f */
[----:B------:R-:W-:-:S03]  /*5390*/  UIADD3 UR6, -UR51, UR6, UR47 ;  /* 0x0000000633067290 */ /* 0x000fc6000fffe12f */
[----:B------:R-:W-:Y:S03]  /*53a0*/  MUFU.TANH R33, R33 ;  /* 0x0000002100217308 */ /* 0x000fe60000002400 */
[----:B------:R-:W-:Y:S01]  /*53b0*/  IMAD.U32 R13, RZ, RZ, UR6 ;  /* 0x00000006ff0d7e24 */ /* 0x000fe2000f8e00ff */
[----:B------:R-:W-:-:S03]  /*53c0*/  UIADD3 UR6, UR10, 0x180, URZ ;  /* 0x000001800a067890 */ /* 0x000fc6000fffe03f */
[----:B------:R-:W-:Y:S01]  /*53d0*/  IMAD R38, R18, -0x2, R13 ;  /* 0xfffffffe12267824 */ /* 0x000fe200078e020d */
[----:B------:R-:W-:Y:S03]  /*53e0*/  MUFU.TANH R34, R34 ;  /* 0x0000002200227308 */ /* 0x000fe60000002400 */
[----:B------:R-:W-:-:S04]  /*53f0*/  IMAD.IADD R27, R19, 0x1, R38 ;  /* 0x00000001131b7824 */ /* 0x000fc800078e0226 */
[C---:B------:R-:W-:Y:S01]  /*5400*/  VIADD R68, R27.reuse, 0x8 ;  /* 0x000000081b447836 */ /* 0x040fe20000000000 */
[C---:B------:R-:W-:Y:S01]  /*5410*/  ISETP.GT.AND P2, PT, R27.reuse, RZ, PT ;  /* 0x000000ff1b00720c */ /* 0x040fe20003f44270 */
[----:B------:R5:W-:Y:S01]  /*5420*/  MUFU.TANH R13, R85 ;  /* 0x00000055000d7308 */ /* 0x000be20000002400 */
[C---:B------:R-:W-:Y:S02]  /*5430*/  ISETP.GT.AND P3, PT, R27.reuse, 0x1, PT ;  /* 0x000000011b00780c */ /* 0x040fe40003f64270 */
[----:B------:R-:W-:Y:S02]  /*5440*/  FSEL R25, R4, -INF , P2 ;  /* 0xff80000004197808 */ /* 0x000fe40001000000 */
[----:B------:R-:W-:Y:S02]  /*5450*/  ISETP.GT.AND P2, PT, R27, 0x8, PT ;  /* 0x000000081b00780c */ /* 0x000fe40003f44270 */
[----:B-1----:R-:W-:Y:S01]  /*5460*/  FSEL R189, R7, -INF , P3 ;  /* 0xff80000007bd7808 */ /* 0x002fe20001800000 */
[----:B------:R-:W-:Y:S01]  /*5470*/  FMUL.FTZ R7, R73, UR53 ;  /* 0x0000003549077c20 */ /* 0x000fe20008410000 */
[----:B------:R-:W-:Y:S01]  /*5480*/  FMNMX.FTZ R4, R25, R5, !PT ;  /* 0x0000000519047209 */ /* 0x000fe20007810000 */
[----:B------:R-:W-:Y:S01]  /*5490*/  MUFU.TANH R35, R35 ;  /* 0x0000002300237308 */ /* 0x000fe20000002400 */
[----:B------:R-:W-:-:S02]  /*54a0*/  ISETP.GT.AND P3, PT, R27, 0x9, PT ;  /* 0x000000091b00780c */ /* 0x000fc40003f64270 */
[----:B--2---:R-:W-:Y:S02]  /*54b0*/  FSEL R191, R191, -INF , P2 ;  /* 0xff800000bfbf7808 */ /* 0x004fe40001000000 */
[----:B------:R-:W-:Y:S02]  /*54c0*/  FMNMX.FTZ R38, R189, R4, !PT ;  /* 0x00000004bd267209 */ /* 0x000fe40007810000 */
[----:B------:R-:W-:Y:S01]  /*54d0*/  ISETP.GT.AND P2, PT, R27, 0x10, PT ;  /* 0x000000101b00780c */ /* 0x000fe20003f44270 */
[----:B------:R1:W2:Y:S01]  /*54e0*/  MUFU.TANH R4, R61 ;  /* 0x0000003d00047308 */ /* 0x0002a20000002400 */
[----:B---3--:R-:W-:Y:S02]  /*54f0*/  FSEL R193, R193, -INF , P3 ;  /* 0xff800000c1c17808 */ /* 0x008fe40001800000 */
[----:B------:R-:W-:Y:S02]  /*5500*/  FMNMX.FTZ R38, R191, R38, !PT ;  /* 0x00000026bf267209 */ /* 0x000fe40007810000 */
[----:B------:R-:W-:-:S02]  /*5510*/  ISETP.GT.AND P3, PT, R27, 0x11, PT ;  /* 0x000000111b00780c */ /* 0x000fc40003f64270 */
[----:B----4-:R-:W-:Y:S01]  /*5520*/  FSEL R187, R187, -INF , P2 ;  /* 0xff800000bbbb7808 */ /* 0x010fe20001000000 */
[----:B------:R-:W3:Y:S01]  /*5530*/  MUFU.TANH R7, R7 ;  /* 0x0000000700077308 */ /* 0x000ee20000002400 */
[----:B------:R-:W-:Y:S02]  /*5540*/  FMNMX.FTZ R38, R193, R38, !PT ;  /* 0x00000026c1267209 */ /* 0x000fe40007810000 */
[----:B------:R-:W-:Y:S02]  /*5550*/  ISETP.GT.AND P2, PT, R27, 0x18, PT ;  /* 0x000000181b00780c */ /* 0x000fe40003f44270 */
[----:B------:R-:W-:Y:S02]  /*5560*/  FSEL R183, R183, -INF , P3 ;  /* 0xff800000b7b77808 */ /* 0x000fe40001800000 */
[----:B------:R-:W-:Y:S01]  /*5570*/  FMNMX.FTZ R38, R187, R38, !PT ;  /* 0x00000026bb267209 */ /* 0x000fe20007810000 */
[----:B------:R-:W-:Y:S01]  /*5580*/  MUFU.TANH R36, R36 ;  /* 0x0000002400247308 */ /* 0x000fe20000002400 */
[----:B------:R-:W-:-:S02]  /*5590*/  ISETP.GT.AND P3, PT, R27, 0x19, PT ;  /* 0x000000191b00780c */ /* 0x000fc40003f64270 */
[----:B------:R-:W-:Y:S02]  /*55a0*/  FSEL R181, R181, -INF , P2 ;  /* 0xff800000b5b57808 */ /* 0x000fe40001000000 */
[----:B------:R-:W-:Y:S02]  /*55b0*/  FMNMX.FTZ R38, R183, R38, !PT ;  /* 0x00000026b7267209 */ /* 0x000fe40007810000 */
[----:B------:R-:W-:Y:S01]  /*55c0*/  ISETP.GT.AND P2, PT, R27, 0x20, PT ;  /* 0x000000201b00780c */ /* 0x000fe20003f44270 */
[----:B------:R-:W-:Y:S01]  /*55d0*/  MUFU.TANH R37, R37 ;  /* 0x0000002500257308 */ /* 0x000fe20000002400 */
[----:B------:R-:W-:Y:S02]  /*55e0*/  FSEL R29, R29, -INF , P3 ;  /* 0xff8000001d1d7808 */ /* 0x000fe40001800000 */
[----:B------:R-:W-:Y:S02]  /*55f0*/  FMNMX.FTZ R38, R181, R38, !PT ;  /* 0x00000026b5267209 */ /* 0x000fe40007810000 */
[----:B------:R-:W-:-:S02]  /*5600*/  ISETP.GT.AND P3, PT, R27, 0x21, PT ;  /* 0x000000211b00780c */ /* 0x000fc40003f64270 */
[----:B------:R-:W-:Y:S01]  /*5610*/  FSEL R179, R40, -INF , P2 ;  /* 0xff80000028b37808 */ /* 0x000fe20001000000 */
[----:B------:R-:W-:Y:S01]  /*5620*/  FMUL.FTZ R40, R62, UR53 ;  /* 0x000000353e287c20 */ /* 0x000fe20008410000 */
[----:B------:R-:W-:Y:S01]  /*5630*/  FMNMX.FTZ R38, R29, R38, !PT ;  /* 0x000000261d267209 */ /* 0x000fe20007810000 */
[----:B------:R-:W-:Y:S01]  /*5640*/  MUFU.TANH R42, R42 ;  /* 0x0000002a002a7308 */ /* 0x000fe20000002400 */
[----:B------:R-:W-:Y:S02]  /*5650*/  ISETP.GT.AND P2, PT, R27, 0x28, PT ;  /* 0x000000281b00780c */ /* 0x000fe40003f44270 */
[----:B------:R-:W-:Y:S02]  /*5660*/  FSEL R177, R41, -INF , P3 ;  /* 0xff80000029b17808 */ /* 0x000fe40001800000 */
[----:B------:R-:W-:Y:S02]  /*5670*/  FMNMX.FTZ R38, R179, R38, !PT ;  /* 0x00000026b3267209 */ /* 0x000fe40007810000 */
[----:B------:R-:W-:Y:S01]  /*5680*/  ISETP.GT.AND P3, PT, R27, 0x29, PT ;  /* 0x000000291b00780c */ /* 0x000fe20003f64270 */
[----:B------:R-:W4:Y:S01]  /*5690*/  MUFU.TANH R41, R80 ;  /* 0x0000005000297308 */ /* 0x000f220000002400 */
[----:B------:R-:W-:-:S02]  /*56a0*/  FMNMX.FTZ R38, R177, R38, !PT ;  /* 0x00000026b1267209 */ /* 0x000fc40007810000 */
[C---:B------:R-:W-:Y:S02]  /*56b0*/  ISETP.GT.AND P4, PT, R68.reuse, RZ, PT ;  /* 0x000000ff4400720c */ /* 0x040fe40003f84270 */
[C---:B------:R-:W-:Y:S02]  /*56c0*/  ISETP.GT.AND P5, PT, R68.reuse, 0x1, PT ;  /* 0x000000014400780c */ /* 0x040fe40003fa4270 */
[----:B0-----:R-:W-:Y:S01]  /*56d0*/  FSEL R63, R9, -INF , P4 ;  /* 0xff800000093f7808 */ /* 0x001fe20002000000 */
[----:B------:R-:W0:Y:S01]  /*56e0*/  MUFU.TANH R40, R40 ;  /* 0x0000002800287308 */ /* 0x000e220000002400 */
[C---:B------:R-:W-:Y:S02]  /*56f0*/  ISETP.GT.AND P6, PT, R68.reuse, 0x9, PT ;  /* 0x000000094400780c */ /* 0x040fe40003fc4270 */
[----:B------:R-:W-:-:S04]  /*5700*/  ISETP.GT.AND P4, PT, R68, 0x10, PT ;  /* 0x000000104400780c */ /* 0x000fc80003f84270 */
[----:B-----5:R-:W-:Y:S01]  /*5710*/  FSEL R77, R12, -INF , P4 ;  /* 0xff8000000c4d7808 */ /* 0x020fe20002000000 */
[----:B------:R-:W-:Y:S01]  /*5720*/  MUFU.TANH R46, R46 ;  /* 0x0000002e002e7308 */ /* 0x000fe20000002400 */
[----:B------:R-:W-:-:S04]  /*5730*/  ISETP.GT.AND P4, PT, R68, 0x20, PT ;  /* 0x000000204400780c */ /* 0x000fc80003f84270 */
[----:B------:R-:W-:Y:S02]  /*5740*/  FSEL R85, R26, -INF , P4 ;  /* 0xff8000001a557808 */ /* 0x000fe40002000000 */
[----:B------:R-:W-:Y:S01]  /*5750*/  ISETP.GT.AND P4, PT, R68, 0x30, PT ;  /* 0x000000304400780c */ /* 0x000fe20003f84270 */
[----:B------:R-:W-:Y:S08]  /*5760*/  MUFU.TANH R50, R50 ;  /* 0x0000003200327308 */ /* 0x000ff00000002400 */
[----:B------:R-:W-:Y:S08]  /*5770*/  MUFU.TANH R54, R54 ;  /* 0x0000003600367308 */ /* 0x000ff00000002400 */
[----:B------:R-:W-:Y:S01]  /*5780*/  MUFU.TANH R58, R58 ;  /* 0x0000003a003a7308 */ /* 0x000fe20000002400 */
[----:B------:R-:W-:-:S02]  /*5790*/  WARPGROUP.DEPBAR.LE gsb0, 0x0 ;  /* 0x00008000000079c5 */ /* 0x000fc40000010000 */
[----:B------:R-:W-:Y:S01]  /*57a0*/  WARPGROUP.ARRIVE ;  /* 0x00000000000079c5 */ /* 0x000fe20000000000 */
[----:B------:R-:W-:Y:S01]  /*57b0*/  FSEL R175, R44, -INF , P2 ;  /* 0xff8000002caf7808 */ /* 0x000fe20001000000 */
[----:B------:R-:W-:Y:S01]  /*57c0*/  FMUL.FTZ R44, R66, UR53 ;  /* 0x00000035422c7c20 */ /* 0x000fe20008410000 */
[----:B------:R-:W-:Y:S01]  /*57d0*/  ISETP.GT.AND P2, PT, R27, 0x30, PT ;  /* 0x000000301b00780c */ /* 0x000fe20003f44270 */
[----:B------:R-:W-:Y:S01]  /*57e0*/  FMUL.FTZ R66, R87, UR53 ;  /* 0x0000003557427c20 */ /* 0x000fe20008410000 */
[----:B------:R-:W-:Y:S01]  /*57f0*/  FSEL R173, R45, -INF , P3 ;  /* 0xff8000002dad7808 */ /* 0x000fe20001800000 */
[----:B------:R-:W-:Y:S01]  /*5800*/  HGMMA.64x128x16.F32.BF16 R88, R168, gdesc[UR4].tnspB, R88, gsb0 ;  /* 0x41e00004a8587df0 */ /* 0x000fe20008001858 */
[----:B------:R-:W-:Y:S01]  /*5810*/  UIADD3 UR6, UR10, 0x200, URZ ;  /* 0x000002000a067890 */ /* 0x000fe2000fffe03f */
[----:B------:R-:W-:Y:S01]  /*5820*/  FMNMX.FTZ R38, R175, R38, !PT ;  /* 0x00000026af267209 */ /* 0x000fe20007810000 */
[----:B------:R-:W-:Y:S01]  /*5830*/  UMOV UR7, 0x40000040 ;  /* 0x4000004000077882 */ /* 0x000fe20000000000 */
[----:B------:R-:W-:Y:S01]  /*5840*/  ISETP.GT.AND P3, PT, R27, 0x31, PT ;  /* 0x000000311b00780c */ /* 0x000fe20003f64270 */
[----:B------:R-:W5:Y:S01]  /*5850*/  MUFU.TANH R44, R44 ;  /* 0x0000002c002c7308 */ /* 0x000f620000002400 */
[----:B------:R-:W-:-:S07]  /*5860*/  FMNMX.FTZ R38, R173, R38, !PT ;  /* 0x00000026ad267209 */ /* 0x000fce0007810000 */
[----:B------:R-:W-:Y:S01]  /*5870*/  MUFU.TANH R66, R66 ;  /* 0x0000004200427308 */ /* 0x000fe20000002400 */
[----:B------:R-:W-:Y:S02]  /*5880*/  WARPGROUP.DEPBAR.LE gsb0, 0x0 ;  /* 0x00008000000079c5 */ /* 0x000fe40000010000 */
[----:B------:R-:W-:Y:S01]  /*5890*/  WARPGROUP.ARRIVE ;  /* 0x00000000000079c5 */ /* 0x000fe20000000000 */
[----:B------:R-:W-:Y:S01]  /*58a0*/  FSEL R171, R48, -INF , P2 ;  /* 0xff80000030ab7808 */ /* 0x000fe20001000000 */
[----:B------:R-:W-:Y:S01]  /*58b0*/  FMUL.FTZ R48, R67, UR53 ;  /* 0x0000003543307c20 */ /* 0x000fe20008410000 */
[----:B------:R-:W-:Y:S02]  /*58c0*/  ISETP.GT.AND P2, PT, R27, 0x38, PT ;  /* 0x000000381b00780c */ /* 0x000fe40003f44270 */
[----:B------:R-:W-:Y:S01]  /*58d0*/  FSEL R169, R49, -INF , P3 ;  /* 0xff80000031a97808 */ /* 0x000fe20001800000 */
[----:B------:R-:W-:Y:S01]  /*58e0*/  HGMMA.64x128x16.F32.BF16 R88, R152, gdesc[UR4].tnspB, R88, gsb0 ;  /* 0x41e0000498587df0 */ /* 0x000fe20008001858 */
[----:B------:R-:W-:Y:S01]  /*58f0*/  FMNMX.FTZ R38, R171, R38, !PT ;  /* 0x00000026ab267209 */ /* 0x000fe20007810000 */
[----:B------:R-:W-:Y:S01]  /*5900*/  UIADD3 UR6, UR10, 0x280, URZ ;  /* 0x000002800a067890 */ /* 0x000fe2000fffe03f */
[----:B------:R-:W-:Y:S01]  /*5910*/  ISETP.GT.AND P3, PT, R27, 0x39, PT ;  /* 0x000000391b00780c */ /* 0x000fe20003f64270 */
[----:B------:R-:W-:Y:S01]  /*5920*/  UMOV UR7, 0x40000040 ;  /* 0x4000004000077882 */ /* 0x000fe20000000000 */
[----:B------:R-:W-:Y:S01]  /*5930*/  FSEL R73, R52, -INF , P2 ;  /* 0xff80000034497808 */ /* 0x000fe20001000000 */
[----:B------:R-:W-:Y:S01]  /*5940*/  FMUL.FTZ R52, R71, UR53 ;  /* 0x0000003547347c20 */ /* 0x000fe20008410000 */
[----:B------:R-:W-:Y:S01]  /*5950*/  FMNMX.FTZ R38, R169, R38, !PT ;  /* 0x00000026a9267209 */ /* 0x000fe20007810000 */
[----:B------:R-:W5:Y:S01]  /*5960*/  MUFU.TANH R48, R48 ;  /* 0x0000003000307308 */ /* 0x000f620000002400 */
[----:B------:R-:W-:-:S02]  /*5970*/  ISETP.GT.AND P2, PT, R27, 0x40, PT ;  /* 0x000000401b00780c */ /* 0x000fc40003f44270 */
[----:B------:R-:W-:Y:S02]  /*5980*/  FSEL R69, R53, -INF , P3 ;  /* 0xff80000035457808 */ /* 0x000fe40001800000 */
[----:B------:R-:W-:Y:S02]  /*5990*/  FMNMX.FTZ R38, R73, R38, !PT ;  /* 0x0000002649267209 */ /* 0x000fe40007810000 */
[----:B------:R-:W-:Y:S01]  /*59a0*/  ISETP.GT.AND P3, PT, R27, 0x41, PT ;  /* 0x000000411b00780c */ /* 0x000fe20003f64270 */
[----:B------:R-:W5:Y:S01]  /*59b0*/  MUFU.TANH R52, R52 ;  /* 0x0000003400347308 */ /* 0x000f620000002400 */
[----:B------:R-:W-:Y:S01]  /*59c0*/  FSEL R65, R56, -INF , P2 ;  /* 0xff80000038417808 */ /* 0x000fe20001000000 */
[----:B------:R-:W-:Y:S01]  /*59d0*/  FMUL.FTZ R56, R75, UR53 ;  /* 0x000000354b387c20 */ /* 0x000fe20008410000 */
[----:B------:R-:W-:Y:S02]  /*59e0*/  FMNMX.FTZ R38, R69, R38, !PT ;  /* 0x0000002645267209 */ /* 0x000fe40007810000 */
[----:B------:R-:W-:-:S02]  /*59f0*/  ISETP.GT.AND P2, PT, R27, 0x48, PT ;  /* 0x000000481b00780c */ /* 0x000fc40003f44270 */
[----:B-1----:R-:W-:Y:S01]  /*5a00*/  FSEL R61, R57, -INF , P3 ;  /* 0xff800000393d7808 */ /* 0x002fe20001800000 */
[----:B------:R-:W1:Y:S01]  /*5a10*/  MUFU.TANH R56, R56 ;  /* 0x0000003800387308 */ /* 0x000e620000002400 */
[----:B------:R-:W-:Y:S02]  /*5a20*/  FMNMX.FTZ R38, R65, R38, !PT ;  /* 0x0000002641267209 */ /* 0x000fe40007810000 */
[----:B------:R-:W-:Y:S02]  /*5a30*/  ISETP.GT.AND P3, PT, R27, 0x49, PT ;  /* 0x000000491b00780c */ /* 0x000fe40003f64270 */
[----:B------:R-:W-:Y:S01]  /*5a40*/  FSEL R53, R60, -INF , P2 ;  /* 0xff8000003c357808 */ /* 0x000fe20001000000 */
[----:B------:R-:W-:Y:S01]  /*5a50*/  FMUL.FTZ R60, R79, UR53 ;  /* 0x000000354f3c7c20 */ /* 0x000fe20008410000 */
[----:B------:R-:W-:Y:S02]  /*5a60*/  FMNMX.FTZ R38, R61, R38, !PT ;  /* 0x000000263d267209 */ /* 0x000fe40007810000 */
[----:B------:R-:W-:-:S02]  /*5a70*/  ISETP.GT.AND P2, PT, R27, 0x50, PT ;  /* 0x000000501b00780c */ /* 0x000fc40003f44270 */
[----:B--2---:R-:W-:Y:S01]  /*5a80*/  FSEL R49, R4, -INF , P3 ;  /* 0xff80000004317808 */ /* 0x004fe20001800000 */
[----:B------:R-:W2:Y:S01]  /*5a90*/  MUFU.TANH R60, R60 ;  /* 0x0000003c003c7308 */ /* 0x000ea20000002400 */
[----:B------:R-:W-:Y:S01]  /*5aa0*/  FMNMX.FTZ R38, R53, R38, !PT ;  /* 0x0000002635267209 */ /* 0x000fe20007810000 */
[----:B------:R-:W0:Y:S01]  /*5ab0*/  LDC R4, c[0x0][0x988] ;  /* 0x00026200ff047b82 */ /* 0x000e220000000800 */
[----:B------:R-:W-:Y:S02]  /*5ac0*/  ISETP.GT.AND P3, PT, R27, 0x51, PT ;  /* 0x000000511b00780c */ /* 0x000fe40003f64270 */
[----:B------:R-:W-:Y:S01]  /*5ad0*/  FSEL R57, R64, -INF , P2 ;  /* 0xff80000040397808 */ /* 0x000fe20001000000 */
[----:B------:R-:W-:Y:S01]  /*5ae0*/  FMUL.FTZ R64, R83, UR53 ;  /* 0x0000003553407c20 */ /* 0x000fe20008410000 */
[----:B------:R-:W-:Y:S02]  /*5af0*/  FMNMX.FTZ R38, R49, R38, !PT ;  /* 0x0000002631267209 */ /* 0x000fe40007810000 */
[----:B------:R-:W-:-:S02]  /*5b00*/  ISETP.GT.AND P2, PT, R27, 0x58, PT ;  /* 0x000000581b00780c */ /* 0x000fc40003f44270 */
[----:B------:R-:W-:Y:S01]  /*5b10*/  FSEL R59, R59, -INF , P3 ;  /* 0xff8000003b3b7808 */ /* 0x000fe20001800000 */
[----:B------:R-:W2:Y:S01]  /*5b20*/  MUFU.TANH R64, R64 ;  /* 0x0000004000407308 */ /* 0x000ea20000002400 */
[----:B------:R-:W-:Y:S02]  /*5b30*/  FMNMX.FTZ R38, R57, R38, !PT ;  /* 0x0000002639267209 */ /* 0x000fe40007810000 */
[----:B------:R-:W-:Y:S02]  /*5b40*/  ISETP.GT.AND P3, PT, R27, 0x59, PT ;  /* 0x000000591b00780c */ /* 0x000fe40003f64270 */
[----:B------:R-:W-:Y:S02]  /*5b50*/  FSEL R55, R55, -INF , P2 ;  /* 0xff80000037377808 */ /* 0x000fe40001000000 */
[----:B------:R-:W-:Y:S02]  /*5b60*/  FMNMX.FTZ R38, R59, R38, !PT ;  /* 0x000000263b267209 */ /* 0x000fe40007810000 */
[----:B------:R-:W-:-:S02]  /*5b70*/  ISETP.GT.AND P2, PT, R27, 0x60, PT ;  /* 0x000000601b00780c */ /* 0x000fc40003f44270 */
[----:B------:R-:W-:Y:S02]  /*5b80*/  FSEL R51, R51, -INF , P3 ;  /* 0xff80000033337808 */ /* 0x000fe40001800000 */
[----:B------:R-:W-:Y:S02]  /*5b90*/  FMNMX.FTZ R38, R55, R38, !PT ;  /* 0x0000002637267209 */ /* 0x000fe40007810000 */
[----:B------:R-:W-:Y:S02]  /*5ba0*/  ISETP.GT.AND P3, PT, R27, 0x61, PT ;  /* 0x000000611b00780c */ /* 0x000fe40003f64270 */
[----:B------:R-:W-:Y:S02]  /*5bb0*/  FSEL R47, R47, -INF , P2 ;  /* 0xff8000002f2f7808 */ /* 0x000fe40001000000 */
[----:B------:R-:W-:Y:S02]  /*5bc0*/  FMNMX.FTZ R38, R51, R38, !PT ;  /* 0x0000002633267209 */ /* 0x000fe40007810000 */
[----:B------:R-:W-:-:S02]  /*5bd0*/  ISETP.GT.AND P2, PT, R27, 0x68, PT ;  /* 0x000000681b00780c */ /* 0x000fc40003f44270 */
[----:B---3--:R-:W-:Y:S02]  /*5be0*/  FSEL R45, R7, -INF , P3 ;  /* 0xff800000072d7808 */ /* 0x008fe40001800000 */
        /* <DEDUP_REMOVED lines=8> */
[----:B----4-:R-:W-:Y:S02]  /*5c70*/  FSEL R41, R41, -INF , P2 ;  /* 0xff80000029297808 */ /* 0x010fe40001000000 */
[----:B------:R-:W-:Y:S02]  /*5c80*/  FMNMX.FTZ R38, R39, R38, !PT ;  /* 0x0000002627267209 */ /* 0x000fe40007810000 */
[----:B------:R-:W-:-:S02]  /*5c90*/  ISETP.GT.AND P2, PT, R27, 0x78, PT ;  /* 0x000000781b00780c */ /* 0x000fc40003f44270 */
[----:B------:R-:W-:Y:S02]  /*5ca0*/  FSEL R15, R15, -INF , P3 ;  /* 0xff8000000f0f7808 */ /* 0x000fe40001800000 */
[----:B------:R-:W-:Y:S02]  /*5cb0*/  FMNMX.FTZ R38, R41, R38, !PT ;  /* 0x0000002629267209 */ /* 0x000fe40007810000 */
[----:B------:R-:W-:Y:S02]  /*5cc0*/  ISETP.GT.AND P3, PT, R27, 0x79, PT ;  /* 0x000000791b00780c */ /* 0x000fe40003f64270 */
[----:B------:R-:W-:Y:S02]  /*5cd0*/  FSEL R21, R21, -INF , P2 ;  /* 0xff80000015157808 */ /* 0x000fe40001000000 */
[----:B------:R-:W-:Y:S02]  /*5ce0*/  FMNMX.FTZ R38, R15, R38, !PT ;  /* 0x000000260f267209 */ /* 0x000fe40007810000 */
[----:B------:R-:W-:-:S02]  /*5cf0*/  FSEL R13, R13, -INF , P3 ;  /* 0xff8000000d0d7808 */ /* 0x000fc40001800000 */
[----:B------:R-:W-:Y:S02]  /*5d00*/  FMNMX.FTZ R38, R21, R38, !PT ;  /* 0x0000002615267209 */ /* 0x000fe40007810000 */
[----:B------:R-:W-:Y:S02]  /*5d10*/  FSEL R71, R8, -INF , P5 ;  /* 0xff80000008477808 */ /* 0x000fe40002800000 */
[----:B------:R-:W-:Y:S02]  /*5d20*/  FMNMX.FTZ R38, R13, R38, !PT ;  /* 0x000000260d267209 */ /* 0x000fe40007810000 */
[----:B------:R-:W-:Y:S02]  /*5d30*/  ISETP.GT.AND P3, PT, R68, 0x8, PT ;  /* 0x000000084400780c */ /* 0x000fe40003f64270 */
[----:B------:R-:W-:Y:S01]  /*5d40*/  FMNMX.FTZ R8, R63, R6, !PT ;  /* 0x000000063f087209 */ /* 0x000fe20007810000 */
[----:B------:R-:W3:Y:S01]  /*5d50*/  SHFL.BFLY PT, R7, R38, 0x2, 0x1f ;  /* 0x0c401f0026077f89 */ /* 0x000ee200000e0000 */
[----:B------:R-:W-:-:S02]  /*5d60*/  FSEL R67, R10, -INF , P3 ;  /* 0xff8000000a437808 */ /* 0x000fc40001800000 */
[----:B------:R-:W-:Y:S02]  /*5d70*/  FMNMX.FTZ R8, R71, R8, !PT ;  /* 0x0000000847087209 */ /* 0x000fe40007810000 */
[----:B------:R-:W-:Y:S02]  /*5d80*/  FSEL R75, R11, -INF , P6 ;  /* 0xff8000000b4b7808 */ /* 0x000fe40003000000 */
[----:B------:R-:W-:Y:S02]  /*5d90*/  FMNMX.FTZ R8, R67, R8, !PT ;  /* 0x0000000843087209 */ /* 0x000fe40007810000 */
[C---:B------:R-:W-:Y:S02]  /*5da0*/  ISETP.GT.AND P5, PT, R68.reuse, 0x11, PT ;  /* 0x000000114400780c */ /* 0x040fe40003fa4270 */
[----:B------:R-:W-:Y:S02]  /*5db0*/  FMNMX.FTZ R8, R75, R8, !PT ;  /* 0x000000084b087209 */ /* 0x000fe40007810000 */
[----:B------:R-:W-:-:S02]  /*5dc0*/  ISETP.GT.AND P3, PT, R68, 0x18, PT ;  /* 0x000000184400780c */ /* 0x000fc40003f64270 */
[----:B------:R-:W-:Y:S02]  /*5dd0*/  FSEL R79, R14, -INF , P5 ;  /* 0xff8000000e4f7808 */ /* 0x000fe40002800000 */
[----:B------:R-:W-:Y:S02]  /*5de0*/  FMNMX.FTZ R8, R77, R8, !PT ;  /* 0x000000084d087209 */ /* 0x000fe40007810000 */
[----:B------:R-:W-:Y:S02]  /*5df0*/  ISETP.GT.AND P6, PT, R68, 0x19, PT ;  /* 0x000000194400780c */ /* 0x000fe40003fc4270 */
[----:B------:R-:W-:Y:S02]  /*5e00*/  FSEL R81, R20, -INF , P3 ;  /* 0xff80000014517808 */ /* 0x000fe40001800000 */
[----:B------:R-:W-:Y:S02]  /*5e10*/  FMNMX.FTZ R8, R79, R8, !PT ;  /* 0x000000084f087209 */ /* 0x000fe40007810000 */
[----:B---3--:R-:W-:Y:S01]  /*5e20*/  FMNMX.FTZ R62, R38, R7, !PT ;  /* 0x00000007263e7209 */ /* 0x008fe20007810000 */
[----:B------:R-:W-:-:S02]  /*5e30*/  WARPGROUP.DEPBAR.LE gsb0, 0x0 ;  /* 0x00008000000079c5 */ /* 0x000fc40000010000 */
[----:B------:R-:W-:Y:S01]  /*5e40*/  WARPGROUP.ARRIVE ;  /* 0x00000000000079c5 */ /* 0x000fe20000000000 */
[----:B------:R-:W-:Y:S01]  /*5e50*/  FSEL R83, R24, -INF , P6 ;  /* 0xff80000018537808 */ /* 0x000fe20003000000 */
[----:B------:R-:W3:Y:S01]  /*5e60*/  SHFL.BFLY PT, R7, R62, 0x1, 0x1f ;  /* 0x0c201f003e077f89 */ /* 0x000ee200000e0000 */
[----:B------:R-:W-:Y:S02]  /*5e70*/  FMNMX.FTZ R8, R81, R8, !PT ;  /* 0x0000000851087209 */ /* 0x000fe40007810000 */
[C---:B------:R-:W-:Y:S01]  /*5e80*/  ISETP.GT.AND P5, PT, R68.reuse, 0x21, PT ;  /* 0x000000214400780c */ /* 0x040fe20003fa4270 */
[----:B------:R-:W-:Y:S01]  /*5e90*/  HGMMA.64x128x16.F32.BF16 R88, R156, gdesc[UR4].tnspB, R88, gsb0 ;  /* 0x41e000049c587df0 */ /* 0x000fe20008001858 */
[----:B------:R-:W-:Y:S01]  /*5ea0*/  UIADD3 UR6, UR10, 0x300, URZ ;  /* 0x000003000a067890 */ /* 0x000fe2000fffe03f */
[----:B------:R-:W-:Y:S01]  /*5eb0*/  FMNMX.FTZ R8, R83, R8, !PT ;  /* 0x0000000853087209 */ /* 0x000fe20007810000 */
[----:B------:R-:W-:Y:S01]  /*5ec0*/  UMOV UR7, 0x40000040 ;  /* 0x4000004000077882 */ /* 0x000fe20000000000 */
        /* <DEDUP_REMOVED lines=8> */
[----:B---3--:R-:W-:Y:S01]  /*5f50*/  FMNMX.FTZ R7, R62, R7, !PT ;  /* 0x000000073e077209 */ /* 0x008fe20007810000 */
[----:B------:R-:W-:Y:S01]  /*5f60*/  FMUL.FTZ R62, R86, UR53 ;  /* 0x00000035563e7c20 */ /* 0x000fe20008410000 */
[C---:B------:R-:W-:Y:S02]  /*5f70*/  ISETP.GT.AND P5, PT, R68.reuse, 0x31, PT ;  /* 0x000000314400780c */ /* 0x040fe40003fa4270 */
[C---:B------:R-:W-:Y:S01]  /*5f80*/  FSETP.NEU.FTZ.AND P2, PT, R7.reuse, -INF , PT ;  /* 0xff8000000700780b */ /* 0x040fe20003f5d000 */
[----:B0-----:R-:W-:Y:S01]  /*5f90*/  FMUL.FTZ R38, R7, R4 ;  /* 0x0000000407267220 */ /* 0x001fe20000410000 */
[----:B------:R-:W-:Y:S01]  /*5fa0*/  FMNMX.FTZ R8, R155, R8, !PT ;  /* 0x000000089b087209 */ /* 0x000fe20007810000 */
[----:B------:R-:W0:Y:S01]  /*5fb0*/  MUFU.TANH R62, R62 ;  /* 0x0000003e003e7308 */ /* 0x000e220000002400 */
[----:B------:R-:W-:-:S02]  /*5fc0*/  ISETP.GT.AND P3, PT, R68, 0x38, PT ;  /* 0x000000384400780c */ /* 0x000fc40003f64270 */
[----:B------:R-:W-:Y:S02]  /*5fd0*/  FSEL R38, R38, RZ, P2 ;  /* 0x000000ff26267208 */ /* 0x000fe40001000000 */
[----:B------:R-:W-:-:S03]  /*5fe0*/  FSEL R20, R7, RZ, P2 ;  /* 0x000000ff07147208 */ /* 0x000fc60001000000 */
[-CC-:B------:R-:W-:Y:S01]  /*5ff0*/  FFMA.FTZ R172, R179, R4.reuse, -R38.reuse ;  /* 0x00000004b3ac7223 */ /* 0x180fe20000010826 */
[----:B------:R-:W-:Y:S01]  /*6000*/  FSEL R179, R32, -INF , P4 ;  /* 0xff80000020b37808 */ /* 0x000fe20002000000 */
        /* <DEDUP_REMOVED lines=11> */
[C---:B------:R-:W-:Y:S01]  /*60c0*/  ISETP.GT.AND P5, PT, R68.reuse, 0x40, PT ;  /* 0x000000404400780c */ /* 0x040fe20003fa4270 */
        /* <DEDUP_REMOVED lines=31> */
[----:B-----5:R-:W-:Y:S01]  /*62c0*/  FSEL R189, R44, -INF , P3 ;  /* 0xff8000002cbd7808 */ /* 0x020fe20001800000 */
[--C-:B------:R-:W-:Y:S01]  /*62d0*/  FFMA.FTZ R39, R39, R4, -R38.reuse ;  /* 0x0000000427277223 */ /* 0x100fe20000010826 */
[----:B------:R-:W-:Y:S01]  /*62e0*/  FMNMX.FTZ R8, R187, R8, !PT ;  /* 0x00000008bb087209 */ /* 0x000fe20007810000 */
[-CC-:B------:R-:W-:Y:S01]  /*62f0*/  FFMA.FTZ R12, R41, R4.reuse, -R38.reuse ;  /* 0x00000004290c7223 */ /* 0x180fe20000010826 */
[----:B------:R-:W-:Y:S01]  /*6300*/  ISETP.GT.AND P5, PT, R68, 0x58, PT ;  /* 0x000000584400780c */ /* 0x000fe20003fa4270 */
[-CC-:B------:R-:W-:Y:S01]  /*6310*/  FFMA.FTZ R15, R15, R4.reuse, -R38.reuse ;  /* 0x000000040f0f7223 */ /* 0x180fe20000010826 */
[----:B------:R-:W-:Y:S01]  /*6320*/  FSEL R169, R48, -INF , P4 ;  /* 0xff80000030a97808 */ /* 0x000fe20002000000 */
[----:B------:R-:W-:Y:S01]  /*6330*/  FFMA.FTZ R21, R21, R4, -R38 ;  /* 0x0000000415157223 */ /* 0x000fe20000010826 */
[----:B------:R-:W-:Y:S01]  /*6340*/  FMNMX.FTZ R8, R189, R8, !PT ;  /* 0x00000008bd087209 */ /* 0x000fe20007810000 */
[----:B------:R-:W-:Y:S01]  /*6350*/  MUFU.EX2 R180, R180 ;  /* 0x000000b400b47308 */ /* 0x000fe20000000800 */
[----:B------:R-:W-:-:S02]  /*6360*/  ISETP.GT.AND P3, PT, R68, 0x59, PT ;  /* 0x000000594400780c */ /* 0x000fc40003f64270 */
[----:B------:R-:W-:Y:S01]  /*6370*/  FSEL R171, R46, -INF , P5 ;  /* 0xff8000002eab7808 */ /* 0x000fe20002800000 */
[----:B------:R-:W-:Y:S01]  /*6380*/  IMAD.U32 R46, RZ, RZ, UR43 ;  /* 0x0000002bff2e7e24 */ /* 0x000fe2000f8e00ff */
[----:B------:R-:W-:Y:S02]  /*6390*/  FMNMX.FTZ R8, R169, R8, !PT ;  /* 0x00000008a9087209 */ /* 0x000fe40007810000 */
[----:B------:R-:W-:Y:S01]  /*63a0*/  ISETP.GT.AND P4, PT, R68, 0x60, PT ;  /* 0x000000604400780c */ /* 0x000fe20003f84270 */
[----:B------:R-:W-:Y:S01]  /*63b0*/  MUFU.EX2 R25, R25 ;  /* 0x0000001900197308 */ /* 0x000fe20000000800 */
[----:B------:R-:W-:Y:S02]  /*63c0*/  FSEL R73, R52, -INF , P3 ;  /* 0xff80000034497808 */ /* 0x000fe40001800000 */
[----:B------:R-:W-:Y:S02]  /*63d0*/  FMNMX.FTZ R8, R171, R8, !PT ;  /* 0x00000008ab087209 */ /* 0x000fe40007810000 */
[----:B------:R-:W-:-:S02]  /*63e0*/  ISETP.GT.AND P5, PT, R68, 0x61, PT ;  /* 0x000000614400780c */ /* 0x000fc40003fa4270 */
[----:B------:R-:W-:Y:S01]  /*63f0*/  FSEL R191, R50, -INF , P4 ;  /* 0xff80000032bf7808 */ /* 0x000fe20002000000 */
[----:B------:R-:W-:Y:S01]  /*6400*/  MUFU.EX2 R182, R182 ;  /* 0x000000b600b67308 */ /* 0x000fe20000000800 */
[----:B------:R-:W-:Y:S01]  /*6410*/  FMNMX.FTZ R8, R73, R8, !PT ;  /* 0x0000000849087209 */ /* 0x000fe20007810000 */
[----:B------:R-:W-:Y:S01]  /*6420*/  IMAD.U32 R50, RZ, RZ, UR55 ;  /* 0x00000037ff327e24 */ /* 0x000fe2000f8e00ff */
[----:B------:R-:W-:Y:S01]  /*6430*/  ISETP.GT.AND P3, PT, R68, 0x68, PT ;  /* 0x000000684400780c */ /* 0x000fe20003f64270 */
[----:B------:R-:W-:Y:S01]  /*6440*/  UMOV UR55, UR43 ;  /* 0x0000002b00377c82 */ /* 0x000fe20008000000 */
[----:B-1----:R-:W-:Y:S02]  /*6450*/  FSEL R193, R56, -INF , P5 ;  /* 0xff80000038c17808 */ /* 0x002fe40002800000 */
[----:B------:R-:W-:Y:S01]  /*6460*/  FMNMX.FTZ R8, R191, R8, !PT ;  /* 0x00000008bf087209 */ /* 0x000fe20007810000 */
[----:B------:R-:W-:Y:S01]  /*6470*/  MUFU.EX2 R27, R27 ;  /* 0x0000001b001b7308 */ /* 0x000fe20000000800 */
[----:B------:R-:W-:-:S02]  /*6480*/  ISETP.GT.AND P4, PT, R68, 0x69, PT ;  /* 0x000000694400780c */ /* 0x000fc40003f84270 */
[----:B------:R-:W-:Y:S02]  /*6490*/  FSEL R195, R54, -INF , P3 ;  /* 0xff80000036c37808 */ /* 0x000fe40001800000 */
[----:B------:R-:W-:Y:S02]  /*64a0*/  FMNMX.FTZ R8, R193, R8, !PT ;  /* 0x00000008c1087209 */ /* 0x000fe40007810000 */
[----:B------:R-:W-:Y:S01]  /*64b0*/  ISETP.GT.AND P5, PT, R68, 0x70, PT ;  /* 0x000000704400780c */ /* 0x000fe20003fa4270 */
[----:B------:R-:W-:Y:S01]  /*64c0*/  MUFU.EX2 R176, R176 ;  /* 0x000000b000b07308 */ /* 0x000fe20000000800 */
[----:B--2---:R-:W-:Y:S02]  /*64d0*/  FSEL R65, R60, -INF , P4 ;  /* 0xff8000003c417808 */ /* 0x004fe40002000000 */
[----:B------:R-:W-:Y:S02]  /*64e0*/  FMNMX.FTZ R8, R195, R8, !PT ;  /* 0x00000008c3087209 */ /* 0x000fe40007810000 */
[----:B------:R-:W-:-:S02]  /*64f0*/  ISETP.GT.AND P3, PT, R68, 0x71, PT ;  /* 0x000000714400780c */ /* 0x000fc40003f64270 */
[----:B------:R-:W-:Y:S01]  /*6500*/  FSEL R197, R58, -INF , P5 ;  /* 0xff8000003ac57808 */ /* 0x000fe20002800000 */
[----:B------:R-:W-:Y:S01]  /*6510*/  MUFU.EX2 R11, R11 ;  /* 0x0000000b000b7308 */ /* 0x000fe20000000800 */
[----:B------:R-:W-:Y:S02]  /*6520*/  FMNMX.FTZ R8, R65, R8, !PT ;  /* 0x0000000841087209 */ /* 0x000fe40007810000 */
[----:B------:R-:W-:Y:S02]  /*6530*/  ISETP.GT.AND P4, PT, R68, 0x78, PT ;  /* 0x000000784400780c */ /* 0x000fe40003f84270 */
[----:B------:R-:W-:Y:S02]  /*6540*/  FSEL R199, R64, -INF , P3 ;  /* 0xff80000040c77808 */ /* 0x000fe40001800000 */
[----:B------:R-:W-:Y:S01]  /*6550*/  FMNMX.FTZ R8, R197, R8, !PT ;  /* 0x00000008c5087209 */ /* 0x000fe20007810000 */
[----:B------:R-:W-:Y:S01]  /*6560*/  MUFU.EX2 R178, R178 ;  /* 0x000000b200b27308 */ /* 0x000fe20000000800 */
[----:B------:R-:W-:-:S02]  /*6570*/  ISETP.GT.AND P5, PT, R68, 0x79, PT ;  /* 0x000000794400780c */ /* 0x000fc40003fa4270 */
[----:B0-----:R-:W-:Y:S01]  /*6580*/  FSEL R201, R62, -INF , P4 ;  /* 0xff8000003ec97808 */ /* 0x001fe20002000000 */
[----:B------:R-:W-:Y:S02]  /*6590*/  WARPGROUP.DEPBAR.LE gsb0, 0x0 ;  /* 0x00008000000079c5 */ /* 0x000fe40000010000 */
[----:B------:R-:W-:Y:S01]  /*65a0*/  WARPGROUP.ARRIVE ;  /* 0x00000000000079c5 */ /* 0x000fe20000000000 */
[----:B------:R-:W-:Y:S01]  /*65b0*/  FMNMX.FTZ R8, R199, R8, !PT ;  /* 0x00000008c7087209 */ /* 0x000fe20007810000 */
[-CC-:B------:R-:W-:Y:S01]  /*65c0*/  FFMA.FTZ R156, R57, R4.reuse, -R38.reuse ;  /* 0x00000004399c7223 */ /* 0x180fe20000010826 */
[----:B------:R-:W-:Y:S01]  /*65d0*/  FSEL R157, R66, -INF , P5 ;  /* 0xff800000429d7808 */ /* 0x000fe20002800000 */
[--C-:B------:R-:W-:Y:S01]  /*65e0*/  FFMA.FTZ R158, R55, R4, -R38.reuse ;  /* 0x00000004379e7223 */ /* 0x100fe20000010826 */
[----:B------:R-:W-:Y:S01]  /*65f0*/  FMNMX.FTZ R8, R201, R8, !PT ;  /* 0x00000008c9087209 */ /* 0x000fe20007810000 */
[----:B------:R-:W-:Y:S01]  /*6600*/  HGMMA.64x128x16.F32.BF16 R88, R160, gdesc[UR4].tnspB, R88, gsb0 ;  /* 0x41e00004a0587df0 */ /* 0x000fe20008001858 */
[----:B------:R-:W-:Y:S01]  /*6610*/  UIADD3 UR6, UR10, 0x380, URZ ;  /* 0x000003800a067890 */ /* 0x000fe2000fffe03f */
[----:B------:R-:W-:Y:S01]  /*6620*/  MUFU.EX2 R29, R29 ;  /* 0x0000001d001d7308 */ /* 0x000fe20000000800 */
[----:B------:R-:W-:Y:S01]  /*6630*/  FMNMX.FTZ R9, R157, R8, !PT ;  /* 0x000000089d097209 */ /* 0x000fe20007810000 */
[----:B------:R-:W-:Y:S01]  /*6640*/  UMOV UR7, 0x40000040 ;  /* 0x4000004000077882 */ /* 0x000fe20000000000 */
[----:B------:R-:W-:Y:S01]  /*6650*/  FFMA.FTZ R8, R47, R4, -R38 ;  /* 0x000000042f087223 */ /* 0x000fe20000010826 */
[----:B------:R-:W-:-:S02]  /*6660*/  @!P1 LEA R46, R46, UR41, 0x3 ;  /* 0x000000292e2e9c11 */ /* 0x000fc4000f8e18ff */
[----:B------:R-:W0:Y:S01]  /*6670*/  SHFL.BFLY PT, R10, R9, 0x2, 0x1f ;  /* 0x0c401f00090a7f89 */ /* 0x000e2200000e0000 */
[----:B------:R-:W-:Y:S01]  /*6680*/  @!P1 LEA R50, R50, UR41, 0x3 ;  /* 0x0000002932329c11 */ /* 0x000fe2000f8e18ff */
[----:B------:R-:W-:Y:S01]  /*6690*/  MUFU.EX2 R172, R172 ;  /* 0x000000ac00ac7308 */ /* 0x000fe20000000800 */
[----:B------:R-:W-:-:S03]  /*66a0*/  @!P1 VIADD R46, R46, 0x28840 ;  /* 0x000288402e2e9836 */ /* 0x000fc60000000000 */
[----:B------:R-:W-:Y:S02]  /*66b0*/  @!P1 VIADD R50, R50, 0x28860 ;  /* 0x0002886032329836 */ /* 0x000fe40000000000 */
[----:B------:R-:W-:Y:S02]  /*66c0*/  @!P1 PRMT R46, RZ, 0x654, R46 ;  /* 0x00000654ff2e9816 */ /* 0x000fe4000000002e */
[----:B------:R-:W-:Y:S01]  /*66d0*/  MUFU.EX2 R31, R31 ;  /* 0x0000001f001f7308 */ /* 0x000fe20000000800 */
[----:B------:R-:W-:-:S07]  /*66e0*/  @!P1 PRMT R50, RZ, 0x654, R50 ;  /* 0x00000654ff329816 */ /* 0x000fce0000000032 */
[----:B------:R-:W-:Y:S01]  /*66f0*/  MUFU.EX2 R174, R174 ;  /* 0x000000ae00ae7308 */ /* 0x000fe20000000800 */
[----:B0-----:R-:W-:Y:S01]  /*6700*/  FMNMX.FTZ R14, R9, R10, !PT ;  /* 0x0000000a090e7209 */ /* 0x001fe20007810000 */
[-CC-:B------:R-:W-:Y:S01]  /*6710*/  FFMA.FTZ R10, R43, R4.reuse, -R38.reuse ;  /* 0x000000042b0a7223 */ /* 0x180fe20000010826 */
[----:B------:R-:W-:Y:S01]  /*6720*/  FFMA.FTZ R38, R13, R4, -R38 ;  /* 0x000000040d267223 */ /* 0x000fe20000010826 */
[----:B------:R-:W-:-:S04]  /*6730*/  FADD.FTZ R13, -R20, R5 ;  /* 0x00000005140d7221 */ /* 0x000fc80000010100 */
[----:B------:R-:W-:Y:S01]  /*6740*/  MUFU.EX2 R33, R33 ;  /* 0x0000002100217308 */ /* 0x000fe20000000800 */
[----:B------:R-:W0:Y:S01]  /*6750*/  SHFL.BFLY PT, R9, R14, 0x1, 0x1f ;  /* 0x0c201f000e097f89 */ /* 0x000e2200000e0000 */
[----:B------:R-:W-:-:S06]  /*6760*/  FMUL.FTZ R13, R13, R4 ;  /* 0x000000040d0d7220 */ /* 0x000fcc0000410000 */
[----:B------:R-:W-:Y:S08]  /*6770*/  MUFU.EX2 R168, R168 ;  /* 0x000000a800a87308 */ /* 0x000ff00000000800 */
[----:B------:R-:W1:Y:S08]  /*6780*/  MUFU.EX2 R13, R13 ;  /* 0x0000000d000d7308 */ /* 0x000e700000000800 */
[----:B------:R-:W2:Y:S01]  /*6790*/  MUFU.EX2 R35, R35 ;  /* 0x0000002300237308 */ /* 0x000ea20000000800 */
[----:B0-----:R-:W-:-:S04]  /*67a0*/  FMNMX.FTZ R9, R14, R9, !PT ;  /* 0x000000090e097209 */ /* 0x001fc80007810000 */
[C---:B------:R-:W-:Y:S01]  /*67b0*/  FSETP.NEU.FTZ.AND P2, PT, R9.reuse, -INF , PT ;  /* 0xff8000000900780b */ /* 0x040fe20003f5d000 */
[----:B------:R-:W-:Y:S02]  /*67c0*/  FMUL.FTZ R34, R9, R4 ;  /* 0x0000000409227220 */ /* 0x000fe40000410000 */
[----:B------:R-:W-:Y:S01]  /*67d0*/  MUFU.EX2 R170, R170 ;  /* 0x000000aa00aa7308 */ /* 0x000fe20000000800 */
[----:B-1----:R-:W-:Y:S01]  /*67e0*/  FFMA.FTZ R40, R13, R3, R180 ;  /* 0x000000030d287223 */ /* 0x002fe200000100b4 */
[C---:B------:R-:W-:Y:S02]  /*67f0*/  F2FP.BF16.F32.PACK_AB R180, R25.reuse, R180 ;  /* 0x000000b419b4723e */ /* 0x040fe400000010ff */
[----:B------:R-:W-:Y:S01]  /*6800*/  FSEL R34, R34, RZ, P2 ;  /* 0x000000ff22227208 */ /* 0x000fe20001000000 */
[----:B------:R-:W-:-:S03]  /*6810*/  FADD.FTZ R3, R25, R40 ;  /* 0x0000002819037221 */ /* 0x000fc60000010000 */
        /* <DEDUP_REMOVED lines=18> */
[----:B------:R-:W-:Y:S01]  /*6940*/  FSEL R3, R9, RZ, P2 ;  /* 0x000000ff09037208 */ /* 0x000fe20001000000 */
[-CC-:B------:R-:W-:Y:S01]  /*6950*/  FFMA.FTZ R55, R87, R4.reuse, -R34.reuse ;  /* 0x0000000457377223 */ /* 0x180fe20000010822 */
[-C--:B------:R-:W-:Y:S01]  /*6960*/  FFMA.FTZ R32, R153, R4.reuse, -R34 ;  /* 0x0000000499207223 */ /* 0x080fe20000010822 */
[----:B------:R-:W-:Y:S01]  /*6970*/  FADD.FTZ R37, R29, R44 ;  /* 0x0000002c1d257221 */ /* 0x000fe20000010000 */
[-C--:B------:R-:W-:Y:S01]  /*6980*/  FFMA.FTZ R57, R155, R4.reuse, -R34 ;  /* 0x000000049b397223 */ /* 0x080fe20000010822 */
[----:B------:R-:W-:Y:S01]  /*6990*/  FADD.FTZ R67, -R3, R6 ;  /* 0x0000000603437221 */ /* 0x000fe20000010100 */
[----:B------:R-:W-:Y:S01]  /*69a0*/  IADD3 R3, -R22, 0xb, RZ ;  /* 0x0000000b16037810 */ /* 0x000fe20007ffe1ff */
[----:B------:R-:W-:Y:S01]  /*69b0*/  FADD.FTZ R44, R172, R37 ;  /* 0x00000025ac2c7221 */ /* 0x000fe20000010000 */
[----:B------:R0:W-:Y:S01]  /*69c0*/  MUFU.EX2 R21, R63 ;  /* 0x0000003f00157308 */ /* 0x0001e20000000800 */
[-C--:B------:R-:W-:Y:S01]  /*69d0*/  FMUL.FTZ R6, R67, R4.reuse ;  /* 0x0000000443067220 */ /* 0x080fe20000410000 */
[-C--:B------:R-:W-:Y:S01]  /*69e0*/  FFMA.FTZ R36, R179, R4.reuse, -R34 ;  /* 0x00000004b3247223 */ /* 0x080fe20000010822 */
[----:B------:R-:W-:Y:S01]  /*69f0*/  FADD.FTZ R71, R31, R44 ;  /* 0x0000002c1f477221 */ /* 0x000fe20000010000 */
[--C-:B------:R-:W-:Y:S01]  /*6a00*/  FFMA.FTZ R59, R177, R4, -R34.reuse ;  /* 0x00000004b13b7223 */ /* 0x100fe20000010822 */
[----:B------:R-:W-:Y:S01]  /*6a10*/  F2FP.BF16.F32.PACK_AB R176, R11, R176 ;  /* 0x000000b00bb0723e */ /* 0x000fe200000010ff */
[-CC-:B------:R-:W-:Y:S01]  /*6a20*/  FFMA.FTZ R153, R183, R4.reuse, -R34.reuse ;  /* 0x00000004b7997223 */ /* 0x180fe20000010822 */
[----:B------:R-:W-:Y:S01]  /*6a30*/  FADD.FTZ R44, R174, R71 ;  /* 0x00000047ae2c7221 */ /* 0x000fe20000010000 */
[----:B------:R-:W-:Y:S01]  /*6a40*/  MUFU.EX2 R6, R6 ;  /* 0x0000000600067308 */ /* 0x000fe20000000800 */
[-CC-:B0-----:R-:W-:Y:S01]  /*6a50*/  FFMA.FTZ R63, R175, R4.reuse, -R34.reuse ;  /* 0x00000004af3f7223 */ /* 0x181fe20000010822 */
        /* <DEDUP_REMOVED lines=17> */
[----:B------:R-:W-:-:S02]  /*6b70*/  PLOP3.LUT P2, PT, PT, PT, UP0, 0x80, 0x0 ;  /* 0x000000000000781c */ /* 0x000fc40003f4f008 */
[----:B------:R-:W-:Y:S02]  /*6b80*/  F2FP.BF16.F32.PACK_AB R182, R27, R182 ;  /* 0x000000b61bb6723e */ /* 0x000fe400000010ff */
[----:B------:R-:W-:Y:S01]  /*6b90*/  F2FP.BF16.F32.PACK_AB R178, R29, R178 ;  /* 0x000000b21db2723e */ /* 0x000fe200000010ff */
[----:B------:R-:W-:Y:S01]  /*6ba0*/  MUFU.EX2 R24, R24 ;  /* 0x0000001800187308 */ /* 0x000fe20000000800 */
[----:B------:R-:W-:Y:S02]  /*6bb0*/  F2FP.BF16.F32.PACK_AB R172, R31, R172 ;  /* 0x000000ac1fac723e */ /* 0x000fe400000010ff */
[----:B------:R-:W-:Y:S02]  /*6bc0*/  F2FP.BF16.F32.PACK_AB R174, R33, R174 ;  /* 0x000000ae21ae723e */ /* 0x000fe400000010ff */
[----:B--2---:R-:W-:Y:S01]  /*6bd0*/  F2FP.BF16.F32.PACK_AB R168, R35, R168 ;  /* 0x000000a823a8723e */ /* 0x004fe200000010ff */
[----:B------:R-:W-:Y:S02]  /*6be0*/  WARPGROUP.DEPBAR.LE gsb0, 0x0 ;  /* 0x00008000000079c5 */ /* 0x000fe40000010000 */
[----:B------:R-:W-:Y:S01]  /*6bf0*/  WARPGROUP.ARRIVE ;  /* 0x00000000000079c5 */ /* 0x000fe20000000000 */
[----:B------:R-:W-:Y:S05]  /*6c00*/  MUFU.EX2 R154, R154 ;  /* 0x0000009a009a7308 */ /* 0x000fea0000000800 */
[----:B------:R-:W-:Y:S03]  /*6c10*/  HGMMA.64x128x16.F32.BF16 R88, R164, gdesc[UR4].tnspB, R88, gsb0 ;  /* 0x41e00004a4587df0 */ /* 0x000fe60008001858 */
[----:B------:R-:W0:Y:S08]  /*6c20*/  MUFU.EX2 R41, R41 ;  /* 0x0000002900297308 */ /* 0x000e300000000800 */
[----:B------:R-:W-:Y:S08]  /*6c30*/  MUFU.EX2 R49, R49 ;  /* 0x0000003100317308 */ /* 0x000ff00000000800 */
[----:B------:R-:W-:Y:S01]  /*6c40*/  MUFU.EX2 R26, R26 ;  /* 0x0000001a001a7308 */ /* 0x000fe20000000800 */
[----:B0-----:R-:W-:-:S07]  /*6c50*/  F2FP.BF16.F32.PACK_AB R183, R41, R24 ;  /* 0x0000001829b7723e */ /* 0x001fce00000010ff */
[----:B------:R-:W-:Y:S08]  /*6c60*/  MUFU.EX2 R156, R156 ;  /* 0x0000009c009c7308 */ /* 0x000ff00000000800 */
        /* <DEDUP_REMOVED lines=11> */
[----:B------:R-:W1:Y:S08]  /*6d20*/  MUFU.EX2 R45, R45 ;  /* 0x0000002d002d7308 */ /* 0x000e700000000800 */
[----:B------:R-:W-:Y:S01]  /*6d30*/  MUFU.EX2 R32, R32 ;  /* 0x0000002000207308 */ /* 0x000fe20000000800 */
[----:B0-----:R-:W-:-:S07]  /*6d40*/  F2FP.BF16.F32.PACK_AB R173, R55, R30 ;  /* 0x0000001e37ad723e */ /* 0x001fce00000010ff */
        /* <DEDUP_REMOVED lines=9> */
[-C--:B------:R-:W-:Y:S01]  /*6de0*/  FMUL.FTZ R90, R90, R6.reuse ;  /* 0x000000065a5a7220 */ /* 0x080fe20000410000 */
[-C--:B------:R-:W-:Y:S01]  /*6df0*/  FMUL.FTZ R91, R91, R6.reuse ;  /* 0x000000065b5b7220 */ /* 0x080fe20000410000 */
[-C--:B------:R-:W-:Y:S01]  /*6e00*/  FMUL.FTZ R94, R94, R6.reuse ;  /* 0x000000065e5e7220 */ /* 0x080fe20000410000 */
[----:B------:R-:W-:Y:S01]  /*6e10*/  FADD.FTZ R48, R170, R3 ;  /* 0x00000003aa307221 */ /* 0x000fe20000010000 */
[-C--:B------:R-:W-:Y:S01]  /*6e20*/  FMUL.FTZ R95, R95, R6.reuse ;  /* 0x000000065f5f7220 */ /* 0x080fe20000410000 */
[----:B------:R0:W-:Y:S01]  /*6e30*/  @!P1 SYNCS.ARRIVE.TRANS64.RED.A1T0 RZ, [R50+URZ], RZ ;  /* 0x000000ff32ff99a7 */ /* 0x0001e2000810043f */
[----:B------:R2:W3:Y:S01]  /*6e40*/  MUFU.EX2 R5, R38 ;  /* 0x0000002600057308 */ /* 0x0004e20000000800 */
[----:B------:R-:W-:Y:S01]  /*6e50*/  FADD.FTZ R3, R69, R48 ;  /* 0x0000003045037221 */ /* 0x000fe20000010000 */
[-C--:B------:R-:W-:Y:S01]  /*6e60*/  FMUL.FTZ R98, R98, R6.reuse ;  /* 0x0000000662627220 */ /* 0x080fe20000410000 */
[-C--:B------:R-:W-:Y:S01]  /*6e70*/  FMUL.FTZ R99, R99, R6.reuse ;  /* 0x0000000663637220 */ /* 0x080fe20000410000 */
[----:B------:R-:W-:Y:S01]  /*6e80*/  FMUL.FTZ R102, R102, R6 ;  /* 0x0000000666667220 */ /* 0x000fe20000410000 */
[----:B-1----:R-:W-:Y:S01]  /*6e90*/  FADD.FTZ R46, R152, R3 ;  /* 0x00000003982e7221 */ /* 0x002fe20000010000 */
[----:B------:R-:W-:Y:S01]  /*6ea0*/  FFMA.FTZ R3, R6, R0, R21 ;  /* 0x0000000006037223 */ /* 0x000fe20000010015 */
[----:B------:R-:W-:Y:S01]  /*6eb0*/  FMUL.FTZ R103, R103, R6 ;  /* 0x0000000667677220 */ /* 0x000fe20000410000 */
[----:B------:R-:W1:Y:S01]  /*6ec0*/  MUFU.EX2 R12, R12 ;  /* 0x0000000c000c7308 */ /* 0x000e620000000800 */
[----:B------:R-:W-:Y:S01]  /*6ed0*/  FADD.FTZ R67, R61, R46 ;  /* 0x0000002e3d437221 */ /* 0x000fe20000010000 */
[----:B------:R-:W-:Y:S01]  /*6ee0*/  FADD.FTZ R3, R20, R3 ;  /* 0x0000000314037221 */ /* 0x000fe20000010000 */
[-CC-:B--2---:R-:W-:Y:S01]  /*6ef0*/  FFMA.FTZ R38, R181, R4.reuse, -R34.reuse ;  /* 0x00000004b5267223 */ /* 0x184fe20000010822 */
[----:B------:R-:W-:Y:S01]  /*6f00*/  FFMA.FTZ R34, R157, R4, -R34 ;  /* 0x000000049d227223 */ /* 0x000fe20000010822 */
[----:B------:R-:W-:Y:S01]  /*6f10*/  FADD.FTZ R46, R154, R67 ;  /* 0x000000439a2e7221 */ /* 0x000fe20000010000 */
[----:B------:R-:W-:Y:S01]  /*6f20*/  FADD.FTZ R0, R24, R3 ;  /* 0x0000000318007221 */ /* 0x000fe20000010000 */
[----:B------:R-:W-:Y:S01]  /*6f30*/  FMUL.FTZ R106, R106, R6 ;  /* 0x000000066a6a7220 */ /* 0x000fe20000410000 */
[----:B------:R-:W-:Y:S01]  /*6f40*/  MUFU.EX2 R59, R59 ;  /* 0x0000003b003b7308 */ /* 0x000fe20000000800 */
[----:B------:R-:W-:Y:S01]  /*6f50*/  FADD.FTZ R67, R49, R46 ;  /* 0x0000002e31437221 */ /* 0x000fe20000010000 */
[----:B------:R-:W-:Y:S01]  /*6f60*/  FADD.FTZ R3, R41, R0 ;  /* 0x0000000029037221 */ /* 0x000fe20000010000 */
[----:B---3--:R-:W-:Y:S01]  /*6f70*/  F2FP.BF16.F32.PACK_AB R166, R5, R14 ;  /* 0x0000000e05a6723e */ /* 0x008fe200000010ff */
        /* <DEDUP_REMOVED lines=20> */
[----:B------:R-:W4:Y:S01]  /*70c0*/  MUFU.EX2 R63, R63 ;  /* 0x0000003f003f7308 */ /* 0x000f220000000800 */
        /* <DEDUP_REMOVED lines=16> */
[----:B--2---:R-:W-:Y:S01]  /*71d0*/  FADD.FTZ R11, R15, R46 ;  /* 0x0000002e0f0b7221 */ /* 0x004fe20000010000 */
[----:B------:R-:W-:Y:S01]  /*71e0*/  FADD.FTZ R3, R59, R0 ;  /* 0x000000003b037221 */ /* 0x000fe20000010000 */
[-C--:B------:R-:W-:Y:S01]  /*71f0*/  FMUL.FTZ R135, R135, R6.reuse ;  /* 0x0000000687877220 */ /* 0x080fe20000410000 */
[-C--:B------:R-:W-:Y:S01]  /*7200*/  FMUL.FTZ R138, R138, R6.reuse ;  /* 0x000000068a8a7220 */ /* 0x080fe20000410000 */
[----:B------:R-:W-:Y:S01]  /*7210*/  FADD.FTZ R8, R14, R11 ;  /* 0x0000000b0e087221 */ /* 0x000fe20000010000 */
[----:B---3--:R-:W-:Y:S01]  /*7220*/  FADD.FTZ R0, R38, R3 ;  /* 0x0000000326007221 */ /* 0x008fe20000010000 */
[-C--:B------:R-:W-:Y:S01]  /*7230*/  FMUL.FTZ R139, R139, R6.reuse ;  /* 0x000000068b8b7220 */ /* 0x080fe20000410000 */
[----:B------:R-:W2:Y:S01]  /*7240*/  MUFU.EX2 R155, R155 ;  /* 0x0000009b009b7308 */ /* 0x000ea20000000800 */
[----:B------:R-:W-:Y:S01]  /*7250*/  FADD.FTZ R3, R5, R8 ;  /* 0x0000000805037221 */ /* 0x000fe20000010000 */
[----:B----4-:R-:W-:Y:S01]  /*7260*/  FADD.FTZ R0, R63, R0 ;  /* 0x000000003f007221 */ /* 0x010fe20000010000 */
[-C--:B------:R-:W-:Y:S01]  /*7270*/  FMUL.FTZ R142, R142, R6.reuse ;  /* 0x000000068e8e7220 */ /* 0x080fe20000410000 */
[-C--:B------:R-:W-:Y:S01]  /*7280*/  FMUL.FTZ R143, R143, R6.reuse ;  /* 0x000000068f8f7220 */ /* 0x080fe20000410000 */
[-C--:B------:R-:W-:Y:S01]  /*7290*/  FMUL.FTZ R146, R146, R6.reuse ;  /* 0x0000000692927220 */ /* 0x080fe20000410000 */
[----:B-----5:R-:W-:Y:S01]  /*72a0*/  FADD.FTZ R5, R153, R0 ;  /* 0x0000000099057221 */ /* 0x020fe20000010000 */
[-C--:B------:R-:W-:Y:S01]  /*72b0*/  FMUL.FTZ R147, R147, R6.reuse ;  /* 0x0000000693937220 */ /* 0x080fe20000410000 */
[----:B------:R-:W3:Y:S01]  /*72c0*/  MUFU.EX2 R42, R42 ;  /* 0x0000002a002a7308 */ /* 0x000ee20000000800 */
[-C--:B------:R-:W-:Y:S01]  /*72d0*/  FMUL.FTZ R150, R150, R6.reuse ;  /* 0x0000000696967220 */ /* 0x080fe20000410000 */
[----:B-1----:R-:W-:Y:S01]  /*72e0*/  FADD.FTZ R0, R40, R5 ;  /* 0x0000000528007221 */ /* 0x002fe20000010000 */
[----:B------:R-:W-:Y:S01]  /*72f0*/  FMUL.FTZ R151, R151, R6 ;  /* 0x0000000697977220 */ /* 0x000fe20000410000 */
[----:B------:R-:W-:Y:S01]  /*7300*/  F2FP.BF16.F32.PACK_AB R170, R69, R170 ;  /* 0x000000aa45aa723e */ /* 0x000fe200000010ff */
[-C--:B------:R-:W-:Y:S01]  /*7310*/  FMUL.FTZ R88, R88, R13.reuse ;  /* 0x0000000d58587220 */ /* 0x080fe20000410000 */
[----:B------:R-:W-:Y:S01]  /*7320*/  F2FP.BF16.F32.PACK_AB R152, R61, R152 ;  /* 0x000000983d98723e */ /* 0x000fe200000010ff */
[-C--:B------:R-:W-:Y:S01]  /*7330*/  FMUL.FTZ R89, R89, R13.reuse ;  /* 0x0000000d59597220 */ /* 0x080fe20000410000 */
[----:B------:R-:W1:Y:S01]  /*7340*/  MUFU.EX2 R37, R37 ;  /* 0x0000002500257308 */ /* 0x000e620000000800 */
        /* <DEDUP_REMOVED lines=48> */
[----:B--2---:R-:W-:Y:S01]  /*7650*/  FADD.FTZ R0, R161, R0 ;  /* 0x00000000a1007221 */ /* 0x004fe20000010000 */
[----:B------:R-:W-:Y:S01]  /*7660*/  F2FP.BF16.F32.PACK_AB R175, R57, R32 ;  /* 0x0000002039af723e */ /* 0x000fe200000010ff */
[----:B------:R-:W-:Y:S01]  /*7670*/  IMAD.MOV.U32 R5, RZ, RZ, R7 ;  /* 0x000000ffff057224 */ /* 0x000fe200078e0007 */
[----:B------:R-:W-:Y:S01]  /*7680*/  F2FP.BF16.F32.PACK_AB R169, R59, R36 ;  /* 0x000000243ba9723e */ /* 0x000fe200000010ff */
[----:B------:R-:W-:Y:S01]  /*7690*/  IMAD.MOV.U32 R6, RZ, RZ, R9 ;  /* 0x000000ffff067224 */ /* 0x000fe200078e0009 */
[----:B------:R-:W-:-:S02]  /*76a0*/  F2FP.BF16.F32.PACK_AB R171, R63, R38 ;  /* 0x000000263fab723e */ /* 0x000fc400000010ff */
[----:B------:R-:W2:Y:S01]  /*76b0*/  MUFU.EX2 R65, R65 ;  /* 0x0000004100417308 */ /* 0x000ea20000000800 */
[----:B---3--:R-:W-:Y:S01]  /*76c0*/  FADD.FTZ R0, R193, R0 ;  /* 0x00000000c1007221 */ /* 0x008fe20000010000 */
[----:B------:R-:W-:Y:S02]  /*76d0*/  F2FP.BF16.F32.PACK_AB R153, R40, R153 ;  /* 0x000000992899723e */ /* 0x000fe400000010ff */
[----:B------:R-:W-:Y:S02]  /*76e0*/  F2FP.BF16.F32.PACK_AB R155, R42, R155 ;  /* 0x0000009b2a9b723e */ /* 0x000fe400000010ff */
[----:B------:R-:W-:Y:S02]  /*76f0*/  F2FP.BF16.F32.PACK_AB R157, R44, R37 ;  /* 0x000000252c9d723e */ /* 0x000fe400000010ff */
[----:B------:R-:W3:Y:S01]  /*7700*/  MUFU.EX2 R165, R197 ;  /* 0x000000c500a57308 */ /* 0x000ee20000000800 */
[----:B-1----:R-:W-:Y:S01]  /*7710*/  FADD.FTZ R0, R163, R0 ;  /* 0x00000000a3007221 */ /* 0x002fe20000010000 */
[----:B------:R-:W-:-:S02]  /*7720*/  F2FP.BF16.F32.PACK_AB R159, R73, R159 ;  /* 0x0000009f499f723e */ /* 0x000fc400000010ff */
[----:B------:R-:W-:-:S04]  /*7730*/  F2FP.BF16.F32.PACK_AB R161, R193, R161 ;  /* 0x000000a1c1a1723e */ /* 0x000fc800000010ff */
        /* <DEDUP_REMOVED lines=11> */
[----:B0-----:R-:W-:Y:S06]  /*77f0*/  @P2 BRA `(.L_x_2049) ;  /* 0xffffffcc00e02947 */ /* 0x001fec000383ffff */
.L_x_2040:
[----:B------:R-:W-:-:S13]  /*7800*/  ISETP.LE.AND P2, PT, RZ, UR56, PT ;  /* 0x00000038ff007c0c */ /* 0x000fda000bf43270 */
[----:B------:R-:W-:Y:S05]  /*7810*/  @!P2 BRA `(.L_x_2050) ;  /* 0x0000002400fca947 */ /* 0x000fea0003800000 */
[----:B------:R-:W-:Y:S01]  /*7820*/  IMAD.MOV.U32 R6, RZ, RZ, R9 ;  /* 0x000000ffff067224 */ /* 0x000fe200078e0009 */
[----:B------:R-:W-:Y:S01]  /*7830*/  MOV R8, R7 ;  /* 0x0000000700087202 */ /* 0x000fe20000000f00 */
[----:B------:R-:W-:Y:S01]  /*7840*/  UMOV UR52, UR44 ;  /* 0x0000002c00347c82 */ /* 0x000fe20008000000 */
[----:B------:R-:W-:Y:S01]  /*7850*/  UMOV UR51, UR43 ;  /* 0x0000002b00337c82 */ /* 0x000fe20008000000 */
[----:B------:R-:W-:-:S05]  /*7860*/  ULDC UR47, c[0x0][0x9d8] ;  /* 0x00027600002f7ab9 */ /* 0x000fca0000000800 */
.L_x_2059:
        /* <DEDUP_REMOVED lines=9> */
.L_x_2052:
[----:B------:R-:W-:Y:S01]  /*7900*/  ULEA UR6, UR43, UR41, 0x3 ;  /* 0x000000292b067291 */ /* 0x000fe2000f8e183f */
[----:B------:R-:W-:-:S05]  /*7910*/  IMAD.U32 R4, RZ, RZ, UR44 ;  /* 0x0000002cff047e24 */ /* 0x000fca000f8e00ff */
[----:B------:R-:W-:-:S04]  /*7920*/  SHF.L.U32 R4, R4, 0x1f, RZ ;  /* 0x0000001f04047819 */ /* 0x000fc800000006ff */
[----:B------:R0:W1:Y:S01]  /*7930*/  SYNCS.PHASECHK.TRANS64.TRYWAIT P2, [UR6+0x28830], R4 ;  /* 0x02883004ff0075a7 */ /* 0x0000620008040146 */
[----:B------:R-:W-:Y:S05]  /*7940*/  @!P0 BRA `(.L_x_2053) ;  /* 0x0000000000048947 */ /* 0x000fea0003800000 */
[----:B------:R-:W-:Y:S01]  /*7950*/  BPT.TRAP 0x1 ;  /* 0x000000040000795c */ /* 0x000fe20000300000 */
.L_x_2053:
[----:B-1----:R-:W-:Y:S05]  /*7960*/  @P2 BRA `(.L_x_2051) ;  /* 0x0000000000082947 */ /* 0x002fea0003800000 */
[----:B------:R-:W1:Y:S02]  /*7970*/  SYNCS.PHASECHK.TRANS64.TRYWAIT P2, [UR6+0x28830], R4 ;  /* 0x02883004ff0075a7 */ /* 0x000e640008040146 */
[----:B-1----:R-:W-:Y:S05]  /*7980*/  @!P2 BRA `(.L_x_2054) ;  /* 0x000000a0001ca947 */ /* 0x002fea0003800000 */
.L_x_2051:
        /* <DEDUP_REMOVED lines=45> */
.L_x_2056:
[----:B------:R-:W-:Y:S01]  /*7c60*/  ULEA UR6, UR51, UR41, 0x3 ;  /* 0x0000002933067291 */ /* 0x000fe2000f8e183f */
[----:B------:R-:W-:-:S05]  /*7c70*/  IMAD.U32 R4, RZ, RZ, UR52 ;  /* 0x00000034ff047e24 */ /* 0x000fca000f8e00ff */
[----:B------:R-:W-:-:S04]  /*7c80*/  SHF.L.U32 R4, R4, 0x1f, RZ ;  /* 0x0000001f04047819 */ /* 0x000fc800000006ff */
[----:B------:R0:W1:Y:S01]  /*7c90*/  SYNCS.PHASECHK.TRANS64.TRYWAIT P2, [UR6+0x28850], R4 ;  /* 0x02885004ff0075a7 */ /* 0x0000620008040146 */
[----:B------:R-:W-:Y:S05]  /*7ca0*/  @!P0 BRA `(.L_x_2057) ;  /* 0x0000000000048947 */ /* 0x000fea0003800000 */
[----:B------:R-:W-:Y:S01]  /*7cb0*/  BPT.TRAP 0x1 ;  /* 0x000000040000795c */ /* 0x000fe20000300000 */
.L_x_2057:
[----:B-1----:R-:W-:Y:S05]  /*7cc0*/  @P2 BRA `(.L_x_2055) ;  /* 0x0000000000082947 */ /* 0x002fea0003800000 */
[----:B------:R-:W1:Y:S02]  /*7cd0*/  SYNCS.PHASECHK.TRANS64.TRYWAIT P2, [UR6+0x28850], R4 ;  /* 0x02885004ff0075a7 */ /* 0x000e640008040146 */
[----:B-1----:R-:W-:Y:S05]  /*7ce0*/  @!P2 BRA `(.L_x_2058) ;  /* 0x0000009c005ca947 */ /* 0x002fea0003800000 */
.L_x_2055:
        /* <DEDUP_REMOVED lines=27> */
[----:B------:R-:W-:Y:S01]  /*7ea0*/  MUFU.TANH R187, R187 ;  /* 0x000000bb00bb7308 */ /* 0x000fe20000002400 */
[----:B------:R-:W-:Y:S01]  /*7eb0*/  UMOV UR7, 0x40000040 ;  /* 0x4000004000077882 */ /* 0x000fe20000000000 */
[----:B0-----:R-:W-:Y:S01]  /*7ec0*/  FMNMX.FTZ R4, R5, R8, !PT ;  /* 0x0000000805047209 */ /* 0x001fe20007810000 */
[----:B------:R-:W-:Y:S01]  /*7ed0*/  FMUL.FTZ R47, R55, UR47 ;  /* 0x0000002f372f7c20 */ /* 0x000fe20008410000 */
[----:B------:R-:W-:Y:S01]  /*7ee0*/  FMUL.FTZ R55, R56, UR47 ;  /* 0x0000002f38377c20 */ /* 0x000fe20008410000 */
[----:B------:R-:W-:Y:S01]  /*7ef0*/  FMUL.FTZ R11, R26, UR47 ;  /* 0x0000002f1a0b7c20 */ /* 0x000fe20008410000 */
[----:B------:R-:W-:Y:S01]  /*7f00*/  FMUL.FTZ R57, R57, UR47 ;  /* 0x0000002f39397c20 */ /* 0x000fe20008410000 */
[----:B-1----:R-:W-:Y:S01]  /*7f10*/  FMNMX.FTZ R4, R9, R4, !PT ;  /* 0x0000000409047209 */ /* 0x002fe20007810000 */
        /* <DEDUP_REMOVED lines=38> */
[----:B------:R-:W-:Y:S01]  /*8180*/  ISETP.LT.AND P2, PT, RZ, UR56, PT ;  /* 0x00000038ff007c0c */ /* 0x000fe2000bf41270 */
[----:B------:R-:W-:Y:S01]  /*8190*/  UMOV UR52, UR44 ;  /* 0x0000002c00347c82 */ /* 0x000fe20008000000 */
[----:B------:R-:W-:Y:S08]  /*81a0*/  MUFU.TANH R199, R199 ;  /* 0x000000c700c77308 */ /* 0x000ff00000002400 */
[----:B------:R-:W-:Y:S08]  /*81b0*/  MUFU.TANH R201, R201 ;  /* 0x000000c900c97308 */ /* 0x000ff00000002400 */
[----:B------:R-:W-:Y:S08]  /*81c0*/  MUFU.TANH R203, R203 ;  /* 0x000000cb00cb7308 */ /* 0x000ff00000002400 */
[----:B------:R-:W-:Y:S08]  /*81d0*/  MUFU.TANH R205, R205 ;  /* 0x000000cd00cd7308 */ /* 0x000ff00000002400 */
[----:B------:R-:W-:Y:S08]  /*81e0*/  MUFU.TANH R55, R55 ;  /* 0x0000003700377308 */ /* 0x000ff00000002400 */
[----:B------:R-:W0:Y:S08]  /*81f0*/  MUFU.TANH R11, R11 ;  /* 0x0000000b000b7308 */ /* 0x000e300000002400 */
[----:B------:R-:W-:Y:S08]  /*8200*/  MUFU.TANH R57, R57 ;  /* 0x0000003900397308 */ /* 0x000ff00000002400 */
[----:B------:R-:W1:Y:S01]  /*8210*/  MUFU.TANH R13, R13 ;  /* 0x0000000d000d7308 */ /* 0x000e620000002400 */
[----:B0-----:R-:W-:-:S07]  /*8220*/  FMNMX.FTZ R12, R11, R6, !PT ;  /* 0x000000060b0c7209 */ /* 0x001fce0007810000 */
[----:B------:R-:W-:Y:S08]  /*8230*/  MUFU.TANH R207, R207 ;  /* 0x000000cf00cf7308 */ /* 0x000ff00000002400 */
[----:B------:R-:W0:Y:S01]  /*8240*/  MUFU.TANH R15, R15 ;  /* 0x0000000f000f7308 */ /* 0x000e220000002400 */
[----:B-1----:R-:W-:-:S07]  /*8250*/  FMNMX.FTZ R12, R13, R12, !PT ;  /* 0x0000000c0d0c7209 */ /* 0x002fce0007810000 */
[----:B------:R-:W-:Y:S08]  /*8260*/  MUFU.TANH R61, R61 ;  /* 0x0000003d003d7308 */ /* 0x000ff00000002400 */
[----:B------:R-:W1:Y:S01]  /*8270*/  MUFU.TANH R21, R21 ;  /* 0x0000001500157308 */ /* 0x000e620000002400 */
[----:B0-----:R-:W-:Y:S01]  /*8280*/  FMNMX.FTZ R12, R15, R12, !PT ;  /* 0x0000000c0f0c7209 */ /* 0x001fe20007810000 */
[----:B------:R-:W-:-:S02]  /*8290*/  WARPGROUP.DEPBAR.LE gsb0, 0x0 ;  /* 0x00008000000079c5 */ /* 0x000fc40000010000 */
[----:B------:R-:W-:Y:S01]  /*82a0*/  WARPGROUP.ARRIVE ;  /* 0x00000000000079c5 */ /* 0x000fe20000000000 */
[----:B------:R-:W-:Y:S01]  /*82b0*/  FMUL.FTZ R181, R28, UR47 ;  /* 0x0000002f1cb57c20 */ /* 0x000fe20008410000 */
[----:B------:R-:W-:Y:S02]  /*82c0*/  FMUL.FTZ R183, R29, UR47 ;  /* 0x0000002f1db77c20 */ /* 0x000fe40008410000 */
[----:B------:R-:W0:Y:S01]  /*82d0*/  MUFU.TANH R25, R25 ;  /* 0x0000001900197308 */ /* 0x000e220000002400 */
[----:B------:R-:W-:Y:S01]  /*82e0*/  FMUL.FTZ R29, R38, UR47 ;  /* 0x0000002f261d7c20 */ /* 0x000fe20008410000 */
[----:B------:R-:W-:Y:S01]  /*82f0*/  HGMMA.64x128x16.F32.BF16 R88, R176, gdesc[UR4].tnspB, R88, gsb0 ;  /* 0x41e00004b0587df0 */ /* 0x000fe20008001858 */
[----:B------:R-:W-:Y:S01]  /*8300*/  UIADD3 UR6, UR10, 0x100, URZ ;  /* 0x000001000a067890 */ /* 0x000fe2000fffe03f */
[----:B------:R-:W-:-:S04]  /*8310*/  UMOV UR7, 0x40000040 ;  /* 0x4000004000077882 */ /* 0x000fc80000000000 */
[----:B------:R-:W2:Y:S01]  /*8320*/  MUFU.TANH R181, R181 ;  /* 0x000000b500b57308 */ /* 0x000ea20000002400 */
[----:B-1----:R-:W-:-:S07]  /*8330*/  FMNMX.FTZ R12, R21, R12, !PT ;  /* 0x0000000c150c7209 */ /* 0x002fce0007810000 */
[----:B------:R-:W1:Y:S01]  /*8340*/  MUFU.TANH R183, R183 ;  /* 0x000000b700b77308 */ /* 0x000e620000002400 */
[----:B0-----:R-:W-:-:S07]  /*8350*/  FMNMX.FTZ R12, R25, R12, !PT ;  /* 0x0000000c190c7209 */ /* 0x001fce0007810000 */
[----:B------:R-:W0:Y:S01]  /*8360*/  MUFU.TANH R27, R27 ;  /* 0x0000001b001b7308 */ /* 0x000e220000002400 */
[----:B--2---:R-:W-:-:S07]  /*8370*/  FMNMX.FTZ R4, R181, R4, !PT ;  /* 0x00000004b5047209 */ /* 0x004fce0007810000 */
[----:B------:R-:W-:Y:S01]  /*8380*/  MUFU.TANH R209, R209 ;  /* 0x000000d100d17308 */ /* 0x000fe20000002400 */
[----:B-1----:R-:W-:-:S04]  /*8390*/  FMNMX.FTZ R4, R183, R4, !PT ;  /* 0x00000004b7047209 */ /* 0x002fc80007810000 */
[----:B------:R-:W-:-:S03]  /*83a0*/  FMNMX.FTZ R4, R187, R4, !PT ;  /* 0x00000004bb047209 */ /* 0x000fc60007810000 */
[----:B------:R-:W1:Y:S01]  /*83b0*/  MUFU.TANH R29, R29 ;  /* 0x0000001d001d7308 */ /* 0x000e620000002400 */
[----:B------:R-:W-:Y:S02]  /*83c0*/  FMNMX.FTZ R4, R189, R4, !PT ;  /* 0x00000004bd047209 */ /* 0x000fe40007810000 */
[----:B0-----:R-:W-:Y:S02]  /*83d0*/  FMNMX.FTZ R12, R27, R12, !PT ;  /* 0x0000000c1b0c7209 */ /* 0x001fe40007810000 */
[----:B------:R-:W-:-:S03]  /*83e0*/  FMNMX.FTZ R4, R191, R4, !PT ;  /* 0x00000004bf047209 */ /* 0x000fc60007810000 */
[----:B------:R-:W-:Y:S01]  /*83f0*/  MUFU.TANH R211, R211 ;  /* 0x000000d300d37308 */ /* 0x000fe20000002400 */
[----:B------:R-:W-:-:S04]  /*8400*/  FMNMX.FTZ R4, R193, R4, !PT ;  /* 0x00000004c1047209 */ /* 0x000fc80007810000 */
[----:B------:R-:W-:-:S03]  /*8410*/  FMNMX.FTZ R4, R195, R4, !PT ;  /* 0x00000004c3047209 */ /* 0x000fc60007810000 */
[----:B------:R-:W0:Y:S01]  /*8420*/  MUFU.TANH R31, R31 ;  /* 0x0000001f001f7308 */ /* 0x000e220000002400 */
[----:B------:R-:W-:Y:S02]  /*8430*/  FMNMX.FTZ R4, R197, R4, !PT ;  /* 0x00000004c5047209 */ /* 0x000fe40007810000 */
[----:B-1----:R-:W-:Y:S02]  /*8440*/  FMNMX.FTZ R12, R29, R12, !PT ;  /* 0x0000000c1d0c7209 */ /* 0x002fe40007810000 */
[----:B------:R-:W-:-:S03]  /*8450*/  FMNMX.FTZ R4, R199, R4, !PT ;  /* 0x00000004c7047209 */ /* 0x000fc60007810000 */
        /* <DEDUP_REMOVED lines=15> */
[----:B------:R-:W-:Y:S01]  /*8550*/  MUFU.TANH R219, R219 ;  /* 0x000000db00db7308 */ /* 0x000fe20000002400 */
[----:B------:R-:W-:Y:S02]  /*8560*/  WARPGROUP.DEPBAR.LE gsb0, 0x0 ;  /* 0x00008000000079c5 */ /* 0x000fe40000010000 */
[----:B------:R-:W-:Y:S01]  /*8570*/  WARPGROUP.ARRIVE ;  /* 0x00000000000079c5 */ /* 0x000fe20000000000 */
[----:B------:R-:W-:Y:S01]  /*8580*/  FMUL.FTZ R177, R45, UR47 ;  /* 0x0000002f2db17c20 */ /* 0x000fe20008410000 */
[----:B------:R-:W-:Y:S01]  /*8590*/  FMUL.FTZ R179, R48, UR47 ;  /* 0x0000002f30b37c20 */ /* 0x000fe20008410000 */
[----:B------:R-:W-:Y:S02]  /*85a0*/  FMUL.FTZ R45, R54, UR47 ;  /* 0x0000002f362d7c20 */ /* 0x000fe40008410000 */
[----:B------:R-:W0:Y:S01]  /*85b0*/  MUFU.TANH R43, R43 ;  /* 0x0000002b002b7308 */ /* 0x000e220000002400 */
[----:B------:R-:W-:Y:S01]  /*85c0*/  HGMMA.64x128x16.F32.BF16 R88, R172, gdesc[UR4].tnspB, R88, gsb0 ;  /* 0x41e00004ac587df0 */ /* 0x000fe20008001858 */
[----:B------:R-:W-:Y:S01]  /*85d0*/  UIADD3 UR6, UR10, 0x180, URZ ;  /* 0x000001800a067890 */ /* 0x000fe2000fffe03f */
[----:B-1----:R-:W-:Y:S01]  /*85e0*/  FMNMX.FTZ R12, R41, R12, !PT ;  /* 0x0000000c290c7209 */ /* 0x002fe20007810000 */
[----:B------:R-:W-:-:S04]  /*85f0*/  UMOV UR7, 0x40000040 ;  /* 0x4000004000077882 */ /* 0x000fc80000000000 */
[----:B------:R-:W1:Y:S08]  /*8600*/  MUFU.TANH R177, R177 ;  /* 0x000000b100b17308 */ /* 0x000e700000002400 */
[----:B------:R-:W2:Y:S01]  /*8610*/  MUFU.TANH R179, R179 ;  /* 0x000000b300b37308 */ /* 0x000ea20000002400 */
[----:B0-----:R-:W-:-:S07]  /*8620*/  FMNMX.FTZ R12, R43, R12, !PT ;  /* 0x0000000c2b0c7209 */ /* 0x001fce0007810000 */
[----:B------:R-:W-:Y:S01]  /*8630*/  MUFU.TANH R221, R221 ;  /* 0x000000dd00dd7308 */ /* 0x000fe20000002400 */
[----:B-1----:R-:W-:-:S07]  /*8640*/  FMNMX.FTZ R4, R177, R4, !PT ;  /* 0x00000004b1047209 */ /* 0x002fce0007810000 */
[----:B------:R-:W0:Y:S01]  /*8650*/  MUFU.TANH R45, R45 ;  /* 0x0000002d002d7308 */ /* 0x000e220000002400 */
[----:B--2---:R-:W-:-:S04]  /*8660*/  FMNMX.FTZ R4, R179, R4, !PT ;  /* 0x00000004b3047209 */ /* 0x004fc80007810000 */
[----:B------:R-:W-:-:S03]  /*8670*/  FMNMX.FTZ R4, R201, R4, !PT ;  /* 0x00000004c9047209 */ /* 0x000fc60007810000 */
[----:B------:R-:W-:Y:S01]  /*8680*/  MUFU.TANH R85, R85 ;  /* 0x0000005500557308 */ /* 0x000fe20000002400 */
[----:B------:R-:W-:-:S04]  /*8690*/  FMNMX.FTZ R4, R203, R4, !PT ;  /* 0x00000004cb047209 */ /* 0x000fc80007810000 */
[----:B------:R-:W-:-:S03]  /*86a0*/  FMNMX.FTZ R4, R205, R4, !PT ;  /* 0x00000004cd047209 */ /* 0x000fc60007810000 */
[----:B------:R-:W1:Y:S01]  /*86b0*/  MUFU.TANH R47, R47 ;  /* 0x0000002f002f7308 */ /* 0x000e620000002400 */
[----:B------:R-:W-:Y:S02]  /*86c0*/  FMNMX.FTZ R4, R55, R4, !PT ;  /* 0x0000000437047209 */ /* 0x000fe40007810000 */
[----:B0-----:R-:W-:Y:S02]  /*86d0*/  FMNMX.FTZ R12, R45, R12, !PT ;  /* 0x0000000c2d0c7209 */ /* 0x001fe40007810000 */
[----:B------:R-:W-:-:S03]  /*86e0*/  FMNMX.FTZ R4, R57, R4, !PT ;  /* 0x0000000439047209 */ /* 0x000fc60007810000 */
[----:B------:R-:W0:Y:S01]  /*86f0*/  MUFU.TANH R49, R49 ;  /* 0x0000003100317308 */ /* 0x000e220000002400 */
[----:B------:R-:W-:-:S04]  /*8700*/  FMNMX.FTZ R4, R207, R4, !PT ;  /* 0x00000004cf047209 */ /* 0x000fc80007810000 */
[----:B------:R-:W-:-:S03]  /*8710*/  FMNMX.FTZ R4, R61, R4, !PT ;  /* 0x000000043d047209 */ /* 0x000fc60007810000 */
[----:B------:R-:W2:Y:S01]  /*8720*/  MUFU.TANH R51, R51 ;  /* 0x0000003300337308 */ /* 0x000ea20000002400 */
[----:B-1----:R-:W-:-:S07]  /*8730*/  FMNMX.FTZ R12, R47, R12, !PT ;  /* 0x0000000c2f0c7209 */ /* 0x002fce0007810000 */
[----:B------:R-:W1:Y:S01]  /*8740*/  MUFU.TANH R53, R53 ;  /* 0x0000003500357308 */ /* 0x000e620000002400 */
[----:B0-----:R-:W-:-:S07]  /*8750*/  FMNMX.FTZ R12, R49, R12, !PT ;  /* 0x0000000c310c7209 */ /* 0x001fce0007810000 */
[----:B------:R-:W0:Y:S01]  /*8760*/  MUFU.TANH R59, R59 ;  /* 0x0000003b003b7308 */ /* 0x000e220000002400 */
[----:B--2---:R-:W-:-:S07]  /*8770*/  FMNMX.FTZ R12, R51, R12, !PT ;  /* 0x0000000c330c7209 */ /* 0x004fce0007810000 */
[----:B------:R-:W2:Y:S01]  /*8780*/  MUFU.TANH R63, R63 ;  /* 0x0000003f003f7308 */ /* 0x000ea20000002400 */
[----:B-1----:R-:W-:-:S07]  /*8790*/  FMNMX.FTZ R12, R53, R12, !PT ;  /* 0x0000000c350c7209 */ /* 0x002fce0007810000 */
[----:B------:R-:W-:Y:S01]  /*87a0*/  MUFU.TANH R69, R69 ;  /* 0x0000004500457308 */ /* 0x000fe20000002400 */
[----:B0-----:R-:W-:-:S07]  /*87b0*/  FMNMX.FTZ R12, R59, R12, !PT ;  /* 0x0000000c3b0c7209 */ /* 0x001fce0007810000 */
        /* <DEDUP_REMOVED lines=15> */
[----:B------:R-:W-:-:S05]  /*88b0*/  UMOV UR7, 0x40000040 ;  /* 0x4000004000077882 */ /* 0x000fca0000000000 */
[----:B------:R-:W0:Y:S08]  /*88c0*/  MUFU.TANH R173, R173 ;  /* 0x000000ad00ad7308 */ /* 0x000e300000002400 */
[----:B------:R-:W1:Y:S08]  /*88d0*/  MUFU.TANH R175, R175 ;  /* 0x000000af00af7308 */ /* 0x000e700000002400 */
[----:B------:R-:W2:Y:S01]  /*88e0*/  MUFU.TANH R65, R65 ;  /* 0x0000004100417308 */ /* 0x000ea20000002400 */
[----:B0-----:R-:W-:-:S07]  /*88f0*/  FMNMX.FTZ R4, R173, R4, !PT ;  /* 0x00000004ad047209 */ /* 0x001fce0007810000 */
[----:B------:R-:W0:Y:S01]  /*8900*/  MUFU.TANH R67, R67 ;  /* 0x0000004300437308 */ /* 0x000e220000002400 */
[----:B-1----:R-:W-:-:S04]  /*8910*/  FMNMX.FTZ R4, R175, R4, !PT ;  /* 0x00000004af047209 */ /* 0x002fc80007810000 */
[----:B------:R-:W-:-:S04]  /*8920*/  FMNMX.FTZ R4, R209, R4, !PT ;  /* 0x00000004d1047209 */ /* 0x000fc80007810000 */
[----:B------:R-:W-:Y:S02]  /*8930*/  FMNMX.FTZ R4, R211, R4, !PT ;  /* 0x00000004d3047209 */ /* 0x000fe40007810000 */
[----:B--2---:R-:W-:Y:S02]  /*8940*/  FMNMX.FTZ R12, R65, R12, !PT ;  /* 0x0000000c410c7209 */ /* 0x004fe40007810000 */
[----:B------:R-:W-:-:S04]  /*8950*/  FMNMX.FTZ R4, R213, R4, !PT ;  /* 0x00000004d5047209 */ /* 0x000fc80007810000 */
[----:B------:R-:W-:Y:S02]  /*8960*/  FMNMX.FTZ R4, R73, R4, !PT ;  /* 0x0000000449047209 */ /* 0x000fe40007810000 */
[----:B0-----:R-:W-:Y:S02]  /*8970*/  FMNMX.FTZ R12, R67, R12, !PT ;  /* 0x0000000c430c7209 */ /* 0x001fe40007810000 */
        /* <DEDUP_REMOVED lines=11> */
[----:B------:R-:W0:Y:S02]  /*8a30*/  SHFL.BFLY PT, R7, R4, 0x2, 0x1f ;  /* 0x0c401f0004077f89 */ /* 0x000e2400000e0000 */
[----:B0-----:R-:W-:Y:S02]  /*8a40*/  FMNMX.FTZ R7, R4, R7, !PT ;  /* 0x0000000704077209 */ /* 0x001fe40007810000 */
[----:B------:R-:W0:Y:S03]  /*8a50*/  LDC R4, c[0x0][0x988] ;  /* 0x00026200ff047b82 */ /* 0x000e260000000800 */
[----:B------:R-:W1:Y:S02]  /*8a60*/  SHFL.BFLY PT, R10, R7, 0x1, 0x1f ;  /* 0x0c201f00070a7f89 */ /* 0x000e6400000e0000 */
[----:B-1----:R-:W-:-:S05]  /*8a70*/  FMNMX.FTZ R7, R7, R10, !PT ;  /* 0x0000000a07077209 */ /* 0x002fca0007810000 */
[C---:B0-----:R-:W-:Y:S01]  /*8a80*/  FMUL.FTZ R10, R7.reuse, R4 ;  /* 0x00000004070a7220 */ /* 0x041fe20000410000 */
[----:B------:R-:W-:-:S03]  /*8a90*/  FADD.FTZ R223, -R7, R8 ;  /* 0x0000000807df7221 */ /* 0x000fc60000010100 */
        /* <DEDUP_REMOVED lines=9> */
[-C--:B------:R-:W-:Y:S01]  /*8b30*/  FMUL.FTZ R8, R223, R4.reuse ;  /* 0x00000004df087220 */ /* 0x080fe20000410000 */
[----:B------:R-:W-:Y:S01]  /*8b40*/  HGMMA.64x128x16.F32.BF16 R88, R152, gdesc[UR4].tnspB, R88, gsb0 ;  /* 0x41e0000498587df0 */ /* 0x000fe20008001858 */
[----:B------:R-:W-:Y:S01]  /*8b50*/  UIADD3 UR6, UR10, 0x280, URZ ;  /* 0x000002800a067890 */ /* 0x000fe2000fffe03f */
[----:B------:R-:W0:Y:S01]  /*8b60*/  MUFU.TANH R169, R169 ;  /* 0x000000a900a97308 */ /* 0x000e220000002400 */
[----:B------:R-:W-:Y:S01]  /*8b70*/  UMOV UR7, 0x40000040 ;  /* 0x4000004000077882 */ /* 0x000fe20000000000 */
[-CC-:B------:R-:W-:Y:S01]  /*8b80*/  FFMA.FTZ R5, R5, R4.reuse, -R10.reuse ;  /* 0x0000000405057223 */ /* 0x180fe2000001080a */
[-CC-:B------:R-:W-:Y:S01]  /*8b90*/  FFMA.FTZ R182, R181, R4.reuse, -R10.reuse ;  /* 0x00000004b5b67223 */ /* 0x180fe2000001080a */
[-CC-:B------:R-:W-:Y:S01]  /*8ba0*/  FFMA.FTZ R174, R199, R4.reuse, -R10.reuse ;  /* 0x00000004c7ae7223 */ /* 0x180fe2000001080a */
[-CC-:B------:R-:W-:Y:S01]  /*8bb0*/  FFMA.FTZ R191, R177, R4.reuse, -R10.reuse ;  /* 0x00000004b1bf7223 */ /* 0x180fe2000001080a */
[-CC-:B------:R-:W-:Y:S01]  /*8bc0*/  FFMA.FTZ R168, R179, R4.reuse, -R10.reuse ;  /* 0x00000004b3a87223 */ /* 0x180fe2000001080a */
[-CC-:B------:R-:W-:Y:S01]  /*8bd0*/  FFMA.FTZ R193, R201, R4.reuse, -R10.reuse ;  /* 0x00000004c9c17223 */ /* 0x180fe2000001080a */
[----:B------:R-:W1:Y:S01]  /*8be0*/  MUFU.TANH R171, R171 ;  /* 0x000000ab00ab7308 */ /* 0x000e620000002400 */
[-CC-:B------:R-:W-:Y:S01]  /*8bf0*/  FFMA.FTZ R170, R203, R4.reuse, -R10.reuse ;  /* 0x00000004cbaa7223 */ /* 0x180fe2000001080a */
[-CC-:B------:R-:W-:Y:S01]  /*8c00*/  FFMA.FTZ R73, R73, R4.reuse, -R10.reuse ;  /* 0x0000000449497223 */ /* 0x180fe2000001080a */
[-CC-:B------:R-:W-:Y:S01]  /*8c10*/  FFMA.FTZ R77, R77, R4.reuse, -R10.reuse ;  /* 0x000000044d4d7223 */ /* 0x180fe2000001080a */
[-CC-:B------:R-:W-:Y:S01]  /*8c20*/  FFMA.FTZ R20, R217, R4.reuse, -R10.reuse ;  /* 0x00000004d9147223 */ /* 0x180fe2000001080a */
[-CC-:B------:R-:W-:Y:S01]  /*8c30*/  FFMA.FTZ R195, R219, R4.reuse, -R10.reuse ;  /* 0x00000004dbc37223 */ /* 0x180fe2000001080a */
[-CC-:B------:R-:W-:Y:S01]  /*8c40*/  FFMA.FTZ R221, R221, R4.reuse, -R10.reuse ;  /* 0x00000004dddd7223 */ /* 0x180fe2000001080a */
[----:B------:R-:W-:Y:S01]  /*8c50*/  FFMA.FTZ R85, R85, R4, -R10 ;  /* 0x0000000455557223 */ /* 0x000fe2000001080a */
[----:B------:R-:W-:Y:S01]  /*8c60*/  MUFU.EX2 R8, R8 ;  /* 0x0000000800087308 */ /* 0x000fe20000000800 */
[----:B0-----:R-:W-:-:S04]  /*8c70*/  FMNMX.FTZ R12, R169, R12, !PT ;  /* 0x0000000ca90c7209 */ /* 0x001fc80007810000 */
[----:B------:R-:W-:-:S03]  /*8c80*/  FMNMX.FTZ R12, R83, R12, !PT ;  /* 0x0000000c530c7209 */ /* 0x000fc60007810000 */
[----:B------:R-:W0:Y:S01]  /*8c90*/  MUFU.EX2 R5, R5 ;  /* 0x0000000500057308 */ /* 0x000e220000000800 */
[----:B-1----:R-:W-:-:S04]  /*8ca0*/  FMNMX.FTZ R12, R171, R12, !PT ;  /* 0x0000000cab0c7209 */ /* 0x002fc80007810000 */
[----:B------:R-:W-:Y:S01]  /*8cb0*/  FMNMX.FTZ R9, R87, R12, !PT ;  /* 0x0000000c57097209 */ /* 0x000fe20007810000 */
[----:B------:R-:W-:Y:S02]  /*8cc0*/  FFMA.FTZ R12, R213, R4, -R10 ;  /* 0x00000004d50c7223 */ /* 0x000fe4000001080a */
[----:B------:R-:W1:Y:S02]  /*8cd0*/  MUFU.EX2 R180, R180 ;  /* 0x000000b400b47308 */ /* 0x000e640000000800 */
[----:B------:R-:W2:Y:S06]  /*8ce0*/  SHFL.BFLY PT, R14, R9, 0x2, 0x1f ;  /* 0x0c401f00090e7f89 */ /* 0x000eac00000e0000 */
[----:B------:R-:W3:Y:S01]  /*8cf0*/  MUFU.EX2 R182, R182 ;  /* 0x000000b600b67308 */ /* 0x000ee20000000800 */
[----:B0-----:R-:W-:-:S07]  /*8d00*/  FFMA.FTZ R3, R8, R3, R5 ;  /* 0x0000000308037223 */ /* 0x001fce0000010005 */
[----:B------:R-:W-:Y:S01]  /*8d10*/  MUFU.EX2 R176, R176 ;  /* 0x000000b000b07308 */ /* 0x000fe20000000800 */
[C---:B-1----:R-:W-:Y:S01]  /*8d20*/  FADD.FTZ R3, R180.reuse, R3 ;  /* 0x00000003b4037221 */ /* 0x042fe20000010000 */
[----:B------:R-:W-:-:S06]  /*8d30*/  F2FP.BF16.F32.PACK_AB R180, R180, R5 ;  /* 0x00000005b4b4723e */ /* 0x000fcc00000010ff */
[----:B------:R-:W-:Y:S01]  /*8d40*/  MUFU.EX2 R178, R178 ;  /* 0x000000b200b27308 */ /* 0x000fe20000000800 */
[----:B---3--:R-:W-:Y:S01]  /*8d50*/  FADD.FTZ R44, R182, R3 ;  /* 0x00000003b62c7221 */ /* 0x008fe20000010000 */
[----:B--2---:R-:W-:Y:S01]  /*8d60*/  FMNMX.FTZ R24, R9, R14, !PT ;  /* 0x0000000e09187209 */ /* 0x004fe20007810000 */
[----:B------:R-:W-:-:S04]  /*8d70*/  FFMA.FTZ R14, R215, R4, -R10 ;  /* 0x00000004d70e7223 */ /* 0x000fc8000001080a */
[----:B------:R-:W0:Y:S01]  /*8d80*/  SHFL.BFLY PT, R9, R24, 0x1, 0x1f ;  /* 0x0c201f0018097f89 */ /* 0x000e2200000e0000 */
[----:B------:R-:W-:Y:S08]  /*8d90*/  MUFU.EX2 R187, R187 ;  /* 0x000000bb00bb7308 */ /* 0x000ff00000000800 */
[----:B------:R-:W-:Y:S08]  /*8da0*/  MUFU.EX2 R172, R172 ;  /* 0x000000ac00ac7308 */ /* 0x000ff00000000800 */
[----:B------:R-:W-:Y:S01]  /*8db0*/  MUFU.EX2 R174, R174 ;  /* 0x000000ae00ae7308 */ /* 0x000fe20000000800 */
[----:B0-----:R-:W-:-:S07]  /*8dc0*/  FMNMX.FTZ R9, R24, R9, !PT ;  /* 0x0000000918097209 */ /* 0x001fce0007810000 */
[----:B------:R-:W-:Y:S01]  /*8dd0*/  MUFU.EX2 R191, R191 ;  /* 0x000000bf00bf7308 */ /* 0x000fe20000000800 */
[----:B------:R-:W-:-:S04]  /*8de0*/  FMUL.FTZ R40, R9, R4 ;  /* 0x0000000409287220 */ /* 0x000fc80000410000 */
[-CC-:B------:R-:W-:Y:S01]  /*8df0*/  FFMA.FTZ R181, R13, R4.reuse, -R40.reuse ;  /* 0x000000040db57223 */ /* 0x180fe20000010828 */
[-CC-:B------:R-:W-:Y:S01]  /*8e00*/  FFMA.FTZ R177, R25, R4.reuse, -R40.reuse ;  /* 0x0000000419b17223 */ /* 0x180fe20000010828 */
[-CC-:B------:R-:W-:Y:S01]  /*8e10*/  FFMA.FTZ R36, R21, R4.reuse, -R40.reuse ;  /* 0x0000000415247223 */ /* 0x180fe20000010828 */
[----:B------:R-:W-:Y:S01]  /*8e20*/  IADD3 R21, -R22, 0xb, RZ ;  /* 0x0000000b16157810 */ /* 0x000fe20007ffe1ff */
        /* <DEDUP_REMOVED lines=21> */
[----:B------:R-:W-:-:S05]  /*8f80*/  FFMA.FTZ R83, R83, R4, -R40 ;  /* 0x0000000453537223 */ /* 0x000fca0000010828 */
[----:B------:R-:W-:Y:S08]  /*8f90*/  MUFU.EX2 R34, R34 ;  /* 0x0000002200227308 */ /* 0x000ff00000000800 */
[----:B------:R-:W-:Y:S01]  /*8fa0*/  MUFU.EX2 R179, R179 ;  /* 0x000000b300b37308 */ /* 0x000fe20000000800 */
[----:B------:R-:W-:Y:S02]  /*8fb0*/  WARPGROUP.DEPBAR.LE gsb0, 0x0 ;  /* 0x00008000000079c5 */ /* 0x000fe40000010000 */
[----:B------:R-:W-:Y:S01]  /*8fc0*/  WARPGROUP.ARRIVE ;  /* 0x00000000000079c5 */ /* 0x000fe20000000000 */
[-CC-:B------:R-:W-:Y:S01]  /*8fd0*/  FFMA.FTZ R153, R183, R4.reuse, -R10.reuse ;  /* 0x00000004b7997223 */ /* 0x180fe2000001080a */
[-CC-:B------:R-:W-:Y:S01]  /*8fe0*/  FFMA.FTZ R152, R55, R4.reuse, -R10.reuse ;  /* 0x0000000437987223 */ /* 0x180fe2000001080a */
[-C--:B------:R-:W-:Y:S01]  /*8ff0*/  FFMA.FTZ R55, R57, R4.reuse, -R10 ;  /* 0x0000000439377223 */ /* 0x080fe2000001080a */
[-C--:B------:R-:W-:Y:S01]  /*9000*/  FFMA.FTZ R183, R15, R4.reuse, -R40 ;  /* 0x000000040fb77223 */ /* 0x080fe20000010828 */
[-CC-:B------:R-:W-:Y:S01]  /*9010*/  FFMA.FTZ R155, R189, R4.reuse, -R10.reuse ;  /* 0x00000004bd9b7223 */ /* 0x180fe2000001080a */
[----:B------:R-:W-:Y:S01]  /*9020*/  HGMMA.64x128x16.F32.BF16 R88, R156, gdesc[UR4].tnspB, R88, gsb0 ;  /* 0x41e000049c587df0 */ /* 0x000fe20008001858 */
[----:B------:R-:W-:Y:S01]  /*9030*/  UIADD3 UR6, UR10, 0x300, URZ ;  /* 0x000003000a067890 */ /* 0x000fe2000fffe03f */
[----:B------:R-:W-:Y:S01]  /*9040*/  FFMA.FTZ R57, R61, R4, -R10 ;  /* 0x000000043d397223 */ /* 0x000fe2000001080a */
[----:B------:R-:W-:Y:S01]  /*9050*/  UMOV UR7, 0x40000040 ;  /* 0x4000004000077882 */ /* 0x000fe20000000000 */
[----:B------:R-:W-:-:S02]  /*9060*/  IMAD.U32 R15, RZ, RZ, UR43 ;  /* 0x0000002bff0f7e24 */ /* 0x000fc4000f8e00ff */
[-CC-:B------:R-:W-:Y:S01]  /*9070*/  FFMA.FTZ R189, R197, R4.reuse, -R10.reuse ;  /* 0x00000004c5bd7223 */ /* 0x180fe2000001080a */
[-CC-:B------:R-:W-:Y:S01]  /*9080*/  FFMA.FTZ R154, R207, R4.reuse, -R10.reuse ;  /* 0x00000004cf9a7223 */ /* 0x180fe2000001080a */
[-C--:B------:R-:W-:Y:S01]  /*9090*/  FFMA.FTZ R61, R175, R4.reuse, -R10 ;  /* 0x00000004af3d7223 */ /* 0x080fe2000001080a */
[----:B------:R-:W-:Y:S01]  /*90a0*/  MUFU.EX2 R183, R183 ;  /* 0x000000b700b77308 */ /* 0x000fe20000000800 */
[----:B------:R-:W-:Y:S01]  /*90b0*/  @!P1 LEA R15, R15, UR41, 0x3 ;  /* 0x000000290f0f9c11 */ /* 0x000fe2000f8e18ff */
[----:B------:R-:W-:-:S04]  /*90c0*/  FFMA.FTZ R175, R37, R4, -R40 ;  /* 0x0000000425af7223 */ /* 0x000fc80000010828 */
[----:B------:R-:W-:Y:S02]  /*90d0*/  @!P1 VIADD R25, R15, 0x28840 ;  /* 0x000288400f199836 */ /* 0x000fe40000000000 */
[----:B------:R-:W-:Y:S01]  /*90e0*/  FFMA.FTZ R15, R49, R4, -R40 ;  /* 0x00000004310f7223 */ /* 0x000fe20000010828 */
[----:B------:R-:W0:Y:S02]  /*90f0*/  MUFU.EX2 R153, R153 ;  /* 0x0000009900997308 */ /* 0x000e240000000800 */
[----:B------:R-:W-:-:S06]  /*9100*/  @!P1 PRMT R25, RZ, 0x654, R25 ;  /* 0x00000654ff199816 */ /* 0x000fcc0000000019 */
[----:B------:R-:W-:Y:S08]  /*9110*/  MUFU.EX2 R155, R155 ;  /* 0x0000009b009b7308 */ /* 0x000ff00000000800 */
[----:B------:R-:W-:Y:S01]  /*9120*/  MUFU.EX2 R38, R38 ;  /* 0x0000002600267308 */ /* 0x000fe20000000800 */
[----:B0-----:R-:W-:-:S07]  /*9130*/  F2FP.BF16.F32.PACK_AB R182, R153, R182 ;  /* 0x000000b699b6723e */ /* 0x001fce00000010ff */
        /* <DEDUP_REMOVED lines=42> */
[----:B------:R-:W-:Y:S01]  /*93e0*/  MUFU.EX2 R75, R75 ;  /* 0x0000004b004b7308 */ /* 0x000fe20000000800 */
[----:B------:R-:W-:-:S02]  /*93f0*/  WARPGROUP.DEPBAR.LE gsb0, 0x0 ;  /* 0x00008000000079c5 */ /* 0x000fc40000010000 */
[----:B------:R-:W-:Y:S01]  /*9400*/  WARPGROUP.ARRIVE ;  /* 0x00000000000079c5 */ /* 0x000fe20000000000 */
[----:B------:R-:W-:Y:S01]  /*9410*/  FADD.FTZ R161, -R9, R6 ;  /* 0x0000000609a17221 */ /* 0x000fe20000010100 */
[----:B------:R-:W-:-:S03]  /*9420*/  FFMA.FTZ R6, R45, R4, -R40 ;  /* 0x000000042d067223 */ /* 0x000fc60000010828 */
[----:B------:R-:W-:Y:S01]  /*9430*/  FMUL.FTZ R161, R161, R4 ;  /* 0x00000004a1a17220 */ /* 0x000fe20000410000 */
[----:B------:R-:W-:Y:S01]  /*9440*/  HGMMA.64x128x16.F32.BF16 R88, R164, gdesc[UR4].tnspB, R88, gsb0 ;  /* 0x41e00004a4587df0 */ /* 0x000fe20008001858 */
[----:B------:R-:W-:Y:S01]  /*9450*/  MUFU.EX2 R14, R14 ;  /* 0x0000000e000e7308 */ /* 0x000fe20000000800 */
[----:B------:R-:W-:Y:S01]  /*9460*/  UIADD3 UR6, UR56, -0x1, URZ ;  /* 0xffffffff38067890 */ /* 0x000fe2000fffe03f */
[----:B0-----:R-:W-:-:S06]  /*9470*/  F2FP.BF16.F32.PACK_AB R160, R73, R12 ;  /* 0x0000000c49a0723e */ /* 0x001fcc00000010ff */
[----:B------:R-:W0:Y:S01]  /*9480*/  MUFU.EX2 R197, R161 ;  /* 0x000000a100c57308 */ /* 0x000e220000000800 */
[----:B------:R-:W-:-:S07]  /*9490*/  UMOV UR56, UR6 ;  /* 0x0000000600387c82 */ /* 0x000fce0008000000 */
[----:B------:R-:W-:Y:S08]  /*94a0*/  MUFU.EX2 R6, R6 ;  /* 0x0000000600067308 */ /* 0x000ff00000000800 */
[----:B------:R-:W1:Y:S01]  /*94b0*/  MUFU.EX2 R77, R77 ;  /* 0x0000004d004d7308 */ /* 0x000e620000000800 */
[----:B0-----:R-:W-:-:S04]  /*94c0*/  FFMA.FTZ R42, R197, R0, R10 ;  /* 0x00000000c52a7223 */ /* 0x001fc8000001000a */
[C---:B------:R-:W-:Y:S01]  /*94d0*/  FADD.FTZ R42, R181.reuse, R42 ;  /* 0x0000002ab52a7221 */ /* 0x040fe20000010000 */
[----:B------:R-:W-:Y:S02]  /*94e0*/  F2FP.BF16.F32.PACK_AB R181, R181, R10 ;  /* 0x0000000ab5b5723e */ /* 0x000fe400000010ff */
[----:B------:R-:W0:Y:S01]  /*94f0*/  MUFU.EX2 R0, R53 ;  /* 0x0000003500007308 */ /* 0x000e220000000800 */
[----:B------:R-:W-:Y:S01]  /*9500*/  FADD.FTZ R3, R183, R42 ;  /* 0x0000002ab7037221 */ /* 0x000fe20000010000 */
[----:B------:R-:W-:-:S03]  /*9510*/  F2FP.BF16.F32.PACK_AB R183, R36, R183 ;  /* 0x000000b724b7723e */ /* 0x000fc600000010ff */
[----:B------:R-:W-:-:S03]  /*9520*/  FADD.FTZ R42, R36, R3 ;  /* 0x00000003242a7221 */ /* 0x000fc60000010000 */
[----:B------:R-:W-:Y:S01]  /*9530*/  MUFU.EX2 R79, R79 ;  /* 0x0000004f004f7308 */ /* 0x000fe20000000800 */
[----:B------:R-:W-:Y:S01]  /*9540*/  FADD.FTZ R3, R177, R42 ;  /* 0x0000002ab1037221 */ /* 0x000fe20000010000 */
[C---:B------:R-:W-:Y:S02]  /*9550*/  F2FP.BF16.F32.PACK_AB R177, R34.reuse, R177 ;  /* 0x000000b122b1723e */ /* 0x040fe400000010ff */
[----:B-1----:R-:W-:Y:S01]  /*9560*/  F2FP.BF16.F32.PACK_AB R162, R77, R14 ;  /* 0x0000000e4da2723e */ /* 0x002fe200000010ff */
        /* <DEDUP_REMOVED lines=24> */
[----:B--2---:R-:W-:Y:S01]  /*96f0*/  IMAD.U32 R25, RZ, RZ, UR51 ;  /* 0x00000033ff197e24 */ /* 0x004fe2000f8e00ff */
[----:B------:R-:W-:Y:S01]  /*9700*/  UMOV UR51, UR43 ;  /* 0x0000002b00337c82 */ /* 0x000fe20008000000 */
[-C--:B------:R-:W-:Y:S01]  /*9710*/  FMUL.FTZ R101, R101, R8.reuse ;  /* 0x0000000865657220 */ /* 0x080fe20000410000 */
[-C--:B------:R-:W-:Y:S01]  /*9720*/  FMUL.FTZ R104, R104, R8.reuse ;  /* 0x0000000868687220 */ /* 0x080fe20000410000 */
[-C--:B------:R-:W-:Y:S01]  /*9730*/  FMUL.FTZ R105, R105, R8.reuse ;  /* 0x0000000869697220 */ /* 0x080fe20000410000 */
[----:B------:R-:W-:Y:S01]  /*9740*/  @!P1 LEA R25, R25, UR41, 0x3 ;  /* 0x0000002919199c11 */ /* 0x000fe2000f8e18ff */
[-C--:B------:R-:W-:Y:S01]  /*9750*/  FMUL.FTZ R108, R108, R8.reuse ;  /* 0x000000086c6c7220 */ /* 0x080fe20000410000 */
[-C--:B------:R-:W-:Y:S01]  /*9760*/  FMUL.FTZ R109, R109, R8.reuse ;  /* 0x000000086d6d7220 */ /* 0x080fe20000410000 */
[-C--:B------:R-:W-:Y:S01]  /*9770*/  FMUL.FTZ R112, R112, R8.reuse ;  /* 0x0000000870707220 */ /* 0x080fe20000410000 */
[----:B------:R-:W-:Y:S01]  /*9780*/  FMUL.FTZ R113, R113, R8 ;  /* 0x0000000871717220 */ /* 0x000fe20000410000 */
[----:B-1----:R-:W-:-:S02]  /*9790*/  @!P1 VIADD R21, R25, 0x28860 ;  /* 0x0002886019159836 */ /* 0x002fc40000000000 */
[-C--:B------:R-:W-:Y:S01]  /*97a0*/  FMUL.FTZ R116, R116, R8.reuse ;  /* 0x0000000874747220 */ /* 0x080fe20000410000 */
[-C--:B------:R-:W-:Y:S01]  /*97b0*/  FMUL.FTZ R117, R117, R8.reuse ;  /* 0x0000000875757220 */ /* 0x080fe20000410000 */
[-C--:B------:R-:W-:Y:S01]  /*97c0*/  FMUL.FTZ R120, R120, R8.reuse ;  /* 0x0000000878787220 */ /* 0x080fe20000410000 */
[-C--:B------:R-:W-:Y:S01]  /*97d0*/  FMUL.FTZ R121, R121, R8.reuse ;  /* 0x0000000879797220 */ /* 0x080fe20000410000 */
[----:B------:R-:W-:Y:S01]  /*97e0*/  @!P1 PRMT R25, RZ, 0x654, R21 ;  /* 0x00000654ff199816 */ /* 0x000fe20000000015 */
[----:B------:R-:W-:Y:S01]  /*97f0*/  FADD.FTZ R21, R153, R44 ;  /* 0x0000002c99157221 */ /* 0x000fe20000010000 */
[-C--:B------:R-:W-:Y:S01]  /*9800*/  FMUL.FTZ R124, R124, R8.reuse ;  /* 0x000000087c7c7220 */ /* 0x080fe20000410000 */
[----:B------:R-:W-:Y:S01]  /*9810*/  FMUL.FTZ R125, R125, R8 ;  /* 0x000000087d7d7220 */ /* 0x000fe20000410000 */
[----:B------:R1:W-:Y:S01]  /*9820*/  @!P1 SYNCS.ARRIVE.TRANS64.RED.A1T0 RZ, [R25+URZ], RZ ;  /* 0x000000ff19ff99a7 */ /* 0x0003e2000810043f */
[----:B------:R-:W-:Y:S01]  /*9830*/  FADD.FTZ R44, R176, R21 ;  /* 0x00000015b02c7221 */ /* 0x000fe20000010000 */
[----:B------:R-:W-:Y:S01]  /*9840*/  F2FP.BF16.F32.PACK_AB R176, R155, R176 ;  /* 0x000000b09bb0723e */ /* 0x000fe200000010ff */
[-C--:B------:R-:W-:Y:S01]  /*9850*/  FMUL.FTZ R128, R128, R8.reuse ;  /* 0x0000000880807220 */ /* 0x080fe20000410000 */
[----:B------:R-:W-:Y:S01]  /*9860*/  FMUL.FTZ R129, R129, R8 ;  /* 0x0000000881817220 */ /* 0x000fe20000410000 */
[----:B------:R-:W-:Y:S01]  /*9870*/  FADD.FTZ R21, R155, R44 ;  /* 0x0000002c9b157221 */ /* 0x000fe20000010000 */
[----:B0-----:R-:W-:Y:S01]  /*9880*/  F2FP.BF16.F32.PACK_AB R155, R59, R0 ;  /* 0x000000003b9b723e */ /* 0x001fe200000010ff */
[-C--:B------:R-:W-:Y:S01]  /*9890*/  FMUL.FTZ R132, R132, R8.reuse ;  /* 0x0000000884847220 */ /* 0x080fe20000410000 */
[----:B-1----:R-:W-:Y:S01]  /*98a0*/  FADD.FTZ R25, R175, R42 ;  /* 0x0000002aaf197221 */ /* 0x002fe20000010000 */
[----:B------:R-:W-:Y:S01]  /*98b0*/  FADD.FTZ R44, R178, R21 ;  /* 0x00000015b22c7221 */ /* 0x000fe20000010000 */
[C---:B------:R-:W-:Y:S01]  /*98c0*/  F2FP.BF16.F32.PACK_AB R175, R26.reuse, R175 ;  /* 0x000000af1aaf723e */ /* 0x040fe200000010ff */
        /* <DEDUP_REMOVED lines=23> */
[----:B------:R-:W-:Y:S01]  /*9a40*/  FMUL.FTZ R149, R149, R8 ;  /* 0x0000000895957220 */ /* 0x000fe20000410000 */
[----:B------:R-:W-:Y:S01]  /*9a50*/  F2FP.BF16.F32.PACK_AB R178, R187, R178 ;  /* 0x000000b2bbb2723e */ /* 0x000fe200000010ff */
[----:B------:R-:W-:Y:S01]  /*9a60*/  MUFU.EX2 R40, R40 ;  /* 0x0000002800287308 */ /* 0x000fe20000000800 */
[----:B------:R-:W-:Y:S01]  /*9a70*/  FADD.FTZ R25, R193, R44 ;  /* 0x0000002cc1197221 */ /* 0x000fe20000010000 */
[----:B------:R-:W-:Y:S01]  /*9a80*/  F2FP.BF16.F32.PACK_AB R172, R189, R172 ;  /* 0x000000acbdac723e */ /* 0x000fe200000010ff */
[-C--:B------:R-:W-:Y:S01]  /*9a90*/  FMUL.FTZ R90, R90, R197.reuse ;  /* 0x000000c55a5a7220 */ /* 0x080fe20000410000 */
[----:B------:R-:W-:Y:S01]  /*9aa0*/  F2FP.BF16.F32.PACK_AB R174, R191, R174 ;  /* 0x000000aebfae723e */ /* 0x000fe200000010ff */
[----:B------:R-:W-:Y:S01]  /*9ab0*/  FADD.FTZ R42, R170, R25 ;  /* 0x00000019aa2a7221 */ /* 0x000fe20000010000 */
[----:B------:R-:W-:Y:S01]  /*9ac0*/  F2FP.BF16.F32.PACK_AB R170, R157, R170 ;  /* 0x000000aa9daa723e */ /* 0x000fe200000010ff */
[-C--:B------:R-:W-:Y:S01]  /*9ad0*/  FMUL.FTZ R91, R91, R197.reuse ;  /* 0x000000c55b5b7220 */ /* 0x080fe20000410000 */
[----:B------:R-:W0:Y:S01]  /*9ae0*/  MUFU.EX2 R44, R71 ;  /* 0x00000047002c7308 */ /* 0x000e220000000800 */
[----:B------:R-:W-:Y:S01]  /*9af0*/  FADD.FTZ R5, R157, R42 ;  /* 0x0000002a9d057221 */ /* 0x000fe20000010000 */
[----:B------:R-:W-:Y:S01]  /*9b00*/  F2FP.BF16.F32.PACK_AB R168, R193, R168 ;  /* 0x000000a8c1a8723e */ /* 0x000fe200000010ff */
[----:B------:R-:W-:Y:S01]  /*9b10*/  FMUL.FTZ R94, R94, R197 ;  /* 0x000000c55e5e7220 */ /* 0x000fe20000410000 */
[----:B------:R-:W-:Y:S01]  /*9b20*/  F2FP.BF16.F32.PACK_AB R153, R32, R15 ;  /* 0x0000000f2099723e */ /* 0x000fe200000010ff */
[----:B------:R-:W-:Y:S01]  /*9b30*/  FADD.FTZ R34, R152, R5 ;  /* 0x0000000598227221 */ /* 0x000fe20000010000 */
[----:B------:R-:W-:Y:S01]  /*9b40*/  FADD.FTZ R5, R15, R10 ;  /* 0x0000000a0f057221 */ /* 0x000fe20000010000 */
[----:B------:R-:W-:Y:S01]  /*9b50*/  F2FP.BF16.F32.PACK_AB R152, R55, R152 ;  /* 0x000000983798723e */ /* 0x000fe200000010ff */
[-C--:B------:R-:W-:Y:S01]  /*9b60*/  FMUL.FTZ R95, R95, R197.reuse ;  /* 0x000000c55f5f7220 */ /* 0x080fe20000410000 */
[----:B------:R-:W-:Y:S01]  /*9b70*/  FADD.FTZ R25, R55, R34 ;  /* 0x0000002237197221 */ /* 0x000fe20000010000 */
[----:B------:R-:W-:Y:S01]  /*9b80*/  FADD.FTZ R5, R32, R5 ;  /* 0x0000000520057221 */ /* 0x000fe20000010000 */
[----:B------:R-:W1:Y:S01]  /*9b90*/  MUFU.EX2 R34, R81 ;  /* 0x0000005100227308 */ /* 0x000e620000000800 */
[----:B------:R-:W-:Y:S01]  /*9ba0*/  F2FP.BF16.F32.PACK_AB R157, R65, R46 ;  /* 0x0000002e419d723e */ /* 0x000fe200000010ff */
[----:B------:R-:W-:Y:S01]  /*9bb0*/  FADD.FTZ R10, R154, R25 ;  /* 0x000000199a0a7221 */ /* 0x000fe20000010000 */
[----:B------:R-:W-:Y:S01]  /*9bc0*/  FADD.FTZ R5, R0, R5 ;  /* 0x0000000500057221 */ /* 0x000fe20000010000 */
[C---:B------:R-:W-:Y:S01]  /*9bd0*/  F2FP.BF16.F32.PACK_AB R154, R57.reuse, R154 ;  /* 0x0000009a399a723e */ /* 0x040fe200000010ff */
[-C--:B------:R-:W-:Y:S01]  /*9be0*/  FMUL.FTZ R98, R98, R197.reuse ;  /* 0x000000c562627220 */ /* 0x080fe20000410000 */
[----:B------:R-:W-:Y:S01]  /*9bf0*/  FADD.FTZ R25, R57, R10 ;  /* 0x0000000a39197221 */ /* 0x000fe20000010000 */
[----:B------:R-:W-:Y:S01]  /*9c00*/  FADD.FTZ R5, R59, R5 ;  /* 0x000000053b057221 */ /* 0x000fe20000010000 */
[----:B0-----:R-:W-:Y:S01]  /*9c10*/  F2FP.BF16.F32.PACK_AB R161, R75, R44 ;  /* 0x0000002c4ba1723e */ /* 0x001fe200000010ff */
[-C--:B------:R-:W-:Y:S01]  /*9c20*/  FMUL.FTZ R99, R99, R197.reuse ;  /* 0x000000c563637220 */ /* 0x080fe20000410000 */
[----:B------:R-:W-:Y:S01]  /*9c30*/  FADD.FTZ R10, R156, R25 ;  /* 0x000000199c0a7221 */ /* 0x000fe20000010000 */
[----:B------:R-:W-:Y:S01]  /*9c40*/  FADD.FTZ R5, R46, R5 ;  /* 0x000000052e057221 */ /* 0x000fe20000010000 */
[C---:B------:R-:W-:Y:S01]  /*9c50*/  F2FP.BF16.F32.PACK_AB R156, R61.reuse, R156 ;  /* 0x0000009c3d9c723e */ /* 0x040fe200000010ff */
[-C--:B------:R-:W-:Y:S01]  /*9c60*/  FMUL.FTZ R102, R102, R197.reuse ;  /* 0x000000c566667220 */ /* 0x080fe20000410000 */
[----:B------:R-:W-:Y:S01]  /*9c70*/  FADD.FTZ R11, R61, R10 ;  /* 0x0000000a3d0b7221 */ /* 0x000fe20000010000 */
[----:B------:R-:W-:Y:S01]  /*9c80*/  FADD.FTZ R5, R65, R5 ;  /* 0x0000000541057221 */ /* 0x000fe20000010000 */
[----:B------:R-:W-:Y:S01]  /*9c90*/  F2FP.BF16.F32.PACK_AB R164, R195, R20 ;  /* 0x00000014c3a4723e */ /* 0x000fe200000010ff */
[-C--:B------:R-:W-:Y:S01]  /*9ca0*/  FMUL.FTZ R103, R103, R197.reuse ;  /* 0x000000c567677220 */ /* 0x080fe20000410000 */
[----:B------:R-:W-:Y:S01]  /*9cb0*/  FADD.FTZ R10, R158, R11 ;  /* 0x0000000b9e0a7221 */ /* 0x000fe20000010000 */
[----:B------:R-:W-:Y:S01]  /*9cc0*/  FADD.FTZ R5, R48, R5 ;  /* 0x0000000530057221 */ /* 0x000fe20000010000 */
[C---:B------:R-:W-:Y:S01]  /*9cd0*/  F2FP.BF16.F32.PACK_AB R158, R159.reuse, R158 ;  /* 0x0000009e9f9e723e */ /* 0x040fe200000010ff */
[-C--:B------:R-:W-:Y:S01]  /*9ce0*/  FMUL.FTZ R106, R106, R197.reuse ;  /* 0x000000c56a6a7220 */ /* 0x080fe20000410000 */
[----:B------:R-:W-:Y:S01]  /*9cf0*/  FADD.FTZ R11, R159, R10 ;  /* 0x0000000a9f0b7221 */ /* 0x000fe20000010000 */
[C---:B------:R-:W-:Y:S01]  /*9d00*/  FADD.FTZ R5, R69.reuse, R5 ;  /* 0x0000000545057221 */ /* 0x040fe20000010000 */
        /* <DEDUP_REMOVED lines=8> */
[----:B------:R-:W0:Y:S01]  /*9d90*/  MUFU.EX2 R6, R21 ;  /* 0x0000001500067308 */ /* 0x000e220000000800 */
[----:B------:R-:W-:Y:S01]  /*9da0*/  F2FP.BF16.F32.PACK_AB R165, R83, R26 ;  /* 0x0000001a53a5723e */ /* 0x000fe200000010ff */
        /* <DEDUP_REMOVED lines=15> */
[----:B0-----:R-:W-:Y:S01]  /*9ea0*/  F2FP.BF16.F32.PACK_AB R167, R40, R6 ;  /* 0x0000000628a7723e */ /* 0x001fe200000010ff */
        /* <DEDUP_REMOVED lines=22> */
.L_x_2050:
[----:B------:R-:W-:Y:S06]  /*a010*/  BAR.ARV 0x8, 0x120 ;  /* 0x0204800000007b1d */ /* 0x000fec0000002000 */
[----:B------:R-:W-:Y:S05]  /*a020*/  @!P0 BRA `(.L_x_2060) ;  /* 0x0000000000048947 */ /* 0x000fea0003800000 */
[----:B------:R-:W-:Y:S01]  /*a030*/  BPT.TRAP 0x1 ;  /* 0x000000040000795c */ /* 0x000fe20000300000 */
.L_x_2060:
[----:B------:R-:W-:Y:S01]  /*a040*/  ULEA UR5, UR43, UR41, 0x3 ;  /* 0x000000292b057291 */ /* 0x000fe2000f8e183f */
[----:B------:R-:W-:-:S05]  /*a050*/  IMAD.U32 R5, RZ, RZ, UR44 ;  /* 0x0000002cff057e24 */ /* 0x000fca000f8e00ff */
[----:B------:R-:W-:-:S04]  /*a060*/  SHF.L.U32 R5, R5, 0x1f, RZ ;  /* 0x0000001f05057819 */ /* 0x000fc800000006ff */
[----:B------:R0:W1:Y:S01]  /*a070*/  SYNCS.PHASECHK.TRANS64.TRYWAIT P2, [UR5+0x28850], R5 ;  /* 0x02885005ff0075a7 */ /* 0x0000620008040145 */
[----:B------:R-:W-:Y:S05]  /*a080*/  @!P0 BRA `(.L_x_2061) ;  /* 0x0000000000048947 */ /* 0x000fea0003800000 */
[----:B------:R-:W-:Y:S01]  /*a090*/  BPT.TRAP 0x1 ;  /* 0x000000040000795c */ /* 0x000fe20000300000 */
.L_x_2061:
[----:B-1----:R-:W-:Y:S05]  /*a0a0*/  @P2 BRA `(.L_x_2062) ;  /* 0x0000000000082947 */ /* 0x002fea0003800000 */
[----:B------:R-:W1:Y:S02]  /*a0b0*/  SYNCS.PHASECHK.TRANS64.TRYWAIT P0, [UR5+0x28850], R5 ;  /* 0x02885005ff0075a7 */ /* 0x000e640008000145 */
[----:B-1----:R-:W-:Y:S05]  /*a0c0*/  @!P0 BRA `(.L_x_2063) ;  /* 0x00000078007c8947 */ /* 0x002fea0003800000 */
.L_x_2062:
[----:B------:R-:W-:Y:S01]  /*a0d0*/  UIADD3 UR41, UR41, 0x400, URZ ;  /* 0x0000040029297890 */ /* 0x000fe2000fffe03f */
[----:B------:R-:W-:Y:S01]  /*a0e0*/  WARPGROUP.ARRIVE ;  /* 0x00000000000079c5 */ /* 0x000fe20000000000 */
[----:B------:R-:W-:Y:S01]  /*a0f0*/  UMOV UR7, 0x40000040 ;  /* 0x4000004000077882 */ /* 0x000fe20000000000 */
[----:B-1----:R-:W1:Y:S01]  /*a100*/  SHFL.BFLY PT, R6, R3, 0x2, 0x1f ;  /* 0x0c401f0003067f89 */ /* 0x002e6200000e0000 */
[----:B------:R-:W-:Y:S01]  /*a110*/  USHF.R.U32.HI UR41, URZ, 0x4, UR41 ;  /* 0x000000043f297899 */ /* 0x000fe20008011629 */
[----:B------:R-:W-:Y:S01]  /*a120*/  MOV R21, RZ ;  /* 0x000000ff00157202 */ /* 0x000fe20000000f00 */
[----:B------:R-:W-:Y:S01]  /*a130*/  IMAD.MOV.U32 R10, RZ, RZ, RZ ;  /* 0x000000ffff0a7224 */ /* 0x000fe200078e00ff */
[----:B0-----:R-:W0:Y:S01]  /*a140*/  SHFL.BFLY PT, R5, R0, 0x2, 0x1f ;  /* 0x0c401f0000057f89 */ /* 0x001e2200000e0000 */
[----:B------:R-:W-:Y:S02]  /*a150*/  ULOP3.LUT UR41, UR41, 0x3fff, URZ, 0xc0, !UPT ;  /* 0x00003fff29297892 */ /* 0x000fe4000f8ec03f */
[----:B------:R-:W-:-:S02]  /*a160*/  UIADD3 UR45, UR45, 0x1, URZ ;  /* 0x000000012d2d7890 */ /* 0x000fc4000fffe03f */
[----:B------:R-:W-:-:S04]  /*a170*/  ULOP3.LUT UR4, UR41, 0x4000000, URZ, 0xfc, !UPT ;  /* 0x0400000029047892 */ /* 0x000fc8000f8efc3f */
[----:B------:R-:W-:Y:S02]  /*a180*/  ULEA UR4, UR43, UR4, 0xb ;  /* 0x000000042b047291 */ /* 0x000fe4000f8e583f */
[----:B------:R-:W-:-:S04]  /*a190*/  UIADD3 UR43, UR43, 0x1, URZ ;  /* 0x000000012b2b7890 */ /* 0x000fc8000fffe03f */
[----:B------:R-:W-:Y:S01]  /*a1a0*/  UISETP.NE.AND UP0, UPT, UR43, 0x2, UPT ;  /* 0x000000022b00788c */ /* 0x000fe2000bf05270 */
[----:B------:R-:W-:Y:S02]  /*a1b0*/  UMOV UR6, UR4 ;  /* 0x0000000400067c82 */ /* 0x000fe40008000000 */
[----:B------:R-:W-:Y:S01]  /*a1c0*/  HGMMA.64x128x16.F32.BF16 R88, R180, gdesc[UR4].tnspB, R88, gsb0 ;  /* 0x41e00004b4587df0 */ /* 0x000fe20008001858 */
[----:B------:R-:W-:Y:S01]  /*a1d0*/  UIADD3 UR6, UR4, 0x80, URZ ;  /* 0x0000008004067890 */ /* 0x000fe2000fffe03f */
[----:B-1----:R-:W-:Y:S01]  /*a1e0*/  FADD.FTZ R6, R6, R3 ;  /* 0x0000000306067221 */ /* 0x002fe20000010000 */
[----:B------:R-:W-:Y:S01]  /*a1f0*/  UMOV UR7, 0x40000040 ;  /* 0x4000004000077882 */ /* 0x000fe20000000000 */
[----:B------:R-:W-:Y:S02]  /*a200*/  IMAD.MOV.U32 R3, RZ, RZ, -0x800000 ;  /* 0xff800000ff037424 */ /* 0x000fe400078e00ff */
[----:B0-----:R-:W-:Y:S01]  /*a210*/  FADD.FTZ R8, R5, R0 ;  /* 0x0000000005087221 */ /* 0x001fe20000010000 */
[----:B------:R-:W-:Y:S01]  /*a220*/  IMAD.MOV.U32 R0, RZ, RZ, -0x800000 ;  /* 0xff800000ff007424 */ /* 0x000fe200078e00ff */
[----:B------:R-:W0:Y:S01]  /*a230*/  SHFL.BFLY PT, R5, R6, 0x1, 0x1f ;  /* 0x0c201f0006057f89 */ /* 0x000e2200000e0000 */
[----:B------:R-:W-:-:S03]  /*a240*/  USEL UR43, UR43, URZ, UP0 ;  /* 0x0000003f2b2b7287 */ /* 0x000fc60008000000 */
[----:B------:R-:W1:Y:S01]  /*a250*/  SHFL.BFLY PT, R11, R8, 0x1, 0x1f ;  /* 0x0c201f00080b7f89 */ /* 0x000e6200000e0000 */
[----:B0-----:R-:W-:Y:S01]  /*a260*/  FADD.FTZ R12, R6, R5 ;  /* 0x00000005060c7221 */ /* 0x001fe20000010000 */
[----:B-1----:R-:W-:-:S04]  /*a270*/  FADD.FTZ R13, R8, R11 ;  /* 0x0000000b080d7221 */ /* 0x002fc80000010000 */
[----:B------:R-:W-:Y:S01]  /*a280*/  FSETP.NE.FTZ.AND P0, PT, R12, RZ, PT ;  /* 0x000000ff0c00720b */ /* 0x000fe20003f15000 */
[----:B------:R-:W-:Y:S01]  /*a290*/  IMAD.U32 R8, RZ, RZ, UR5 ;  /* 0x00000005ff087e24 */ /* 0x000fe2000f8e00ff */
[----:B------:R-:W-:-:S03]  /*a2a0*/  FSETP.NE.FTZ.AND P2, PT, R13, RZ, PT ;  /* 0x000000ff0d00720b */ /* 0x000fc60003f55000 */
[----:B------:R-:W-:-:S05]  /*a2b0*/  @!P1 VIADD R8, R8, 0x28860 ;  /* 0x0002886008089836 */ /* 0x000fca0000000000 */
[----:B------:R-:W-:-:S03]  /*a2c0*/  @!P1 PRMT R8, RZ, 0x654, R8 ;  /* 0x00000654ff089816 */ /* 0x000fc60000000008 */
[----:B------:R-:W0:Y:S01]  /*a2d0*/  @P0 MUFU.LG2 R5, R12 ;  /* 0x0000000c00050308 */ /* 0x000e220000000c00 */
[C---:B------:R-:W-:Y:S01]  /*a2e0*/  @P0 FMUL.FTZ R6, R4.reuse, 0.69314718246459960938 ;  /* 0x3f31721804060820 */ /* 0x040fe20000410000 */
[----:B------:R-:W-:-:S06]  /*a2f0*/  @P2 FMUL.FTZ R15, R4, 0.69314718246459960938 ;  /* 0x3f317218040f2820 */ /* 0x000fcc0000410000 */
        /* <DEDUP_REMOVED lines=78> */
[-C--:B0-----:R-:W-:Y:S01]  /*a7e0*/  FMUL.FTZ R93, R90, R10.reuse ;  /* 0x0000000a5a5d7220 */ /* 0x081fe20000410000 */
        /* <DEDUP_REMOVED lines=30> */
[----:B------:R-:W-:-:S07]  /*a9d0*/  FMUL.FTZ R151, R151, R10 ;  /* 0x0000000a97977220 */ /* 0x000fce0000410000 */
.L_x_2033:
        /* <DEDUP_REMOVED lines=15> */
[----:B------:R-:W-:Y:S01]  /*aad0*/  F2FP.BF16.F32.PACK_AB R148, R35, R38 ;  /* 0x000000262394723e */ /* 0x000fe200000010ff */
[----:B------:R-:W-:Y:S01]  /*aae0*/  ULDC.64 UR6, c[0x0][0xbd8] ;  /* 0x0002f60000067ab9 */ /* 0x000fe20000000a00 */
[----:B------:R-:W-:Y:S01]  /*aaf0*/  F2FP.BF16.F32.PACK_AB R149, R33, R36 ;  /* 0x000000242195723e */ /* 0x000fe200000010ff */
[----:B------:R-:W-:Y:S01]  /*ab00*/  UISETP.NE.AND.EX UP0, UPT, UR9, URZ, UPT, UP0 ;  /* 0x0000003f0900728c */ /* 0x000fe2000bf05300 */
[----:B------:R-:W-:Y:S01]  /*ab10*/  F2FP.BF16.F32.PACK_AB R150, R21, R34 ;  /* 0x000000221596723e */ /* 0x000fe200000010ff */
[----:B------:R-:W-:Y:S01]  /*ab20*/  UISETP.NE.U32.AND UP1, UPT, UR6, URZ, UPT ;  /* 0x0000003f0600728c */ /* 0x000fe2000bf25070 */
[----:B------:R-:W-:Y:S01]  /*ab30*/  F2FP.BF16.F32.PACK_AB R151, R151, R32 ;  /* 0x000000209797723e */ /* 0x000fe200000010ff */
[----:B------:R-:W-:-:S02]  /*ab40*/  USHF.L.U32 UR10, UR37, 0x2, URZ ;  /* 0x00000002250a7899 */ /* 0x000fc4000800063f */
[----:B------:R-:W-:Y:S02]  /*ab50*/  UISETP.NE.AND.EX UP1, UPT, UR7, URZ, UPT, UP1 ;  /* 0x0000003f0700728c */ /* 0x000fe4000bf25310 */
[----:B------:R-:W-:Y:S02]  /*ab60*/  USHF.L.U64.HI UR11, UR37, 0x2, UR38 ;  /* 0x00000002250b7899 */ /* 0x000fe40008010226 */
[----:B------:R-:W-:Y:S02]  /*ab70*/  UIADD3 UR4, UP2, UR10, UR6, URZ ;  /* 0x000000060a047290 */ /* 0x000fe4000ff5e03f */
[----:B------:R-:W-:Y:S02]  /*ab80*/  @UP0 UIADD3 UR6, UP3, UR10, UR8, URZ ;  /* 0x000000080a060290 */ /* 0x000fe4000ff7e03f */
[----:B------:R-:W-:Y:S02]  /*ab90*/  UIADD3.X UR8, UR11, UR7, URZ, UP2, !UPT ;  /* 0x000000070b087290 */ /* 0x000fe400097fe43f */
[----:B------:R-:W-:Y:S01]  /*aba0*/  @UP0 UIADD3.X UR7, UR11, UR9, URZ, UP3, !UPT ;  /* 0x000000090b070290 */ /* 0x000fe20009ffe43f */
[----:B------:R-:W-:-:S02]  /*abb0*/  MOV R24, R20 ;  /* 0x0000001400187202 */ /* 0x000fc40000000f00 */
[----:B0-----:R-:W-:-:S03]  /*abc0*/  MOV R25, R5 ;  /* 0x0000000500197202 */ /* 0x001fc60000000f00 */
[----:B------:R-:W-:-:S03]  /*abd0*/  IMAD.WIDE R4, R185, 0x2, R24 ;  /* 0x00000002b9047825 */ /* 0x000fc600078e0218 */
[C---:B------:R-:W-:Y:S02]  /*abe0*/  LOP3.LUT R9, R4.reuse, 0x380, RZ, 0xc0, !PT ;  /* 0x0000038004097812 */ /* 0x040fe400078ec0ff */
[C---:B------:R-:W-:Y:S02]  /*abf0*/  IADD3 R91, P5, R4.reuse, 0x40, RZ ;  /* 0x00000040045b7810 */ /* 0x040fe40007fbe0ff */
[C---:B------:R-:W-:Y:S02]  /*ac00*/  IADD3 R95, P4, R4.reuse, 0x60, RZ ;  /* 0x00000060045f7810 */ /* 0x040fe40007f9e0ff */
[----:B------:R-:W-:Y:S01]  /*ac10*/  SHF.R.U64 R9, R9, 0x3, RZ ;  /* 0x0000000309097819 */ /* 0x000fe200000012ff */
[--C-:B------:R-:W-:Y:S01]  /*ac20*/  IMAD.X R29, RZ, RZ, R5.reuse, P5 ;  /* 0x000000ffff1d7224 */ /* 0x100fe200028e0605 */
[C---:B------:R-:W-:Y:S01]  /*ac30*/  IADD3 R45, P6, R4.reuse, 0x20, RZ ;  /* 0x00000020042d7810 */ /* 0x040fe20007fde0ff */
[----:B------:R-:W-:Y:S01]  /*ac40*/  IMAD.X R27, RZ, RZ, R5, P4 ;  /* 0x000000ffff1b7224 */ /* 0x000fe200020e0605 */
[----:B------:R-:W-:-:S02]  /*ac50*/  IADD3 R97, P3, R4, 0x4000, RZ ;  /* 0x0000400004617810 */ /* 0x000fc40007f7e0ff */
[C---:B------:R-:W-:Y:S01]  /*ac60*/  IADD3 R99, P2, R4.reuse, 0x4020, RZ ;  /* 0x0000402004637810 */ /* 0x040fe20007f5e0ff */
[--C-:B------:R-:W-:Y:S01]  /*ac70*/  IMAD.X R31, RZ, RZ, R5.reuse, P6 ;  /* 0x000000ffff1f7224 */ /* 0x100fe200030e0605 */
[C---:B------:R-:W-:Y:S01]  /*ac80*/  IADD3 R101, P1, R4.reuse, 0x4040, RZ ;  /* 0x0000404004657810 */ /* 0x040fe20007f3e0ff */
[--C-:B------:R-:W-:Y:S01]  /*ac90*/  IMAD.X R11, RZ, RZ, R5.reuse, P3 ;  /* 0x000000ffff0b7224 */ /* 0x100fe200018e0605 */
[----:B------:R-:W-:Y:S01]  /*aca0*/  BAR.SYNC.DEFER_BLOCKING 0x1, 0x100 ;  /* 0x0044000000007b1d */ /* 0x000fe20000010000 */
[----:B------:R-:W-:Y:S02]  /*acb0*/  IADD3 R103, P0, R4, 0x4060, RZ ;  /* 0x0000406004677810 */ /* 0x000fe40007f1e0ff */
[----:B------:R-:W-:Y:S02]  /*acc0*/  LOP3.LUT R26, R91, 0x380, RZ, 0xc0, !PT ;  /* 0x000003805b1a7812 */ /* 0x000fe400078ec0ff */
[----:B------:R-:W-:Y:S01]  /*acd0*/  LOP3.LUT R4, R9, R4, RZ, 0x3c, !PT ;  /* 0x0000000409047212 */ /* 0x000fe200078e3cff */
[--C-:B------:R-:W-:Y:S01]  /*ace0*/  IMAD.X R9, RZ, RZ, R5.reuse, P2 ;  /* 0x000000ffff097224 */ /* 0x100fe200010e0605 */
[----:B------:R-:W-:Y:S01]  /*acf0*/  LOP3.LUT R44, R95, 0x380, RZ, 0xc0, !PT ;  /* 0x000003805f2c7812 */ /* 0x000fe200078ec0ff */
[----:B------:R-:W-:Y:S01]  /*ad00*/  IMAD.X R13, RZ, RZ, R5, P0 ;  /* 0x000000ffff0d7224 */ /* 0x000fe200000e0605 */
[----:B------:R-:W-:-:S02]  /*ad10*/  SHF.R.U64 R26, R26, 0x3, RZ ;  /* 0x000000031a1a7819 */ /* 0x000fc400000012ff */
[-C--:B------:R-:W-:Y:S02]  /*ad20*/  IADD3.X R15, RZ, R5.reuse, RZ, P1, !PT ;  /* 0x00000005ff0f7210 */ /* 0x080fe40000ffe4ff */
[----:B------:R-:W-:Y:S02]  /*ad30*/  SHF.R.U64 R44, R44, 0x3, RZ ;  /* 0x000000032c2c7819 */ /* 0x000fe400000012ff */
[----:B------:R-:W-:Y:S02]  /*ad40*/  MOV R90, R4 ;  /* 0x00000004005a7202 */ /* 0x000fe40000000f00 */
[----:B------:R-:W-:Y:S02]  /*ad50*/  LOP3.LUT R10, R45, 0x380, RZ, 0xc0, !PT ;  /* 0x000003802d0a7812 */ /* 0x000fe400078ec0ff */
[----:B------:R-:W-:Y:S02]  /*ad60*/  F2FP.BF16.F32.PACK_AB R5, R12, R93 ;  /* 0x0000005d0c05723e */ /* 0x000fe400000010ff */
[----:B------:R-:W-:-:S02]  /*ad70*/  LOP3.LUT R46, R97, 0x380, RZ, 0xc0, !PT ;  /* 0x00000380612e7812 */ /* 0x000fc400078ec0ff */
[----:B------:R-:W-:Y:S02]  /*ad80*/  LOP3.LUT R12, R99, 0x380, RZ, 0xc0, !PT ;  /* 0x00000380630c7812 */ /* 0x000fe400078ec0ff */
[----:B------:R-:W-:Y:S02]  /*ad90*/  LOP3.LUT R28, R26, R91, RZ, 0x3c, !PT ;  /* 0x0000005b1a1c7212 */ /* 0x000fe400078e3cff */
[----:B------:R-:W-:Y:S02]  /*ada0*/  LOP3.LUT R26, R44, R95, RZ, 0x3c, !PT ;  /* 0x0000005f2c1a7212 */ /* 0x000fe400078e3cff */
[----:B------:R-:W-:Y:S02]  /*adb0*/  SHF.R.U64 R10, R10, 0x3, RZ ;  /* 0x000000030a0a7819 */ /* 0x000fe400000012ff */
[----:B------:R-:W-:Y:S02]  /*adc0*/  LOP3.LUT R44, R103, 0x380, RZ, 0xc0, !PT ;  /* 0x00000380672c7812 */ /* 0x000fe400078ec0ff */
[----:B------:R-:W-:-:S02]  /*add0*/  SHF.R.U64 R46, R46, 0x3, RZ ;  /* 0x000000032e2e7819 */ /* 0x000fc400000012ff */
[----:B------:R-:W-:Y:S02]  /*ade0*/  F2FP.BF16.F32.PACK_AB R4, R14, R153 ;  /* 0x000000990e04723e */ /* 0x000fe400000010ff */
[----:B------:R-:W-:Y:S02]  /*adf0*/  SHF.R.U64 R12, R12, 0x3, RZ ;  /* 0x000000030c0c7819 */ /* 0x000fe400000012ff */
[----:B------:R-:W-:Y:S01]  /*ae00*/  LOP3.LUT R14, R101, 0x380, RZ, 0xc0, !PT ;  /* 0x00000380650e7812 */ /* 0x000fe200078ec0ff */
[----:B------:R0:W-:Y:S01]  /*ae10*/  STSM.16.M88.4 [R90], R4 ;  /* 0x000000045a007844 */ /* 0x0001e20000000200 */
[----:B------:R-:W-:Y:S02]  /*ae20*/  LOP3.LUT R30, R10, R45, RZ, 0x3c, !PT ;  /* 0x0000002d0a1e7212 */ /* 0x000fe400078e3cff */
[----:B------:R-:W-:Y:S02]  /*ae30*/  SHF.R.U64 R44, R44, 0x3, RZ ;  /* 0x000000032c2c7819 */ /* 0x000fe400000012ff */
[----:B------:R-:W-:-:S02]  /*ae40*/  LOP3.LUT R10, R46, R97, RZ, 0x3c, !PT ;  /* 0x000000612e0a7212 */ /* 0x000fc400078e3cff */
[----:B------:R-:W-:Y:S02]  /*ae50*/  LOP3.LUT R8, R12, R99, RZ, 0x3c, !PT ;  /* 0x000000630c087212 */ /* 0x000fe400078e3cff */
[----:B------:R-:W-:Y:S02]  /*ae60*/  SHF.R.U64 R14, R14, 0x3, RZ ;  /* 0x000000030e0e7819 */ /* 0x000fe400000012ff */
[----:B------:R-:W-:Y:S02]  /*ae70*/  LOP3.LUT R12, R44, R103, RZ, 0x3c, !PT ;  /* 0x000000672c0c7212 */ /* 0x000fe400078e3cff */
[----:B------:R-:W-:Y:S02]  /*ae80*/  MOV R45, R10 ;  /* 0x0000000a002d7202 */ /* 0x000fe40000000f00 */
[----:B------:R-:W-:Y:S02]  /*ae90*/  MOV R44, R8 ;  /* 0x00000008002c7202 */ /* 0x000fe40000000f00 */
[----:B------:R-:W-:-:S02]  /*aea0*/  LOP3.LUT R14, R14, R101, RZ, 0x3c, !PT ;  /* 0x000000650e0e7212 */ /* 0x000fc400078e3cff */
[----:B------:R-:W-:Y:S02]  /*aeb0*/  MOV R30, R30 ;  /* 0x0000001e001e7202 */ /* 0x000fe40000000f00 */
[----:B------:R-:W-:Y:S02]  /*aec0*/  F2FP.BF16.F32.PACK_AB R8, R87, R92 ;  /* 0x0000005c5708723e */ /* 0x000fe400000010ff */
[----:B------:R-:W-:Y:S02]  /*aed0*/  F2FP.BF16.F32.PACK_AB R9, R85, R88 ;  /* 0x000000585509723e */ /* 0x000fe400000010ff */
[----:B------:R-:W-:Y:S02]  /*aee0*/  F2FP.BF16.F32.PACK_AB R10, R83, R86 ;  /* 0x00000056530a723e */ /* 0x000fe400000010ff */
[----:B------:R-:W-:Y:S02]  /*aef0*/  F2FP.BF16.F32.PACK_AB R11, R81, R84 ;  /* 0x00000054510b723e */ /* 0x000fe400000010ff */
[----:B------:R-:W-:-:S02]  /*af00*/  MOV R46, R26 ;  /* 0x0000001a002e7202 */ /* 0x000fc40000000f00 */
[----:B------:R-:W-:Y:S01]  /*af10*/  MOV R89, R28 ;  /* 0x0000001c00597202 */ /* 0x000fe20000000f00 */
[----:B------:R1:W-:Y:S01]  /*af20*/  STSM.16.M88.4 [R30], R8 ;  /* 0x000000081e007844 */ /* 0x0003e20000000200 */
[----:B------:R-:W-:Y:S02]  /*af30*/  MOV R27, R14 ;  /* 0x0000000e001b7202 */ /* 0x000fe40000000f00 */
[----:B------:R-:W-:Y:S02]  /*af40*/  MOV R26, R12 ;  /* 0x0000000c001a7202 */ /* 0x000fe40000000f00 */
        /* <DEDUP_REMOVED lines=8> */
[----:B------:R-:W-:Y:S02]  /*afd0*/  F2FP.BF16.F32.PACK_AB R15, R65, R68 ;  /* 0x00000044410f723e */ /* 0x000fe400000010ff */
[----:B-1----:R-:W-:-:S02]  /*afe0*/  F2FP.BF16.F32.PACK_AB R8, R63, R66 ;  /* 0x000000423f08723e */ /* 0x002fc400000010ff */
[----:B------:R-:W-:Y:S01]  /*aff0*/  F2FP.BF16.F32.PACK_AB R9, R61, R64 ;  /* 0x000000403d09723e */ /* 0x000fe200000010ff */
[----:B------:R-:W-:Y:S01]  /*b000*/  STSM.16.M88.4 [R46], R12 ;  /* 0x0000000c2e007844 */ /* 0x000fe20000000200 */
[----:B------:R-:W-:Y:S02]  /*b010*/  F2FP.BF16.F32.PACK_AB R10, R59, R62 ;  /* 0x0000003e3b0a723e */ /* 0x000fe400000010ff */
[----:B------:R-:W-:Y:S02]  /*b020*/  F2FP.BF16.F32.PACK_AB R11, R57, R60 ;  /* 0x0000003c390b723e */ /* 0x000fe400000010ff */
[----:B------:R-:W-:Y:S02]  /*b030*/  F2FP.BF16.F32.PACK_AB R28, R55, R58 ;  /* 0x0000003a371c723e */ /* 0x000fe400000010ff */
[----:B------:R-:W-:Y:S01]  /*b040*/  F2FP.BF16.F32.PACK_AB R29, R53, R56 ;  /* 0x00000038351d723e */ /* 0x000fe200000010ff */
[----:B------:R1:W-:Y:S01]  /*b050*/  STSM.16.M88.4 [R45], R8 ;  /* 0x000000082d007844 */ /* 0x0003e20000000200 */
[----:B------:R-:W-:Y:S01]  /*b060*/  F2FP.BF16.F32.PACK_AB R30, R51, R54 ;  /* 0x00000036331e723e */ /* 0x000fe200000010ff */
[----:B0-----:R-:W-:Y:S01]  /*b070*/  IMAD.U32 R4, RZ, RZ, UR4 ;  /* 0x00000004ff047e24 */ /* 0x001fe2000f8e00ff */
[----:B------:R-:W-:Y:S01]  /*b080*/  F2FP.BF16.F32.PACK_AB R31, R49, R52 ;  /* 0x00000034311f723e */ /* 0x000fe200000010ff */
[----:B------:R-:W-:Y:S01]  /*b090*/  IMAD.U32 R5, RZ, RZ, UR8 ;  /* 0x00000008ff057e24 */ /* 0x000fe2000f8e00ff */
[----:B------:R-:W-:-:S02]  /*b0a0*/  F2FP.BF16.F32.PACK_AB R52, R43, R50 ;  /* 0x000000322b34723e */ /* 0x000fc400000010ff */
[----:B------:R-:W-:Y:S01]  /*b0b0*/  F2FP.BF16.F32.PACK_AB R53, R41, R48 ;  /* 0x000000302935723e */ /* 0x000fe200000010ff */
[----:B------:R0:W-:Y:S01]  /*b0c0*/  STSM.16.M88.4 [R44], R28 ;  /* 0x0000001c2c007844 */ /* 0x0001e20000000200 */
[----:B------:R-:W-:Y:S02]  /*b0d0*/  F2FP.BF16.F32.PACK_AB R54, R39, R42 ;  /* 0x0000002a2736723e */ /* 0x000fe400000010ff */
[----:B------:R-:W-:Y:S02]  /*b0e0*/  F2FP.BF16.F32.PACK_AB R55, R37, R40 ;  /* 0x000000282537723e */ /* 0x000fe400000010ff */
[----:B------:R-:W-:Y:S02]  /*b0f0*/  PLOP3.LUT P0, PT, PT, PT, UP1, 0x80, 0x0 ;  /* 0x000000000000781c */ /* 0x000fe40003f0f018 */
[----:B------:R-:W-:Y:S01]  /*b100*/  PLOP3.LUT P2, PT, PT, PT, UP0, 0x80, 0x0 ;  /* 0x000000000000781c */ /* 0x000fe20003f4f008 */
[----:B------:R0:W-:Y:S04]  /*b110*/  STSM.16.M88.4 [R27], R52 ;  /* 0x000000341b007844 */ /* 0x0001e80000000200 */
[----:B------:R0:W-:Y:S01]  /*b120*/  STSM.16.M88.4 [R26], R148 ;  /* 0x000000941a007844 */ /* 0x0001e20000000200 */
[----:B------:R-:W-:Y:S01]  /*b130*/  BAR.SYNC.DEFER_BLOCKING 0x1, 0x100 ;  /* 0x0044000000007b1d */ /* 0x000fe20000010000 */
[----:B------:R-:W-:-:S02]  /*b140*/  IMAD.U32 R6, RZ, RZ, UR6 ;  /* 0x00000006ff067e24 */ /* 0x000fc4000f8e00ff */
[----:B------:R-:W-:-:S03]  /*b150*/  IMAD.U32 R7, RZ, RZ, UR7 ;  /* 0x00000007ff077e24 */ /* 0x000fc6000f8e00ff */
[----:B-1----:R-:W2:Y:S04]  /*b160*/  @P0 LDG.E R8, desc[UR48][R4.64] ;  /* 0x0000003004080981 */ /* 0x002ea8000c1e1900 */
[----:B------:R-:W3:Y:S01]  /*b170*/  @P2 LDG.E R6, desc[UR48][R6.64] ;  /* 0x0000003006062981 */ /* 0x000ee2000c1e1900 */
[----:B------:R-:W-:Y:S01]  /*b180*/  IMAD R9, R16, 0x40, R2 ;  /* 0x0000004010097824 */ /* 0x000fe200078e0202 */
[----:B------:R-:W-:Y:S01]  /*b190*/  UMOV UR4, URZ ;  /* 0x0000003f00047c82 */ /* 0x000fe20008000000 */
[----:B------:R-:W-:Y:S02]  /*b1a0*/  ULDC UR10, c[0x0][0xa88] ;  /* 0x0002a200000a7ab9 */ /* 0x000fe40000000800 */
[----:B------:R-:W-:-:S03]  /*b1b0*/  IMAD.WIDE R24, R9, 0x2, R24 ;  /* 0x0000000209187825 */ /* 0x000fc600078e0218 */
[----:B------:R-:W-:Y:S02]  /*b1c0*/  IADD3 R9, P1, R24, 0x1000, RZ ;  /* 0x0000100018097810 */ /* 0x000fe40007f3e0ff */
[----:B--2---:R-:W-:Y:S02]  /*b1d0*/  @P0 R2UR UR4, R8 ;  /* 0x00000000080402ca */ /* 0x004fe400000e0000 */
[----:B---3--:R-:W-:Y:S01]  /*b1e0*/  @P2 R2UR UR10, R6 ;  /* 0x00000000060a22ca */ /* 0x008fe200000e0000 */
[----:B0-----:R-:W-:-:S14]  /*b1f0*/  @P2 BRA `(.L_x_2066) ;  /* 0x0000000000182947 */ /* 0x001fdc0003800000 */
[----:B------:R-:W-:Y:S05]  /*b200*/  @!P0 BRA `(.L_x_2066) ;  /* 0x0000000000148947 */ /* 0x000fea0003800000 */
[----:B------:R-:W2:Y:S04]  /*b210*/  LDG.E R7, desc[UR48][R4.64] ;  /* 0x0000003004077981 */ /* 0x000ea8000c1e1900 */
[----:B------:R-:W3:Y:S01]  /*b220*/  LDG.E R6, desc[UR48][R4.64+0x4] ;  /* 0x0000043004067981 */ /* 0x000ee2000c1e1900 */
[----:B--2---:R-:W-:Y:S02]  /*b230*/  R2UR UR6, R7 ;  /* 0x00000000070672ca */ /* 0x004fe400000e0000 */
[----:B---3--:R-:W-:-:S13]  /*b240*/  R2UR UR10, R6 ;  /* 0x00000000060a72ca */ /* 0x008fda00000e0000 */
[----:B------:R-:W-:-:S12]  /*b250*/  UIADD3 UR10, -UR6, UR10, URZ ;  /* 0x0000000a060a7290 */ /* 0x000fd8000fffe13f */
.L_x_2066:
[----:B------:R-:W-:Y:S01]  /*b260*/  USHF.R.S32.HI UR14, URZ, 0x1f, UR39 ;  /* 0x0000001f3f0e7899 */ /* 0x000fe20008011427 */
[----:B------:R-:W-:Y:S01]  /*b270*/  IMAD.U32 R8, RZ, RZ, UR40 ;  /* 0x00000028ff087e24 */ /* 0x000fe2000f8e00ff */
[----:B------:R-:W-:Y:S01]  /*b280*/  ULDC.64 UR12, c[0x0][0xb70] ;  /* 0x0002dc00000c7ab9 */ /* 0x000fe20000000a00 */
[----:B------:R-:W-:Y:S01]  /*b290*/  USHF.R.S32.HI UR9, URZ, 0x1f, UR4 ;  /* 0x0000001f3f097899 */ /* 0x000fe20008011404 */
[----:B------:R-:W-:Y:S01]  /*b2a0*/  IADD3 R13, P2, R24, 0x2000, RZ ;  /* 0x00002000180d7810 */ /* 0x000fe20007f5e0ff */
[----:B------:R-:W-:Y:S01]  /*b2b0*/  UIMAD UR11, UR14, UR12, URZ ;  /* 0x0000000c0e0b72a4 */ /* 0x000fe2000f8e023f */
[----:B------:R-:W-:Y:S01]  /*b2c0*/  IMAD R8, R8, 0x80, R19 ;  /* 0x0000008008087824 */ /* 0x000fe200078e0213 */
[----:B------:R-:W-:Y:S01]  /*b2d0*/  UMOV UR8, UR4 ;  /* 0x0000000400087c82 */ /* 0x000fe20008000000 */
[----:B------:R-:W-:Y:S01]  /*b2e0*/  USEL UR38, UR38, URZ, !UP1 ;  /* 0x0000003f26267287 */ /* 0x000fe2000c800000 */
[----:B------:R-:W-:Y:S01]  /*b2f0*/  IADD3 R7, P6, R24, 0x3000, RZ ;  /* 0x0000300018077810 */ /* 0x000fe20007fde0ff */
[----:B------:R-:W-:Y:S01]  /*b300*/  UIMAD.WIDE.U32 UR6, UR39, UR12, UR8 ;  /* 0x0000000c270672a5 */ /* 0x000fe2000f8e0008 */
[----:B------:R-:W-:Y:S01]  /*b310*/  SHF.R.S32.HI R5, RZ, 0x1f, R8 ;  /* 0x0000001fff057819 */ /* 0x000fe20000011408 */
[----:B------:R-:W-:Y:S01]  /*b320*/  UIMAD UR11, UR39, UR13, UR11 ;  /* 0x0000000d270b72a4 */ /* 0x000fe2000f8e020b */
[----:B------:R-:W-:Y:S01]  /*b330*/  LOP3.LUT R12, R13, 0x380, RZ, 0xc0, !PT ;  /* 0x000003800d0c7812 */ /* 0x000fe200078ec0ff */
[----:B------:R-:W-:Y:S01]  /*b340*/  USEL UR37, UR37, URZ, !UP1 ;  /* 0x0000003f25257287 */ /* 0x000fe2000c800000 */
[----:B------:R-:W-:Y:S01]  /*b350*/  LOP3.LUT R4, R7, 0x380, RZ, 0xc0, !PT ;  /* 0x0000038007047812 */ /* 0x000fe200078ec0ff */
[----:B------:R-:W-:Y:S01]  /*b360*/  ULDC.64 UR12, c[0x0][0xb78] ;  /* 0x0002de00000c7ab9 */ /* 0x000fe20000000a00 */
[----:B------:R-:W-:Y:S01]  /*b370*/  UIADD3 UR7, UR7, UR11, URZ ;  /* 0x0000000b07077290 */ /* 0x000fe2000fffe03f */
[----:B------:R-:W-:Y:S01]  /*b380*/  SHF.R.U64 R12, R12, 0x3, RZ ;  /* 0x000000030c0c7819 */ /* 0x000fe200000012ff */
[----:B------:R-:W-:Y:S01]  /*b390*/  UIMAD UR8, UR38, UR12, URZ ;  /* 0x0000000c260872a4 */ /* 0x000fe2000f8e023f */
[----:B------:R-:W-:Y:S01]  /*b3a0*/  SHF.R.U64 R4, R4, 0x3, RZ ;  /* 0x0000000304047819 */ /* 0x000fe200000012ff */
[----:B------:R-:W-:Y:S01]  /*b3b0*/  UIMAD.WIDE.U32 UR6, UR37, UR12, UR6 ;  /* 0x0000000c250672a5 */ /* 0x000fe2000f8e0006 */
[----:B------:R-:W-:Y:S01]  /*b3c0*/  LOP3.LUT R12, R12, R13, RZ, 0x3c, !PT ;  /* 0x0000000d0c0c7212 */ /* 0x000fe200078e3cff */
[----:B------:R-:W-:Y:S01]  /*b3d0*/  UIMAD UR8, UR37, UR13, UR8 ;  /* 0x0000000d250872a4 */ /* 0x000fe2000f8e0208 */
[----:B------:R-:W-:Y:S01]  /*b3e0*/  IADD3 R37, P5, R24, 0x4000, RZ ;  /* 0x0000400018257810 */ /* 0x000fe20007fbe0ff */
[--C-:B------:R-:W-:Y:S01]  /*b3f0*/  IMAD.X R13, RZ, RZ, R25.reuse, P2 ;  /* 0x000000ffff0d7224 */ /* 0x100fe200010e0619 */
[----:B------:R-:W-:Y:S01]  /*b400*/  LOP3.LUT R4, R4, R7, RZ, 0x3c, !PT ;  /* 0x0000000704047212 */ /* 0x000fe200078e3cff */
[----:B------:R-:W-:Y:S01]  /*b410*/  IMAD.X R29, RZ, RZ, R25, P1 ;  /* 0x000000ffff1d7224 */ /* 0x000fe200008e0619 */
[----:B------:R-:W-:Y:S01]  /*b420*/  IADD3 R6, P0, R8, UR6, RZ ;  /* 0x0000000608067c10 */ /* 0x000fe2000ff1e0ff */
[----:B------:R-:W-:Y:S01]  /*b430*/  IMAD.U32 R10, RZ, RZ, UR8 ;  /* 0x00000008ff0a7e24 */ /* 0x000fe2000f8e00ff */
[C---:B------:R-:W-:Y:S01]  /*b440*/  IADD3 R41, P4, R24.reuse, 0x5000, RZ ;  /* 0x0000500018297810 */ /* 0x040fe20007f9e0ff */
[----:B------:R-:W-:Y:S01]  /*b450*/  ULDC.64 UR12, c[0x0][0xaa0] ;  /* 0x0002a800000c7ab9 */ /* 0x000fe20000000a00 */
[----:B------:R-:W-:-:S02]  /*b460*/  IADD3 R27, P3, R24, 0x6000, RZ ;  /* 0x00006000181b7810 */ /* 0x000fc40007f7e0ff */
[----:B------:R-:W-:Y:S01]  /*b470*/  IADD3.X R5, R5, UR7, R10, P0, !PT ;  /* 0x0000000705057c10 */ /* 0x000fe200087fe40a */
[----:B------:R-:W-:Y:S01]  /*b480*/  ULDC.64 UR6, c[0x0][0xb40] ;  /* 0x0002d00000067ab9 */ /* 0x000fe20000000a00 */
[----:B------:R-:W-:Y:S02]  /*b490*/  IADD3 R7, P2, R24, 0x7000, RZ ;  /* 0x0000700018077810 */ /* 0x000fe40007f5e0ff */
[C---:B------:R-:W-:Y:S02]  /*b4a0*/  LEA R44, P0, R6.reuse, UR6, 0x2 ;  /* 0x00000006062c7c11 */ /* 0x040fe4000f8010ff */
[----:B------:R-:W-:Y:S02]  /*b4b0*/  LOP3.LUT R28, R9, 0x380, RZ, 0xc0, !PT ;  /* 0x00000380091c7812 */ /* 0x000fe400078ec0ff */
[----:B------:R-:W-:Y:S02]  /*b4c0*/  LEA.HI.X R45, R6, UR7, R5, 0x2, P0 ;  /* 0x00000007062d7c11 */ /* 0x000fe400080f1405 */
[----:B------:R-:W-:-:S02]  /*b4d0*/  LOP3.LUT P0, RZ, R23, 0x3, RZ, 0xc0, !PT ;  /* 0x0000000317ff7812 */ /* 0x000fc4000780c0ff */
[C---:B------:R-:W-:Y:S02]  /*b4e0*/  IADD3 R5, R8.reuse, 0x8, RZ ;  /* 0x0000000808057810 */ /* 0x040fe40007ffe0ff */
[----:B------:R-:W-:Y:S02]  /*b4f0*/  ISETP.GE.OR P1, PT, R8, UR10, P0 ;  /* 0x0000000a08007c0c */ /* 0x000fe40008726670 */
[----:B------:R-:W-:Y:S01]  /*b500*/  ISETP.GE.OR P0, PT, R5, UR10, P0 ;  /* 0x0000000a05007c0c */ /* 0x000fe20008706670 */
[----:B------:R-:W-:Y:S01]  /*b510*/  IMAD.X R5, RZ, RZ, R25, P6 ;  /* 0x000000ffff057224 */ /* 0x000fe200030e0619 */
[----:B------:R-:W-:Y:S02]  /*b520*/  LOP3.LUT R36, R37, 0x380, RZ, 0xc0, !PT ;  /* 0x0000038025247812 */ /* 0x000fe400078ec0ff */
[----:B------:R-:W-:Y:S02]  /*b530*/  LOP3.LUT R40, R41, 0x380, RZ, 0xc0, !PT ;  /* 0x0000038029287812 */ /* 0x000fe400078ec0ff */
[----:B------:R-:W-:-:S02]  /*b540*/  LOP3.LUT R26, R27, 0x380, RZ, 0xc0, !PT ;  /* 0x000003801b1a7812 */ /* 0x000fc400078ec0ff */
[----:B------:R-:W-:Y:S02]  /*b550*/  LOP3.LUT R33, R24, 0x380, RZ, 0xc0, !PT ;  /* 0x0000038018217812 */ /* 0x000fe400078ec0ff */
[----:B------:R-:W-:Y:S01]  /*b560*/  LOP3.LUT R6, R7, 0x380, RZ, 0xc0, !PT ;  /* 0x0000038007067812 */ /* 0x000fe200078ec0ff */
[----:B------:R-:W-:Y:S01]  /*b570*/  @!P1 STG.E desc[UR48][R44.64], R3 ;  /* 0x000000032c009986 */ /* 0x000fe2000c101930 */
[----:B------:R-:W-:Y:S02]  /*b580*/  SHF.R.U64 R28, R28, 0x3, RZ ;  /* 0x000000031c1c7819 */ /* 0x000fe400000012ff */
[----:B------:R-:W-:Y:S01]  /*b590*/  SHF.R.U64 R36, R36, 0x3, RZ ;  /* 0x0000000324247819 */ /* 0x000fe200000012ff */
[----:B------:R-:W-:Y:S01]  /*b5a0*/  UIMAD UR6, UR9, UR12, URZ ;  /* 0x0000000c090672a4 */ /* 0x000fe2000f8e023f */
[----:B------:R-:W-:Y:S01]  /*b5b0*/  SHF.R.U64 R40, R40, 0x3, RZ ;  /* 0x0000000328287819 */ /* 0x000fe200000012ff */
[----:B------:R0:W-:Y:S01]  /*b5c0*/  @!P0 STG.E desc[UR48][R44.64+0x20], R0 ;  /* 0x000020002c008986 */ /* 0x0001e2000c101930 */
[----:B------:R-:W-:Y:S01]  /*b5d0*/  SHF.R.U64 R26, R26, 0x3, RZ ;  /* 0x000000031a1a7819 */ /* 0x000fe200000012ff */
[----:B------:R-:W-:Y:S01]  /*b5e0*/  ULDC.64 UR8, c[0x0][0xae0] ;  /* 0x0002b80000087ab9 */ /* 0x000fe20000000a00 */
[----:B------:R-:W-:Y:S01]  /*b5f0*/  SHF.R.U64 R33, R33, 0x3, RZ ;  /* 0x0000000321217819 */ /* 0x000fe200000012ff */
[----:B------:R-:W5:Y:S01]  /*b600*/  LD.E.128 R12, desc[UR48][R12.64] ;  /* 0x000000300c0c7980 */ /* 0x000f62000c101d00 */
[----:B------:R-:W-:-:S02]  /*b610*/  SHF.R.U64 R6, R6, 0x3, RZ ;  /* 0x0000000306067819 */ /* 0x000fc400000012ff */
[----:B------:R-:W-:Y:S01]  /*b620*/  LOP3.LUT R28, R28, R9, RZ, 0x3c, !PT ;  /* 0x000000091c1c7212 */ /* 0x000fe200078e3cff */
[--C-:B------:R-:W-:Y:S01]  /*b630*/  IMAD.X R9, RZ, RZ, R25.reuse, P2 ;  /* 0x000000ffff097224 */ /* 0x100fe200010e0619 */
[----:B------:R-:W-:Y:S01]  /*b640*/  LOP3.LUT R36, R36, R37, RZ, 0x3c, !PT ;  /* 0x0000002524247212 */ /* 0x000fe200078e3cff */
[--C-:B------:R-:W-:Y:S01]  /*b650*/  IMAD.X R37, RZ, RZ, R25.reuse, P5 ;  /* 0x000000ffff257224 */ /* 0x100fe200028e0619 */
[----:B------:R-:W-:Y:S01]  /*b660*/  LOP3.LUT R40, R40, R41, RZ, 0x3c, !PT ;  /* 0x0000002928287212 */ /* 0x000fe200078e3cff */
[--C-:B------:R-:W-:Y:S01]  /*b670*/  IMAD.X R41, RZ, RZ, R25.reuse, P4 ;  /* 0x000000ffff297224 */ /* 0x100fe200020e0619 */
[----:B------:R-:W-:Y:S01]  /*b680*/  LOP3.LUT R26, R26, R27, RZ, 0x3c, !PT ;  /* 0x0000001b1a1a7212 */ /* 0x000fe200078e3cff */
[--C-:B------:R-:W-:Y:S01]  /*b690*/  IMAD.X R27, RZ, RZ, R25.reuse, P3 ;  /* 0x000000ffff1b7224 */ /* 0x100fe200018e0619 */
[----:B------:R-:W-:Y:S01]  /*b6a0*/  LOP3.LUT R32, R33, R24, RZ, 0x3c, !PT ;  /* 0x0000001821207212 */ /* 0x000fe200078e3cff */
[----:B------:R-:W-:Y:S01]  /*b6b0*/  IMAD.MOV.U32 R33, RZ, RZ, R25 ;  /* 0x000000ffff217224 */ /* 0x000fe200078e0019 */
[----:B------:R-:W-:Y:S01]  /*b6c0*/  LOP3.LUT R8, R6, R7, RZ, 0x3c, !PT ;  /* 0x0000000706087212 */ /* 0x000fe200078e3cff */
[----:B0-----:R-:W-:Y:S01]  /*b6d0*/  IMAD.U32 R45, RZ, RZ, UR12 ;  /* 0x0000000cff2d7e24 */ /* 0x001fe2000f8e00ff */
[----:B------:R-:W-:Y:S01]  /*b6e0*/  SHF.R.S32.HI R3, RZ, 0x1f, R2 ;  /* 0x0000001fff037819 */ /* 0x000fe20000011402 */
[----:B------:R-:W5:Y:S01]  /*b6f0*/  LD.E.128 R28, desc[UR48][R28.64] ;  /* 0x000000301c1c7980 */ /* 0x000f62000c101d00 */
[----:B------:R-:W-:-:S03]  /*b700*/  UIMAD UR6, UR4, UR13, UR6 ;  /* 0x0000000d040672a4 */ /* 0x000fc6000f8e0206 */
[----:B------:R-:W5:Y:S01]  /*b710*/  LD.E.128 R32, desc[UR48][R32.64] ;  /* 0x0000003020207980 */ /* 0x000f62000c101d00 */
[----:B------:R-:W-:-:S03]  /*b720*/  IMAD.WIDE.U32 R44, R45, UR4, R2 ;  /* 0x000000042d2c7c25 */ /* 0x000fc6000f8e0002 */
[----:B------:R-:W5:Y:S04]  /*b730*/  LD.E.128 R4, desc[UR48][R4.64] ;  /* 0x0000003004047980 */ /* 0x000f68000c101d00 */
[----:B------:R-:W5:Y:S04]  /*b740*/  LD.E.128 R36, desc[UR48][R36.64] ;  /* 0x0000003024247980 */ /* 0x000f68000c101d00 */
[----:B------:R-:W5:Y:S04]  /*b750*/  LD.E.128 R40, desc[UR48][R40.64] ;  /* 0x0000003028287980 */ /* 0x000f68000c101d00 */
[----:B------:R-:W5:Y:S04]  /*b760*/  LD.E.128 R24, desc[UR48][R26.64] ;  /* 0x000000301a187980 */ /* 0x000f68000c101d00 */
[----:B------:R-:W5:Y:S01]  /*b770*/  LD.E.128 R8, desc[UR48][R8.64] ;  /* 0x0000003008087980 */ /* 0x000f62000c101d00 */
[----:B------:R-:W-:Y:S01]  /*b780*/  UIMAD UR4, UR14, UR8, URZ ;  /* 0x000000080e0472a4 */ /* 0x000fe2000f8e023f */
[----:B------:R-:W-:Y:S01]  /*b790*/  @!PT LDS RZ, [RZ] ;  /* 0x00000000fffff984 */ /* 0x000fe20000000800 */
[----:B------:R-:W-:Y:S01]  /*b7a0*/  @!PT LDS RZ, [RZ] ;  /* 0x00000000fffff984 */ /* 0x000fe20000000800 */
[----:B------:R-:W-:Y:S01]  /*b7b0*/  @!PT LDS RZ, [RZ] ;  /* 0x00000000fffff984 */ /* 0x000fe20000000800 */
[----:B------:R-:W-:Y:S01]  /*b7c0*/  @!PT LDS RZ, [RZ] ;  /* 0x00000000fffff984 */ /* 0x000fe20000000800 */
[----:B------:R0:W-:Y:S06]  /*b7d0*/  MEMBAR.ALL.CTA ;  /* 0x0000000000007992 */ /* 0x0001ec0000008000 */
[----:B0-----:R-:W0:Y:S01]  /*b7e0*/  FENCE.VIEW.ASYNC.S ;  /* 0x00000000000073c6 */ /* 0x001e220000000000 */
[----:B------:R-:W-:Y:S01]  /*b7f0*/  VIADD R45, R45, UR6 ;  /* 0x000000062d2d7c36 */ /* 0x000fe20008000000 */
[----:B------:R-:W-:Y:S01]  /*b800*/  UIMAD UR10, UR40, -0x80, UR10 ;  /* 0xffffff80280a78a4 */ /* 0x000fe2000f8e020a */
[----:B------:R-:W-:Y:S01]  /*b810*/  IMAD.U32 R3, RZ, RZ, UR8 ;  /* 0x00000008ff037e24 */ /* 0x000fe2000f8e00ff */
[----:B------:R-:W-:Y:S01]  /*b820*/  UIMAD UR4, UR39, UR9, UR4 ;  /* 0x00000009270472a4 */ /* 0x000fe2000f8e0204 */
[----:B------:R-:W-:-:S02]  /*b830*/  ULDC.64 UR6, c[0x0][0xae8] ;  /* 0x0002ba0000067ab9 */ /* 0x000fc40000000a00 */
[----:B------:R-:W-:Y:S01]  /*b840*/  IMAD.WIDE.U32 R44, R3, UR39, R44 ;  /* 0x00000027032c7c25 */ /* 0x000fe2000f8e002c */
[----:B------:R-:W-:-:S03]  /*b850*/  ISETP.GE.AND P2, PT, R16, UR10, PT ;  /* 0x0000000a10007c0c */ /* 0x000fc6000bf46270 */
[----:B------:R-:W-:Y:S01]  /*b860*/  VIADD R45, R45, UR4 ;  /* 0x000000042d2d7c36 */ /* 0x000fe20008000000 */
[----:B------:R-:W-:Y:S01]  /*b870*/  UIMAD UR4, UR38, UR6, URZ ;  /* 0x00000006260472a4 */ /* 0x000fe2000f8e023f */
[----:B------:R-:W-:Y:S02]  /*b880*/  VIADD R20, R20, 0x28820 ;  /* 0x0002882014147836 */ /* 0x000fe40000000000 */
[C---:B------:R-:W-:Y:S02]  /*b890*/  VIADD R17, R16.reuse, 0x60 ;  /* 0x0000006010117836 */ /* 0x040fe40000000000 */
[----:B------:R-:W-:Y:S01]  /*b8a0*/  IMAD.U32 R49, RZ, RZ, UR6 ;  /* 0x00000006ff317e24 */ /* 0x000fe2000f8e00ff */
[----:B------:R-:W-:Y:S01]  /*b8b0*/  UIMAD UR4, UR37, UR7, UR4 ;  /* 0x00000007250472a4 */ /* 0x000fe2000f8e0204 */
[----:B------:R-:W-:Y:S01]  /*b8c0*/  VIADD R3, R16, 0x40 ;  /* 0x0000004010037836 */ /* 0x000fe20000000000 */
[----:B------:R-:W-:Y:S01]  /*b8d0*/  PRMT R20, RZ, 0x654, R20 ;  /* 0x00000654ff147816 */ /* 0x000fe20000000014 */
[----:B------:R-:W-:Y:S01]  /*b8e0*/  IMAD.WIDE.U32 R48, R49, UR37, R44 ;  /* 0x0000002531307c25 */ /* 0x000fe2000f8e002c */
[----:B------:R-:W-:-:S02]  /*b8f0*/  ISETP.GE.AND P1, PT, R17, UR10, PT ;  /* 0x0000000a11007c0c */ /* 0x000fc4000bf26270 */
[----:B------:R-:W-:Y:S01]  /*b900*/  ISETP.GE.AND P0, PT, R3, UR10, PT ;  /* 0x0000000a03007c0c */ /* 0x000fe2000bf06270 */
[----:B------:R-:W-:Y:S01]  /*b910*/  IMAD.U32 R3, RZ, RZ, UR40 ;  /* 0x00000028ff037e24 */ /* 0x000fe2000f8e00ff */
[--C-:B------:R-:W-:Y:S01]  /*b920*/  SHF.R.S32.HI R17, RZ, 0x1f, R16.reuse ;  /* 0x0000001fff117819 */ /* 0x100fe20000011410 */
[----:B0-----:R0:W-:Y:S01]  /*b930*/  SYNCS.ARRIVE.TRANS64.RED.A1T0 RZ, [R20+URZ], RZ ;  /* 0x000000ff14ff79a7 */ /* 0x0011e2000810043f */
[----:B------:R-:W-:Y:S01]  /*b940*/  IADD3 R0, R16, 0x20, RZ ;  /* 0x0000002010007810 */ /* 0x000fe20007ffe0ff */
[----:B------:R-:W-:Y:S01]  /*b950*/  VIADD R53, R49, UR4 ;  /* 0x0000000431357c36 */ /* 0x000fe20008000000 */
[----:B------:R-:W-:Y:S01]  /*b960*/  BSSY B1, `(.L_x_2067) ;  /* 0x0000014000017945 */ /* 0x000fe20003800000 */
[----:B------:R-:W-:Y:S01]  /*b970*/  IMAD.WIDE R44, R3, 0x80, R16 ;  /* 0x00000080032c7825 */ /* 0x000fe200078e0210 */
[----:B------:R-:W-:Y:S02]  /*b980*/  ISETP.GE.AND P4, PT, R0, UR10, PT ;  /* 0x0000000a00007c0c */ /* 0x000fe4000bf86270 */
[----:B------:R-:W-:Y:S11]  /*b990*/  @P2 BRA `(.L_x_2068) ;  /* 0x0000000000402947 */ /* 0x000ff60003800000 */
[----:B------:R-:W-:Y:S01]  /*b9a0*/  ULDC.64 UR6, c[0x0][0xad8] ;  /* 0x0002b60000067ab9 */ /* 0x000fe20000000a00 */
[C---:B------:R-:W-:Y:S01]  /*b9b0*/  VIADD R0, R2.reuse, 0x40 ;  /* 0x0000004002007836 */ /* 0x040fe20000000000 */
[----:B------:R-:W-:Y:S01]  /*b9c0*/  ULDC UR4, c[0x0][0xa8c] ;  /* 0x0002a30000047ab9 */ /* 0x000fe20000000800 */
[----:B------:R-:W-:Y:S01]  /*b9d0*/  IMAD R3, R45, UR6, RZ ;  /* 0x000000062d037c24 */ /* 0x000fe2000f8e02ff */
[----:B------:R-:W-:Y:S01]  /*b9e0*/  ISETP.GE.AND P2, PT, R2, UR4, PT ;  /* 0x0000000402007c0c */ /* 0x000fe2000bf46270 */
[----:B0-----:R-:W-:Y:S01]  /*b9f0*/  IMAD.MOV.U32 R20, RZ, RZ, R48 ;  /* 0x000000ffff147224 */ /* 0x001fe200078e0030 */
[----:B------:R-:W-:Y:S01]  /*ba00*/  ISETP.GE.AND P3, PT, R0, UR4, PT ;  /* 0x0000000400007c0c */ /* 0x000fe2000bf66270 */
[----:B------:R-:W-:Y:S02]  /*ba10*/  IMAD.MOV.U32 R21, RZ, RZ, R53 ;  /* 0x000000ffff157224 */ /* 0x000fe400078e0035 */
[C---:B------:R-:W-:Y:S02]  /*ba20*/  IMAD R3, R44.reuse, UR7, R3 ;  /* 0x000000072c037c24 */ /* 0x040fe4000f8e0203 */
[----:B------:R-:W-:Y:S01]  /*ba30*/  IMAD.WIDE.U32 R20, R44, UR6, R20 ;  /* 0x000000062c147c25 */ /* 0x000fe2000f8e0014 */
[----:B------:R-:W-:-:S02]  /*ba40*/  ULDC.64 UR6, c[0x0][0xa80] ;  /* 0x0002a00000067ab9 */ /* 0x000fc40000000a00 */
[----:B------:R-:W-:Y:S02]  /*ba50*/  LEA R50, P5, R20, UR6, 0x1 ;  /* 0x0000000614327c11 */ /* 0x000fe4000f8a08ff */
[----:B------:R-:W-:-:S04]  /*ba60*/  IADD3 R3, R21, R3, RZ ;  /* 0x0000000315037210 */ /* 0x000fc80007ffe0ff */
[----:B------:R-:W-:-:S05]  /*ba70*/  LEA.HI.X R51, R20, UR7, R3, 0x1, P5 ;  /* 0x0000000714337c11 */ /* 0x000fca000a8f0c03 */
[----:B-----5:R1:W-:Y:S04]  /*ba80*/  @!P2 STG.E.128 desc[UR48][R50.64], R32 ;  /* 0x000000203200a986 */ /* 0x0203e8000c101d30 */
[----:B------:R1:W-:Y:S02]  /*ba90*/  @!P3 STG.E.128 desc[UR48][R50.64+0x80], R36 ;  /* 0x000080243200b986 */ /* 0x0003e4000c101d30 */
.L_x_2068:
[----:B------:R-:W-:Y:S05]  /*baa0*/  BSYNC B1 ;  /* 0x0000000000017941 */ /* 0x000fea0003800000 */
.L_x_2067:
[----:B------:R-:W-:Y:S04]  /*bab0*/  BSSY B1, `(.L_x_2069) ;  /* 0x0000014000017945 */ /* 0x000fe80003800000 */
[----:B------:R-:W-:Y:S05]  /*bac0*/  @P4 BRA `(.L_x_2070) ;  /* 0x0000000000484947 */ /* 0x000fea0003800000 */
[----:B------:R-:W-:Y:S01]  /*bad0*/  IADD3 R3, P2, R44, 0x20, RZ ;  /* 0x000000202c037810 */ /* 0x000fe20007f5e0ff */
[----:B------:R-:W-:Y:S01]  /*bae0*/  ULDC.64 UR6, c[0x0][0xad8] ;  /* 0x0002b60000067ab9 */ /* 0x000fe20000000a00 */
[----:B0-----:R-:W-:Y:S01]  /*baf0*/  IMAD.MOV.U32 R20, RZ, RZ, R48 ;  /* 0x000000ffff147224 */ /* 0x001fe200078e0030 */
[----:B------:R-:W-:Y:S01]  /*bb00*/  ULDC UR4, c[0x0][0xa8c] ;  /* 0x0002a30000047ab9 */ /* 0x000fe20000000800 */
[----:B------:R-:W-:Y:S01]  /*bb10*/  IMAD.MOV.U32 R21, RZ, RZ, R53 ;  /* 0x000000ffff157224 */ /* 0x000fe200078e0035 */
[C---:B------:R-:W-:Y:S01]  /*bb20*/  ISETP.GE.AND P3, PT, R2.reuse, UR4, PT ;  /* 0x0000000402007c0c */ /* 0x040fe2000bf66270 */
[----:B------:R-:W-:Y:S02]  /*bb30*/  IMAD.X R0, RZ, RZ, R45, P2 ;  /* 0x000000ffff007224 */ /* 0x000fe400010e062d */
[----:B-1---5:R-:W-:Y:S02]  /*bb40*/  VIADD R32, R2, 0x40 ;  /* 0x0000004002207836 */ /* 0x022fe40000000000 */
        /* <DEDUP_REMOVED lines=8> */
[----:B------:R2:W-:Y:S04]  /*bbd0*/  @!P3 STG.E.128 desc[UR48][R32.64], R28 ;  /* 0x0000001c2000b986 */ /* 0x0005e8000c101d30 */
[----:B------:R2:W-:Y:S02]  /*bbe0*/  @!P4 STG.E.128 desc[UR48][R32.64+0x80], R40 ;  /* 0x000080282000c986 */ /* 0x0005e4000c101d30 */
.L_x_2070:
[----:B------:R-:W-:Y:S05]  /*bbf0*/  BSYNC B1 ;  /* 0x0000000000017941 */ /* 0x000fea0003800000 */
.L_x_2069:
        /* <DEDUP_REMOVED lines=9> */
[----:B--2--5:R-:W-:Y:S02]  /*bc90*/  VIADD R28, R2, 0x40 ;  /* 0x00000040021c7836 */ /* 0x024fe40000000000 */
        /* <DEDUP_REMOVED lines=10> */
.L_x_2072:
[----:B------:R-:W-:Y:S05]  /*bd40*/  BSYNC B1 ;  /* 0x0000000000017941 */ /* 0x000fea0003800000 */
.L_x_2071:
[----:B------:R-:W-:Y:S05]  /*bd50*/  @P1 BRA `(.L_x_2073) ;  /* 0x0000000c00081947 */ /* 0x000fea0003800000 */
[----:B------:R-:W-:Y:S01]  /*bd60*/  IADD3 R3, P0, R44, 0x60, RZ ;  /* 0x000000602c037810 */ /* 0x000fe20007f1e0ff */
[----:B------:R-:W-:Y:S01]  /*bd70*/  ULDC.64 UR6, c[0x0][0xad8] ;  /* 0x0002b60000067ab9 */ /* 0x000fe20000000a00 */
[----:B---3-5:R-:W-:Y:S01]  /*bd80*/  IMAD.MOV.U32 R12, RZ, RZ, R48 ;  /* 0x000000ffff0c7224 */ /* 0x028fe200078e0030 */
[----:B------:R-:W-:Y:S01]  /*bd90*/  ULDC UR4, c[0x0][0xa8c] ;  /* 0x0002a30000047ab9 */ /* 0x000fe20000000800 */
[----:B------:R-:W-:Y:S01]  /*bda0*/  IADD3.X R44, RZ, R45, RZ, P0, !PT ;  /* 0x0000002dff2c7210 */ /* 0x000fe200007fe4ff */
[----:B------:R-:W-:Y:S01]  /*bdb0*/  IMAD.MOV.U32 R13, RZ, RZ, R53 ;  /* 0x000000ffff0d7224 */ /* 0x000fe200078e0035 */
[C---:B------:R-:W-:Y:S01]  /*bdc0*/  ISETP.GE.AND P1, PT, R2.reuse, UR4, PT ;  /* 0x0000000402007c0c */ /* 0x040fe2000bf26270 */
[----:B------:R-:W-:Y:S02]  /*bdd0*/  VIADD R0, R2, 0x40 ;  /* 0x0000004002007836 */ /* 0x000fe40000000000 */
[----:B------:R-:W-:Y:S02]  /*bde0*/  IMAD R44, R44, UR6, RZ ;  /* 0x000000062c2c7c24 */ /* 0x000fe4000f8e02ff */
[----:B------:R-:W-:-:S04]  /*bdf0*/  IMAD.WIDE.U32 R12, R3, UR6, R12 ;  /* 0x00000006030c7c25 */ /* 0x000fc8000f8e000c */
        /* <DEDUP_REMOVED lines=10> */
.L_x_2065:
[----:B------:R-:W-:Y:S01]  /*bea0*/  ULDC.64 UR6, c[0x0][0xbe0] ;  /* 0x0002f80000067ab9 */ /* 0x000fe20000000a00 */
[----:B------:R-:W-:Y:S02]  /*beb0*/  USHF.L.U32 UR4, UR37, 0x2, URZ ;  /* 0x0000000225047899 */ /* 0x000fe4000800063f */
[----:B------:R-:W-:Y:S01]  /*bec0*/  UISETP.NE.U32.AND UP0, UPT, UR6, URZ, UPT ;  /* 0x0000003f0600728c */ /* 0x000fe2000bf05070 */
[----:B------:R-:W-:Y:S01]  /*bed0*/  ULDC.64 UR8, c[0x0][0xbd8] ;  /* 0x0002f60000087ab9 */ /* 0x000fe20000000a00 */
[----:B------:R-:W-:Y:S02]  /*bee0*/  USHF.L.U64.HI UR10, UR37, 0x2, UR38 ;  /* 0x00000002250a7899 */ /* 0x000fe40008010226 */
[----:B------:R-:W-:Y:S02]  /*bef0*/  UISETP.NE.AND.EX UP1, UPT, UR7, URZ, UPT, UP0 ;  /* 0x0000003f0700728c */ /* 0x000fe4000bf25300 */
[----:B------:R-:W-:-:S04]  /*bf00*/  UISETP.NE.U32.AND UP0, UPT, UR8, URZ, UPT ;  /* 0x0000003f0800728c */ /* 0x000fc8000bf05070 */
[----:B------:R-:W-:Y:S01]  /*bf10*/  PLOP3.LUT P2, PT, PT, PT, UP1, 0x80, 0x0 ;  /* 0x000000000000781c */ /* 0x000fe20003f4f018 */
[----:B------:R-:W-:-:S04]  /*bf20*/  UISETP.NE.AND.EX UP0, UPT, UR9, URZ, UPT, UP0 ;  /* 0x0000003f0900728c */ /* 0x000fc8000bf05300 */
[----:B------:R-:W-:Y:S02]  /*bf30*/  @UP1 UIADD3 UR6, UP2, UR4, UR6, URZ ;  /* 0x0000000604061290 */ /* 0x000fe4000ff5e03f */
[----:B------:R-:W-:Y:S02]  /*bf40*/  PLOP3.LUT P1, PT, PT, PT, UP0, 0x80, 0x0 ;  /* 0x000000000000781c */ /* 0x000fe40003f2f008 */
[----:B------:R-:W-:Y:S02]  /*bf50*/  @UP1 UIADD3.X UR7, UR10, UR7, URZ, UP2, !UPT ;  /* 0x000000070a071290 */ /* 0x000fe400097fe43f */
[----:B------:R-:W-:Y:S01]  /*bf60*/  UIADD3 UR4, UP1, UR4, UR8, URZ ;  /* 0x0000000804047290 */ /* 0x000fe2000ff3e03f */
[----:B------:R-:W-:-:S03]  /*bf70*/  IMAD.U32 R6, RZ, RZ, UR6 ;  /* 0x00000006ff067e24 */ /* 0x000fc6000f8e00ff */
[----:B------:R-:W-:Y:S01]  /*bf80*/  IMAD.U32 R7, RZ, RZ, UR7 ;  /* 0x00000007ff077e24 */ /* 0x000fe2000f8e00ff */
[----:B------:R-:W-:Y:S01]  /*bf90*/  UIADD3.X UR6, UR10, UR9, URZ, UP1, !UPT ;  /* 0x000000090a067290 */ /* 0x000fe20008ffe43f */
[----:B------:R-:W-:-:S03]  /*bfa0*/  IMAD.MOV.U32 R9, RZ, RZ, RZ ;  /* 0x000000ffff097224 */ /* 0x000fc600078e00ff */
[----:B------:R-:W2:Y:S01]  /*bfb0*/  @P2 LDG.E R6, desc[UR48][R6.64] ;  /* 0x0000003006062981 */ /* 0x000ea2000c1e1900 */
[----:B------:R-:W-:Y:S02]  /*bfc0*/  IMAD.U32 R4, RZ, RZ, UR4 ;  /* 0x00000004ff047e24 */ /* 0x000fe4000f8e00ff */
[----:B------:R-:W-:-:S05]  /*bfd0*/  IMAD.U32 R5, RZ, RZ, UR6 ;  /* 0x00000006ff057e24 */ /* 0x000fca000f8e00ff */
[----:B------:R0:W5:Y:S01]  /*bfe0*/  @P1 LDG.E R9, desc[UR48][R4.64] ;  /* 0x0000003004091981 */ /* 0x000162000c1e1900 */
[----:B------:R-:W-:Y:S01]  /*bff0*/  ULDC UR4, c[0x0][0xa88] ;  /* 0x0002a20000047ab9 */ /* 0x000fe20000000800 */
[----:B------:R-:W-:Y:S02]  /*c000*/  ISETP.GT.AND P0, PT, R186, 0x7f, PT ;  /* 0x0000007fba00780c */ /* 0x000fe40003f04270 */
[----:B--2---:R-:W-:Y:S01]  /*c010*/  @P2 R2UR UR4, R6 ;  /* 0x00000000060422ca */ /* 0x004fe200000e0000 */
[----:B0-----:R-:W-:-:S14]  /*c020*/  @P2 BRA `(.L_x_2074) ;  /* 0x0000000000182947 */ /* 0x001fdc0003800000 */
[----:B------:R-:W-:Y:S05]  /*c030*/  @!P1 BRA `(.L_x_2074) ;  /* 0x0000000000149947 */ /* 0x000fea0003800000 */
[----:B------:R-:W2:Y:S04]  /*c040*/  LDG.E R3, desc[UR48][R4.64] ;  /* 0x0000003004037981 */ /* 0x000ea8000c1e1900 */
[----:B------:R-:W3:Y:S01]  /*c050*/  LDG.E R0, desc[UR48][R4.64+0x4] ;  /* 0x0000043004007981 */ /* 0x000ee2000c1e1900 */
[----:B--2---:R-:W-:Y:S02]  /*c060*/  R2UR UR6, R3 ;  /* 0x00000000030672ca */ /* 0x004fe400000e0000 */
[----:B---3--:R-:W-:-:S13]  /*c070*/  R2UR UR4, R0 ;  /* 0x00000000000472ca */ /* 0x008fda00000e0000 */
[----:B------:R-:W-:-:S12]  /*c080*/  UIADD3 UR4, -UR6, UR4, URZ ;  /* 0x0000000406047290 */ /* 0x000fd8000fffe13f */
.L_x_2074:
[----:B------:R-:W-:Y:S01]  /*c090*/  USHF.R.S32.HI UR8, URZ, 0x1f, UR39 ;  /* 0x0000001f3f087899 */ /* 0x000fe20008011427 */
[----:B------:R-:W-:Y:S01]  /*c0a0*/  BSSY B1, `(.L_x_2075) ;  /* 0x000001f000017945 */ /* 0x000fe20003800000 */
[----:B------:R-:W-:Y:S01]  /*c0b0*/  USEL UR37, UR37, URZ, !UP0 ;  /* 0x0000003f25257287 */ /* 0x000fe2000c000000 */
[----:B------:R-:W-:Y:S01]  /*c0c0*/  SHF.R.S32.HI R11, RZ, 0x1f, R2 ;  /* 0x0000001fff0b7819 */ /* 0x000fe20000011402 */
[----:B------:R-:W-:Y:S01]  /*c0d0*/  USEL UR38, UR38, URZ, !UP0 ;  /* 0x0000003f26267287 */ /* 0x000fe2000c000000 */
[----:B-----5:R-:W-:Y:S01]  /*c0e0*/  SHF.R.S32.HI R8, RZ, 0x1f, R9 ;  /* 0x0000001fff087819 */ /* 0x020fe20000011409 */
[----:B------:R-:W-:Y:S10]  /*c0f0*/  @P0 BRA `(.L_x_2076) ;  /* 0x0000000000640947 */ /* 0x000ff40003800000 */
[----:B------:R-:W0:Y:S01]  /*c100*/  S2R R3, SR_TID.X ;  /* 0x0000000000037919 */ /* 0x000e220000002100 */
[----:B------:R-:W-:-:S05]  /*c110*/  IMAD.U32 R0, RZ, RZ, UR40 ;  /* 0x00000028ff007e24 */ /* 0x000fca000f8e00ff */
[----:B0-----:R-:W-:-:S05]  /*c120*/  LEA R0, R0, R3, 0x7 ;  /* 0x0000000300007211 */ /* 0x001fca00078e38ff */
[----:B------:R-:W-:-:S05]  /*c130*/  VIADD R0, R0, 0xffffff80 ;  /* 0xffffff8000007836 */ /* 0x000fca0000000000 */
[----:B------:R-:W-:-:S13]  /*c140*/  ISETP.GE.AND P0, PT, R0, UR4, PT ;  /* 0x0000000400007c0c */ /* 0x000fda000bf06270 */
[----:B------:R-:W-:Y:S05]  /*c150*/  @P0 BRA `(.L_x_2076) ;  /* 0x00000000004c0947 */ /* 0x000fea0003800000 */
[C---:B------:R-:W-:Y:S01]  /*c160*/  IADD3 R4, P0, R0.reuse, R9, RZ ;  /* 0x0000000900047210 */ /* 0x040fe20007f1e0ff */
        /* <DEDUP_REMOVED lines=18> */
.L_x_2076:
[----:B------:R-:W-:Y:S05]  /*c290*/  BSYNC B1 ;  /* 0x0000000000017941 */ /* 0x000fea0003800000 */
.L_x_2075:
[----:B------:R-:W-:Y:S01]  /*c2a0*/  ULDC.64 UR6, c[0x0][0xaa0] ;  /* 0x0002a80000067ab9 */ /* 0x000fe20000000a00 */
[----:B0-----:R-:W-:Y:S01]  /*c2b0*/  IMAD.MOV.U32 R3, RZ, RZ, R11 ;  /* 0x000000ffff037224 */ /* 0x001fe200078e000b */
[----:B------:R-:W-:Y:S01]  /*c2c0*/  ULDC.64 UR10, c[0x0][0xae0] ;  /* 0x0002b800000a7ab9 */ /* 0x000fe20000000a00 */
[----:B------:R-:W-:Y:S01]  /*c2d0*/  IMAD R0, R8, UR6, RZ ;  /* 0x0000000608007c24 */ /* 0x000fe2000f8e02ff */
[----:B------:R-:W-:Y:S01]  /*c2e0*/  BSSY B1, `(.L_x_2077) ;  /* 0x000002c000017945 */ /* 0x000fe20003800000 */
[----:B------:R-:W-:Y:S01]  /*c2f0*/  IMAD.WIDE.U32 R4, R9, UR6, R2 ;  /* 0x0000000609047c25 */ /* 0x000fe2000f8e0002 */
[----:B------:R-:W-:-:S03]  /*c300*/  UIMAD UR6, UR8, UR10, URZ ;  /* 0x0000000a080672a4 */ /* 0x000fc6000f8e023f */
[----:B------:R-:W-:Y:S01]  /*c310*/  IMAD R9, R9, UR7, R0 ;  /* 0x0000000709097c24 */ /* 0x000fe2000f8e0200 */
[----:B------:R-:W-:Y:S01]  /*c320*/  UIMAD UR7, UR40, -0x80, UR4 ;  /* 0xffffff80280778a4 */ /* 0x000fe2000f8e0204 */
[----:B------:R-:W-:Y:S01]  /*c330*/  IMAD.U32 R3, RZ, RZ, UR10 ;  /* 0x0000000aff037e24 */ /* 0x000fe2000f8e00ff */
[----:B------:R-:W-:Y:S01]  /*c340*/  UIMAD UR6, UR39, UR11, UR6 ;  /* 0x0000000b270672a4 */ /* 0x000fe2000f8e0206 */
[----:B------:R-:W-:Y:S01]  /*c350*/  IMAD.IADD R5, R5, 0x1, R9 ;  /* 0x0000000105057824 */ /* 0x000fe200078e0209 */
[----:B------:R-:W-:Y:S01]  /*c360*/  ULDC.64 UR8, c[0x0][0xae8] ;  /* 0x0002ba0000087ab9 */ /* 0x000fe20000000a00 */
[C---:B------:R-:W-:Y:S01]  /*c370*/  VIADD R0, R16.reuse, 0x20 ;  /* 0x0000002010007836 */ /* 0x040fe20000000000 */
[----:B------:R-:W-:Y:S01]  /*c380*/  ISETP.GE.AND P2, PT, R16, UR7, PT ;  /* 0x0000000710007c0c */ /* 0x000fe2000bf46270 */
[----:B------:R-:W-:Y:S01]  /*c390*/  IMAD.WIDE.U32 R4, R3, UR39, R4 ;  /* 0x0000002703047c25 */ /* 0x000fe2000f8e0004 */
[----:B------:R-:W-:Y:S01]  /*c3a0*/  UIMAD UR4, UR38, UR8, URZ ;  /* 0x00000008260472a4 */ /* 0x000fe2000f8e023f */
[----:B------:R-:W-:-:S02]  /*c3b0*/  SHF.R.S32.HI R9, RZ, 0x1f, R16 ;  /* 0x0000001fff097819 */ /* 0x000fc40000011410 */
[----:B------:R-:W-:Y:S01]  /*c3c0*/  VIADD R5, R5, UR6 ;  /* 0x0000000605057c36 */ /* 0x000fe20008000000 */
[----:B------:R-:W-:Y:S01]  /*c3d0*/  UIMAD UR4, UR37, UR9, UR4 ;  /* 0x00000009250472a4 */ /* 0x000fe2000f8e0204 */
[----:B------:R-:W-:Y:S01]  /*c3e0*/  IMAD.U32 R7, RZ, RZ, UR8 ;  /* 0x00000008ff077e24 */ /* 0x000fe2000f8e00ff */
[----:B------:R-:W-:Y:S01]  /*c3f0*/  ISETP.GE.AND P3, PT, R0, UR7, PT ;  /* 0x0000000700007c0c */ /* 0x000fe2000bf66270 */
[C---:B------:R-:W-:Y:S01]  /*c400*/  VIADD R3, R16.reuse, 0x60 ;  /* 0x0000006010037836 */ /* 0x040fe20000000000 */
[----:B------:R-:W-:Y:S01]  /*c410*/  IADD3 R0, R16, 0x40, RZ ;  /* 0x0000004010007810 */ /* 0x000fe20007ffe0ff */
[----:B------:R-:W-:-:S03]  /*c420*/  IMAD.WIDE.U32 R6, R7, UR37, R4 ;  /* 0x0000002507067c25 */ /* 0x000fc6000f8e0004 */
[----:B------:R-:W-:Y:S01]  /*c430*/  ISETP.GE.AND P0, PT, R3, UR7, PT ;  /* 0x0000000703007c0c */ /* 0x000fe2000bf06270 */
[----:B------:R-:W-:Y:S01]  /*c440*/  IMAD.U32 R3, RZ, RZ, UR40 ;  /* 0x00000028ff037e24 */ /* 0x000fe2000f8e00ff */
[----:B------:R-:W-:Y:S01]  /*c450*/  ISETP.GE.AND P1, PT, R0, UR7, PT ;  /* 0x0000000700007c0c */ /* 0x000fe2000bf26270 */
[----:B------:R-:W-:Y:S02]  /*c460*/  IMAD.MOV.U32 R8, RZ, RZ, R16 ;  /* 0x000000ffff087224 */ /* 0x000fe400078e0010 */
[----:B------:R-:W-:Y:S02]  /*c470*/  VIADD R11, R7, UR4 ;  /* 0x00000004070b7c36 */ /* 0x000fe40008000000 */
[----:B------:R-:W-:Y:S01]  /*c480*/  IMAD.WIDE R8, R3, 0x80, R8 ;  /* 0x0000008003087825 */ /* 0x000fe200078e0208 */
[----:B------:R-:W-:Y:S07]  /*c490*/  @P2 BRA `(.L_x_2078) ;  /* 0x0000000000402947 */ /* 0x000fee0003800000 */
        /* <DEDUP_REMOVED lines=16> */
.L_x_2078:
[----:B------:R-:W-:Y:S05]  /*c5a0*/  BSYNC B1 ;  /* 0x0000000000017941 */ /* 0x000fea0003800000 */
.L_x_2077:
        /* <DEDUP_REMOVED lines=15> */
[----:B0-----:R-:W-:Y:S01]  /*c6a0*/  LEA R12, P2, R4, UR8, 0x1 ;  /* 0x00000008040c7c11 */ /* 0x001fe2000f8408ff */
[----:B------:R-:W-:-:S05]  /*c6b0*/  IMAD.IADD R3, R5, 0x1, R3 ;  /* 0x0000000105037824 */ /* 0x000fca00078e0203 */
[----:B------:R-:W-:-:S05]  /*c6c0*/  LEA.HI.X R13, R4, UR9, R3, 0x1, P2 ;  /* 0x00000009040d7c11 */ /* 0x000fca00090f0c03 */
[----:B------:R1:W-:Y:S04]  /*c6d0*/  @!P3 STG.E.128 desc[UR48][R12.64], RZ ;  /* 0x000000ff0c00b986 */ /* 0x0003e8000c101d30 */
[----:B------:R1:W-:Y:S02]  /*c6e0*/  @!P4 STG.E.128 desc[UR48][R12.64+0x80], RZ ;  /* 0x000080ff0c00c986 */ /* 0x0003e4000c101d30 */
.L_x_2080:
[----:B------:R-:W-:Y:S05]  /*c6f0*/  BSYNC B1 ;  /* 0x0000000000017941 */ /* 0x000fea0003800000 */
.L_x_2079:
        /* <DEDUP_REMOVED lines=15> */
[----:B01----:R-:W-:Y:S01]  /*c7f0*/  LEA R12, P1, R4, UR8, 0x1 ;  /* 0x00000008040c7c11 */ /* 0x003fe2000f8208ff */
[----:B------:R-:W-:-:S05]  /*c800*/  IMAD.IADD R3, R5, 0x1, R3 ;  /* 0x0000000105037824 */ /* 0x000fca00078e0203 */
[----:B------:R-:W-:-:S05]  /*c810*/  LEA.HI.X R13, R4, UR9, R3, 0x1, P1 ;  /* 0x00000009040d7c11 */ /* 0x000fca00088f0c03 */
[----:B------:R2:W-:Y:S04]  /*c820*/  @!P2 STG.E.128 desc[UR48][R12.64], RZ ;  /* 0x000000ff0c00a986 */ /* 0x0005e8000c101d30 */
[----:B------:R2:W-:Y:S02]  /*c830*/  @!P3 STG.E.128 desc[UR48][R12.64+0x80], RZ ;  /* 0x000080ff0c00b986 */ /* 0x0005e4000c101d30 */
.L_x_2082:
[----:B------:R-:W-:Y:S05]  /*c840*/  BSYNC B1 ;  /* 0x0000000000017941 */ /* 0x000fea0003800000 */
.L_x_2081:
[----:B------:R-:W-:Y:S05]  /*c850*/  @P0 BRA `(.L_x_2073) ;  /* 0x0000000000480947 */ /* 0x000fea0003800000 */
[----:B------:R-:W-:Y:S01]  /*c860*/  IADD3 R3, P0, R8, 0x60, RZ ;  /* 0x0000006008037810 */ /* 0x000fe20007f1e0ff */
[----:B------:R-:W-:Y:S01]  /*c870*/  ULDC.64 UR6, c[0x0][0xad8] ;  /* 0x0002b60000067ab9 */ /* 0x000fe20000000a00 */
[----:B------:R-:W-:Y:S01]  /*c880*/  MOV R4, R6 ;  /* 0x0000000600047202 */ /* 0x000fe20000000f00 */
[----:B------:R-:W-:Y:S01]  /*c890*/  IMAD.MOV.U32 R5, RZ, RZ, R11 ;  /* 0x000000ffff057224 */ /* 0x000fe200078e000b */
[----:B------:R-:W-:Y:S01]  /*c8a0*/  ULDC UR4, c[0x0][0xa8c] ;  /* 0x0002a30000047ab9 */ /* 0x000fe20000000800 */
[----:B------:R-:W-:Y:S01]  /*c8b0*/  IMAD.X R8, RZ, RZ, R9, P0 ;  /* 0x000000ffff087224 */ /* 0x000fe200000e0609 */
[C---:B------:R-:W-:Y:S01]  /*c8c0*/  ISETP.GE.AND P1, PT, R2.reuse, UR4, PT ;  /* 0x0000000402007c0c */ /* 0x040fe2000bf26270 */
[----:B------:R-:W-:Y:S02]  /*c8d0*/  VIADD R0, R2, 0x40 ;  /* 0x0000004002007836 */ /* 0x000fe40000000000 */
[----:B------:R-:W-:Y:S02]  /*c8e0*/  IMAD R8, R8, UR6, RZ ;  /* 0x0000000608087c24 */ /* 0x000fe4000f8e02ff */
        /* <DEDUP_REMOVED lines=9> */
.L_x_2073:
[----:B------:R-:W-:Y:S05]  /*c980*/  BSYNC B0 ;  /* 0x0000000000007941 */ /* 0x000fea0003800000 */
.L_x_2064:
[----:B------:R-:W-:Y:S02]  /*c990*/  ULDC UR4, c[0x0][0xc14] ;  /* 0x0003050000047ab9 */ /* 0x000fe40000000800 */
[----:B------:R-:W-:-:S13]  /*c9a0*/  ISETP.GE.AND P0, PT, R47, UR4, PT ;  /* 0x000000042f007c0c */ /* 0x000fda000bf06270 */
[----:B------:R-:W-:Y:S05]  /*c9b0*/  @!P0 BRA `(.L_x_2083) ;  /* 0xffffff4000f48947 */ /* 0x000fea000383ffff */
[----:B------:R-:W-:Y:S05]  /*c9c0*/  EXIT ;  /* 0x000000000000794d */ /* 0x000fea0003800000 */
.L_x_2028:
        /* <DEDUP_REMOVED lines=37> */
[----:B0-----:R-:W-:Y:S02]  /*cc20*/  SEL R3, R6, RZ, P0 ;  /* 0x000000ff06037207 */ /* 0x001fe40000000000 */
[----:B------:R-:W-:Y:S02]  /*cc30*/  ISETP.GE.U32.AND P0, PT, R7, 0x8, PT ;  /* 0x000000080700780c */ /* 0x000fe40003f06070 */
[----:B------:R-:W-:Y:S01]  /*cc40*/  MOV R6, RZ ;  /* 0x000000ff00067202 */ /* 0x000fe20000000f00 */
        /* <DEDUP_REMOVED lines=21> */
.L_x_2088:
        /* <DEDUP_REMOVED lines=15> */
.L_x_2087:
[----:B------:R-:W-:Y:S05]  /*ce90*/  BSYNC B0 ;  /* 0x0000000000007941 */ /* 0x000fea0003800000 */
.L_x_2086:
        /* <DEDUP_REMOVED lines=15> */
[----:B0-----:R-:W-:-:S04]  /*cf90*/  SEL R4, R4, RZ, P1 ;  /* 0x000000ff04047207 */ /* 0x001fc80000800000 */
[----:B------:R-:W-:-:S05]  /*cfa0*/  IADD3 R4, R7, R4, RZ ;  /* 0x0000000407047210 */ /* 0x000fca0007ffe0ff */
        /* <DEDUP_REMOVED lines=8> */
.L_x_2084:
        /* <DEDUP_REMOVED lines=20> */
.L_x_2089:
        /* <DEDUP_REMOVED lines=13> */
[----:B------:R-:W-:Y:S01]  /*d240*/  @!P0 IADD3 R4, R4, -R11, RZ ;  /* 0x8000000b04048210 */ /* 0x000fe20007ffe0ff */
        /* <DEDUP_REMOVED lines=32> */
[----:B------:R-:W-:Y:S02]  /*d450*/  @P0 IADD3 R2, R2, 0x1, RZ ;  /* 0x0000000102020810 */ /* 0x000fe40007ffe0ff */
        /* <DEDUP_REMOVED lines=9> */
.L_x_2085:
[----:B------:R-:W-:Y:S02]  /*d4f0*/  IMAD.MOV.U32 R17, RZ, RZ, RZ ;  /* 0x000000ffff117224 */ /* 0x000fe400078e00ff */
[----:B------:R-:W-:Y:S02]  /*d500*/  IMAD.U32 R16, RZ, RZ, UR6 ;  /* 0x00000006ff107e24 */ /* 0x000fe4000f8e00ff */
[----:B------:R-:W-:-:S07]  /*d510*/  IMAD.MOV.U32 R18, RZ, RZ, RZ ;  /* 0x000000ffff127224 */ /* 0x000fce00078e00ff */
.L_x_2090:
[----:B------:R-:W1:Y:S01]  /*d520*/  S2R R2, SR_TID.X ;  /* 0x0000000000027919 */ /* 0x000e620000002100 */
[----:B------:R-:W-:Y:S01]  /*d530*/  STL [R1+0x20], RZ ;  /* 0x000020ff01007387 */ /* 0x000fe20000100800 */
        /* <DEDUP_REMOVED lines=10> */
[----:B------:R1:W-:Y:S03]  /*d5e0*/  STL [R1], RZ ;  /* 0x000000ff01007387 */ /* 0x0003e60000100800 */
[----:B------:R-:W-:Y:S05]  /*d5f0*/  @P0 BRA `(.L_x_2091) ;  /* 0x0000003c00b00947 */ /* 0x000fea0003800000 */
[----:B-1----:R-:W-:Y:S01]  /*d600*/  IMAD.MOV.U32 R0, RZ, RZ, 0x1 ;  /* 0x00000001ff007424 */ /* 0x002fe200078e00ff */
[----:B------:R1:W-:Y:S01]  /*d610*/  STL [R1], RZ ;  /* 0x000000ff01007387 */ /* 0x0003e20000100800 */
[----:B------:R-:W-:Y:S01]  /*d620*/  ULDC UR37, c[0x0][0xc] ;  /* 0x0000030000257ab9 */ /* 0x000fe20000000800 */
[----:B------:R-:W-:Y:S02]  /*d630*/  ULDC.64 UR38, c[0x0][0x198] ;  /* 0x0000660000267ab9 */ /* 0x000fe40000000a00 */
[----:B------:R1:W-:Y:S04]  /*d640*/  STL [R1+0x8], R0 ;  /* 0x0000080001007387 */ /* 0x0003e80000100800 */
[----:B------:R1:W-:Y:S02]  /*d650*/  STL [R1+0x20], RZ ;  /* 0x000020ff01007387 */ /* 0x0003e40000100800 */
.L_x_2157:
[----:B--2---:R-:W2:Y:S02]  /*d660*/  LDC.64 R2, c[0x0][0xc60] ;  /* 0x00031800ff027b82 */ /* 0x004ea40000000a00 */
[----:B--2---:R-:W-:-:S05]  /*d670*/  IMAD.WIDE R2, R19, 0x4, R2 ;  /* 0x0000000413027825 */ /* 0x004fca00078e0202 */
[----:B------:R-:W2:Y:S01]  /*d680*/  LDG.E R5, desc[UR48][R2.64] ;  /* 0x0000003002057981 */ /* 0x000ea2000c1e1900 */
[----:B------:R-:W-:Y:S05]  /*d690*/  YIELD ;  /* 0x0000000000007946 */ /* 0x000fea0003800000 */
[----:B------:R-:W-:Y:S01]  /*d6a0*/  ULDC.64 UR4, c[0x0][0xa28] ;  /* 0x00028a0000047ab9 */ /* 0x000fe20000000a00 */
[----:B-1----:R-:W-:Y:S01]  /*d6b0*/  IMAD.MOV.U32 R0, RZ, RZ, RZ ;  /* 0x000000ffff007224 */ /* 0x002fe200078e00ff */
[----:B------:R-:W-:Y:S01]  /*d6c0*/  ISETP.NE.U32.AND P0, PT, RZ, UR4, PT ;  /* 0x00000004ff007c0c */ /* 0x000fe2000bf05070 */
[----:B------:R-:W-:Y:S01]  /*d6d0*/  IMAD.MOV.U32 R6, RZ, RZ, RZ ;  /* 0x000000ffff067224 */ /* 0x000fe200078e00ff */
[----:B------:R-:W-:-:S02]  /*d6e0*/  ULDC.64 UR6, c[0x0][0xa08] ;  /* 0x0002820000067ab9 */ /* 0x000fc40000000a00 */
[----:B------:R-:W-:Y:S02]  /*d6f0*/  ISETP.NE.AND.EX P0, PT, RZ, UR5, PT, P0 ;  /* 0x00000005ff007c0c */ /* 0x000fe4000bf05300 */
[----:B--2---:R-:W-:Y:S01]  /*d700*/  SHF.R.S32.HI R4, RZ, 0x1f, R5 ;  /* 0x0000001fff047819 */ /* 0x004fe20000011405 */
[----:B------:R1:W-:Y:S10]  /*d710*/  STL [R1+0x10], R5 ;  /* 0x0000100501007387 */ /* 0x0003f40000100800 */
[----:B------:R-:W-:-:S04]  /*d720*/  @P0 LEA R2, P1, R5, UR4, 0x2 ;  /* 0x0000000405020c11 */ /* 0x000fc8000f8210ff */
[C-C-:B------:R-:W-:Y:S01]  /*d730*/  @P0 LEA.HI.X R3, R5.reuse, UR5, R4.reuse, 0x2, P1 ;  /* 0x0000000505030c11 */ /* 0x140fe200088f1404 */
[----:B------:R-:W-:Y:S02]  /*d740*/  ULDC.64 UR4, c[0x0][0xa18] ;  /* 0x0002860000047ab9 */ /* 0x000fe40000000a00 */
[----:B------:R-:W-:Y:S02]  /*d750*/  ISETP.NE.U32.AND P1, PT, RZ, UR4, PT ;  /* 0x00000004ff007c0c */ /* 0x000fe4000bf25070 */
[C---:B------:R-:W-:Y:S01]  /*d760*/  SHF.L.U32 R11, R5.reuse, 0x2, RZ ;  /* 0x00000002050b7819 */ /* 0x040fe200000006ff */
[----:B------:R2:W5:Y:S01]  /*d770*/  @P0 LDG.E R0, desc[UR48][R2.64] ;  /* 0x0000003002000981 */ /* 0x000562000c1e1900 */
[----:B------:R-:W-:Y:S02]  /*d780*/  ISETP.NE.AND.EX P1, PT, RZ, UR5, PT, P1 ;  /* 0x00000005ff007c0c */ /* 0x000fe4000bf25310 */
[----:B------:R-:W-:Y:S01]  /*d790*/  SHF.L.U64.HI R10, R5, 0x2, R4 ;  /* 0x00000002050a7819 */ /* 0x000fe20000010204 */
[----:B------:R-:W-:Y:S04]  /*d7a0*/  STL [R1+0x18], R11 ;  /* 0x0000180b01007387 */ /* 0x000fe80000100800 */
[----:B------:R-:W-:Y:S06]  /*d7b0*/  STL [R1+0x1c], R10 ;  /* 0x00001c0a01007387 */ /* 0x000fec0000100800 */
[----:B------:R-:W-:-:S04]  /*d7c0*/  @P1 IADD3 R8, P0, R11, UR4, RZ ;  /* 0x000000040b081c10 */ /* 0x000fc8000ff1e0ff */
[C---:B------:R-:W-:Y:S01]  /*d7d0*/  @P1 IADD3.X R9, R10.reuse, UR5, RZ, P0, !PT ;  /* 0x000000050a091c10 */ /* 0x040fe200087fe4ff */
[----:B------:R-:W-:Y:S02]  /*d7e0*/  ULDC.64 UR4, c[0x0][0xa00] ;  /* 0x0002800000047ab9 */ /* 0x000fe40000000a00 */
[----:B------:R-:W-:Y:S02]  /*d7f0*/  ISETP.NE.U32.AND P2, PT, RZ, UR4, PT ;  /* 0x00000004ff007c0c */ /* 0x000fe4000bf45070 */
[C---:B--2---:R-:W-:Y:S02]  /*d800*/  IADD3 R2, P0, R11.reuse, UR4, RZ ;  /* 0x000000040b027c10 */ /* 0x044fe4000ff1e0ff */
[----:B------:R-:W-:Y:S02]  /*d810*/  ISETP.NE.AND.EX P2, PT, RZ, UR5, PT, P2 ;  /* 0x00000005ff007c0c */ /* 0x000fe4000bf45320 */
[----:B------:R-:W-:Y:S01]  /*d820*/  IADD3.X R3, R10, UR5, RZ, P0, !PT ;  /* 0x000000050a037c10 */ /* 0x000fe200087fe4ff */
[----:B------:R-:W-:Y:S01]  /*d830*/  ULDC UR4, c[0x0][0x288] ;  /* 0x0000a20000047ab9 */ /* 0x000fe20000000800 */
[----:B------:R-:W-:-:S04]  /*d840*/  IADD3 R4, P0, R11, UR6, RZ ;  /* 0x000000060b047c10 */ /* 0x000fc8000ff1e0ff */
[----:B-1----:R-:W-:-:S05]  /*d850*/  IADD3.X R5, R10, UR7, RZ, P0, !PT ;  /* 0x000000070a057c10 */ /* 0x002fca00087fe4ff */
[----:B------:R-:W2:Y:S01]  /*d860*/  @P2 LDG.E R6, desc[UR48][R2.64] ;  /* 0x0000003002062981 */ /* 0x000ea2000c1e1900 */
[----:B------:R-:W-:-:S03]  /*d870*/  ISETP.NE.U32.AND P0, PT, RZ, UR6, PT ;  /* 0x00000006ff007c0c */ /* 0x000fc6000bf05070 */
[----:B--2---:R1:W-:Y:S02]  /*d880*/  STL [R1+0x24], R6 ;  /* 0x0000240601007387 */ /* 0x0043e40000100800 */
[----:B-1----:R-:W-:Y:S01]  /*d890*/  IMAD.U32 R6, RZ, RZ, UR4 ;  /* 0x00000004ff067e24 */ /* 0x002fe2000f8e00ff */
[----:B------:R-:W-:-:S05]  /*d8a0*/  ULDC.64 UR4, c[0x0][0x3f8] ;  /* 0x0000fe0000047ab9 */ /* 0x000fca0000000a00 */
[----:B------:R1:W5:Y:S01]  /*d8b0*/  @P1 LDG.E R6, desc[UR48][R8.64] ;  /* 0x0000003008061981 */ /* 0x000362000c1e1900 */
[----:B------:R-:W-:Y:S01]  /*d8c0*/  UISETP.NE.U32.AND UP0, UPT, UR4, URZ, UPT ;  /* 0x0000003f0400728c */ /* 0x000fe2000bf05070 */
[----:B------:R-:W-:Y:S02]  /*d8d0*/  ISETP.NE.AND.EX P0, PT, RZ, UR7, PT, P0 ;  /* 0x00000007ff007c0c */ /* 0x000fe4000bf05300 */
[----:B------:R-:W-:Y:S01]  /*d8e0*/  ULDC UR4, c[0x0][0x404] ;  /* 0x0001010000047ab9 */ /* 0x000fe20000000800 */
[----:B------:R-:W-:-:S03]  /*d8f0*/  UISETP.NE.AND.EX UP0, UPT, UR5, URZ, UPT, UP0 ;  /* 0x0000003f0500728c */ /* 0x000fc6000bf05300 */
[----:B------:R-:W-:Y:S01]  /*d900*/  ULDC UR5, c[0x0][0x2e0] ;  /* 0x0000b80000057ab9 */ /* 0x000fe20000000800 */
[----:B------:R-:W-:-:S04]  /*d910*/  USEL UR4, UR4, 0x1, UP0 ;  /* 0x0000000104047887 */ /* 0x000fc80008000000 */
[----:B------:R-:W-:-:S06]  /*d920*/  UIMAD UR4, UR4, UR5, URZ ;  /* 0x00000005040472a4 */ /* 0x000fcc000f8e023f */
[----:B------:R-:W-:Y:S01]  /*d930*/  IMAD.U32 R7, RZ, RZ, UR4 ;  /* 0x00000004ff077e24 */ /* 0x000fe2000f8e00ff */
[----:B-1----:R-:W-:Y:S06]  /*d940*/  @P1 BRA `(.L_x_2092) ;  /* 0x0000000000101947 */ /* 0x002fec0003800000 */
[----:B------:R-:W-:Y:S05]  /*d950*/  @!P2 BRA `(.L_x_2092) ;  /* 0x00000000000ca947 */ /* 0x000fea0003800000 */
[----:B-----5:R-:W2:Y:S04]  /*d960*/  LDG.E R6, desc[UR48][R2.64] ;  /* 0x0000003002067981 */ /* 0x020ea8000c1e1900 */
[----:B------:R-:W2:Y:S02]  /*d970*/  LDG.E R9, desc[UR48][R2.64+0x4] ;  /* 0x0000043002097981 */ /* 0x000ea4000c1e1900 */
[----:B--2---:R-:W-:-:S07]  /*d980*/  IMAD.IADD R6, R9, 0x1, -R6 ;  /* 0x0000000109067824 */ /* 0x004fce00078e0a06 */
.L_x_2092:
[----:B------:R-:W-:Y:S01]  /*d990*/  IMAD.MOV.U32 R3, RZ, RZ, RZ ;  /* 0x000000ffff037224 */ /* 0x000fe200078e00ff */
[----:B------:R-:W-:-:S05]  /*d9a0*/  ULDC.64 UR4, c[0x0][0xa20] ;  /* 0x0002880000047ab9 */ /* 0x000fca0000000a00 */
[----:B------:R-:W2:Y:S01]  /*d9b0*/  @P0 LDG.E R3, desc[UR48][R4.64] ;  /* 0x0000003004030981 */ /* 0x000ea2000c1e1900 */
[----:B------:R-:W-:-:S04]  /*d9c0*/  ISETP.NE.U32.AND P1, PT, RZ, UR4, PT ;  /* 0x00000004ff007c0c */ /* 0x000fc8000bf25070 */
[----:B------:R-:W-:Y:S01]  /*d9d0*/  ISETP.NE.AND.EX P1, PT, RZ, UR5, PT, P1 ;  /* 0x00000005ff007c0c */ /* 0x000fe2000bf25310 */
[----:B--2--5:R-:W-:-:S05]  /*d9e0*/  IMAD.IADD R2, R3, 0x1, R0 ;  /* 0x0000000103027824 */ /* 0x024fca00078e0200 */
[----:B------:R1:W-:Y:S07]  /*d9f0*/  STL [R1+0x4], R2 ;  /* 0x0000040201007387 */ /* 0x0003ee0000100800 */
[----:B------:R-:W-:Y:S05]  /*da00*/  @!P1 BRA `(.L_x_2093) ;  /* 0x0000000000109947 */ /* 0x000fea0003800000 */
[----:B-1----:R-:W-:-:S04]  /*da10*/  IADD3 R2, P0, R11, UR4, RZ ;  /* 0x000000040b027c10 */ /* 0x002fc8000ff1e0ff */
[----:B------:R-:W-:-:S05]  /*da20*/  IADD3.X R3, R10, UR5, RZ, P0, !PT ;  /* 0x000000050a037c10 */ /* 0x000fca00087fe4ff */
[----:B------:R1:W5:Y:S01]  /*da30*/  LDG.E R7, desc[UR48][R2.64] ;  /* 0x0000003002077981 */ /* 0x000362000c1e1900 */
[----:B------:R-:W-:Y:S05]  /*da40*/  BRA `(.L_x_2094) ;  /* 0x0000000000107947 */ /* 0x000fea0003800000 */
.L_x_2093:
[----:B------:R-:W-:Y:S05]  /*da50*/  @!P0 BRA `(.L_x_2094) ;  /* 0x00000000000c8947 */ /* 0x000fea0003800000 */
[----:B-1----:R-:W2:Y:S04]  /*da60*/  LDG.E R2, desc[UR48][R4.64] ;  /* 0x0000003004027981 */ /* 0x002ea8000c1e1900 */
[----:B------:R-:W2:Y:S02]  /*da70*/  LDG.E R7, desc[UR48][R4.64+0x4] ;  /* 0x0000043004077981 */ /* 0x000ea4000c1e1900 */
[----:B--2---:R-:W-:-:S07]  /*da80*/  IMAD.IADD R7, R7, 0x1, -R2 ;  /* 0x0000000107077824 */ /* 0x004fce00078e0a02 */
.L_x_2094:
[----:B-----5:R-:W-:Y:S01]  /*da90*/  IMAD.IADD R7, R7, 0x1, -R0 ;  /* 0x0000000107077824 */ /* 0x020fe200078e0a00 */
[----:B------:R-:W-:Y:S01]  /*daa0*/  LEA R0, R17, 0xff, 0x7 ;  /* 0x000000ff11007811 */ /* 0x000fe200078e38ff */
[----:B------:R-:W-:Y:S03]  /*dab0*/  BSSY B6, `(.L_x_2095) ;  /* 0x00002df000067945 */ /* 0x000fe60003800000 */
[C---:B------:R-:W-:Y:S01]  /*dac0*/  IADD3 R6, R7.reuse, R0, -R6 ;  /* 0x0000000007067210 */ /* 0x040fe20007ffe806 */
[----:B------:R-:W-:-:S03]  /*dad0*/  VIADD R7, R7, 0x7f ;  /* 0x0000007f07077836 */ /* 0x000fc60000000000 */
[----:B-1----:R-:W-:Y:S02]  /*dae0*/  SHF.R.S32.HI R3, RZ, 0x1f, R6 ;  /* 0x0000001fff037819 */ /* 0x002fe40000011406 */
[----:B------:R-:W-:Y:S02]  /*daf0*/  SHF.R.S32.HI R0, RZ, 0x1f, R7 ;  /* 0x0000001fff007819 */ /* 0x000fe40000011407 */
[----:B------:R-:W-:Y:S02]  /*db00*/  LEA.HI R3, R3, R6, RZ, 0x7 ;  /* 0x0000000603037211 */ /* 0x000fe400078f38ff */
[----:B------:R-:W-:Y:S02]  /*db10*/  LEA.HI R0, R0, R7, RZ, 0x7 ;  /* 0x0000000700007211 */ /* 0x000fe400078f38ff */
[----:B------:R-:W-:Y:S02]  /*db20*/  SHF.R.S32.HI R3, RZ, 0x7, R3 ;  /* 0x00000007ff037819 */ /* 0x000fe40000011403 */
[----:B------:R-:W-:-:S04]  /*db30*/  SHF.R.S32.HI R0, RZ, 0x7, R0 ;  /* 0x00000007ff007819 */ /* 0x000fc80000011400 */
[----:B------:R-:W-:-:S04]  /*db40*/  VIMNMX R2, R0, R3, PT ;  /* 0x0000000300027248 */ /* 0x000fc80003fe0100 */
[----:B------:R-:W-:Y:S01]  /*db50*/  ISETP.GT.AND P0, PT, R2, RZ, PT ;  /* 0x000000ff0200720c */ /* 0x000fe20003f04270 */
[----:B------:R1:W-:-:S12]  /*db60*/  STL [R1+0x14], R2 ;  /* 0x0000140201007387 */ /* 0x0003d80000100800 */
[----:B-1----:R-:W-:Y:S05]  /*db70*/  @P0 BRA `(.L_x_2096) ;  /* 0x0000000000440947 */ /* 0x002fea0003800000 */
[----:B------:R-:W1:Y:S02]  /*db80*/  S2R R2, SR_TID.X ;  /* 0x0000000000027919 */ /* 0x000e640000002100 */
        /* <DEDUP_REMOVED lines=14> */
[----:B-1----:R-:W-:Y:S01]  /*dc70*/  IADD3 R16, R0, UR37, R7 ;  /* 0x0000002500107c10 */ /* 0x002fe2000fffe007 */
[----:B------:R-:W-:Y:S06]  /*dc80*/  BRA `(.L_x_2097) ;  /* 0x0000002c00047947 */ /* 0x000fec0003800000 */
.L_x_2096:
[----:B------:R-:W1:Y:S01]  /*dc90*/  S2R R3, SR_CgaCtaId ;  /* 0x0000000000037919 */ /* 0x000e620000008800 */
[----:B------:R-:W-:-:S04]  /*dca0*/  MOV R0, 0x400 ;  /* 0x0000040000007802 */ /* 0x000fc80000000f00 */
[----:B-1----:R-:W-:-:S05]  /*dcb0*/  LEA R2, R3, R0, 0x18 ;  /* 0x0000000003027211 */ /* 0x002fca00078ec0ff */
[----:B------:R1:W-:Y:S01]  /*dcc0*/  STL [R1+0xc], R2 ;  /* 0x00000c0201007387 */ /* 0x0003e20000100800 */
[----:B------:R-:W-:-:S05]  /*dcd0*/  VIADD R0, R2, 0x18400 ;  /* 0x0001840002007836 */ /* 0x000fca0000000000 */
[----:B------:R-:W-:-:S13]  /*dce0*/  LOP3.LUT P0, RZ, R0, 0x3ff, RZ, 0xc0, !PT ;  /* 0x000003ff00ff7812 */ /* 0x000fda000780c0ff */
[----:B-1----:R-:W-:Y:S05]  /*dcf0*/  @!P0 BRA `(.L_x_2098) ;  /* 0x0000000000408947 */ /* 0x002fea0003800000 */
[----:B------:R-:W-:Y:S01]  /*dd00*/  MOV R2, 0x0 ;  /* 0x0000000000027802 */ /* 0x000fe20000000f00 */
[----:B------:R-:W-:Y:S01]  /*dd10*/  ULDC.64 UR6, c[0x4][0xa0] ;  /* 0x0100280000067ab9 */ /* 0x000fe20000000a00 */
[----:B------:R-:W-:Y:S01]  /*dd20*/  ULDC.64 UR8, c[0x4][0xa8] ;  /* 0x01002a0000087ab9 */ /* 0x000fe20000000a00 */
[----:B------:R-:W-:Y:S01]  /*dd30*/  ULDC.64 UR4, c[0x4][0x8] ;  /* 0x0100020000047ab9 */ /* 0x000fe20000000a00 */
[----:B------:R-:W-:Y:S01]  /*dd40*/  MOV R4, UR6 ;  /* 0x0000000600047c02 */ /* 0x000fe20008000f00 */
[----:B------:R-:W-:Y:S01]  /*dd50*/  IMAD.U32 R5, RZ, RZ, UR7 ;  /* 0x00000007ff057e24 */ /* 0x000fe2000f8e00ff */
[----:B------:R-:W1:Y:S01]  /*dd60*/  LDC.64 R2, c[0x4][R2] ;  /* 0x0100000002027b82 */ /* 0x000e620000000a00 */
        /* <DEDUP_REMOVED lines=9> */
.L_x_2098:
        /* <DEDUP_REMOVED lines=11> */
[----:B------:R-:W-:Y:S02]  /*deb0*/  IMAD.U32 R6, RZ, RZ, UR8 ;  /* 0x00000008ff067e24 */ /* 0x000fe4000f8e00ff */
[----:B------:R-:W-:Y:S02]  /*dec0*/  IMAD.U32 R7, RZ, RZ, UR9 ;  /* 0x00000009ff077e24 */ /* 0x000fe4000f8e00ff */
[----:B------:R-:W-:-:S02]  /*ded0*/  IMAD.U32 R10, RZ, RZ, UR4 ;  /* 0x00000004ff0a7e24 */ /* 0x000fc4000f8e00ff */
[----:B------:R-:W-:Y:S02]  /*dee0*/  IMAD.U32 R11, RZ, RZ, UR5 ;  /* 0x00000005ff0b7e24 */ /* 0x000fe4000f8e00ff */
[----:B------:R-:W-:Y:S02]  /*def0*/  IMAD.MOV.U32 R8, RZ, RZ, 0x70 ;  /* 0x00000070ff087424 */ /* 0x000fe400078e00ff */
[----:B------:R-:W-:Y:S02]  /*df00*/  IMAD.MOV.U32 R12, RZ, RZ, 0x1 ;  /* 0x00000001ff0c7424 */ /* 0x000fe400078e00ff */
[----:B01----:R-:W-:-:S07]  /*df10*/  IMAD.MOV.U32 R13, RZ, RZ, RZ ;  /* 0x000000ffff0d7224 */ /* 0x003fce00078e00ff */
[----:B------:R-:W-:-:S07]  /*df20*/  LEPC R20, `(.L_x_2100) ;  /* 0x000000001014794e */ /* 0x000fce0000000000 */
[----:B--2---:R-:W-:Y:S05]  /*df30*/  CALL.ABS.NOINC R2 ;  /* 0x0000000002007343 */ /* 0x004fea0003c00000 */
.L_x_2100:
        /* <DEDUP_REMOVED lines=16> */
.L_x_2099:
[----:B------:R-:W2:Y:S01]  /*e040*/  LDL.LU R2, [R1+0x18] ;  /* 0x0000180001027983 */ /* 0x000ea20000300800 */
[----:B------:R-:W-:-:S03]  /*e050*/  ULDC.64 UR4, c[0x0][0x9f8] ;  /* 0x00027e0000047ab9 */ /* 0x000fc60000000a00 */
[----:B------:R-:W3:Y:S04]  /*e060*/  LDL.LU R0, [R1+0x1c] ;  /* 0x00001c0001007983 */ /* 0x000ee80000300800 */
[----:B------:R-:W4:Y:S04]  /*e070*/  LDL.LU R7, [R1+0x10] ;  /* 0x0000100001077983 */ /* 0x000f280000300800 */
[----:B------:R-:W4:Y:S01]  /*e080*/  LDL.LU R8, [R1+0x24] ;  /* 0x0000240001087983 */ /* 0x000f220000300800 */
[----:B------:R-:W-:-:S04]  /*e090*/  ISETP.NE.U32.AND P0, PT, RZ, UR4, PT ;  /* 0x00000004ff007c0c */ /* 0x000fc8000bf05070 */
[----:B------:R-:W-:Y:S01]  /*e0a0*/  ISETP.NE.AND.EX P0, PT, RZ, UR5, PT, P0 ;  /* 0x00000005ff007c0c */ /* 0x000fe2000bf05300 */
[----:B------:R-:W1:Y:S02]  /*e0b0*/  S2R R9, SR_TID.X ;  /* 0x0000000000097919 */ /* 0x000e640000002100 */
[----:B-1----:R-:W-:-:S04]  /*e0c0*/  LOP3.LUT R9, R9, 0x1f, RZ, 0xc0, !PT ;  /* 0x0000001f09097812 */ /* 0x002fc800078ec0ff */
        /* <DEDUP_REMOVED lines=8> */
[----:B------:R-:W1:Y:S01]  /*e150*/  LDC R0, c[0x0][0x428] ;  /* 0x00010a00ff007b82 */ /* 0x000e620000000800 */
[----:B----4-:R-:W-:-:S06]  /*e160*/  IMAD.MOV.U32 R4, RZ, RZ, R7 ;  /* 0x000000ffff047224 */ /* 0x010fcc00078e0007 */
[----:B------:R2:W5:Y:S01]  /*e170*/  @P0 LDG.E R4, desc[UR48][R2.64] ;  /* 0x0000003002040981 */ /* 0x000562000c1e1900 */
[----:B------:R-:W-:Y:S01]  /*e180*/  IMAD R17, R17, 0x80, R8 ;  /* 0x0000008011117824 */ /* 0x000fe200078e0208 */
[----:B------:R-:W-:Y:S02]  /*e190*/  PLOP3.LUT P1, PT, P6, PT, PT, 0x8, 0x0 ;  /* 0x000000000000781c */ /* 0x000fe4000372e170 */
[----:B-1----:R-:W-:Y:S01]  /*e1a0*/  ISETP.NE.AND P0, PT, R0, 0x1, PT ;  /* 0x000000010000780c */ /* 0x002fe20003f05270 */
[----:B------:R-:W-:-:S12]  /*e1b0*/  IMAD.MOV.U32 R0, RZ, RZ, R18 ;  /* 0x000000ffff007224 */ /* 0x000fd800078e0012 */
[----:B------:R-:W1:Y:S08]  /*e1c0*/  @P0 LDC R5, c[0x0][0x42c] ;  /* 0x00010b00ff050b82 */ /* 0x000e700000000800 */
[----:B------:R-:W3:Y:S01]  /*e1d0*/  @P0 LDC R6, c[0x0][0x430] ;  /* 0x00010c00ff060b82 */ /* 0x000ee20000000800 */
[----:B-1----:R-:W-:-:S05]  /*e1e0*/  @P0 IMAD.HI.U32 R5, R18, R5, RZ ;  /* 0x0000000512050227 */ /* 0x002fca00078e00ff */
[----:B---3--:R-:W-:Y:S02]  /*e1f0*/  @P0 SHF.R.U32.HI R0, RZ, R6, R5 ;  /* 0x00000006ff000219 */ /* 0x008fe40000011605 */
[----:B------:R-:W-:-:S04]  /*e200*/  ISETP.NE.U32.AND P0, PT, RZ, UR4, PT ;  /* 0x00000004ff007c0c */ /* 0x000fc8000bf05070 */
[----:B------:R-:W-:-:S04]  /*e210*/  ISETP.NE.AND.EX P0, PT, RZ, UR5, PT, P0 ;  /* 0x00000005ff007c0c */ /* 0x000fc8000bf05300 */
[----:B--2---:R-:W-:-:S09]  /*e220*/  SEL R7, R7, RZ, !P0 ;  /* 0x000000ff07077207 */ /* 0x004fd20004000000 */
.L_x_2101:
        /* <DEDUP_REMOVED lines=16> */
.L_x_2102:
        /* <DEDUP_REMOVED lines=15> */
[----:B-----5:R-:W-:Y:S02]  /*e420*/  SEL R6, R4, RZ, !P0 ;  /* 0x000000ff04067207 */ /* 0x020fe40004000000 */
[----:B--2---:R-:W-:Y:S01]  /*e430*/  IADD3 R5, R5, -0x1, RZ ;  /* 0xffffffff05057810 */ /* 0x004fe20007ffe0ff */
[----:B------:R-:W-:Y:S06]  /*e440*/  BRA.DIV UR4, `(.L_x_2103) ;  /* 0x0000003604b47947 */ /* 0x000fec000b800000 */
.L_x_2173:
[----:B------:R-:W-:Y:S01]  /*e450*/  UMOV UR4, 0xffffffff ;  /* 0xffffffff00047882 */ /* 0x000fe20000000000 */
[----:B0-----:R-:W-:Y:S02]  /*e460*/  SHF.R.S32.HI R13, RZ, 0x1f, R4 ;  /* 0x0000001fff0d7819 */ /* 0x001fe40000011404 */
[----:B------:R-:W-:Y:S05]  /*e470*/  BRA.DIV UR4, `(.L_x_2104) ;  /* 0x0000003604dc7947 */ /* 0x000fea000b800000 */
[----:B------:R-:W-:-:S13]  /*e480*/  ELECT P6, URZ, PT ;  /* 0x00000000003f782f */ /* 0x000fda00038c0000 */
.L_x_2176:
[----:B------:R-:W-:Y:S05]  /*e490*/  @!P6 BRA `(.L_x_2105) ;  /* 0x000000040010e947 */ /* 0x000fea0003800000 */
[----:B------:R-:W-:-:S04]  /*e4a0*/  ISETP.NE.U32.AND P0, PT, R2, RZ, PT ;  /* 0x000000ff0200720c */ /* 0x000fc80003f05070 */
[----:B------:R-:W-:-:S13]  /*e4b0*/  ISETP.NE.AND.EX P0, PT, R3, RZ, PT, P0 ;  /* 0x000000ff0300720c */ /* 0x000fda0003f05300 */
[----:B------:R-:W-:Y:S05]  /*e4c0*/  @!P0 BRA `(.L_x_2106) ;  /* 0x0000000000488947 */ /* 0x000fea0003800000 */
[----:B------:R-:W0:Y:S01]  /*e4d0*/  LDC R10, c[0x0][0x41c] ;  /* 0x00010700ff0a7b82 */ /* 0x000e220000000800 */
[----:B------:R-:W-:Y:S01]  /*e4e0*/  IMAD.MOV.U32 R6, RZ, RZ, R5 ;  /* 0x000000ffff067224 */ /* 0x000fe200078e0005 */
[----:B------:R-:W-:Y:S01]  /*e4f0*/  ULDC.64 UR4, c[0x0][0x408] ;  /* 0x0001020000047ab9 */ /* 0x000fe20000000a00 */
[----:B0-----:R-:W-:-:S13]  /*e500*/  ISETP.NE.AND P0, PT, R10, 0x1, PT ;  /* 0x000000010a00780c */ /* 0x001fda0003f05270 */
[----:B------:R-:W0:Y:S02]  /*e510*/  @P0 LDC.64 R8, c[0x0][0x420] ;  /* 0x00010800ff080b82 */ /* 0x000e240000000a00 */
[----:B0-----:R-:W-:-:S05]  /*e520*/  @P0 IMAD.HI.U32 R8, R5, R8, RZ ;  /* 0x0000000805080227 */ /* 0x001fca00078e00ff */
[----:B------:R-:W-:-:S04]  /*e530*/  @P0 SHF.R.U32.HI R6, RZ, R9, R8 ;  /* 0x00000009ff060219 */ /* 0x000fc80000011608 */
[--C-:B------:R-:W-:Y:S01]  /*e540*/  SHF.R.S32.HI R9, RZ, 0x1f, R6.reuse ;  /* 0x0000001fff097819 */ /* 0x100fe20000011406 */
[----:B------:R-:W-:-:S04]  /*e550*/  IMAD.MOV R8, RZ, RZ, -R6 ;  /* 0x000000ffff087224 */ /* 0x000fc800078e0a06 */
[----:B------:R-:W-:Y:S02]  /*e560*/  IMAD R5, R10, R8, R5 ;  /* 0x000000080a057224 */ /* 0x000fe400078e0205 */
[----:B------:R-:W-:-:S04]  /*e570*/  IMAD R8, R13, UR4, RZ ;  /* 0x000000040d087c24 */ /* 0x000fc8000f8e02ff */
[----:B------:R-:W-:Y:S02]  /*e580*/  IMAD R10, R4, UR5, R8 ;  /* 0x00000005040a7c24 */ /* 0x000fe4000f8e0208 */
[----:B------:R-:W-:-:S04]  /*e590*/  IMAD.MOV.U32 R8, RZ, RZ, R6 ;  /* 0x000000ffff087224 */ /* 0x000fc800078e0006 */
[----:B------:R-:W-:-:S04]  /*e5a0*/  IMAD.WIDE.U32 R8, R4, UR4, R8 ;  /* 0x0000000404087c25 */ /* 0x000fc8000f8e0008 */
[----:B------:R-:W-:Y:S01]  /*e5b0*/  IMAD.IADD R6, R9, 0x1, R10 ;  /* 0x0000000109067824 */ /* 0x000fe200078e020a */
[----:B------:R-:W-:-:S04]  /*e5c0*/  LEA R10, P0, R8, R2, 0x2 ;  /* 0x00000002080a7211 */ /* 0x000fc800078010ff */
[----:B------:R-:W-:-:S05]  /*e5d0*/  LEA.HI.X R11, R8, R3, R6, 0x2, P0 ;  /* 0x00000003080b7211 */ /* 0x000fca00000f1406 */
[----:B------:R0:W5:Y:S04]  /*e5e0*/  LDG.E R6, desc[UR48][R10.64] ;  /* 0x000000300a067981 */ /* 0x000168000c1e1900 */
.L_x_2106:
        /* <DEDUP_REMOVED lines=9> */
.L_x_2177:
        /* <DEDUP_REMOVED lines=11> */
.L_x_2108:
        /* <DEDUP_REMOVED lines=27> */
.L_x_2105:
        /* <DEDUP_REMOVED lines=34> */
[----:B------:R-:W-:-:S04]  /*eb00*/  LOP3.LUT R7, R7, 0xfffffffe, RZ, 0xc0, !PT ;  /* 0xfffffffe07077812 */ /* 0x000fc800078ec0ff */
[----:B------:R-:W-:-:S04]  /*eb10*/  IADD3 R7, R11, -R7, RZ ;  /* 0x800000070b077210 */ /* 0x000fc80007ffe0ff */
[----:B------:R-:W-:-:S04]  /*eb20*/  SHF.L.U32 R7, R7, 0x1f, RZ ;  /* 0x0000001f07077819 */ /* 0x000fc800000006ff */
[----:B------:R-:W1:Y:S02]  /*eb30*/  SYNCS.PHASECHK.TRANS64.TRYWAIT P0, [R9+URZ+0x28820], R7 ;  /* 0x02882007090075a7 */ /* 0x000e64000800017f */
[----:B01----:R-:W-:Y:S05]  /*eb40*/  @!P0 BRA `(.L_x_2110) ;  /* 0x00000030005c8947 */ /* 0x003fea0003800000 */
.L_x_2178:
[----:B------:R-:W-:Y:S05]  /*eb50*/  BSYNC B0 ;  /* 0x0000000000007941 */ /* 0x000fea0003800000 */
.L_x_2109:
[----:B0-----:R-:W2:Y:S01]  /*eb60*/  LDL R8, [R1+0x14] ;  /* 0x0000140001087983 */ /* 0x001ea20000100800 */
[----:B------:R-:W-:Y:S01]  /*eb70*/  BSSY B0, `(.L_x_2111) ;  /* 0x0000185000007945 */ /* 0x000fe20003800000 */
[----:B--2---:R-:W-:-:S13]  /*eb80*/  ISETP.GE.AND P0, PT, R8, 0x2, PT ;  /* 0x000000020800780c */ /* 0x004fda0003f06270 */
[----:B------:R-:W-:Y:S05]  /*eb90*/  @!P0 BRA `(.L_x_2112) ;  /* 0x0000001800088947 */ /* 0x000fea0003800000 */
[C---:B------:R-:W-:Y:S01]  /*eba0*/  LOP3.LUT R7, R8.reuse, 0x1, RZ, 0xc0, !PT ;  /* 0x0000000108077812 */ /* 0x040fe200078ec0ff */
[----:B------:R-:W-:Y:S01]  /*ebb0*/  VIADD R10, R8, 0xfffffffe ;  /* 0xfffffffe080a7836 */ /* 0x000fe20000000000 */
[----:B------:R-:W-:Y:S02]  /*ebc0*/  BSSY B1, `(.L_x_2113) ;  /* 0x0000088000017945 */ /* 0x000fe40003800000 */
[----:B------:R-:W-:Y:S01]  /*ebd0*/  ISETP.NE.U32.AND P0, PT, R7, 0x1, PT ;  /* 0x000000010700780c */ /* 0x000fe20003f05070 */
[----:B------:R-:W-:-:S12]  /*ebe0*/  IMAD.MOV.U32 R7, RZ, RZ, R10 ;  /* 0x000000ffff077224 */ /* 0x000fd800078e000a */
[----:B------:R-:W-:Y:S05]  /*ebf0*/  @!P0 BRA `(.L_x_2114) ;  /* 0x0000000800108947 */ /* 0x000fea0003800000 */
        /* <DEDUP_REMOVED lines=10> */
[----:B------:R-:W-:Y:S02]  /*eca0*/  IMAD.MOV.U32 R8, RZ, RZ, R6 ;  /* 0x000000ffff087224 */ /* 0x000fe400078e0006 */
[----:B------:R-:W-:Y:S01]  /*ecb0*/  IMAD.MOV.U32 R7, RZ, RZ, R10 ;  /* 0x000000ffff077224 */ /* 0x000fe200078e000a */
        /* <DEDUP_REMOVED lines=8> */
[----:B------:R-:W-:Y:S01]  /*ed40*/  @P0 SHF.R.U32.HI R7, RZ, R9, R8 ;  /* 0x00000009ff070219 */ /* 0x000fe20000011608 */
[----:B------:R-:W-:-:S03]  /*ed50*/  IMAD R8, R13, UR4, RZ ;  /* 0x000000040d087c24 */ /* 0x000fc6000f8e02ff */
[--C-:B------:R-:W-:Y:S01]  /*ed60*/  SHF.R.S32.HI R9, RZ, 0x1f, R7.reuse ;  /* 0x0000001fff097819 */ /* 0x100fe20000011407 */
        /* <DEDUP_REMOVED lines=9> */
.L_x_2117:
[----:B0-----:R-:W0:Y:S01]  /*ee00*/  S2R R3, SR_CgaCtaId ;  /* 0x0000000000037919 */ /* 0x001e220000008800 */
[----:B------:R-:W-:-:S04]  /*ee10*/  MOV R2, 0x400 ;  /* 0x0000040000027802 */ /* 0x000fc80000000f00 */
[----:B0-----:R-:W-:Y:S02]  /*ee20*/  LEA R2, R3, R2, 0x18 ;  /* 0x0000000203027211 */ /* 0x001fe400078ec0ff */
[----:B------:R-:W-:Y:S02]  /*ee30*/  SHF.L.U32 R3, R12, 0x1f, RZ ;  /* 0x0000001f0c037819 */ /* 0x000fe400000006ff */
[----:B------:R-:W-:-:S04]  /*ee40*/  LEA R2, R11, R2, 0x3 ;  /* 0x000000020b027211 */ /* 0x000fc800078e18ff */
[----:B------:R-:W0:Y:S02]  /*ee50*/  SYNCS.PHASECHK.TRANS64.TRYWAIT P0, [R2+URZ+0x28840], R3 ;  /* 0x02884003020075a7 */ /* 0x000e24000800017f */
[----:B0-----:R-:W-:Y:S05]  /*ee60*/  @!P0 BRA `(.L_x_2118) ;  /* 0x0000002c00b48947 */ /* 0x001fea0003800000 */
.L_x_2179:
        /* <DEDUP_REMOVED lines=11> */
.L_x_2119:
[----:B------:R-:W2:Y:S04]  /*ef20*/  LDL R17, [R1+0x4] ;  /* 0x0000040001117983 */ /* 0x000ea80000100800 */
[----:B0-----:R-:W3:Y:S01]  /*ef30*/  LDL.LU R3, [R1+0x8] ;  /* 0x0000080001037983 */ /* 0x001ee20000300800 */
        /* <DEDUP_REMOVED lines=31> */
.L_x_2180:
        /* <DEDUP_REMOVED lines=13> */
.L_x_2121:
        /* <DEDUP_REMOVED lines=13> */
[----:B------:R-:W-:Y:S01]  /*f2d0*/  MOV R6, R8 ;  /* 0x0000000800067202 */ /* 0x000fe20000000f00 */
[----:B------:R-:W-:-:S02]  /*f2e0*/  IMAD.MOV.U32 R5, RZ, RZ, R7 ;  /* 0x000000ffff057224 */ /* 0x000fc400078e0007 */
        /* <DEDUP_REMOVED lines=16> */
.L_x_2116:
[----:B------:R-:W-:Y:S05]  /*f3f0*/  BSYNC B2 ;  /* 0x0000000000027941 */ /* 0x000fea0003800000 */
.L_x_2115:
[----:B------:R-:W2:Y:S04]  /*f400*/  LDL.LU R2, [R1+0x14] ;  /* 0x0000140001027983 */ /* 0x000ea80000300800 */
[----:B------:R0:W-:Y:S04]  /*f410*/  STL [R1], R11 ;  /* 0x0000000b01007387 */ /* 0x0001e80000100800 */
[----:B------:R0:W-:Y:S02]  /*f420*/  STL [R1+0x8], R12 ;  /* 0x0000080c01007387 */ /* 0x0001e40000100800 */
[----:B0-2---:R-:W-:-:S07]  /*f430*/  VIADD R7, R2, 0xfffffffd ;  /* 0xfffffffd02077836 */ /* 0x005fce0000000000 */
.L_x_2114:
[----:B------:R-:W-:Y:S05]  /*f440*/  BSYNC B1 ;  /* 0x0000000000017941 */ /* 0x000fea0003800000 */
.L_x_2113:
[----:B------:R-:W-:-:S13]  /*f450*/  ISETP.NE.AND P0, PT, R10, RZ, PT ;  /* 0x000000ff0a00720c */ /* 0x000fda0003f05270 */
[----:B------:R-:W-:Y:S05]  /*f460*/  @!P0 BRA `(.L_x_2112) ;  /* 0x0000000c00d48947 */ /* 0x000fea0003800000 */
[----:B------:R-:W-:-:S07]  /*f470*/  IMAD.MOV.U32 R10, RZ, RZ, R6 ;  /* 0x000000ffff0a7224 */ /* 0x000fce00078e0006 */
.L_x_2136:
        /* <DEDUP_REMOVED lines=32> */
.L_x_2124:
[----:B------:R-:W1:Y:S01]  /*f680*/  S2R R3, SR_CgaCtaId ;  /* 0x0000000000037919 */ /* 0x000e620000008800 */
[----:B------:R-:W-:-:S04]  /*f690*/  MOV R2, 0x400 ;  /* 0x0000040000027802 */ /* 0x000fc80000000f00 */
[----:B-1----:R-:W-:Y:S02]  /*f6a0*/  LEA R2, R3, R2, 0x18 ;  /* 0x0000000203027211 */ /* 0x002fe400078ec0ff */
[----:B------:R-:W-:-:S03]  /*f6b0*/  SHF.L.U32 R3, R9, 0x1f, RZ ;  /* 0x0000001f09037819 */ /* 0x000fc600000006ff */
[----:B------:R-:W-:-:S04]  /*f6c0*/  IMAD R2, R8, 0x8, R2 ;  /* 0x0000000808027824 */ /* 0x000fc800078e0202 */
[----:B------:R-:W1:Y:S02]  /*f6d0*/  SYNCS.PHASECHK.TRANS64.TRYWAIT P0, [R2+URZ+0x28840], R3 ;  /* 0x02884003020075a7 */ /* 0x000e64000800017f */
[----:B-1----:R-:W-:Y:S05]  /*f6e0*/  @!P0 BRA `(.L_x_2125) ;  /* 0x0000002400bc8947 */ /* 0x002fea0003800000 */
.L_x_2181:
[----:B0-----:R-:W0:Y:S02]  /*f6f0*/  S2R R11, SR_TID.X ;  /* 0x00000000000b7919 */ /* 0x001e240000002100 */
[----:B0-----:R-:W-:-:S04]  /*f700*/  LOP3.LUT R11, R11, 0x7f, RZ, 0xc0, !PT ;  /* 0x0000007f0b0b7812 */ /* 0x001fc800078ec0ff */
[----:B------:R-:W-:-:S13]  /*f710*/  ISETP.NE.AND P0, PT, R11, RZ, PT ;  /* 0x000000ff0b00720c */ /* 0x000fda0003f05270 */
[----:B------:R-:W-:Y:S05]  /*f720*/  @P0 BRA `(.L_x_2126) ;  /* 0x00000000001c0947 */ /* 0x000fea0003800000 */
[----:B------:R-:W0:Y:S01]  /*f730*/  S2R R11, SR_TID.X ;  /* 0x00000000000b7919 */ /* 0x000e220000002100 */
[----:B-1----:R-:W-:-:S04]  /*f740*/  MOV R3, 0x8000 ;  /* 0x0000800000037802 */ /* 0x002fc80000000f00 */
[----:B------:R2:W-:Y:S01]  /*f750*/  SYNCS.ARRIVE.TRANS64 RZ, [R2+URZ+0x28830], R3 ;  /* 0x0288300302ff79a7 */ /* 0x0005e2000800003f */
[----:B0-----:R-:W-:-:S04]  /*f760*/  LOP3.LUT R11, R11, 0x1f, RZ, 0xc0, !PT ;  /* 0x0000001f0b0b7812 */ /* 0x001fc800078ec0ff */
[----:B------:R-:W-:-:S13]  /*f770*/  ISETP.NE.AND P1, PT, R11, RZ, PT ;  /* 0x000000ff0b00720c */ /* 0x000fda0003f25270 */
[----:B--2---:R-:W-:Y:S05]  /*f780*/  @!P1 BRA `(.L_x_2126) ;  /* 0x0000000000049947 */ /* 0x004fea0003800000 */
[----:B------:R-:W-:Y:S01]  /*f790*/  BPT.TRAP 0x1 ;  /* 0x000000040000795c */ /* 0x000fe20000300000 */
.L_x_2126:
        /* <DEDUP_REMOVED lines=33> */
.L_x_2182:
        /* <DEDUP_REMOVED lines=8> */
.L_x_2128:
        /* <DEDUP_REMOVED lines=29> */
.L_x_2123:
[----:B------:R-:W-:Y:S05]  /*fc00*/  BSYNC B1 ;  /* 0x0000000000017941 */ /* 0x000fea0003800000 */
.L_x_2122:
        /* <DEDUP_REMOVED lines=16> */
[----:B-1----:R-:W-:-:S13]  /*fd10*/  ISETP.NE.AND P0, PT, R11, 0x1, PT ;  /* 0x000000010b00780c */ /* 0x002fda0003f05270 */
[----:B------:R-:W1:Y:S02]  /*fd20*/  @P0 LDC.64 R2, c[0x0][0x420] ;  /* 0x00010800ff020b82 */ /* 0x000e640000000a00 */
[----:B-1----:R-:W-:Y:S01]  /*fd30*/  @P0 IMAD.HI.U32 R10, R12, R2, RZ ;  /* 0x000000020c0a0227 */ /* 0x002fe200078e00ff */
[----:B------:R-:W-:-:S04]  /*fd40*/  MOV R2, R12 ;  /* 0x0000000c00027202 */ /* 0x000fc80000000f00 */
        /* <DEDUP_REMOVED lines=11> */
.L_x_2131:
[----:B------:R-:W2:Y:S01]  /*fe00*/  S2R R3, SR_CgaCtaId ;  /* 0x0000000000037919 */ /* 0x000ea20000008800 */
[----:B------:R-:W-:-:S04]  /*fe10*/  MOV R2, 0x400 ;  /* 0x0000040000027802 */ /* 0x000fc80000000f00 */
[----:B--2---:R-:W-:Y:S02]  /*fe20*/  LEA R2, R3, R2, 0x18 ;  /* 0x0000000203027211 */ /* 0x004fe400078ec0ff */
[----:B------:R-:W-:-:S03]  /*fe30*/  SHF.L.U32 R3, R14, 0x1f, RZ ;  /* 0x0000001f0e037819 */ /* 0x000fc600000006ff */
[----:B------:R-:W-:-:S04]  /*fe40*/  IMAD R2, R15, 0x8, R2 ;  /* 0x000000080f027824 */ /* 0x000fc800078e0202 */
[----:B------:R-:W2:Y:S02]  /*fe50*/  SYNCS.PHASECHK.TRANS64.TRYWAIT P0, [R2+URZ+0x28840], R3 ;  /* 0x02884003020075a7 */ /* 0x000ea4000800017f */
[----:B--2---:R-:W-:Y:S05]  /*fe60*/  @!P0 BRA `(.L_x_2132) ;  /* 0x0000002000048947 */ /* 0x004fea0003800000 */
.L_x_2183:
        /* <DEDUP_REMOVED lines=11> */
.L_x_2133:
        /* <DEDUP_REMOVED lines=33> */
.L_x_2184:
        /* <DEDUP_REMOVED lines=8> */
.L_x_2135:
        /* <DEDUP_REMOVED lines=8> */
[----:B0-----:R-:W-:-:S04]  /*10230*/  LEA R9, R11, R9, 0x18 ;  /* 0x000000090b097211 */ /* 0x001fc800078ec0ff */
[----:B------:R-:W-:-:S04]  /*10240*/  LEA R8, R8, R9, 0xf ;  /* 0x0000000908087211 */ /* 0x000fc800078e78ff */
        /* <DEDUP_REMOVED lines=18> */
.L_x_2130:
[----:B------:R-:W-:Y:S05]  /*10370*/  BSYNC B1 ;  /* 0x0000000000017941 */ /* 0x000fea0003800000 */
.L_x_2129:
[C---:B------:R-:W-:Y:S01]  /*10380*/  ISETP.GT.AND P0, PT, R7.reuse, 0x1, PT ;  /* 0x000000010700780c */ /* 0x040fe20003f04270 */
[----:B------:R-:W-:-:S04]  /*10390*/  VIADD R2, R7, 0xfffffffe ;  /* 0xfffffffe07027836 */ /* 0x000fc80000000000 */
[----:B------:R-:W-:-:S08]  /*103a0*/  IMAD.MOV.U32 R7, RZ, RZ, R2 ;  /* 0x000000ffff077224 */ /* 0x000fd000078e0002 */
[----:B------:R-:W-:Y:S05]  /*103b0*/  @P0 BRA `(.L_x_2136) ;  /* 0xfffffff000300947 */ /* 0x000fea000383ffff */
.L_x_2112:
[----:B------:R-:W-:Y:S05]  /*103c0*/  BSYNC B0 ;  /* 0x0000000000007941 */ /* 0x000fea0003800000 */
.L_x_2111:
        /* <DEDUP_REMOVED lines=17> */
.L_x_2138:
[----:B------:R-:W-:Y:S05]  /*104e0*/  BSYNC B0 ;  /* 0x0000000000007941 */ /* 0x000fea0003800000 */
.L_x_2137:
        /* <DEDUP_REMOVED lines=11> */
.L_x_2185:
        /* <DEDUP_REMOVED lines=11> */
.L_x_2142:
        /* <DEDUP_REMOVED lines=27> */
.L_x_2140:
[----:B------:R-:W-:Y:S05]  /*10800*/  BSYNC B0 ;  /* 0x0000000000007941 */ /* 0x000fea0003800000 */
.L_x_2139:
        /* <DEDUP_REMOVED lines=9> */
.L_x_2097:
[----:B------:R-:W-:Y:S05]  /*108a0*/  BSYNC B6 ;  /* 0x0000000000067941 */ /* 0x000fea0003800000 */
.L_x_2095:
[----:B------:R-:W-:-:S03]  /*108b0*/  UMOV UR4, 0xffffffff ;  /* 0xffffffff00047882 */ /* 0x000fc60000000000 */
[----:B------:R-:W-:Y:S05]  /*108c0*/  BRA.DIV UR4, `(.L_x_2143) ;  /* 0x0000001604a87947 */ /* 0x000fea000b800000 */
[----:B------:R2:W3:Y:S04]  /*108d0*/  SHFL.IDX PT, R4, R16, RZ, 0x1f ;  /* 0x00001fff10047589 */ /* 0x0004e800000e0000 */
[----:B------:R2:W4:Y:S02]  /*108e0*/  SHFL.IDX PT, R7, R16, 0x1, 0x1f ;  /* 0x00201f0010077f89 */ /* 0x00052400000e0000 */
.L_x_2189:
[----:B-1----:R-:W1:Y:S01]  /*108f0*/  S2R R0, SR_TID.X ;  /* 0x0000000000007919 */ /* 0x002e620000002100 */
[----:B------:R-:W-:Y:S01]  /*10900*/  ULDC UR4, c[0x0][0xc14] ;  /* 0x0003050000047ab9 */ /* 0x000fe20000000800 */
[----:B------:R-:W-:Y:S01]  /*10910*/  BSSY B0, `(.L_x_2144) ;  /* 0x000000b000007945 */ /* 0x000fe20003800000 */
[----:B------:R-:W-:Y:S01]  /*10920*/  IMAD.MOV.U32 R17, RZ, RZ, RZ ;  /* 0x000000ffff117224 */ /* 0x000fe200078e00ff */
[----:B-1----:R-:W-:Y:S02]  /*10930*/  LOP3.LUT R6, R0, 0x1f, RZ, 0xc0, !PT ;  /* 0x0000001f00067812 */ /* 0x002fe400078ec0ff */
[----:B------:R-:W-:Y:S02]  /*10940*/  MOV R0, UR4 ;  /* 0x0000000400007c02 */ /* 0x000fe40008000f00 */
[C---:B------:R-:W-:Y:S01]  /*10950*/  ISETP.NE.AND P0, PT, R6.reuse, 0x1f, PT ;  /* 0x0000001f0600780c */ /* 0x040fe20003f05270 */
[----:B------:R-:W-:-:S05]  /*10960*/  IMAD.IADD R5, R6, 0x1, R19 ;  /* 0x0000000106057824 */ /* 0x000fca00078e0213 */
[----:B------:R-:W-:-:S13]  /*10970*/  ISETP.GE.OR P0, PT, R5, R0, !P0 ;  /* 0x000000000500720c */ /* 0x000fda0004706670 */
[----:B------:R-:W-:Y:S05]  /*10980*/  @P0 BRA `(.L_x_2145) ;  /* 0x00000000000c0947 */ /* 0x000fea0003800000 */
[----:B------:R-:W1:Y:S02]  /*10990*/  LDC.64 R2, c[0x0][0xc58] ;  /* 0x00031600ff027b82 */ /* 0x000e640000000a00 */
[----:B-1----:R-:W-:-:S05]  /*109a0*/  IMAD.WIDE R2, R5, 0x4, R2 ;  /* 0x0000000405027825 */ /* 0x002fca00078e0202 */
[----:B------:R1:W5:Y:S02]  /*109b0*/  LDG.E R17, desc[UR48][R2.64] ;  /* 0x0000003002117981 */ /* 0x000364000c1e1900 */
.L_x_2145:
[----:B------:R-:W-:Y:S05]  /*109c0*/  BSYNC B0 ;  /* 0x0000000000007941 */ /* 0x000fea0003800000 */
.L_x_2144:
        /* <DEDUP_REMOVED lines=23> */
.L_x_2197:
[----:B------:R-:W-:Y:S02]  /*10b40*/  ULDC UR4, c[0x0][0xc10] ;  /* 0x0003040000047ab9 */ /* 0x000fe40000000800 */
[----:B------:R-:W-:-:S04]  /*10b50*/  IMAD.U32 R5, RZ, RZ, UR4 ;  /* 0x00000004ff057e24 */ /* 0x000fc8000f8e00ff */
[----:B-1----:R-:W-:-:S04]  /*10b60*/  IMAD R14, R14, R5, RZ ;  /* 0x000000050e0e7224 */ /* 0x002fc800078e02ff */
[----:B----4-:R-:W-:-:S05]  /*10b70*/  IMAD.IADD R7, R7, 0x1, R14 ;  /* 0x0000000107077824 */ /* 0x010fca00078e020e */
[----:B---3--:R-:W-:-:S13]  /*10b80*/  ISETP.GT.AND P0, PT, R7, R4, PT ;  /* 0x000000040700720c */ /* 0x008fda0003f04270 */
[----:B------:R-:W-:Y:S05]  /*10b90*/  @P0 BRA `(.L_x_2147) ;  /* 0x0000000000b40947 */ /* 0x000fea0003800000 */
[----:B------:R-:W1:Y:S02]  /*10ba0*/  LDC R0, c[0x0][0xc14] ;  /* 0x00030500ff007b82 */ /* 0x000e640000000800 */
.L_x_2152:
[----:B------:R-:W-:-:S05]  /*10bb0*/  VIADD R19, R19, 0x1f ;  /* 0x0000001f13137836 */ /* 0x000fca0000000000 */
[----:B-1----:R-:W-:-:S13]  /*10bc0*/  ISETP.GE.AND P0, PT, R19, R0, PT ;  /* 0x000000001300720c */ /* 0x002fda0003f06270 */
[----:B------:R-:W-:Y:S05]  /*10bd0*/  @P0 BRA `(.L_x_2148) ;  /* 0x0000000400ec0947 */ /* 0x000fea0003800000 */
[----:B0-----:R-:W0:Y:S01]  /*10be0*/  S2R R2, SR_TID.X ;  /* 0x0000000000027919 */ /* 0x001e220000002100 */
[----:B------:R-:W-:Y:S01]  /*10bf0*/  BSSY B0, `(.L_x_2149) ;  /* 0x000000a000007945 */ /* 0x000fe20003800000 */
[----:B------:R-:W-:Y:S01]  /*10c00*/  IMAD.MOV.U32 R17, RZ, RZ, RZ ;  /* 0x000000ffff117224 */ /* 0x000fe200078e00ff */
[----:B0-----:R-:W-:-:S04]  /*10c10*/  LOP3.LUT R6, R2, 0x1f, RZ, 0xc0, !PT ;  /* 0x0000001f02067812 */ /* 0x001fc800078ec0ff */
[C---:B------:R-:W-:Y:S02]  /*10c20*/  ISETP.NE.AND P1, PT, R6.reuse, 0x1f, PT ;  /* 0x0000001f0600780c */ /* 0x040fe40003f25270 */
[----:B------:R-:W-:-:S04]  /*10c30*/  IADD3 R5, R6, R19, RZ ;  /* 0x0000001306057210 */ /* 0x000fc80007ffe0ff */
[----:B------:R-:W-:-:S13]  /*10c40*/  ISETP.GE.OR P0, PT, R5, R0, !P1 ;  /* 0x000000000500720c */ /* 0x000fda0004f06670 */
[----:B------:R-:W-:Y:S05]  /*10c50*/  @P0 BRA `(.L_x_2150) ;  /* 0x00000000000c0947 */ /* 0x000fea0003800000 */
[----:B------:R-:W0:Y:S02]  /*10c60*/  LDC.64 R2, c[0x0][0xc58] ;  /* 0x00031600ff027b82 */ /* 0x000e240000000a00 */
[----:B0-----:R-:W-:-:S05]  /*10c70*/  IMAD.WIDE R2, R5, 0x4, R2 ;  /* 0x0000000405027825 */ /* 0x001fca00078e0202 */
[----:B------:R0:W5:Y:S02]  /*10c80*/  LDG.E R17, desc[UR48][R2.64] ;  /* 0x0000003002117981 */ /* 0x000164000c1e1900 */
.L_x_2150:
[----:B------:R-:W-:Y:S05]  /*10c90*/  BSYNC B0 ;  /* 0x0000000000007941 */ /* 0x000fea0003800000 */
.L_x_2149:
        /* <DEDUP_REMOVED lines=23> */
.L_x_2205:
[----:B------:R-:W-:Y:S02]  /*10e10*/  ULDC UR4, c[0x0][0xc10] ;  /* 0x0003040000047ab9 */ /* 0x000fe40000000800 */
[----:B------:R-:W-:-:S04]  /*10e20*/  IMAD.U32 R5, RZ, RZ, UR4 ;  /* 0x00000004ff057e24 */ /* 0x000fc8000f8e00ff */
[----:B-1----:R-:W-:-:S04]  /*10e30*/  IMAD R14, R14, R5, RZ ;  /* 0x000000050e0e7224 */ /* 0x002fc800078e02ff */
[----:B------:R-:W-:-:S05]  /*10e40*/  IMAD.IADD R7, R14, 0x1, R7 ;  /* 0x000000010e077824 */ /* 0x000fca00078e0207 */
[----:B------:R-:W-:-:S13]  /*10e50*/  ISETP.GT.AND P0, PT, R7, R4, PT ;  /* 0x000000040700720c */ /* 0x000fda0003f04270 */
[----:B------:R-:W-:Y:S05]  /*10e60*/  @!P0 BRA `(.L_x_2152) ;  /* 0xfffffffc00508947 */ /* 0x000fea000383ffff */
.L_x_2147:
        /* <DEDUP_REMOVED lines=8> */
.L_x_2209:
[----:B------:R-:W-:Y:S02]  /*10ef0*/  ISETP.NE.AND P0, PT, R3, RZ, PT ;  /* 0x000000ff0300720c */ /* 0x000fe40003f05270 */
[----:B------:R-:W-:-:S11]  /*10f00*/  MOV R7, RZ ;  /* 0x000000ff00077202 */ /* 0x000fd60000000f00 */
[----:B------:R-:W-:Y:S05]  /*10f10*/  @!P0 BRA `(.L_x_2154) ;  /* 0x0000000000108947 */ /* 0x000fea0003800000 */
[----:B------:R-:W-:Y:S01]  /*10f20*/  UMOV UR4, 0xffffffff ;  /* 0xffffffff00047882 */ /* 0x000fe20000000000 */
[----:B------:R-:W-:Y:S02]  /*10f30*/  VIADD R12, R6, 0xffffffff ;  /* 0xffffffff060c7836 */ /* 0x000fe40000000000 */
[----:B------:R-:W-:Y:S05]  /*10f40*/  BRA.DIV UR4, `(.L_x_2155) ;  /* 0x0000001a043c7947 */ /* 0x000fea000b800000 */
[----:B------:R3:W4:Y:S02]  /*10f50*/  SHFL.IDX PT, R7, R2, R12, 0x1f ;  /* 0x00001f0c02077589 */ /* 0x00072400000e0000 */
.L_x_2154:
        /* <DEDUP_REMOVED lines=26> */
[----:B------:R-:W-:Y:S02]  /*11100*/  @P0 IADD3 R2, R2, 0x1, RZ ;  /* 0x0000000102020810 */ /* 0x000fe40007ffe0ff */
        /* <DEDUP_REMOVED lines=26> */
[----:B------:R-:W-:Y:S01]  /*112b0*/  @!P0 IMAD.IADD R2, R2, 0x1, -R5 ;  /* 0x0000000102028824 */ /* 0x000fe200078e0a05 */
[----:B------:R-:W-:-:S04]  /*112c0*/  @!P0 IADD3 R3, R3, 0x1, RZ ;  /* 0x0000000103038810 */ /* 0x000fc80007ffe0ff */
        /* <DEDUP_REMOVED lines=12> */
.L_x_2148:
[----:B------:R-:W-:Y:S01]  /*11390*/  UMOV UR4, URZ ;  /* 0x0000003f00047c82 */ /* 0x000fe20008000000 */
[----:B------:R-:W-:Y:S01]  /*113a0*/  UMOV UR5, URZ ;  /* 0x0000003f00057c82 */ /* 0x000fe20008000000 */
[----:B------:R-:W-:Y:S01]  /*113b0*/  ULDC UR6, c[0x0][0xc14] ;  /* 0x0003050000067ab9 */ /* 0x000fe20000000800 */
[----:B--2---:R-:W-:Y:S02]  /*113c0*/  IMAD.MOV.U32 R16, RZ, RZ, R4 ;  /* 0x000000ffff107224 */ /* 0x004fe400078e0004 */
[----:B------:R-:W-:Y:S02]  /*113d0*/  IMAD.U32 R17, RZ, RZ, UR4 ;  /* 0x00000004ff117e24 */ /* 0x000fe4000f8e00ff */
[----:B------:R-:W-:Y:S02]  /*113e0*/  IMAD.U32 R18, RZ, RZ, UR5 ;  /* 0x00000005ff127e24 */ /* 0x000fe4000f8e00ff */
[----:B------:R-:W-:-:S07]  /*113f0*/  IMAD.U32 R19, RZ, RZ, UR6 ;  /* 0x00000006ff137e24 */ /* 0x000fce000f8e00ff */
.L_x_2156:
        /* <DEDUP_REMOVED lines=12> */
.L_x_2091:
[----:B-1----:R-:W3:Y:S01]  /*114c0*/  LDL.LU R0, [R1+0x20] ;  /* 0x0000200001007983 */ /* 0x002ee20000300800 */
[----:B------:R-:W-:Y:S01]  /*114d0*/  BSSY B0, `(.L_x_2158) ;  /* 0x000000b000007945 */ /* 0x000fe20003800000 */
[----:B------:R-:W1:Y:S01]  /*114e0*/  S2R R5, SR_CgaCtaId ;  /* 0x0000000000057919 */ /* 0x000e620000008800 */
[----:B---3--:R-:W-:-:S04]  /*114f0*/  IADD3 R0, R0, 0x1, RZ ;  /* 0x0000000100007810 */ /* 0x008fc80007ffe0ff */
        /* <DEDUP_REMOVED lines=8> */
.L_x_2212:
[----:B------:R-:W-:Y:S05]  /*11580*/  BSYNC B0 ;  /* 0x0000000000007941 */ /* 0x000fea0003800000 */
.L_x_2158:
[----:B------:R-:W-:-:S03]  /*11590*/  UMOV UR4, 0xffffffff ;  /* 0xffffffff00047882 */ /* 0x000fc60000000000 */
[----:B------:R-:W-:Y:S05]  /*115a0*/  BRA.DIV UR4, `(.L_x_2160) ;  /* 0x0000001204e07947 */ /* 0x000fea000b800000 */
[----:B------:R-:W2:Y:S02]  /*115b0*/  S2R R2, SR_TID.X ;  /* 0x0000000000027919 */ /* 0x000ea40000002100 */
[----:B--2---:R-:W-:-:S04]  /*115c0*/  SHF.R.U32.HI R2, RZ, 0x5, R2 ;  /* 0x00000005ff027819 */ /* 0x004fc80000011602 */
[----:B------:R-:W-:-:S05]  /*115d0*/  LOP3.LUT R2, R2, 0x3, RZ, 0xc0, !PT ;  /* 0x0000000302027812 */ /* 0x000fca00078ec0ff */
[----:B------:R2:W3:Y:S02]  /*115e0*/  SHFL.IDX PT, R14, R2, RZ, 0x1f ;  /* 0x00001fff020e7589 */ /* 0x0004e400000e0000 */
.L_x_2215:
[----:B---3--:R-:W-:Y:S01]  /*115f0*/  ISETP.NE.AND P0, PT, R14, RZ, PT ;  /* 0x000000ff0e00720c */ /* 0x008fe20003f05270 */
[----:B------:R-:W-:-:S12]  /*11600*/  BSSY B0, `(.L_x_2161) ;  /* 0x0000027000007945 */ /* 0x000fd80003800000 */
[----:B------:R-:W-:Y:S05]  /*11610*/  @P0 BRA `(.L_x_2162) ;  /* 0x0000000000940947 */ /* 0x000fea0003800000 */
[----:B------:R-:W-:-:S03]  /*11620*/  UMOV UR4, 0xffffffff ;  /* 0xffffffff00047882 */ /* 0x000fc60000000000 */
[----:B------:R-:W-:Y:S05]  /*11630*/  BRA.DIV UR4, `(.L_x_2163) ;  /* 0x0000001204f07947 */ /* 0x000fea000b800000 */
[----:B------:R-:W-:-:S13]  /*11640*/  ELECT P6, URZ, PT ;  /* 0x00000000003f782f */ /* 0x000fda00038c0000 */
.L_x_2218:
[----:B------:R-:W-:Y:S05]  /*11650*/  @!P6 BRA `(.L_x_2162) ;  /* 0x000000000084e947 */ /* 0x000fea0003800000 */
[----:B------:R-:W-:-:S06]  /*11660*/  ULOP3.LUT UR4, UR36, 0x2, URZ, 0xfc, !UPT ;  /* 0x0000000224047892 */ /* 0x000fcc000f8efc3f */
[----:B--2---:R-:W-:-:S05]  /*11670*/  IMAD.U32 R2, RZ, RZ, UR4 ;  /* 0x00000004ff027e24 */ /* 0x004fca000f8e00ff */
[----:B------:R-:W-:-:S13]  /*11680*/  ISETP.NE.AND P2, PT, R2, 0x3, PT ;  /* 0x000000030200780c */ /* 0x000fda0003f45270 */
[----:B------:R-:W-:Y:S05]  /*11690*/  @!P2 BRA `(.L_x_2164) ;  /* 0x000000000004a947 */ /* 0x000fea0003800000 */
[----:B------:R-:W-:Y:S01]  /*116a0*/  BPT.TRAP 0x1 ;  /* 0x000000040000795c */ /* 0x000fe20000300000 */
.L_x_2164:
        /* <DEDUP_REMOVED lines=14> */
.L_x_2219:
[----:B------:R-:W2:Y:S02]  /*11790*/  SYNCS.PHASECHK.TRANS64.TRYWAIT P0, [R7+URZ], R2 ;  /* 0x00000002070075a7 */ /* 0x000ea4000800017f */
[----:B--2---:R-:W-:Y:S05]  /*117a0*/  @!P0 BRA `(.L_x_2166) ;  /* 0x0000001000c88947 */ /* 0x004fea0003800000 */
.L_x_2220:
[----:B------:R-:W-:Y:S05]  /*117b0*/  @!P2 BRA `(.L_x_2167) ;  /* 0x000000000004a947 */ /* 0x000fea0003800000 */
[----:B------:R-:W-:Y:S01]  /*117c0*/  BPT.TRAP 0x1 ;  /* 0x000000040000795c */ /* 0x000fe20000300000 */
.L_x_2167:
[----:B------:R-:W3:Y:S01]  /*117d0*/  LDL.LU R4, [R1] ;  /* 0x0000000001047983 */ /* 0x000ee20000300800 */
[----:B------:R-:W-:-:S04]  /*117e0*/  VIADD R0, R0, 0x28860 ;  /* 0x0002886000007836 */ /* 0x000fc80000000000 */
[----:B---3--:R-:W-:-:S04]  /*117f0*/  IMAD R4, R4, 0x8, R0 ;  /* 0x0000000804047824 */ /* 0x008fc800078e0200 */
[----:B------:R-:W3:Y:S02]  /*11800*/  SYNCS.PHASECHK.TRANS64.TRYWAIT P0, [R4+URZ], R5 ;  /* 0x00000005040075a7 */ /* 0x000ee4000800017f */
[----:B---3--:R-:W-:Y:S05]  /*11810*/  @!P0 BRA `(.L_x_2168) ;  /* 0x0000001000c08947 */ /* 0x008fea0003800000 */
.L_x_2221:
[----:B------:R-:W-:-:S07]  /*11820*/  IMAD R3, R3, 0x8, R0 ;  /* 0x0000000803037824 */ /* 0x000fce00078e0200 */
.L_x_2169:
[----:B----4-:R4:W0:Y:S02]  /*11830*/  SYNCS.PHASECHK.TRANS64.TRYWAIT P0, [R3+URZ], R2 ;  /* 0x00000002030075a7 */ /* 0x010824000800017f */
[----:B0-----:R-:W-:Y:S05]  /*11840*/  @!P0 NANOSLEEP.SYNCS 0x989680 ;  /* 0x009896800000895d */ /* 0x001fea0003900000 */
[----:B------:R-:W0:Y:S02]  /*11850*/  @!P0 SYNCS.PHASECHK.TRANS64 P0, [R3+URZ], R2 ;  /* 0x00000002030085a7 */ /* 0x000e24000800007f */
[----:B0-----:R-:W-:Y:S05]  /*11860*/  @!P0 BRA `(.L_x_2169) ;  /* 0xfffffffc00f08947 */ /* 0x001fea000383ffff */
.L_x_2162:
[----:B------:R-:W-:Y:S05]  /*11870*/  BSYNC B0 ;  /* 0x0000000000007941 */ /* 0x000fea0003800000 */
.L_x_2161:
[----:B------:R-:W-:Y:S05]  /*11880*/  EXIT ;  /* 0x000000000000794d */ /* 0x000fea0003800000 */
.L_x_2035:
[----:B0-----:R-:W-:-:S04]  /*11890*/  MOV R3, UR41 ;  /* 0x0000002900037c02 */ /* 0x001fc80008000f00 */
[----:B------:R0:W1:Y:S03]  /*118a0*/  SYNCS.PHASECHK.TRANS64.TRYWAIT P1, [R3+URZ+0x28800], R0 ;  /* 0x02880000030075a7 */ /* 0x000066000802017f */
[----:B-1----:R-:W-:Y:S05]  /*118b0*/  @!P1 NANOSLEEP.SYNCS 0x989680 ;  /* 0x009896800000995d */ /* 0x002fea0003900000 */
[----:B------:R-:W1:Y:S02]  /*118c0*/  @!P1 SYNCS.PHASECHK.TRANS64 P1, [R3+URZ+0x28800], R0 ;  /* 0x02880000030095a7 */ /* 0x000e64000802007f */
[----:B-1----:R-:W-:Y:S05]  /*118d0*/  @!P1 BRA `(.L_x_2035) ;  /* 0xfffffffc00ec9947 */ /* 0x002fea000383ffff */
[----:B------:R-:W-:Y:S05]  /*118e0*/  BRA `(.L_x_2170) ;  /* 0xfffffefc00c47947 */ /* 0x000fea000383ffff */
.L_x_2039:
[----:B-1----:R1:W2:Y:S02]  /*118f0*/  SYNCS.PHASECHK.TRANS64.TRYWAIT P2, [R0+URZ+0x28830], R3 ;  /* 0x02883003000075a7 */ /* 0x0022a4000804017f */
[----:B--2---:R-:W-:Y:S05]  /*11900*/  @!P2 NANOSLEEP.SYNCS 0x989680 ;  /* 0x009896800000a95d */ /* 0x004fea0003900000 */
[----:B------:R-:W2:Y:S02]  /*11910*/  @!P2 SYNCS.PHASECHK.TRANS64 P2, [R0+URZ+0x28830], R3 ;  /* 0x028830030000a5a7 */ /* 0x000ea4000804007f */
[----:B--2---:R-:W-:Y:S05]  /*11920*/  @!P2 BRA `(.L_x_2039) ;  /* 0xfffffffc00f0a947 */ /* 0x004fea000383ffff */
[----:B------:R-:W-:Y:S05]  /*11930*/  BRA `(.L_x_2038) ;  /* 0xfffffefc00ec7947 */ /* 0x000fea000383ffff */
.L_x_2044:
[----:B-1----:R-:W-:-:S04]  /*11940*/  IMAD.U32 R7, RZ, RZ, UR6 ;  /* 0x00000006ff077e24 */ /* 0x002fc8000f8e00ff */
[----:B------:R1:W2:Y:S03]  /*11950*/  SYNCS.PHASECHK.TRANS64.TRYWAIT P2, [R7+URZ+0x28830], R4 ;  /* 0x02883004070075a7 */ /* 0x0002a6000804017f */
[----:B--2---:R-:W-:Y:S05]  /*11960*/  @!P2 NANOSLEEP.SYNCS 0x989680 ;  /* 0x009896800000a95d */ /* 0x004fea0003900000 */
[----:B------:R-:W2:Y:S02]  /*11970*/  @!P2 SYNCS.PHASECHK.TRANS64 P2, [R7+URZ+0x28830], R4 ;  /* 0x028830040700a5a7 */ /* 0x000ea4000804007f */
[----:B--2---:R-:W-:Y:S05]  /*11980*/  @!P2 BRA `(.L_x_2044) ;  /* 0xfffffffc00eca947 */ /* 0x004fea000383ffff */
[----:B------:R-:W-:Y:S05]  /*11990*/  BRA `(.L_x_2041) ;  /* 0xffffff2c00c07947 */ /* 0x000fea000383ffff */
.L_x_2048:
[----:B-1----:R-:W-:-:S04]  /*119a0*/  IMAD.U32 R7, RZ, RZ, UR6 ;  /* 0x00000006ff077e24 */ /* 0x002fc8000f8e00ff */
[----:B------:R1:W2:Y:S03]  /*119b0*/  SYNCS.PHASECHK.TRANS64.TRYWAIT P2, [R7+URZ+0x28850], R4 ;  /* 0x02885004070075a7 */ /* 0x0002a6000804017f */
[----:B--2---:R-:W-:Y:S05]  /*119c0*/  @!P2 NANOSLEEP.SYNCS 0x989680 ;  /* 0x009896800000a95d */ /* 0x004fea0003900000 */
[----:B------:R-:W2:Y:S02]  /*119d0*/  @!P2 SYNCS.PHASECHK.TRANS64 P2, [R7+URZ+0x28850], R4 ;  /* 0x028850040700a5a7 */ /* 0x000ea4000804007f */
[----:B--2---:R-:W-:Y:S05]  /*119e0*/  @!P2 BRA `(.L_x_2048) ;  /* 0xfffffffc00eca947 */ /* 0x004fea000383ffff */
[----:B------:R-:W-:Y:S05]  /*119f0*/  BRA `(.L_x_2045) ;  /* 0xffffff3000807947 */ /* 0x000fea000383ffff */
.L_x_2054:
[----:B-1----:R-:W-:-:S04]  /*11a00*/  IMAD.U32 R5, RZ, RZ, UR6 ;  /* 0x00000006ff057e24 */ /* 0x002fc8000f8e00ff */
[----:B------:R1:W2:Y:S03]  /*11a10*/  SYNCS.PHASECHK.TRANS64.TRYWAIT P2, [R5+URZ+0x28830], R4 ;  /* 0x02883004050075a7 */ /* 0x0002a6000804017f */
[----:B--2---:R-:W-:Y:S05]  /*11a20*/  @!P2 NANOSLEEP.SYNCS 0x989680 ;  /* 0x009896800000a95d */ /* 0x004fea0003900000 */
[----:B------:R-:W2:Y:S02]  /*11a30*/  @!P2 SYNCS.PHASECHK.TRANS64 P2, [R5+URZ+0x28830], R4 ;  /* 0x028830040500a5a7 */ /* 0x000ea4000804007f */
[----:B--2---:R-:W-:Y:S05]  /*11a40*/  @!P2 BRA `(.L_x_2054) ;  /* 0xfffffffc00eca947 */ /* 0x004fea000383ffff */
[----:B------:R-:W-:Y:S05]  /*11a50*/  BRA `(.L_x_2051) ;  /* 0xffffff5c00cc7947 */ /* 0x000fea000383ffff */
.L_x_2058:
[----:B-1----:R-:W-:-:S04]  /*11a60*/  IMAD.U32 R5, RZ, RZ, UR6 ;  /* 0x00000006ff057e24 */ /* 0x002fc8000f8e00ff */
[----:B------:R1:W2:Y:S03]  /*11a70*/  SYNCS.PHASECHK.TRANS64.TRYWAIT P2, [R5+URZ+0x28850], R4 ;  /* 0x02885004050075a7 */ /* 0x0002a6000804017f */
[----:B--2---:R-:W-:Y:S05]  /*11a80*/  @!P2 NANOSLEEP.SYNCS 0x989680 ;  /* 0x009896800000a95d */ /* 0x004fea0003900000 */
[----:B------:R-:W2:Y:S02]  /*11a90*/  @!P2 SYNCS.PHASECHK.TRANS64 P2, [R5+URZ+0x28850], R4 ;  /* 0x028850040500a5a7 */ /* 0x000ea4000804007f */
[----:B--2---:R-:W-:Y:S05]  /*11aa0*/  @!P2 BRA `(.L_x_2058) ;  /* 0xfffffffc00eca947 */ /* 0x004fea000383ffff */
[----:B------:R-:W-:Y:S05]  /*11ab0*/  BRA `(.L_x_2055) ;  /* 0xffffff60008c7947 */ /* 0x000fea000383ffff */
.L_x_2063:
[----:B-1----:R-:W-:-:S04]  /*11ac0*/  IMAD.U32 R6, RZ, RZ, UR5 ;  /* 0x00000005ff067e24 */ /* 0x002fc8000f8e00ff */
[----:B------:R1:W2:Y:S03]  /*11ad0*/  SYNCS.PHASECHK.TRANS64.TRYWAIT P0, [R6+URZ+0x28850], R5 ;  /* 0x02885005060075a7 */ /* 0x0002a6000800017f */
[----:B--2---:R-:W-:Y:S05]  /*11ae0*/  @!P0 NANOSLEEP.SYNCS 0x989680 ;  /* 0x009896800000895d */ /* 0x004fea0003900000 */
[----:B------:R-:W2:Y:S02]  /*11af0*/  @!P0 SYNCS.PHASECHK.TRANS64 P0, [R6+URZ+0x28850], R5 ;  /* 0x02885005060085a7 */ /* 0x000ea4000800007f */
[----:B--2---:R-:W-:Y:S05]  /*11b00*/  @!P0 BRA `(.L_x_2063) ;  /* 0xfffffffc00ec8947 */ /* 0x004fea000383ffff */
[----:B------:R-:W-:Y:S05]  /*11b10*/  BRA `(.L_x_2062) ;  /* 0xffffff84006c7947 */ /* 0x000fea000383ffff */
.L_x_2103:
        /* <DEDUP_REMOVED lines=11> */
.L_x_2172:
[----:B------:R-:W-:Y:S05]  /*11bd0*/  BSYNC B0 ;  /* 0x0000000000007941 */ /* 0x000fea0003800000 */
.L_x_2171:
[----:B------:R-:W-:Y:S05]  /*11be0*/  BRA `(.L_x_2173) ;  /* 0xffffffc800187947 */ /* 0x000fea000383ffff */
.L_x_2104:
[----:B------:R-:W-:Y:S01]  /*11bf0*/  BSSY B0, `(.L_x_2174) ;  /* 0x0000006000007945 */ /* 0x000fe20003800000 */
[----:B------:R-:W-:-:S07]  /*11c00*/  MOV R15, 0xffffffff ;  /* 0xffffffff000f7802 */ /* 0x000fce0000000f00 */
[----:B------:R-:W-:Y:S05]  /*11c10*/  WARPSYNC.COLLECTIVE R15, `(.L_x_2175) ;  /* 0x000000000f0c7348 */ /* 0x000fea0003c00000 */
[----:B------:R-:W-:Y:S02]  /*11c20*/  ELECT P6, UR62, PT ;  /* 0x00000000003e782f */ /* 0x000fe400038c0000 */
[----:B------:R-:W-:Y:S01]  /*11c30*/  MOV R14, UR62 ;  /* 0x0000003e000e7c02 */ /* 0x000fe20008000f00 */
[----:B------:R-:W-:Y:S10]  /*11c40*/  ENDCOLLECTIVE ;  /* 0x000000000000791b */ /* 0x000ff40003800000 */
.L_x_2175:
[----:B------:R-:W-:Y:S05]  /*11c50*/  BSYNC B0 ;  /* 0x0000000000007941 */ /* 0x000fea0003800000 */
.L_x_2174:
[----:B------:R-:W-:Y:S05]  /*11c60*/  BRA `(.L_x_2176) ;  /* 0xffffffc800087947 */ /* 0x000fea000383ffff */
.L_x_2107:
[----:B0-----:R0:W1:Y:S02]  /*11c70*/  SYNCS.PHASECHK.TRANS64.TRYWAIT P0, [R8+URZ+0x28840], R9 ;  /* 0x02884009080075a7 */ /* 0x001064000800017f */
[----:B-1----:R-:W-:Y:S05]  /*11c80*/  @!P0 NANOSLEEP.SYNCS 0x989680 ;  /* 0x009896800000895d */ /* 0x002fea0003900000 */
[----:B------:R-:W1:Y:S02]  /*11c90*/  @!P0 SYNCS.PHASECHK.TRANS64 P0, [R8+URZ+0x28840], R9 ;  /* 0x02884009080085a7 */ /* 0x000e64000800007f */
[----:B-1----:R-:W-:Y:S05]  /*11ca0*/  @!P0 BRA `(.L_x_2107) ;  /* 0xfffffffc00f08947 */ /* 0x002fea000383ffff */
[----:B------:R-:W-:Y:S05]  /*11cb0*/  BRA `(.L_x_2177) ;  /* 0xffffffc800707947 */ /* 0x000fea000383ffff */
.L_x_2110:
        /* <DEDUP_REMOVED lines=8> */
.L_x_2118:
[----:B0-----:R0:W1:Y:S02]  /*11d40*/  SYNCS.PHASECHK.TRANS64.TRYWAIT P0, [R2+URZ+0x28840], R3 ;  /* 0x02884003020075a7 */ /* 0x001064000800017f */
[----:B-1----:R-:W-:Y:S05]  /*11d50*/  @!P0 NANOSLEEP.SYNCS 0x989680 ;  /* 0x009896800000895d */ /* 0x002fea0003900000 */
[----:B------:R-:W1:Y:S02]  /*11d60*/  @!P0 SYNCS.PHASECHK.TRANS64 P0, [R2+URZ+0x28840], R3 ;  /* 0x02884003020085a7 */ /* 0x000e64000800007f */
[----:B-1----:R-:W-:Y:S05]  /*11d70*/  @!P0 BRA `(.L_x_2118) ;  /* 0xfffffffc00f08947 */ /* 0x002fea000383ffff */
[----:B------:R-:W-:Y:S05]  /*11d80*/  BRA `(.L_x_2179) ;  /* 0xffffffd000387947 */ /* 0x000fea000383ffff */
.L_x_2120:
[----:B0-----:R0:W1:Y:S02]  /*11d90*/  SYNCS.PHASECHK.TRANS64.TRYWAIT P0, [R2+URZ+0x60], R3 ;  /* 0x00006003020075a7 */ /* 0x001064000800017f */
[----:B-1----:R-:W-:Y:S05]  /*11da0*/  @!P0 NANOSLEEP.SYNCS 0x989680 ;  /* 0x009896800000895d */ /* 0x002fea0003900000 */
[----:B------:R-:W1:Y:S02]  /*11db0*/  @!P0 SYNCS.PHASECHK.TRANS64 P0, [R2+URZ+0x60], R3 ;  /* 0x00006003020085a7 */ /* 0x000e64000800007f */
[----:B-1----:R-:W-:Y:S05]  /*11dc0*/  @!P0 BRA `(.L_x_2120) ;  /* 0xfffffffc00f08947 */ /* 0x002fea000383ffff */
[----:B------:R-:W-:Y:S05]  /*11dd0*/  BRA `(.L_x_2180) ;  /* 0xffffffd000d47947 */ /* 0x000fea000383ffff */
.L_x_2125:
[----:B-1----:R1:W2:Y:S02]  /*11de0*/  SYNCS.PHASECHK.TRANS64.TRYWAIT P0, [R2+URZ+0x28840], R3 ;  /* 0x02884003020075a7 */ /* 0x0022a4000800017f */
[----:B--2---:R-:W-:Y:S05]  /*11df0*/  @!P0 NANOSLEEP.SYNCS 0x989680 ;  /* 0x009896800000895d */ /* 0x004fea0003900000 */
[----:B------:R-:W2:Y:S02]  /*11e00*/  @!P0 SYNCS.PHASECHK.TRANS64 P0, [R2+URZ+0x28840], R3 ;  /* 0x02884003020085a7 */ /* 0x000ea4000800007f */
[----:B--2---:R-:W-:Y:S05]  /*11e10*/  @!P0 BRA `(.L_x_2125) ;  /* 0xfffffffc00f08947 */ /* 0x004fea000383ffff */
[----:B------:R-:W-:Y:S05]  /*11e20*/  BRA `(.L_x_2181) ;  /* 0xffffffd800307947 */ /* 0x000fea000383ffff */
.L_x_2127:
[----:B0-----:R0:W1:Y:S02]  /*11e30*/  SYNCS.PHASECHK.TRANS64.TRYWAIT P1, [R2+URZ+0x60], R3 ;  /* 0x00006003020075a7 */ /* 0x001064000802017f */
[----:B-1----:R-:W-:Y:S05]  /*11e40*/  @!P1 NANOSLEEP.SYNCS 0x989680 ;  /* 0x009896800000995d */ /* 0x002fea0003900000 */
[----:B------:R-:W1:Y:S02]  /*11e50*/  @!P1 SYNCS.PHASECHK.TRANS64 P1, [R2+URZ+0x60], R3 ;  /* 0x00006003020095a7 */ /* 0x000e64000802007f */
[----:B-1----:R-:W-:Y:S05]  /*11e60*/  @!P1 BRA `(.L_x_2127) ;  /* 0xfffffffc00f09947 */ /* 0x002fea000383ffff */
[----:B------:R-:W-:Y:S05]  /*11e70*/  BRA `(.L_x_2182) ;  /* 0xffffffd800cc7947 */ /* 0x000fea000383ffff */
.L_x_2132:
[----:B--2---:R2:W3:Y:S02]  /*11e80*/  SYNCS.PHASECHK.TRANS64.TRYWAIT P0, [R2+URZ+0x28840], R3 ;  /* 0x02884003020075a7 */ /* 0x0044e4000800017f */
[----:B---3--:R-:W-:Y:S05]  /*11e90*/  @!P0 NANOSLEEP.SYNCS 0x989680 ;  /* 0x009896800000895d */ /* 0x008fea0003900000 */
[----:B------:R-:W3:Y:S02]  /*11ea0*/  @!P0 SYNCS.PHASECHK.TRANS64 P0, [R2+URZ+0x28840], R3 ;  /* 0x02884003020085a7 */ /* 0x000ee4000800007f */
[----:B---3--:R-:W-:Y:S05]  /*11eb0*/  @!P0 BRA `(.L_x_2132) ;  /* 0xfffffffc00f08947 */ /* 0x008fea000383ffff */
[----:B------:R-:W-:Y:S05]  /*11ec0*/  BRA `(.L_x_2183) ;  /* 0xffffffdc00e87947 */ /* 0x000fea000383ffff */
.L_x_2134:
[----:B0-----:R0:W1:Y:S02]  /*11ed0*/  SYNCS.PHASECHK.TRANS64.TRYWAIT P1, [R2+URZ+0x60], R9 ;  /* 0x00006009020075a7 */ /* 0x001064000802017f */
[----:B-1----:R-:W-:Y:S05]  /*11ee0*/  @!P1 NANOSLEEP.SYNCS 0x989680 ;  /* 0x009896800000995d */ /* 0x002fea0003900000 */
[----:B------:R-:W1:Y:S02]  /*11ef0*/  @!P1 SYNCS.PHASECHK.TRANS64 P1, [R2+URZ+0x60], R9 ;  /* 0x00006009020095a7 */ /* 0x000e64000802007f */
[----:B-1----:R-:W-:Y:S05]  /*11f00*/  @!P1 BRA `(.L_x_2134) ;  /* 0xfffffffc00f09947 */ /* 0x002fea000383ffff */
[----:B------:R-:W-:Y:S05]  /*11f10*/  BRA `(.L_x_2184) ;  /* 0xffffffe000847947 */ /* 0x000fea000383ffff */
.L_x_2141:
[----:B-1----:R1:W2:Y:S02]  /*11f20*/  SYNCS.PHASECHK.TRANS64.TRYWAIT P0, [R3+URZ+0x28860], R2 ;  /* 0x02886002030075a7 */ /* 0x0022a4000800017f */
[----:B--2---:R-:W-:Y:S05]  /*11f30*/  @!P0 NANOSLEEP.SYNCS 0x989680 ;  /* 0x009896800000895d */ /* 0x004fea0003900000 */
[----:B------:R-:W2:Y:S02]  /*11f40*/  @!P0 SYNCS.PHASECHK.TRANS64 P0, [R3+URZ+0x28860], R2 ;  /* 0x02886002030085a7 */ /* 0x000ea4000800007f */
[----:B--2---:R-:W-:Y:S05]  /*11f50*/  @!P0 BRA `(.L_x_2141) ;  /* 0xfffffffc00f08947 */ /* 0x004fea000383ffff */
[----:B------:R-:W-:Y:S05]  /*11f60*/  BRA `(.L_x_2185) ;  /* 0xffffffe4008c7947 */ /* 0x000fea000383ffff */
.L_x_2143:
        /* <DEDUP_REMOVED lines=8> */
.L_x_2187:
[----:B------:R-:W-:Y:S05]  /*11ff0*/  BSYNC B0 ;  /* 0x0000000000007941 */ /* 0x000fea0003800000 */
.L_x_2186:
        /* <DEDUP_REMOVED lines=8> */
.L_x_2188:
[----:B------:R-:W-:Y:S01]  /*12080*/  MOV R7, R14 ;  /* 0x0000000e00077202 */ /* 0x000fe20000000f00 */
[----:B------:R-:W-:Y:S06]  /*12090*/  BRA `(.L_x_2189) ;  /* 0xffffffe800147947 */ /* 0x000fec000383ffff */
.L_x_2146:
        /* <DEDUP_REMOVED lines=8> */
.L_x_2191:
[----:B------:R-:W-:Y:S05]  /*12120*/  BSYNC B0 ;  /* 0x0000000000007941 */ /* 0x000fea0003800000 */
.L_x_2190:
        /* <DEDUP_REMOVED lines=10> */
.L_x_2192:
[----:B------:R-:W-:Y:S01]  /*121d0*/  IMAD.MOV.U32 R12, RZ, RZ, 0x4 ;  /* 0x00000004ff0c7424 */ /* 0x000fe200078e00ff */
[----:B------:R-:W-:Y:S02]  /*121e0*/  SEL R2, R14, RZ, P0 ;  /* 0x000000ff0e027207 */ /* 0x000fe40000000000 */
[----:B------:R-:W-:-:S03]  /*121f0*/  ISETP.GE.U32.AND P0, PT, R6, 0x4, PT ;  /* 0x000000040600780c */ /* 0x000fc60003f06070 */
[----:B------:R-:W-:-:S05]  /*12200*/  IMAD.IADD R2, R13, 0x1, R2 ;  /* 0x000000010d027824 */ /* 0x000fca00078e0202 */
[----:B------:R-:W-:-:S07]  /*12210*/  MOV R13, R2 ;  /* 0x00000002000d7202 */ /* 0x000fce0000000f00 */
[----:B------:R-:W-:Y:S05]  /*12220*/  WARPSYNC.COLLECTIVE R15, `(.L_x_2193) ;  /* 0x000000000f087348 */ /* 0x000fea0003c00000 */
[----:B------:R0:W1:Y:S02]  /*12230*/  SHFL.UP P6, R14, R13, R12, R11 ;  /* 0x0400000c0d0e7389 */ /* 0x00006400000c000b */
[----:B01----:R-:W-:Y:S01]  /*12240*/  ENDCOLLECTIVE ;  /* 0x000000000000791b */ /* 0x003fe20003800000 */
.L_x_2193:
        /* <DEDUP_REMOVED lines=8> */
.L_x_2194:
        /* <DEDUP_REMOVED lines=8> */
.L_x_2195:
[----:B------:R-:W-:Y:S01]  /*12350*/  MOV R12, 0x1f ;  /* 0x0000001f000c7802 */ /* 0x000fe20000000f00 */
[----:B------:R-:W-:Y:S01]  /*12360*/  IMAD.MOV.U32 R11, RZ, RZ, 0x1f ;  /* 0x0000001fff0b7424 */ /* 0x000fe200078e00ff */
[----:B------:R-:W-:-:S05]  /*12370*/  SEL R2, R14, RZ, P0 ;  /* 0x000000ff0e027207 */ /* 0x000fca0000000000 */
[----:B------:R-:W-:-:S04]  /*12380*/  IMAD.IADD R2, R5, 0x1, R2 ;  /* 0x0000000105027824 */ /* 0x000fc800078e0202 */
[----:B------:R-:W-:-:S07]  /*12390*/  IMAD.MOV.U32 R13, RZ, RZ, R2 ;  /* 0x000000ffff0d7224 */ /* 0x000fce00078e0002 */
[----:B------:R-:W-:Y:S05]  /*123a0*/  WARPSYNC.COLLECTIVE R15, `(.L_x_2196) ;  /* 0x000000000f087348 */ /* 0x000fea0003c00000 */
[----:B------:R0:W1:Y:S02]  /*123b0*/  SHFL.IDX P6, R14, R13, R12, R11 ;  /* 0x0000000c0d0e7389 */ /* 0x00006400000c000b */
[----:B01----:R-:W-:Y:S01]  /*123c0*/  ENDCOLLECTIVE ;  /* 0x000000000000791b */ /* 0x003fe20003800000 */
.L_x_2196:
[----:B------:R-:W-:Y:S05]  /*123d0*/  BRA `(.L_x_2197) ;  /* 0xffffffe400d87947 */ /* 0x000fea000383ffff */
.L_x_2151:
        /* <DEDUP_REMOVED lines=8> */
.L_x_2199:
[----:B------:R-:W-:Y:S05]  /*12460*/  BSYNC B0 ;  /* 0x0000000000007941 */ /* 0x000fea0003800000 */
.L_x_2198:
        /* <DEDUP_REMOVED lines=10> */
.L_x_2200:
[----:B------:R-:W-:Y:S01]  /*12510*/  IMAD.MOV.U32 R12, RZ, RZ, 0x4 ;  /* 0x00000004ff0c7424 */ /* 0x000fe200078e00ff */
[----:B------:R-:W-:Y:S02]  /*12520*/  SEL R2, R14, RZ, P0 ;  /* 0x000000ff0e027207 */ /* 0x000fe40000000000 */
[----:B------:R-:W-:Y:S02]  /*12530*/  ISETP.GE.U32.AND P0, PT, R6, 0x4, PT ;  /* 0x000000040600780c */ /* 0x000fe40003f06070 */
[----:B------:R-:W-:-:S05]  /*12540*/  IADD3 R2, R13, R2, RZ ;  /* 0x000000020d027210 */ /* 0x000fca0007ffe0ff */
[----:B------:R-:W-:-:S07]  /*12550*/  IMAD.MOV.U32 R13, RZ, RZ, R2 ;  /* 0x000000ffff0d7224 */ /* 0x000fce00078e0002 */
[----:B------:R-:W-:Y:S05]  /*12560*/  WARPSYNC.COLLECTIVE R15, `(.L_x_2201) ;  /* 0x000000000f087348 */ /* 0x000fea0003c00000 */
[----:B------:R0:W1:Y:S02]  /*12570*/  SHFL.UP P6, R14, R13, R12, R11 ;  /* 0x0400000c0d0e7389 */ /* 0x00006400000c000b */
[----:B01----:R-:W-:Y:S01]  /*12580*/  ENDCOLLECTIVE ;  /* 0x000000000000791b */ /* 0x003fe20003800000 */
.L_x_2201:
        /* <DEDUP_REMOVED lines=8> */
.L_x_2202:
        /* <DEDUP_REMOVED lines=8> */
.L_x_2203:
        /* <DEDUP_REMOVED lines=8> */
.L_x_2204:
[----:B------:R-:W-:Y:S05]  /*12710*/  BRA `(.L_x_2205) ;  /* 0xffffffe400bc7947 */ /* 0x000fea000383ffff */
.L_x_2153:
[----:B------:R-:W-:Y:S01]  /*12720*/  BSSY B0, `(.L_x_2206) ;  /* 0x0000006000007945 */ /* 0x000fe20003800000 */
[----:B------:R-:W-:Y:S01]  /*12730*/  PLOP3.LUT P6, PT, P6, PT, PT, 0x8, 0x0 ;  /* 0x000000000000781c */ /* 0x000fe200037ce170 */
[----:B------:R-:W-:-:S12]  /*12740*/  IMAD.MOV.U32 R15, RZ, RZ, -0x1 ;  /* 0xffffffffff0f7424 */ /* 0x000fd800078e00ff */
[----:B0-----:R-:W-:Y:S05]  /*12750*/  WARPSYNC.COLLECTIVE R15, `(.L_x_2207) ;  /* 0x000000000f087348 */ /* 0x001fea0003c00000 */
[----:B------:R-:W-:Y:S01]  /*12760*/  VOTE.ANY R14, PT, P6 ;  /* 0x00000000000e7806 */ /* 0x000fe200030e0100 */
[----:B0-----:R-:W-:Y:S06]  /*12770*/  ENDCOLLECTIVE ;  /* 0x000000000000791b */ /* 0x001fec0003800000 */
.L_x_2207:
[----:B------:R-:W-:Y:S05]  /*12780*/  BSYNC B0 ;  /* 0x0000000000007941 */ /* 0x000fea0003800000 */
.L_x_2206:
        /* <DEDUP_REMOVED lines=9> */
.L_x_2208:
[----:B------:R-:W-:Y:S01]  /*12820*/  IMAD.MOV.U32 R17, RZ, RZ, R14 ;  /* 0x000000ffff117224 */ /* 0x000fe200078e000e */
[----:B------:R-:W-:Y:S06]  /*12830*/  BRA `(.L_x_2209) ;  /* 0xffffffe400ac7947 */ /* 0x000fec000383ffff */
.L_x_2155:
[----:B------:R-:W-:Y:S01]  /*12840*/  BSSY B0, `(.L_x_2210) ;  /* 0x0000007000007945 */ /* 0x000fe20003800000 */
[----:B------:R-:W-:Y:S01]  /*12850*/  MOV R13, R2 ;  /* 0x00000002000d7202 */ /* 0x000fe20000000f00 */
[----:B------:R-:W-:Y:S02]  /*12860*/  IMAD.MOV.U32 R11, RZ, RZ, 0x1f ;  /* 0x0000001fff0b7424 */ /* 0x000fe400078e00ff */
[----:B------:R-:W-:-:S07]  /*12870*/  IMAD.MOV.U32 R15, RZ, RZ, -0x1 ;  /* 0xffffffffff0f7424 */ /* 0x000fce00078e00ff */
[----:B012---:R-:W-:Y:S05]  /*12880*/  WARPSYNC.COLLECTIVE R15, `(.L_x_2211) ;  /* 0x000000000f087348 */ /* 0x007fea0003c00000 */
[----:B------:R3:W4:Y:S02]  /*12890*/  SHFL.IDX P6, R14, R13, R12, R11 ;  /* 0x0000000c0d0e7389 */ /* 0x00072400000c000b */
[----:B01234-:R-:W-:Y:S01]  /*128a0*/  ENDCOLLECTIVE ;  /* 0x000000000000791b */ /* 0x01ffe20003800000 */
.L_x_2211:
[----:B------:R-:W-:Y:S05]  /*128b0*/  BSYNC B0 ;  /* 0x0000000000007941 */ /* 0x000fea0003800000 */
.L_x_2210:
[----:B------:R-:W-:Y:S01]  /*128c0*/  IMAD.MOV.U32 R7, RZ, RZ, R14 ;  /* 0x000000ffff077224 */ /* 0x000fe200078e000e */
[----:B------:R-:W-:Y:S06]  /*128d0*/  BRA `(.L_x_2154) ;  /* 0xffffffe400a07947 */ /* 0x000fec000383ffff */
.L_x_2159:
[----:B-1----:R1:W2:Y:S02]  /*128e0*/  SYNCS.PHASECHK.TRANS64.TRYWAIT P0, [R0+URZ+0x28820], R3 ;  /* 0x02882003000075a7 */ /* 0x0022a4000800017f */
[----:B--2---:R-:W-:Y:S05]  /*128f0*/  @!P0 NANOSLEEP.SYNCS 0x989680 ;  /* 0x009896800000895d */ /* 0x004fea0003900000 */
[----:B------:R-:W2:Y:S02]  /*12900*/  @!P0 SYNCS.PHASECHK.TRANS64 P0, [R0+URZ+0x28820], R3 ;  /* 0x02882003000085a7 */ /* 0x000ea4000800007f */
[----:B--2---:R-:W-:Y:S05]  /*12910*/  @!P0 BRA `(.L_x_2159) ;  /* 0xfffffffc00f08947 */ /* 0x004fea000383ffff */
[----:B------:R-:W-:Y:S05]  /*12920*/  BRA `(.L_x_2212) ;  /* 0xffffffec00147947 */ /* 0x000fea000383ffff */
.L_x_2160:
        /* <DEDUP_REMOVED lines=11> */
.L_x_2214:
[----:B------:R-:W-:Y:S05]  /*129e0*/  BSYNC B0 ;  /* 0x0000000000007941 */ /* 0x000fea0003800000 */
.L_x_2213:
[----:B------:R-:W-:Y:S05]  /*129f0*/  BRA `(.L_x_2215) ;  /* 0xffffffe800fc7947 */ /* 0x000fea000383ffff */
.L_x_2163:
[----:B------:R-:W-:Y:S01]  /*12a00*/  BSSY B1, `(.L_x_2216) ;  /* 0x0000006000017945 */ /* 0x000fe20003800000 */
[----:B------:R-:W-:-:S07]  /*12a10*/  IMAD.MOV.U32 R15, RZ, RZ, -0x1 ;  /* 0xffffffffff0f7424 */ /* 0x000fce00078e00ff */
[----:B012---:R-:W-:Y:S05]  /*12a20*/  WARPSYNC.COLLECTIVE R15, `(.L_x_2217) ;  /* 0x000000000f0c7348 */ /* 0x007fea0003c00000 */
[----:B------:R-:W-:Y:S02]  /*12a30*/  ELECT P6, UR62, PT ;  /* 0x00000000003e782f */ /* 0x000fe400038c0000 */
[----:B------:R-:W-:Y:S01]  /*12a40*/  MOV R14, UR62 ;  /* 0x0000003e000e7c02 */ /* 0x000fe20008000f00 */
[----:B012---:R-:W-:Y:S10]  /*12a50*/  ENDCOLLECTIVE ;  /* 0x000000000000791b */ /* 0x007ff40003800000 */
.L_x_2217:
[----:B------:R-:W-:Y:S05]  /*12a60*/  BSYNC B1 ;  /* 0x0000000000017941 */ /* 0x000fea0003800000 */
.L_x_2216:
[----:B------:R-:W-:Y:S05]  /*12a70*/  BRA `(.L_x_2218) ;  /* 0xffffffe800f47947 */ /* 0x000fea000383ffff */
.L_x_2165:
[----:B-1----:R1:W2:Y:S02]  /*12a80*/  SYNCS.PHASECHK.TRANS64.TRYWAIT P0, [R6+URZ], R5 ;  /* 0x00000005060075a7 */ /* 0x0022a4000800017f */
[----:B--2---:R-:W-:Y:S05]  /*12a90*/  @!P0 NANOSLEEP.SYNCS 0x989680 ;  /* 0x009896800000895d */ /* 0x004fea0003900000 */
[----:B------:R-:W2:Y:S02]  /*12aa0*/  @!P0 SYNCS.PHASECHK.TRANS64 P0, [R6+URZ], R5 ;  /* 0x00000005060085a7 */ /* 0x000ea4000800007f */
[----:B--2---:R-:W-:Y:S05]  /*12ab0*/  @!P0 BRA `(.L_x_2165) ;  /* 0xfffffffc00f08947 */ /* 0x004fea000383ffff */
[----:B------:R-:W-:Y:S05]  /*12ac0*/  BRA `(.L_x_2219) ;  /* 0xffffffec00307947 */ /* 0x000fea000383ffff */
.L_x_2166:
[----:B--2---:R2:W3:Y:S02]  /*12ad0*/  SYNCS.PHASECHK.TRANS64.TRYWAIT P0, [R7+URZ], R2 ;  /* 0x00000002070075a7 */ /* 0x0044e4000800017f */
[----:B---3--:R-:W-:Y:S05]  /*12ae0*/  @!P0 NANOSLEEP.SYNCS 0x989680 ;  /* 0x009896800000895d */ /* 0x008fea0003900000 */
[----:B------:R-:W3:Y:S02]  /*12af0*/  @!P0 SYNCS.PHASECHK.TRANS64 P0, [R7+URZ], R2 ;  /* 0x00000002070085a7 */ /* 0x000ee4000800007f */
[----:B---3--:R-:W-:Y:S05]  /*12b00*/  @!P0 BRA `(.L_x_2166) ;  /* 0xfffffffc00f08947 */ /* 0x008fea000383ffff */
[----:B------:R-:W-:Y:S05]  /*12b10*/  BRA `(.L_x_2220) ;  /* 0xffffffec00247947 */ /* 0x000fea000383ffff */
.L_x_2168:
[----:B---3--:R3:W4:Y:S02]  /*12b20*/  SYNCS.PHASECHK.TRANS64.TRYWAIT P0, [R4+URZ], R5 ;  /* 0x00000005040075a7 */ /* 0x008724000800017f */
[----:B----4-:R-:W-:Y:S05]  /*12b30*/  @!P0 NANOSLEEP.SYNCS 0x989680 ;  /* 0x009896800000895d */ /* 0x010fea0003900000 */
[----:B------:R-:W4:Y:S02]  /*12b40*/  @!P0 SYNCS.PHASECHK.TRANS64 P0, [R4+URZ], R5 ;  /* 0x00000005040085a7 */ /* 0x000f24000800007f */
[----:B----4-:R-:W-:Y:S05]  /*12b50*/  @!P0 BRA `(.L_x_2168) ;  /* 0xfffffffc00f08947 */ /* 0x010fea000383ffff */
[----:B------:R-:W-:Y:S05]  /*12b60*/  BRA `(.L_x_2221) ;  /* 0xffffffec002c7947 */ /* 0x000fea000383ffff */
.L_x_2222:
        /* <DEDUP_REMOVED lines=9> */
.L_x_2734:


//--------------------- .text._ZN7cutlass13device_kernelIN5flash11enable_sm90INS1_16FlashAttnFwdSm90INS1_25CollectiveMainloopFwdSm90ILi2EN4cute5tupleIJNS5_1CILi1EEES8_S8_EEENS6_IJNS7_ILi128EEESA_SA_EEELi128ENS_10bfloat16_tEfNS_4arch4Sm90ELb1ELb0ELb1ELb1ELb0ELb1ELb0ELb1ELb1ELb0ELb0ELb0EEENS1_21CollectiveEpilogueFwdISB_S9_SC_SE_Li256ELb1ELb0ELb0ELb0EEENS1_36VarlenDynamicPersistentTileSchedulerILi128ELi128ELi256ELi32ELb0ELb0ELb1ELb1ELb1ELb1EEEEEEEEEvNT_6ParamsE --------------------------
	.section	.text._ZN7cutlass13device_kernelIN5flash11enable_sm90INS1_16FlashAttnFwdSm90INS1_25CollectiveMainloopFwdSm90ILi2EN4cute5tupleIJNS5_1CILi1EEES8_S8_EEENS6_IJNS7_ILi128EEESA_SA_EEELi128ENS_10bfloat16_tEfNS_4arch4Sm90ELb1ELb0ELb1ELb1ELb0ELb1ELb0ELb1ELb1ELb0ELb0ELb0EEENS1_21CollectiveEpilogueFwdISB_S9_SC_SE_Li256ELb1ELb0ELb0ELb0EEENS1_36VarlenDynamicPersistentTileSchedulerILi128ELi128ELi256ELi32ELb0ELb0ELb1ELb1ELb1ELb1EEEEEEEEEvNT_6ParamsE,"ax",@progbits
	.align	128
.text._ZN7cutlass13device_kernelIN5flash11enable_sm90INS1_16FlashAttnFwdSm90INS1_25CollectiveMainloopFwdSm90ILi2EN4cute5tupleIJNS5_1CILi1EEES8_S8_EEENS6_IJNS7_ILi128EEESA_SA_EEELi128ENS_10bfloat16_tEfNS_4arch4Sm90ELb1ELb0ELb1ELb1ELb0ELb1ELb0ELb1ELb1ELb0ELb0ELb0EEENS1_21CollectiveEpilogueFwdISB_S9_SC_SE_Li256ELb1ELb0ELb0ELb0EEENS1_36VarlenDynamicPersistentTileSchedulerILi128ELi128ELi256ELi32ELb0ELb0ELb1ELb1ELb1ELb1EEEEEEEEEvNT_6ParamsE:
        .type           _ZN7cutlass13device_kernelIN5flash11enable_sm90INS1_16FlashAttnFwdSm90INS1_25CollectiveMainloopFwdSm90ILi2EN4cute5tupleIJNS5_1CILi1EEES8_S8_EEENS6_IJNS7_ILi128EEESA_SA_EEELi128ENS_10bfloat16_tEfNS_4arch4Sm90ELb1ELb0ELb1ELb1ELb0ELb1ELb0ELb1ELb1ELb0ELb0ELb0EEENS1_21CollectiveEpilogueFwdISB_S9_SC_SE_Li256ELb1ELb0ELb0ELb0EEENS1_36VarlenDynamicPersistentTileSchedulerILi128ELi128ELi256ELi32ELb0ELb0ELb1ELb1ELb1ELb1EEEEEEEEEvNT_6ParamsE,@function
        .size           _ZN7cutlass13device_kernelIN5flash11enable_sm90INS1_16FlashAttnFwdSm90INS1_25CollectiveMainloopFwdSm90ILi2EN4cute5tupleIJNS5_1CILi1EEES8_S8_EEENS6_IJNS7_ILi128EEESA_SA_EEELi128ENS_10bfloat16_tEfNS_4arch4Sm90ELb1ELb0ELb1ELb1ELb0ELb1ELb0ELb1ELb1ELb0ELb0ELb0EEENS1_21CollectiveEpilogueFwdISB_S9_SC_SE_Li256ELb1ELb0ELb0ELb0EEENS1_36VarlenDynamicPersistentTileSchedulerILi128ELi128ELi256ELi32ELb0ELb0ELb1ELb1ELb1ELb1EEEEEEEEEvNT_6ParamsE,(.L_x_2735 - _ZN7cutlass13device_kernelIN5flash11enable_sm90INS1_16FlashAttnFwdSm90INS1_25CollectiveMainloopFwdSm90ILi2EN4cute5tupleIJNS5_1CILi1EEES8_S8_EEENS6_IJNS7_ILi128EEESA_SA_EEELi128ENS_10bfloat16_tEfNS_4arch4Sm90ELb1ELb0ELb1ELb1ELb0ELb1ELb0ELb1ELb1ELb0ELb0ELb0EEENS1_21CollectiveEpilogueFwdISB_S9_SC_SE_Li256ELb1ELb0ELb0ELb0EEENS1_36VarlenDynamicPersistentTileSchedulerILi128ELi128ELi256ELi32ELb0ELb0ELb1ELb1ELb1ELb1EEEEEEEEEvNT_6ParamsE)
        .other          _ZN7cutlass13device_kernelIN5flash11enable_sm90INS1_16FlashAttnFwdSm90INS1_25CollectiveMainloopFwdSm90ILi2EN4cute5tupleIJNS5_1CILi1EEES8_S8_EEENS6_IJNS7_ILi128EEESA_SA_EEELi128ENS_10bfloat16_tEfNS_4arch4Sm90ELb1ELb0ELb1ELb1ELb0ELb1ELb0ELb1ELb1ELb0ELb0ELb0EEENS1_21CollectiveEpilogueFwdISB_S9_SC_SE_Li256ELb1ELb0ELb0ELb0EEENS1_36VarlenDynamicPersistentTileSchedulerILi128ELi128ELi256ELi32ELb0ELb0ELb1ELb1ELb1ELb1EEEEEEEEEvNT_6ParamsE,@"STO_CUDA_ENTRY STV_DEFAULT"
_ZN7cutlass13device_kernelIN5flash11enable_sm90INS1_16FlashAttnFwdSm90INS1_25CollectiveMainloopFwdSm90ILi2EN4cute5tupleIJNS5_1CILi1EEES8_S8_EEENS6_IJNS7_ILi128EEESA_SA_EEELi128ENS_10bfloat16_tEfNS_4arch4Sm90ELb1ELb0ELb1ELb1ELb0ELb1ELb0ELb1ELb1ELb0ELb0ELb0EEENS1_21CollectiveEpilogueFwdISB_S9_SC_SE_Li256ELb1ELb0ELb0ELb0EEENS1_36VarlenDynamicPersistentTileSchedulerILi128ELi128ELi256ELi32ELb0ELb0ELb1ELb1ELb1ELb1EEEEEEEEEvNT_6ParamsE:
        /* <DEDUP_REMOVED lines=26> */
.L_x_2224:
[----:B------:R-:W-:Y:S05]  /*01a0*/  BSYNC B0 ;  /* 0x0000000000007941 */ /* 0x000fea0003800000 */
.L_x_2223:
        /* <DEDUP_REMOVED lines=40> */
.L_x_2225:
        /* <DEDUP_REMOVED lines=22> */
.L_x_2226:
        /* <DEDUP_REMOVED lines=18> */
.L_x_2227:
        /* <DEDUP_REMOVED lines=22> */
.L_x_2228:
        /* <DEDUP_REMOVED lines=22> */
.L_x_2229:
[----:B--2---:R-:W-:Y:S01]  /*0970*/  ISETP.NE.AND P0, PT, R2, RZ, PT ;  /* 0x000000ff0200720c */ /* 0x004fe20003f05270 */
[----:B------:R-:W-:Y:S01]  /*0980*/  IMAD.MOV.U32 R2, RZ, RZ, 0x1 ;  /* 0x00000001ff027424 */ /* 0x000fe200078e00ff */
[----:B------:R-:W-:Y:S01]  /*0990*/  NOP ;  /* 0x0000000000007918 */ /* 0x000fe20000000000 */
[----:B------:R-:W-:Y:S01]  /*09a0*/  ULDC.64 UR38, c[0x0][0x208] ;  /* 0x0000820000267ab9 */ /* 0x000fe20000000a00 */
[----:B------:R-:W-:Y:S02]  /*09b0*/  BSSY B7, `(.L_x_2230) ;  /* 0x0001ed7000077945 */ /* 0x000fe40003800000 */
[----:B------:R-:W-:-:S05]  /*09c0*/  SEL R2, R2, 0x2, !P0 ;  /* 0x0000000202027807 */ /* 0x000fca0004000000 */
[----:B------:R2:W-:Y:S01]  /*09d0*/  STL [R1+0x30], R2 ;  /* 0x0000300201007387 */ /* 0x0005e20000100800 */
[----:B01-34-:R-:W-:Y:S06]  /*09e0*/  BAR.SYNC.DEFER_BLOCKING 0x0 ;  /* 0x0000000000007b1d */ /* 0x01bfec0000010000 */
[----:B------:R-:W-:Y:S05]  /*09f0*/  @!P0 BRA `(.L_x_2231) ;  /* 0x0000019000148947 */ /* 0x000fea0003800000 */
.L_x_2232:
        /* <DEDUP_REMOVED lines=12> */
[----:B--2---:R-:W-:-:S02]  /*0ac0*/  IMAD.U32 R2, RZ, RZ, UR4 ;  /* 0x00000004ff027e24 */ /* 0x004fc4000f8e00ff */
[----:B------:R-:W-:-:S03]  /*0ad0*/  ULDC UR4, c[0x0][0xc14] ;  /* 0x0003050000047ab9 */ /* 0x000fc60000000800 */
[----:B------:R-:W0:Y:S01]  /*0ae0*/  LDS.128 R192, [R2+0x288d0] ;  /* 0x0288d00002c07984 */ /* 0x000e220000000c00 */
[----:B------:R-:W-:Y:S06]  /*0af0*/  BAR.ARV 0x4, 0x120 ;  /* 0x0104800000007b1d */ /* 0x000fec0000002000 */
[----:B0-----:R-:W-:-:S13]  /*0b00*/  ISETP.GE.AND P0, PT, R195, UR4, PT ;  /* 0x00000004c3007c0c */ /* 0x001fda000bf06270 */
[----:B------:R-:W-:Y:S05]  /*0b10*/  @P0 BRA `(.L_x_2233) ;  /* 0x000001ec00000947 */ /* 0x000fea0003800000 */
[----:B------:R-:W2:Y:S01]  /*0b20*/  LDL.LU R11, [R1+0x30] ;  /* 0x00003000010b7983 */ /* 0x000ea20000300800 */
[----:B------:R-:W-:Y:S01]  /*0b30*/  VIADD R233, R3, 0xffffff80 ;  /* 0xffffff8003e97836 */ /* 0x000fe20000000000 */
[----:B------:R-:W-:Y:S01]  /*0b40*/  CS2R R184, SRZ ;  /* 0x0000000000b87805 */ /* 0x000fe2000001ff00 */
[----:B------:R-:W-:Y:S01]  /*0b50*/  VIADD R226, R2, 0x10400 ;  /* 0x0001040002e27836 */ /* 0x000fe20000000000 */
[----:B------:R-:W-:Y:S01]  /*0b60*/  CS2R R190, SRZ ;  /* 0x0000000000be7805 */ /* 0x000fe2000001ff00 */
[----:B------:R-:W-:Y:S01]  /*0b70*/  IMAD.MOV.U32 R223, RZ, RZ, RZ ;  /* 0x000000ffffdf7224 */ /* 0x000fe200078e00ff */
[----:B------:R-:W-:-:S04]  /*0b80*/  SHF.R.S32.HI R0, RZ, 0x1f, R233 ;  /* 0x0000001fff007819 */ /* 0x000fc800000114e9 */
[CC--:B------:R-:W-:Y:S02]  /*0b90*/  LEA.HI R4, R0.reuse, R233.reuse, RZ, 0x7 ;  /* 0x000000e900047211 */ /* 0x0c0fe400078f38ff */
[----:B------:R-:W-:Y:S02]  /*0ba0*/  LEA.HI R5, R0, R233, RZ, 0x5 ;  /* 0x000000e900057211 */ /* 0x000fe400078f28ff */
[C---:B------:R-:W-:Y:S02]  /*0bb0*/  LOP3.LUT R6, R4.reuse, 0xffffff80, RZ, 0xc0, !PT ;  /* 0xffffff8004067812 */ /* 0x040fe400078ec0ff */
[----:B------:R-:W-:Y:S01]  /*0bc0*/  SHF.R.S32.HI R231, RZ, 0x7, R4 ;  /* 0x00000007ffe77819 */ /* 0x000fe20000011404 */
[----:B------:R-:W-:Y:S02]  /*0bd0*/  IMAD.SHL.U32 R5, R5, 0x20, RZ ;  /* 0x0000002005057824 */ /* 0x000fe400078e00ff */
[----:B------:R-:W-:Y:S01]  /*0be0*/  IMAD.IADD R227, R233, 0x1, -R6 ;  /* 0x00000001e9e37824 */ /* 0x000fe200078e0a06 */
[----:B------:R-:W-:-:S02]  /*0bf0*/  LEA.HI R4, R4, R231, RZ, 0x1 ;  /* 0x000000e704047211 */ /* 0x000fc400078f08ff */
[----:B------:R-:W-:Y:S02]  /*0c00*/  LOP3.LUT R5, R5, 0xfffffc00, RZ, 0xc0, !PT ;  /* 0xfffffc0005057812 */ /* 0x000fe400078ec0ff */
[----:B------:R-:W-:Y:S02]  /*0c10*/  SHF.R.S32.HI R10, RZ, 0x1f, R227 ;  /* 0x0000001fff0a7819 */ /* 0x000fe400000114e3 */
[----:B------:R-:W-:Y:S02]  /*0c20*/  LOP3.LUT R4, R4, 0x3fffffe, RZ, 0xc0, !PT ;  /* 0x03fffffe04047812 */ /* 0x000fe400078ec0ff */
[CC--:B------:R-:W-:Y:S02]  /*0c30*/  LEA.HI R7, R10.reuse, R227.reuse, RZ, 0x2 ;  /* 0x000000e30a077211 */ /* 0x0c0fe400078f10ff */
[----:B------:R-:W-:Y:S01]  /*0c40*/  LEA.HI R10, R10, R227, RZ, 0x5 ;  /* 0x000000e30a0a7211 */ /* 0x000fe200078f28ff */
[----:B------:R-:W-:Y:S01]  /*0c50*/  IMAD.IADD R4, R231, 0x1, -R4 ;  /* 0x00000001e7047824 */ /* 0x000fe200078e0a04 */
[----:B------:R-:W-:-:S02]  /*0c60*/  SHF.R.S32.HI R6, RZ, 0x2, R7 ;  /* 0x00000002ff067819 */ /* 0x000fc40000011407 */
[----:B------:R-:W-:Y:S02]  /*0c70*/  SHF.R.S32.HI R3, RZ, 0x1f, R7 ;  /* 0x0000001fff037819 */ /* 0x000fe40000011407 */
[----:B------:R-:W-:Y:S02]  /*0c80*/  SHF.R.S32.HI R10, RZ, 0x5, R10 ;  /* 0x00000005ff0a7819 */ /* 0x000fe4000001140a */
[----:B------:R-:W-:Y:S02]  /*0c90*/  LEA.HI R8, R3, R6, RZ, 0x3 ;  /* 0x0000000603087211 */ /* 0x000fe400078f18ff */
[----:B------:R-:W-:Y:S02]  /*0ca0*/  LEA.HI R3, R0, R233, RZ, 0x4 ;  /* 0x000000e900037211 */ /* 0x000fe400078f20ff */
[----:B------:R-:W-:Y:S02]  /*0cb0*/  LOP3.LUT R9, R8, 0xfffffff8, RZ, 0xc0, !PT ;  /* 0xfffffff808097812 */ /* 0x000fe400078ec0ff */
[----:B------:R-:W-:-:S02]  /*0cc0*/  SHF.R.S32.HI R8, RZ, 0x4, R3 ;  /* 0x00000004ff087819 */ /* 0x000fc40000011403 */
[----:B------:R-:W-:Y:S01]  /*0cd0*/  LOP3.LUT R212, R7, 0x7ffffffc, RZ, 0xc0, !PT ;  /* 0x7ffffffc07d47812 */ /* 0x000fe200078ec0ff */
        /* <DEDUP_REMOVED lines=8> */
[----:B------:R-:W-:Y:S02]  /*0d60*/  IMAD.IADD R3, R8, 0x1, -R3 ;  /* 0x0000000108037824 */ /* 0x000fe400078e0a03 */
[----:B------:R-:W-:Y:S02]  /*0d70*/  IMAD.IADD R212, R227, 0x1, -R212 ;  /* 0x00000001e3d47824 */ /* 0x000fe400078e0ad4 */
        /* <DEDUP_REMOVED lines=35> */
[----:B------:R-:W-:-:S02]  /*0fb0*/  SHF.R.U32.HI R207, RZ, 0x3, R201 ;  /* 0x00000003ffcf7819 */ /* 0x000fc400000116c9 */
[----:B------:R-:W-:Y:S02]  /*0fc0*/  LOP3.LUT R3, R201, 0x38, R16, 0xf8, !PT ;  /* 0x00000038c9037812 */ /* 0x000fe400078ef810 */
[----:B------:R-:W-:Y:S02]  /*0fd0*/  SHF.R.U32.HI R205, RZ, 0x3, R200 ;  /* 0x00000003ffcd7819 */ /* 0x000fe400000116c8 */
[--C-:B------:R-:W-:Y:S02]  /*0fe0*/  LOP3.LUT R6, R200, 0x38, R16.reuse, 0xf8, !PT ;  /* 0x00000038c8067812 */ /* 0x100fe400078ef810 */
[----:B------:R-:W-:Y:S02]  /*0ff0*/  SHF.R.U32.HI R203, RZ, 0x3, R199 ;  /* 0x00000003ffcb7819 */ /* 0x000fe400000116c7 */
[----:B------:R-:W-:Y:S02]  /*1000*/  LOP3.LUT R7, R199, 0x38, R16, 0xf8, !PT ;  /* 0x00000038c7077812 */ /* 0x000fe400078ef810 */
[----:B------:R-:W-:-:S02]  /*1010*/  LOP3.LUT R208, R5, 0xfffffe00, RZ, 0xc0, !PT ;  /* 0xfffffe0005d07812 */ /* 0x000fc400078ec0ff */
[----:B------:R-:W-:Y:S02]  /*1020*/  LOP3.LUT R206, R0, 0xfffffe00, RZ, 0xc0, !PT ;  /* 0xfffffe0000ce7812 */ /* 0x000fe400078ec0ff */
[----:B------:R-:W-:Y:S02]  /*1030*/  LOP3.LUT R204, R4, 0xfffffe00, RZ, 0xc0, !PT ;  /* 0xfffffe0004cc7812 */ /* 0x000fe400078ec0ff */
[----:B------:R-:W-:Y:S02]  /*1040*/  LOP3.LUT R214, R210, R214, R209, 0xf6, !PT ;  /* 0x000000d6d2d67212 */ /* 0x000fe400078ef6d1 */
[----:B------:R-:W-:Y:S02]  /*1050*/  LOP3.LUT R3, R208, R3, R207, 0xf6, !PT ;  /* 0x00000003d0037212 */ /* 0x000fe400078ef6cf */
[----:B------:R-:W-:Y:S01]  /*1060*/  LOP3.LUT R229, R206, R6, R205, 0xf6, !PT ;  /* 0x00000006cee57212 */ /* 0x000fe200078ef6cd */
[--C-:B------:R-:W-:Y:S01]  /*1070*/  IMAD R211, R214, 0x2, R226.reuse ;  /* 0x00000002d6d37824 */ /* 0x100fe200078e02e2 */
[----:B------:R-:W-:Y:S01]  /*1080*/  LOP3.LUT R7, R204, R7, R203, 0xf6, !PT ;  /* 0x00000007cc077212 */ /* 0x000fe200078ef6cb */
[----:B------:R-:W-:Y:S01]  /*1090*/  IMAD R230, R3, 0x2, R226 ;  /* 0x0000000203e67824 */ /* 0x000fe200078e02e2 */
[----:B------:R-:W-:Y:S01]  /*10a0*/  SHF.R.S32.HI R217, RZ, 0x1f, R188 ;  /* 0x0000001fffd97819 */ /* 0x000fe200000114bc */
[--C-:B------:R-:W-:Y:S01]  /*10b0*/  IMAD R229, R229, 0x2, R226.reuse ;  /* 0x00000002e5e57824 */ /* 0x100fe200078e02e2 */
[----:B------:R-:W-:Y:S01]  /*10c0*/  SHF.R.S32.HI R216, RZ, 0x1f, R187 ;  /* 0x0000001fffd87819 */ /* 0x000fe200000114bb */
[----:B------:R-:W-:Y:S01]  /*10d0*/  IMAD R228, R7, 0x2, R226 ;  /* 0x0000000207e47824 */ /* 0x000fe200078e02e2 */
[----:B------:R-:W-:-:S02]  /*10e0*/  SHF.R.S32.HI R215, RZ, 0x1f, R189 ;  /* 0x0000001fffd77819 */ /* 0x000fc400000114bd */
[----:B------:R-:W-:Y:S02]  /*10f0*/  SHF.R.S32.HI R17, RZ, 0x1f, R16 ;  /* 0x0000001fff117819 */ /* 0x000fe40000011410 */
[----:B--2---:R-:W-:-:S07]  /*1100*/  LOP3.LUT R197, R11, 0x1, RZ, 0xfc, !PT ;  /* 0x000000010bc57812 */ /* 0x004fce00078efcff */
.L_x_2454:
[----:B0----5:R-:W0:Y:S02]  /*1110*/  LDC.64 R4, c[0x0][0xc60] ;  /* 0x00031800ff047b82 */ /* 0x021e240000000a00 */
[----:B0-----:R-:W-:-:S05]  /*1120*/  IMAD.WIDE R4, R195, 0x4, R4 ;  /* 0x00000004c3047825 */ /* 0x001fca00078e0204 */
[----:B------:R-:W2:Y:S01]  /*1130*/  LDG.E R222, desc[UR38][R4.64] ;  /* 0x0000002604de7981 */ /* 0x000ea2000c1e1900 */
[----:B------:R-:W-:Y:S05]  /*1140*/  YIELD ;  /* 0x0000000000007946 */ /* 0x000fea0003800000 */
[----:B------:R-:W-:Y:S01]  /*1150*/  ULDC.64 UR4, c[0x0][0xa28] ;  /* 0x00028a0000047ab9 */ /* 0x000fe20000000a00 */
[----:B------:R-:W-:Y:S01]  /*1160*/  ULDC.64 UR8, c[0x0][0xa18] ;  /* 0x0002860000087ab9 */ /* 0x000fe20000000a00 */
[----:B------:R-:W-:Y:S01]  /*1170*/  ISETP.NE.U32.AND P1, PT, RZ, UR4, PT ;  /* 0x00000004ff007c0c */ /* 0x000fe2000bf25070 */
[----:B------:R-:W-:Y:S01]  /*1180*/  ULDC.64 UR6, c[0x0][0xa08] ;  /* 0x0002820000067ab9 */ /* 0x000fe20000000a00 */
[----:B------:R-:W-:Y:S01]  /*1190*/  IMAD.MOV.U32 R3, RZ, RZ, RZ ;  /* 0x000000ffff037224 */ /* 0x000fe200078e00ff */
[----:B------:R-:W-:Y:S01]  /*11a0*/  ISETP.NE.U32.AND P0, PT, RZ, UR6, PT ;  /* 0x00000006ff007c0c */ /* 0x000fe2000bf05070 */
[----:B------:R-:W-:Y:S01]  /*11b0*/  IMAD.MOV.U32 R29, RZ, RZ, RZ ;  /* 0x000000ffff1d7224 */ /* 0x000fe200078e00ff */
[----:B------:R-:W-:-:S02]  /*11c0*/  ISETP.NE.AND.EX P1, PT, RZ, UR5, PT, P1 ;  /* 0x00000005ff007c0c */ /* 0x000fc4000bf25310 */
[----:B------:R-:W-:Y:S02]  /*11d0*/  ISETP.NE.AND.EX P0, PT, RZ, UR7, PT, P0 ;  /* 0x00000007ff007c0c */ /* 0x000fe4000bf05300 */
[----:B--2---:R-:W-:Y:S01]  /*11e0*/  SHF.R.S32.HI R225, RZ, 0x1f, R222 ;  /* 0x0000001fffe17819 */ /* 0x004fe200000114de */
[----:B------:R-:W-:-:S08]  /*11f0*/  IMAD.SHL.U32 R220, R222, 0x4, RZ ;  /* 0x00000004dedc7824 */ /* 0x000fd000078e00ff */
[C---:B---34-:R-:W-:Y:S02]  /*1200*/  @P1 LEA R6, P2, R222.reuse, UR4, 0x2 ;  /* 0x00000004de061c11 */ /* 0x058fe4000f8410ff */
[C-C-:B------:R-:W-:Y:S02]  /*1210*/  SHF.L.U64.HI R221, R222.reuse, 0x2, R225.reuse ;  /* 0x00000002dedd7819 */ /* 0x140fe400000102e1 */
[----:B------:R-:W-:Y:S02]  /*1220*/  @P1 LEA.HI.X R7, R222, UR5, R225, 0x2, P2 ;  /* 0x00000005de071c11 */ /* 0x000fe400090f14e1 */
[----:B------:R-:W-:Y:S01]  /*1230*/  ISETP.NE.U32.AND P2, PT, RZ, UR8, PT ;  /* 0x00000008ff007c0c */ /* 0x000fe2000bf45070 */
[----:B------:R-:W-:Y:S01]  /*1240*/  ULDC UR4, c[0x0][0x288] ;  /* 0x0000a20000047ab9 */ /* 0x000fe20000000800 */
[----:B------:R-:W-:Y:S01]  /*1250*/  IADD3 R8, P3, R220, UR6, RZ ;  /* 0x00000006dc087c10 */ /* 0x000fe2000ff7e0ff */
[----:B------:R0:W5:Y:S01]  /*1260*/  @P1 LDG.E R3, desc[UR38][R6.64] ;  /* 0x0000002606031981 */ /* 0x000162000c1e1900 */
[----:B------:R-:W-:Y:S01]  /*1270*/  ISETP.NE.AND.EX P2, PT, RZ, UR9, PT, P2 ;  /* 0x00000009ff007c0c */ /* 0x000fe2000bf45320 */
[----:B------:R-:W-:Y:S01]  /*1280*/  IMAD.U32 R195, RZ, RZ, UR4 ;  /* 0x00000004ffc37e24 */ /* 0x000fe2000f8e00ff */
[----:B------:R-:W-:Y:S01]  /*1290*/  IADD3.X R9, R221, UR7, RZ, P3, !PT ;  /* 0x00000007dd097c10 */ /* 0x000fe20009ffe4ff */
[----:B------:R-:W-:-:S04]  /*12a0*/  ULDC.64 UR4, c[0x0][0x3f8] ;  /* 0x0000fe0000047ab9 */ /* 0x000fc80000000a00 */
[----:B------:R0:W5:Y:S06]  /*12b0*/  @P0 LDG.E R29, desc[UR38][R8.64] ;  /* 0x00000026081d0981 */ /* 0x00016c000c1e1900 */
[----:B------:R-:W-:-:S04]  /*12c0*/  @P2 IADD3 R4, P1, R220, UR8, RZ ;  /* 0x00000008dc042c10 */ /* 0x000fc8000ff3e0ff */
[----:B------:R-:W-:-:S05]  /*12d0*/  @P2 IADD3.X R5, R221, UR9, RZ, P1, !PT ;  /* 0x00000009dd052c10 */ /* 0x000fca0008ffe4ff */
        /* <DEDUP_REMOVED lines=9> */
[----:B------:R-:W-:Y:S02]  /*1370*/  IMAD.U32 R28, RZ, RZ, UR4 ;  /* 0x00000004ff1c7e24 */ /* 0x000fe4000f8e00ff */
[----:B------:R-:W-:Y:S01]  /*1380*/  IMAD.MOV.U32 R27, RZ, RZ, R222 ;  /* 0x000000ffff1b7224 */ /* 0x000fe200078e00de */
[----:B01----:R-:W-:Y:S06]  /*1390*/  @P2 BRA `(.L_x_2234) ;  /* 0x0000000000242947 */ /* 0x003fec0003800000 */
        /* <DEDUP_REMOVED lines=9> */
.L_x_2234:
[----:B------:R-:W-:Y:S01]  /*1430*/  ULDC.64 UR4, c[0x0][0xa20] ;  /* 0x0002880000047ab9 */ /* 0x000fe20000000a00 */
[----:B------:R-:W-:Y:S01]  /*1440*/  IMAD.MOV.U32 R224, RZ, RZ, R193 ;  /* 0x000000ffffe07224 */ /* 0x000fe200078e00c1 */
[----:B------:R-:W-:Y:S01]  /*1450*/  ISETP.NE.U32.AND P1, PT, RZ, UR4, PT ;  /* 0x00000004ff007c0c */ /* 0x000fe2000bf25070 */
[----:B------:R-:W-:-:S03]  /*1460*/  IMAD.MOV.U32 R218, RZ, RZ, R194 ;  /* 0x000000ffffda7224 */ /* 0x000fc600078e00c2 */
[----:B------:R-:W-:-:S13]  /*1470*/  ISETP.NE.AND.EX P1, PT, RZ, UR5, PT, P1 ;  /* 0x00000005ff007c0c */ /* 0x000fda000bf25310 */
[----:B------:R-:W-:Y:S05]  /*1480*/  @!P1 BRA `(.L_x_2235) ;  /* 0x0000000000109947 */ /* 0x000fea0003800000 */
[----:B------:R-:W-:-:S04]  /*1490*/  IADD3 R4, P0, R220, UR4, RZ ;  /* 0x00000004dc047c10 */ /* 0x000fc8000ff1e0ff */
[----:B------:R-:W-:-:S05]  /*14a0*/  IADD3.X R5, R221, UR5, RZ, P0, !PT ;  /* 0x00000005dd057c10 */ /* 0x000fca00087fe4ff */
[----:B------:R0:W5:Y:S01]  /*14b0*/  LDG.E R28, desc[UR38][R4.64] ;  /* 0x00000026041c7981 */ /* 0x000162000c1e1900 */
[----:B------:R-:W-:Y:S05]  /*14c0*/  BRA `(.L_x_2236) ;  /* 0x0000000000107947 */ /* 0x000fea0003800000 */
.L_x_2235:
[----:B------:R-:W-:Y:S05]  /*14d0*/  @!P0 BRA `(.L_x_2236) ;  /* 0x00000000000c8947 */ /* 0x000fea0003800000 */
[----:B------:R-:W2:Y:S04]  /*14e0*/  LDG.E R5, desc[UR38][R8.64] ;  /* 0x0000002608057981 */ /* 0x000ea8000c1e1900 */
[----:B------:R-:W2:Y:S02]  /*14f0*/  LDG.E R28, desc[UR38][R8.64+0x4] ;  /* 0x00000426081c7981 */ /* 0x000ea4000c1e1900 */
[----:B--2---:R-:W-:-:S07]  /*1500*/  IMAD.IADD R28, R28, 0x1, -R5 ;  /* 0x000000011c1c7824 */ /* 0x004fce00078e0a05 */
.L_x_2236:
[----:B------:R-:W-:Y:S02]  /*1510*/  ULDC.64 UR4, c[0x0][0xa10] ;  /* 0x0002840000047ab9 */ /* 0x000fe40000000a00 */
[----:B------:R-:W-:-:S04]  /*1520*/  ISETP.NE.U32.AND P0, PT, RZ, UR4, PT ;  /* 0x00000004ff007c0c */ /* 0x000fc8000bf05070 */
[----:B------:R-:W-:Y:S01]  /*1530*/  ISETP.NE.AND.EX P0, PT, RZ, UR5, PT, P0 ;  /* 0x00000005ff007c0c */ /* 0x000fe2000bf05300 */
[----:B-----5:R-:W-:Y:S01]  /*1540*/  IMAD.IADD R8, R28, 0x1, -R3 ;  /* 0x000000011c087824 */ /* 0x020fe200078e0a03 */
[----:B------:R-:W-:-:S11]  /*1550*/  ULDC.64 UR4, c[0x0][0xa30] ;  /* 0x00028c0000047ab9 */ /* 0x000fd60000000a00 */
[----:B0-----:R-:W0:Y:S02]  /*1560*/  @P0 LDC.64 R4, c[0x0][0xa10] ;  /* 0x00028400ff040b82 */ /* 0x001e240000000a00 */
[----:B0-----:R-:W-:-:S05]  /*1570*/  @P0 IMAD.WIDE R4, R27, 0x4, R4 ;  /* 0x000000041b040825 */ /* 0x001fca00078e0204 */
[----:B------:R-:W2:Y:S04]  /*1580*/  @P0 LDG.E R0, desc[UR38][R4.64] ;  /* 0x0000002604000981 */ /* 0x000ea8000c1e1900 */
[----:B------:R-:W2:Y:S01]  /*1590*/  @P0 LDG.E R9, desc[UR38][R4.64+0x4] ;  /* 0x0000042604090981 */ /* 0x000ea2000c1e1900 */
[----:B------:R-:W-:Y:S01]  /*15a0*/  LEA R3, R193, 0xff, 0x7 ;  /* 0x000000ffc1037811 */ /* 0x000fe200078e38ff */
[----:B------:R-:W-:Y:S01]  /*15b0*/  IMAD.MOV R25, RZ, RZ, -R8 ;  /* 0x000000ffff197224 */ /* 0x000fe200078e0a08 */
[----:B------:R-:W-:Y:S01]  /*15c0*/  ISETP.NE.U32.AND P1, PT, RZ, UR4, PT ;  /* 0x00000004ff007c0c */ /* 0x000fe2000bf25070 */
[----:B------:R-:W-:-:S03]  /*15d0*/  IMAD.MOV.U32 R117, RZ, RZ, R28 ;  /* 0x000000ffff757224 */ /* 0x000fc600078e001c */
[----:B------:R-:W-:Y:S02]  /*15e0*/  VIMNMX R25, RZ, R25, !PT ;  /* 0x00000019ff197248 */ /* 0x000fe40007fe0100 */
[----:B------:R-:W-:-:S13]  /*15f0*/  ISETP.NE.AND.EX P1, PT, RZ, UR5, PT, P1 ;  /* 0x00000005ff007c0c */ /* 0x000fda000bf25310 */
[----:B------:R-:W-:-:S04]  /*1600*/  @P1 IADD3 R6, P2, R220, UR4, RZ ;  /* 0x00000004dc061c10 */ /* 0x000fc8000ff5e0ff */
[----:B------:R-:W-:-:S05]  /*1610*/  @P1 IADD3.X R7, R221, UR5, RZ, P2, !PT ;  /* 0x00000005dd071c10 */ /* 0x000fca00097fe4ff */
[----:B------:R0:W5:Y:S01]  /*1620*/  @P1 LDG.E R117, desc[UR38][R6.64] ;  /* 0x0000002606751981 */ /* 0x000162000c1e1900 */
[----:B--2---:R-:W-:-:S04]  /*1630*/  @P0 IMAD.IADD R24, R9, 0x1, -R0 ;  /* 0x0000000109180824 */ /* 0x004fc800078e0a00 */
[----:B------:R-:W-:-:S04]  /*1640*/  IMAD.IADD R198, R8, 0x1, R24 ;  /* 0x0000000108c67824 */ /* 0x000fc800078e0218 */
[C---:B------:R-:W-:Y:S01]  /*1650*/  VIADD R0, R198.reuse, 0x7f ;  /* 0x0000007fc6007836 */ /* 0x040fe20000000000 */
[----:B------:R-:W-:-:S04]  /*1660*/  IADD3 R4, R198, R3, -R195 ;  /* 0x00000003c6047210 */ /* 0x000fc80007ffe8c3 */
[----:B------:R-:W-:Y:S02]  /*1670*/  SHF.R.S32.HI R3, RZ, 0x1f, R0 ;  /* 0x0000001fff037819 */ /* 0x000fe40000011400 */
[----:B------:R-:W-:Y:S02]  /*1680*/  SHF.R.S32.HI R5, RZ, 0x1f, R4 ;  /* 0x0000001fff057819 */ /* 0x000fe40000011404 */
[----:B------:R-:W-:Y:S02]  /*1690*/  LEA.HI R3, R3, R0, RZ, 0x7 ;  /* 0x0000000003037211 */ /* 0x000fe400078f38ff */
[----:B------:R-:W-:Y:S02]  /*16a0*/  LEA.HI R5, R5, R4, RZ, 0x7 ;  /* 0x0000000405057211 */ /* 0x000fe400078f38ff */
[----:B------:R-:W-:Y:S02]  /*16b0*/  SHF.R.S32.HI R3, RZ, 0x7, R3 ;  /* 0x00000007ff037819 */ /* 0x000fe40000011403 */
[----:B------:R-:W-:-:S04]  /*16c0*/  SHF.R.S32.HI R0, RZ, 0x7, R5 ;  /* 0x00000007ff007819 */ /* 0x000fc80000011405 */
[----:B------:R-:W-:-:S05]  /*16d0*/  VIMNMX R123, R3, R0, PT ;  /* 0x00000000037b7248 */ /* 0x000fca0003fe0100 */
[----:B------:R-:W-:-:S05]  /*16e0*/  IMAD R3, R123, 0x80, -R8 ;  /* 0x000000807b037824 */ /* 0x000fca00078e0a08 */
[----:B------:R-:W-:-:S04]  /*16f0*/  VIMNMX R0, R3, R24, PT ;  /* 0x0000001803007248 */ /* 0x000fc80003fe0100 */
[----:B------:R-:W-:Y:S02]  /*1700*/  ISETP.GT.AND P0, PT, R0, R25, PT ;  /* 0x000000190000720c */ /* 0x000fe40003f04270 */
[----:B------:R-:W-:-:S05]  /*1710*/  SHF.R.U32.HI R25, RZ, 0x7, R25 ;  /* 0x00000007ff197819 */ /* 0x000fca0000011619 */
[----:B------:R-:W-:-:S06]  /*1720*/  IMAD.MOV.U32 R26, RZ, RZ, R25 ;  /* 0x000000ffff1a7224 */ /* 0x000fcc00078e0019 */
[----:B------:R-:W-:-:S05]  /*1730*/  @P0 VIADD R0, R0, 0x7f ;  /* 0x0000007f00000836 */ /* 0x000fca0000000000 */
[----:B------:R-:W-:-:S04]  /*1740*/  @P0 SHF.R.S32.HI R3, RZ, 0x1f, R0 ;  /* 0x0000001fff030819 */ /* 0x000fc80000011400 */
[----:B------:R-:W-:-:S04]  /*1750*/  @P0 LEA.HI R3, R3, R0, RZ, 0x7 ;  /* 0x0000000003030211 */ /* 0x000fc800078f38ff */
[----:B------:R-:W-:Y:S02]  /*1760*/  @P0 SHF.R.S32.HI R26, RZ, 0x7, R3 ;  /* 0x00000007ff1a0819 */ /* 0x000fe40000011403 */
        /* <DEDUP_REMOVED lines=23> */
.L_x_2239:
[----:B------:R-:W-:Y:S05]  /*18e0*/  BSYNC B6 ;  /* 0x0000000000067941 */ /* 0x000fea0003800000 */
.L_x_2238:
        /* <DEDUP_REMOVED lines=20> */
.L_x_2241:
[----:B------:R-:W-:Y:S05]  /*1a30*/  BSYNC B6 ;  /* 0x0000000000067941 */ /* 0x000fea0003800000 */
.L_x_2240:
[----:B------:R-:W-:Y:S01]  /*1a40*/  ULDC.64 UR4, c[0x0][0x9f8] ;  /* 0x00027e0000047ab9 */ /* 0x000fe20000000a00 */
[----:B------:R-:W0:Y:S01]  /*1a50*/  LDC R0, c[0x0][0x428] ;  /* 0x00010a00ff007b82 */ /* 0x000e220000000800 */
[----:B------:R-:W-:-:S07]  /*1a60*/  ISETP.NE.U32.AND P0, PT, RZ, UR4, PT ;  /* 0x00000004ff007c0c */ /* 0x000fce000bf05070 */
[----:B------:R-:W1:Y:S01]  /*1a70*/  LDC.64 R40, c[0x0][0x2f0] ;  /* 0x0000bc00ff287b82 */ /* 0x000e620000000a00 */
[----:B------:R-:W-:Y:S01]  /*1a80*/  ISETP.NE.AND.EX P0, PT, RZ, UR5, PT, P0 ;  /* 0x00000005ff007c0c */ /* 0x000fe2000bf05300 */
[----:B------:R-:W2:Y:S01]  /*1a90*/  S2R R21, SR_TID.X ;  /* 0x0000000000157919 */ /* 0x000ea20000002100 */
[----:B------:R-:W-:Y:S01]  /*1aa0*/  IMAD.IADD R85, R29, 0x1, R28 ;  /* 0x000000011d557824 */ /* 0x000fe200078e021c */
[----:B------:R-:W-:-:S04]  /*1ab0*/  ULDC.64 UR6, c[0x0][0xa08] ;  /* 0x0002820000067ab9 */ /* 0x000fc80000000a00 */
[----:B------:R-:W3:Y:S06]  /*1ac0*/  LDC.64 R108, c[0x0][0x3d8] ;  /* 0x0000f600ff6c7b82 */ /* 0x000eec0000000a00 */
[----:B------:R-:W-:Y:S02]  /*1ad0*/  @P0 IADD3 R4, P1, R220, UR4, RZ ;  /* 0x00000004dc040c10 */ /* 0x000fe4000ff3e0ff */
[----:B------:R-:W4:Y:S02]  /*1ae0*/  LDC R29, c[0x0][0x3d4] ;  /* 0x0000f500ff1d7b82 */ /* 0x000f240000000800 */
[----:B------:R-:W-:Y:S01]  /*1af0*/  @P0 IADD3.X R5, R221, UR5, RZ, P1, !PT ;  /* 0x00000005dd050c10 */ /* 0x000fe20008ffe4ff */
[----:B------:R-:W-:-:S04]  /*1b00*/  ULDC.64 UR4, c[0x0][0x2f8] ;  /* 0x0000be0000047ab9 */ /* 0x000fc80000000a00 */
[----:B------:R2:W4:Y:S01]  /*1b10*/  @P0 LDG.E R27, desc[UR38][R4.64] ;  /* 0x00000026041b0981 */ /* 0x000522000c1e1900 */
[----:B0-----:R-:W-:Y:S01]  /*1b20*/  ISETP.NE.AND P0, PT, R0, 0x1, PT ;  /* 0x000000010000780c */ /* 0x001fe20003f05270 */
[----:B-1----:R-:W-:Y:S01]  /*1b30*/  IMAD.SHL.U32 R92, R40, 0x20, RZ ;  /* 0x00000020285c7824 */ /* 0x002fe200078e00ff */
[----:B------:R-:W-:Y:S01]  /*1b40*/  SHF.R.S32.HI R35, RZ, 0x1f, R85 ;  /* 0x0000001fff237819 */ /* 0x000fe20000011455 */
[-C--:B------:R-:W-:Y:S01]  /*1b50*/  IMAD.WIDE.U32 R42, R18, R40.reuse, R16 ;  /* 0x00000028122a7225 */ /* 0x080fe200078e0010 */
[----:B------:R-:W-:Y:S02]  /*1b60*/  SHF.R.S32.HI R23, RZ, 0x1f, R22 ;  /* 0x0000001fff177819 */ /* 0x000fe40000011416 */
[----:B------:R-:W-:Y:S01]  /*1b70*/  SHF.L.U64.HI R93, R40, 0x5, R41 ;  /* 0x00000005285d7819 */ /* 0x000fe20000010229 */
[-C--:B------:R-:W-:Y:S01]  /*1b80*/  IMAD R6, R35, R40.reuse, RZ ;  /* 0x0000002823067224 */ /* 0x080fe200078e02ff */
[----:B---3--:R-:W-:Y:S01]  /*1b90*/  SHF.L.U64.HI R15, R108, 0x5, R109 ;  /* 0x000000056c0f7819 */ /* 0x008fe2000001026d */
[----:B--2---:R-:W-:Y:S01]  /*1ba0*/  IMAD.WIDE.U32 R4, R85, R40, RZ ;  /* 0x0000002855047225 */ /* 0x004fe200078e00ff */
[----:B------:R-:W-:-:S03]  /*1bb0*/  SHF.R.U32.HI R21, RZ, 0x7, R21 ;  /* 0x00000007ff157819 */ /* 0x000fc60000011615 */
[----:B------:R-:W0:Y:S01]  /*1bc0*/  @P0 LDC R3, c[0x0][0x42c] ;  /* 0x00010b00ff030b82 */ /* 0x000e220000000800 */
[----:B------:R-:W-:Y:S01]  /*1bd0*/  ISETP.NE.AND P6, PT, R21, 0x1, PT ;  /* 0x000000011500780c */ /* 0x000fe20003fc5270 */
[----:B------:R-:W-:Y:S01]  /*1be0*/  IMAD.WIDE.U32 R10, R18, R108, R16 ;  /* 0x0000006c120a7225 */ /* 0x000fe200078e0010 */
[----:B----4-:R-:W-:-:S03]  /*1bf0*/  ISETP.GE.AND P2, PT, R16, R29, PT ;  /* 0x0000001d1000720c */ /* 0x010fc60003f46270 */
[----:B------:R-:W-:Y:S02]  /*1c00*/  IMAD.WIDE.U32 R90, R18, R40, R92 ;  /* 0x00000028125a7225 */ /* 0x000fe400078e005c */
[----:B------:R-:W1:Y:S02]  /*1c10*/  @P0 LDC R7, c[0x0][0x430] ;  /* 0x00010c00ff070b82 */ /* 0x000e640000000800 */
[----:B------:R-:W-:Y:S02]  /*1c20*/  IMAD.SHL.U32 R116, R29, 0x2, RZ ;  /* 0x000000021d747824 */ /* 0x000fe400078e00ff */
[----:B------:R-:W-:Y:S01]  /*1c30*/  VIADD R126, R21, 0x8 ;  /* 0x00000008157e7836 */ /* 0x000fe20000000000 */
[C---:B------:R-:W-:Y:S01]  /*1c40*/  SHF.L.U64.HI R21, R40.reuse, 0x6, R41 ;  /* 0x0000000628157819 */ /* 0x040fe20000010229 */
        /* <DEDUP_REMOVED lines=14> */
[----:B0-----:R-:W-:-:S04]  /*1d30*/  IMAD R12, R19, R6, RZ ;  /* 0x00000006130c7224 */ /* 0x001fc800078e02ff */
[----:B------:R-:W-:Y:S01]  /*1d40*/  IMAD R87, R18, R7, R12 ;  /* 0x0000000712577224 */ /* 0x000fe200078e020c */
[----:B------:R-:W-:Y:S02]  /*1d50*/  SHF.R.S32.HI R0, RZ, 0x1f, R27 ;  /* 0x0000001fff007819 */ /* 0x000fe4000001141b */
[----:B------:R-:W-:Y:S02]  /*1d60*/  SEL R99, R27, RZ, !P0 ;  /* 0x000000ff1b637207 */ /* 0x000fe40004000000 */
[----:B------:R-:W-:Y:S02]  /*1d70*/  SEL R9, R0, RZ, !P0 ;  /* 0x000000ff00097207 */ /* 0x000fe40004000000 */
[----:B------:R-:W-:Y:S01]  /*1d80*/  IADD3 R84, P0, R18, R85, RZ ;  /* 0x0000005512547210 */ /* 0x000fe20007f1e0ff */
[----:B------:R-:W-:-:S04]  /*1d90*/  IMAD.WIDE.U32 R100, R99, UR4, R4 ;  /* 0x0000000463647c25 */ /* 0x000fc8000f8e0004 */
[----:B------:R-:W-:Y:S02]  /*1da0*/  IMAD R0, R9, UR4, RZ ;  /* 0x0000000409007c24 */ /* 0x000fe4000f8e02ff */
[----:B------:R-:W-:Y:S01]  /*1db0*/  IMAD.X R85, R19, 0x1, R35, P0 ;  /* 0x0000000113557824 */ /* 0x000fe200000e0623 */
[----:B------:R-:W-:Y:S01]  /*1dc0*/  IADD3 R35, P3, R100, 0x40, RZ ;  /* 0x0000004064237810 */ /* 0x000fe20007f7e0ff */
        /* <DEDUP_REMOVED lines=15> */
[----:B------:R-:W-:Y:S02]  /*1ec0*/  IMAD.MOV.U32 R88, RZ, RZ, R8 ;  /* 0x000000ffff587224 */ /* 0x000fe400078e0008 */
[----:B------:R-:W-:Y:S01]  /*1ed0*/  IMAD.WIDE.U32 R98, R99, UR4, R4 ;  /* 0x0000000463627c25 */ /* 0x000fe2000f8e0004 */
[----:B------:R-:W-:Y:S01]  /*1ee0*/  ULDC UR4, c[0x0][0x2e4] ;  /* 0x0000b90000047ab9 */ /* 0x000fe20000000800 */
[----:B------:R-:W-:Y:S01]  /*1ef0*/  @!P6 BAR.SYNC.DEFER_BLOCKING 0x9, 0x100 ;  /* 0x024400000000eb1d */ /* 0x000fe20000010000 */
[C---:B------:R-:W-:Y:S01]  /*1f00*/  ISETP.GE.AND P2, PT, R16.reuse, UR4, PT ;  /* 0x0000000410007c0c */ /* 0x040fe2000bf46270 */
[----:B------:R-:W-:Y:S02]  /*1f10*/  IMAD.IADD R3, R16, 0x1, R3 ;  /* 0x0000000110037824 */ /* 0x000fe400078e0203 */
[----:B------:R-:W-:-:S03]  /*1f20*/  IMAD.WIDE.U32 R4, R18, R108, R22 ;  /* 0x0000006c12047225 */ /* 0x000fc600078e0016 */
[----:B------:R-:W-:Y:S01]  /*1f30*/  SHF.R.S32.HI R14, RZ, 0x1f, R3 ;  /* 0x0000001fff0e7819 */ /* 0x000fe20000011403 */
[----:B------:R-:W-:Y:S01]  /*1f40*/  IMAD.IADD R89, R9, 0x1, R87 ;  /* 0x0000000109597824 */ /* 0x000fe200078e0257 */
[----:B-----5:R-:W-:Y:S01]  /*1f50*/  SHF.R.S32.HI R9, RZ, 0x1f, R117 ;  /* 0x0000001fff097819 */ /* 0x020fe20000011475 */
[----:B------:R-:W-:Y:S01]  /*1f60*/  IMAD.IADD R5, R5, 0x1, R13 ;  /* 0x0000000105057824 */ /* 0x000fe200078e020d */
[CC--:B------:R-:W-:Y:S01]  /*1f70*/  LEA.HI R8, R14.reuse, R3.reuse, RZ, 0x6 ;  /* 0x000000030e087211 */ /* 0x0c0fe200078f30ff */
[----:B------:R-:W-:Y:S01]  /*1f80*/  IMAD.IADD R11, R13, 0x1, R11 ;  /* 0x000000010d0b7824 */ /* 0x000fe200078e020b */
[----:B------:R-:W-:Y:S01]  /*1f90*/  LEA.HI R44, R14, R3, RZ, 0x3 ;  /* 0x000000030e2c7211 */ /* 0x000fe200078f18ff */
[----:B------:R-:W-:-:S03]  /*1fa0*/  IMAD.WIDE.U32 R96, R117, R108, R4 ;  /* 0x0000006c75607225 */ /* 0x000fc600078e0004 */
[----:B------:R-:W-:Y:S01]  /*1fb0*/  LOP3.LUT R3, R44, 0x38, RZ, 0xc0, !PT ;  /* 0x000000382c037812 */ /* 0x000fe200078ec0ff */
[----:B------:R-:W-:Y:S01]  /*1fc0*/  IMAD.SHL.U32 R8, R8, 0x80, RZ ;  /* 0x0000008008087824 */ /* 0x000fe200078e00ff */
[----:B------:R-:W-:Y:S01]  /*1fd0*/  LOP3.LUT R20, R199, 0x38, R44, 0xf8, !PT ;  /* 0x00000038c7147812 */ /* 0x000fe200078ef82c */
[-C--:B------:R-:W-:Y:S01]  /*1fe0*/  IMAD.WIDE.U32 R12, R18, R6.reuse, R16 ;  /* 0x00000006120c7225 */ /* 0x080fe200078e0010 */
[----:B------:R-:W-:Y:S02]  /*1ff0*/  LOP3.LUT R14, R200, 0x38, R44, 0xf8, !PT ;  /* 0x00000038c80e7812 */ /* 0x000fe400078ef82c */
[----:B------:R-:W-:Y:S01]  /*2000*/  LOP3.LUT R115, R8, 0xffffe000, RZ, 0xc0, !PT ;  /* 0xffffe00008737812 */ /* 0x000fe200078ec0ff */
[----:B------:R-:W-:Y:S01]  /*2010*/  IMAD R4, R9, R6, RZ ;  /* 0x0000000609047224 */ /* 0x000fe200078e02ff */
[----:B------:R-:W-:Y:S01]  /*2020*/  LOP3.LUT R8, R3, 0x1c0, R202, 0xf8, !PT ;  /* 0x000001c003087812 */ /* 0x000fe200078ef8ca */
[----:B------:R-:W-:Y:S01]  /*2030*/  IMAD R3, R19, R40, RZ ;  /* 0x0000002813037224 */ /* 0x000fe200078e02ff */
[----:B------:R-:W-:Y:S01]  /*2040*/  LOP3.LUT R20, R20, R203, RZ, 0x3c, !PT ;  /* 0x000000cb14147212 */ /* 0x000fe200078e3cff */
[----:B------:R-:W-:Y:S01]  /*2050*/  IMAD.MOV.U32 R86, RZ, RZ, R12 ;  /* 0x000000ffff567224 */ /* 0x000fe200078e000c */
[----:B------:R-:W-:Y:S01]  /*2060*/  LOP3.LUT R12, R201, 0x38, R44, 0xf8, !PT ;  /* 0x00000038c90c7812 */ /* 0x000fe200078ef82c */
[----:B------:R-:W-:Y:S01]  /*2070*/  IMAD R27, R18, R41, R3 ;  /* 0x00000029121b7224 */ /* 0x000fe200078e0203 */
[----:B------:R-:W-:Y:S01]  /*2080*/  LOP3.LUT R14, R14, R205, RZ, 0x3c, !PT ;  /* 0x000000cd0e0e7212 */ /* 0x000fe200078e3cff */
[----:B------:R-:W-:Y:S01]  /*2090*/  IMAD R39, R117, R7, R4 ;  /* 0x0000000775277224 */ /* 0x000fe200078e0204 */
[----:B------:R-:W-:Y:S01]  /*20a0*/  IADD3 R4, P1, R92, R90, RZ ;  /* 0x0000005a5c047210 */ /* 0x000fe20007f3e0ff */
[----:B------:R-:W-:Y:S01]  /*20b0*/  IMAD.IADD R32, R101, 0x1, R33 ;  /* 0x0000000165207824 */ /* 0x000fe200078e0221 */
[----:B------:R-:W-:Y:S01]  /*20c0*/  IADD3 R33, P0, R100, R42, RZ ;  /* 0x0000002a64217210 */ /* 0x000fe20007f1e0ff */
[----:B------:R-:W-:Y:S01]  /*20d0*/  IMAD.IADD R5, R27, 0x1, R91 ;  /* 0x000000011b057824 */ /* 0x000fe200078e025b */
[----:B------:R-:W-:Y:S01]  /*20e0*/  LOP3.LUT R12, R12, R207, RZ, 0x3c, !PT ;  /* 0x000000cf0c0c7212 */ /* 0x000fe200078e3cff */
[----:B------:R-:W-:Y:S01]  /*20f0*/  IMAD R28, R9, R108, RZ ;  /* 0x0000006c091c7224 */ /* 0x000fe200078e02ff */
[----:B------:R-:W-:Y:S01]  /*2100*/  IADD3 R111, R20, R115, R204 ;  /* 0x00000073146f7210 */ /* 0x000fe20007ffe0cc */
[----:B------:R-:W-:Y:S01]  /*2110*/  IMAD.IADD R27, R43, 0x1, R27 ;  /* 0x000000012b1b7824 */ /* 0x000fe200078e021b */
[----:B------:R-:W-:Y:S01]  /*2120*/  LOP3.LUT R8, R8, R209, RZ, 0x3c, !PT ;  /* 0x000000d108087212 */ /* 0x000fe200078e3cff */
[----:B------:R-:W-:Y:S01]  /*2130*/  IMAD.IADD R87, R87, 0x1, R13 ;  /* 0x0000000157577824 */ /* 0x000fe200078e020d */
[----:B------:R-:W-:Y:S01]  /*2140*/  IADD3 R112, R14, R115, R206 ;  /* 0x000000730e707210 */ /* 0x000fe20007ffe0ce */
[----:B------:R-:W-:Y:S01]  /*2150*/  IMAD.X R20, R5, 0x1, R93, P1 ;  /* 0x0000000105147824 */ /* 0x000fe200008e065d */
[----:B------:R-:W-:Y:S01]  /*2160*/  IADD3 R107, P1, R4, R92, RZ ;  /* 0x0000005c046b7210 */ /* 0x000fe20007f3e0ff */
[C---:B------:R-:W-:Y:S01]  /*2170*/  IMAD R31, R117.reuse, R109, R28 ;  /* 0x0000006d751f7224 */ /* 0x040fe200078e021c */
[----:B------:R-:W-:Y:S01]  /*2180*/  IADD3 R113, R12, R115, R208 ;  /* 0x000000730c717210 */ /* 0x000fe20007ffe0d0 */
[----:B------:R-:W-:Y:S01]  /*2190*/  IMAD.WIDE.U32 R94, R117, R108, R10 ;  /* 0x0000006c755e7225 */ /* 0x000fe200078e000a */
[----:B------:R-:W-:-:S02]  /*21a0*/  SHF.L.U64.HI R14, R108, 0x6, R109 ;  /* 0x000000066c0e7819 */ /* 0x000fc4000001026d */
[----:B------:R-:W-:Y:S01]  /*21b0*/  LOP3.LUT R34, R44, 0xfffffff8, RZ, 0xc0, !PT ;  /* 0xfffffff82c227812 */ /* 0x000fe200078ec0ff */
[----:B------:R-:W-:Y:S01]  /*21c0*/  IMAD.X R36, R27, 0x1, R32, P0 ;  /* 0x000000011b247824 */ /* 0x000fe200000e0620 */
[----:B------:R-:W-:Y:S01]  /*21d0*/  IADD3 R37, P0, R33, 0x40, RZ ;  /* 0x0000004021257810 */ /* 0x000fe20007f1e0ff */
[CC--:B------:R-:W-:Y:S01]  /*21e0*/  IMAD.WIDE.U32 R88, R117.reuse, R6.reuse, R88 ;  /* 0x0000000675587225 */ /* 0x0c0fe200078e0058 */
[----:B------:R-:W-:Y:S02]  /*21f0*/  SHF.L.U64.HI R109, R108, 0x7, R109 ;  /* 0x000000076c6d7819 */ /* 0x000fe4000001026d */
[----:B------:R-:W-:Y:S01]  /*2200*/  IADD3 R115, R8, R115, R210 ;  /* 0x0000007308737210 */ /* 0x000fe20007ffe0d2 */
[----:B------:R-:W-:Y:S01]  /*2210*/  IMAD.WIDE.U32 R86, R117, R6, R86 ;  /* 0x0000000675567225 */ /* 0x000fe200078e0056 */
[C-C-:B------:R-:W-:Y:S02]  /*2220*/  SHF.L.U64.HI R10, R6.reuse, 0x5, R7.reuse ;  /* 0x00000005060a7819 */ /* 0x140fe40000010207 */
[----:B------:R-:W-:Y:S01]  /*2230*/  SHF.L.U64.HI R9, R6, 0x6, R7 ;  /* 0x0000000606097819 */ /* 0x000fe20000010207 */
[----:B------:R-:W-:Y:S01]  /*2240*/  IMAD.SHL.U32 R13, R108, 0x20, RZ ;  /* 0x000000206c0d7824 */ /* 0x000fe200078e00ff */
[----:B------:R-:W-:Y:S01]  /*2250*/  SHF.L.U64.HI R3, R40, 0x7, R41 ;  /* 0x0000000728037819 */ /* 0x000fe20000010229 */
[C---:B------:R-:W-:Y:S01]  /*2260*/  IMAD.SHL.U32 R12, R108.reuse, 0x40, RZ ;  /* 0x000000406c0c7824 */ /* 0x040fe200078e00ff */
[----:B------:R-:W-:Y:S01]  /*2270*/  SHF.R.S32.HI R41, RZ, 0x1f, R34 ;  /* 0x0000001fff297819 */ /* 0x000fe20000011422 */
[----:B------:R-:W-:Y:S01]  /*2280*/  IMAD.SHL.U32 R11, R108, 0x80, RZ ;  /* 0x000000806c0b7824 */ /* 0x000fe200078e00ff */
[----:B------:R-:W-:Y:S01]  /*2290*/  SHF.L.U64.HI R108, R6, 0x7, R7 ;  /* 0x00000007066c7819 */ /* 0x000fe20000010207 */
[----:B------:R-:W-:-:S02]  /*22a0*/  IMAD.IADD R29, R97, 0x1, R31 ;  /* 0x00000001611d7824 */ /* 0x000fc400078e021f */
[----:B------:R-:W-:Y:S02]  /*22b0*/  IMAD.IADD R30, R31, 0x1, R95 ;  /* 0x000000011f1e7824 */ /* 0x000fe400078e025f */
[C---:B------:R-:W-:Y:S02]  /*22c0*/  IMAD.SHL.U32 R8, R6.reuse, 0x20, RZ ;  /* 0x0000002006087824 */ /* 0x040fe400078e00ff */
[----:B------:R-:W-:Y:S02]  /*22d0*/  IMAD.SHL.U32 R7, R6, 0x40, RZ ;  /* 0x0000004006077824 */ /* 0x000fe400078e00ff */
[----:B------:R-:W-:Y:S01]  /*22e0*/  IMAD.X R28, R20, 0x1, R93, P1 ;  /* 0x00000001141c7824 */ /* 0x000fe200008e065d */
[----:B------:R-:W-:Y:S01]  /*22f0*/  ISETP.GE.AND P1, PT, R196, UR4, PT ;  /* 0x00000004c4007c0c */ /* 0x000fe2000bf26270 */
[----:B------:R-:W-:Y:S02]  /*2300*/  IMAD.IADD R31, R89, 0x1, R39 ;  /* 0x00000001591f7824 */ /* 0x000fe400078e0227 */
[----:B------:R-:W-:Y:S01]  /*2310*/  IMAD.IADD R38, R39, 0x1, R87 ;  /* 0x0000000127267824 */ /* 0x000fe200078e0257 */
[----:B------:R-:W-:Y:S01]  /*2320*/  SHF.R.S32.HI R39, RZ, 0x3, R44 ;  /* 0x00000003ff277819 */ /* 0x000fe2000001142c */
[----:B------:R-:W-:-:S02]  /*2330*/  IMAD.SHL.U32 R6, R6, 0x80, RZ ;  /* 0x0000008006067824 */ /* 0x000fc400078e00ff */
[----:B------:R-:W-:Y:S02]  /*2340*/  IMAD.X R102, RZ, RZ, R32, P3 ;  /* 0x000000ffff667224 */ /* 0x000fe400018e0620 */
[----:B------:R-:W-:Y:S02]  /*2350*/  IMAD.X R103, RZ, RZ, R36, P0 ;  /* 0x000000ffff677224 */ /* 0x000fe400000e0624 */
[----:B------:R-:W-:-:S07]  /*2360*/  IMAD.IADD R104, R99, 0x1, R45 ;  /* 0x0000000163687824 */ /* 0x000fce00078e022d */
.L_x_2327:
        /* <DEDUP_REMOVED lines=18> */
[----:B------:R-:W-:Y:S01]  /*2490*/  IMAD R47, R44, R11, R46 ;  /* 0x0000000b2c2f7224 */ /* 0x000fe200078e022e */
        /* <DEDUP_REMOVED lines=37> */
.L_x_2246:
[----:B------:R-:W-:Y:S05]  /*26f0*/  BSYNC B1 ;  /* 0x0000000000017941 */ /* 0x000fea0003800000 */
.L_x_2245:
        /* <DEDUP_REMOVED lines=42> */
.L_x_2248:
[----:B------:R-:W-:Y:S05]  /*29a0*/  BSYNC B1 ;  /* 0x0000000000017941 */ /* 0x000fea0003800000 */
.L_x_2247:
        /* <DEDUP_REMOVED lines=48> */
.L_x_2250:
[----:B------:R-:W-:Y:S05]  /*2cb0*/  BSYNC B1 ;  /* 0x0000000000017941 */ /* 0x000fea0003800000 */
.L_x_2249:
        /* <DEDUP_REMOVED lines=31> */
.L_x_2252:
[----:B------:R-:W-:Y:S05]  /*2eb0*/  BSYNC B1 ;  /* 0x0000000000017941 */ /* 0x000fea0003800000 */
.L_x_2251:
[----:B01---5:R-:W-:Y:S01]  /*2ec0*/  IMAD.MOV.U32 R44, RZ, RZ, R56 ;  /* 0x000000ffff2c7224 */ /* 0x023fe200078e0038 */
[----:B------:R-:W-:Y:S01]  /*2ed0*/  ISETP.NE.AND P0, PT, R197, 0x3, PT ;  /* 0x00000003c500780c */ /* 0x000fe20003f05270 */
        /* <DEDUP_REMOVED lines=30> */
[----:B------:R-:W-:Y:S01]  /*30c0*/  PRMT R139, R47, 0x7610, R139 ;  /* 0x000076102f8b7816 */ /* 0x000fe2000000008b */
[----:B------:R-:W-:Y:S06]  /*30d0*/  @!P0 BRA `(.L_x_2253) ;  /* 0x0000000000048947 */ /* 0x000fec0003800000 */
[----:B------:R-:W-:Y:S01]  /*30e0*/  BPT.TRAP 0x1 ;  /* 0x000000040000795c */ /* 0x000fe20000300000 */
.L_x_2253:
[----:B------:R-:W-:Y:S01]  /*30f0*/  IMAD R105, R184, 0x8, R2 ;  /* 0x00000008b8697824 */ /* 0x000fe200078e0202 */
[----:B------:R-:W-:Y:S01]  /*3100*/  SHF.L.U32 R122, R191, 0x1f, RZ ;  /* 0x0000001fbf7a7819 */ /* 0x000fe200000006ff */
[----:B------:R-:W-:Y:S03]  /*3110*/  BSSY B1, `(.L_x_2254) ;  /* 0x0000003000017945 */ /* 0x000fe60003800000 */
[----:B------:R-:W0:Y:S02]  /*3120*/  SYNCS.PHASECHK.TRANS64.TRYWAIT P6, [R105+URZ+0x28890], R122 ;  /* 0x0288907a690075a7 */ /* 0x000e2400080c017f */
[----:B0-----:R-:W-:Y:S05]  /*3130*/  @!P6 BRA `(.L_x_2255) ;  /* 0x000001c40080e947 */ /* 0x001fea0003800000 */
.L_x_2558:
[----:B------:R-:W-:Y:S05]  /*3140*/  BSYNC B1 ;  /* 0x0000000000017941 */ /* 0x000fea0003800000 */
.L_x_2254:
        /* <DEDUP_REMOVED lines=25> */
[----:B------:R-:W-:Y:S01]  /*32e0*/  LOP3.LUT R83, R159, 0xffff0000, RZ, 0xc0, !PT ;  /* 0xffff00009f537812 */ /* 0x000fe200078ec0ff */
[----:B------:R-:W-:Y:S01]  /*32f0*/  IMAD.U32 R157, R157, 0x10000, RZ ;  /* 0x000100009d9d7824 */ /* 0x000fe200078e00ff */
[----:B------:R-:W-:Y:S01]  /*3300*/  LOP3.LUT R81, R46, 0xffff0000, RZ, 0xc0, !PT ;  /* 0xffff00002e517812 */ /* 0x000fe200078ec0ff */
[C---:B------:R-:W-:Y:S01]  /*3310*/  IMAD.U32 R46, R47.reuse, 0x10000, RZ ;  /* 0x000100002f2e7824 */ /* 0x040fe200078e00ff */
[----:B------:R-:W-:Y:S01]  /*3320*/  LOP3.LUT R82, R47, 0xffff0000, RZ, 0xc0, !PT ;  /* 0xffff00002f527812 */ /* 0x000fe200078ec0ff */
[----:B------:R-:W-:-:S02]  /*3330*/  IMAD.U32 R47, R45, 0x10000, RZ ;  /* 0x000100002d2f7824 */ /* 0x000fc400078e00ff */
[C---:B------:R-:W-:Y:S01]  /*3340*/  FMUL.FTZ R164, R76.reuse, R160 ;  /* 0x000000a04ca47220 */ /* 0x040fe20000410000 */
[-C--:B------:R-:W-:Y:S01]  /*3350*/  FMUL.FTZ R163, R76, R83.reuse ;  /* 0x000000534ca37220 */ /* 0x080fe20000410000 */
[C---:B------:R-:W-:Y:S01]  /*3360*/  IMAD.U32 R45, R44.reuse, 0x10000, RZ ;  /* 0x000100002c2d7824 */ /* 0x040fe200078e00ff */
[----:B------:R-:W-:Y:S01]  /*3370*/  LOP3.LUT R44, R44, 0xffff0000, RZ, 0xc0, !PT ;  /* 0xffff00002c2c7812 */ /* 0x000fe200078ec0ff */
[----:B------:R-:W-:Y:S01]  /*3380*/  FMUL.FTZ R165, R81, R162 ;  /* 0x000000a251a57220 */ /* 0x000fe20000410000 */
        /* <DEDUP_REMOVED lines=21> */
.L_x_2261:
[----:B------:R-:W-:Y:S05]  /*34e0*/  BSYNC B3 ;  /* 0x0000000000037941 */ /* 0x000fea0003800000 */
.L_x_2260:
[----:B------:R-:W-:Y:S02]  /*34f0*/  ULDC.64 UR4, c[0x0][0x2d8] ;  /* 0x0000b60000047ab9 */ /* 0x000fe40000000a00 */
[----:B------:R-:W-:-:S04]  /*3500*/  LEA R76, P3, R77, UR4, 0x1 ;  /* 0x000000044d4c7c11 */ /* 0x000fc8000f8608ff */
[----:B------:R-:W-:-:S05]  /*3510*/  LEA.HI.X R77, R77, UR5, R156, 0x1, P3 ;  /* 0x000000054d4d7c11 */ /* 0x000fca00098f0c9c */
[----:B--2---:R1:W-:Y:S04]  /*3520*/  STG.E.128 desc[UR38][R76.64], R44 ;  /* 0x0000002c4c007986 */ /* 0x0043e8000c101d26 */
.L_x_2259:
[----:B------:R-:W-:Y:S05]  /*3530*/  BSYNC B2 ;  /* 0x0000000000027941 */ /* 0x000fea0003800000 */
.L_x_2258:
        /* <DEDUP_REMOVED lines=53> */
.L_x_2263:
[----:B------:R-:W-:Y:S05]  /*3890*/  BSYNC B2 ;  /* 0x0000000000027941 */ /* 0x000fea0003800000 */
.L_x_2262:
[----:B------:R-:W-:Y:S02]  /*38a0*/  ULDC.64 UR4, c[0x0][0x2d8] ;  /* 0x0000b60000047ab9 */ /* 0x000fe40000000a00 */
[----:B------:R-:W-:-:S04]  /*38b0*/  LEA R72, P3, R154, UR4, 0x1 ;  /* 0x000000049a487c11 */ /* 0x000fc8000f8608ff */
[----:B------:R-:W-:-:S05]  /*38c0*/  LEA.HI.X R73, R154, UR5, R153, 0x1, P3 ;  /* 0x000000059a497c11 */ /* 0x000fca00098f0c99 */
[----:B--2---:R2:W-:Y:S04]  /*38d0*/  STG.E.128 desc[UR38][R72.64], R44 ;  /* 0x0000002c48007986 */ /* 0x0045e8000c101d26 */
.L_x_2257:
[----:B------:R-:W-:Y:S05]  /*38e0*/  BSYNC B1 ;  /* 0x0000000000017941 */ /* 0x000fea0003800000 */
.L_x_2256:
        /* <DEDUP_REMOVED lines=14> */
[----:B------:R-:W-:Y:S02]  /*39d0*/  SHF.R.U64 R77, R70, 0x10, R71 ;  /* 0x00000010464d7819 */ /* 0x000fe40000001247 */
[----:B------:R-:W-:Y:S01]  /*39e0*/  SHF.R.U64 R81, R68, 0x10, R69 ;  /* 0x0000001044517819 */ /* 0x000fe20000001245 */
[----:B--2---:R-:W-:Y:S01]  /*39f0*/  IMAD.U32 R68, R46, 0x10000, RZ ;  /* 0x000100002e447824 */ /* 0x004fe200078e00ff */
[----:B------:R-:W-:Y:S02]  /*3a00*/  PRMT R135, R135, 0x5410, R76 ;  /* 0x0000541087877816 */ /* 0x000fe4000000004c */
[----:B------:R-:W-:-:S02]  /*3a10*/  PRMT R133, R133, 0x5410, R80 ;  /* 0x0000541085857816 */ /* 0x000fc40000000050 */
[----:B------:R-:W-:Y:S02]  /*3a20*/  PRMT R134, R134, 0x5410, R77 ;  /* 0x0000541086867816 */ /* 0x000fe4000000004d */
[----:B------:R-:W-:Y:S01]  /*3a30*/  LOP3.LUT R69, R46, 0xffff0000, RZ, 0xc0, !PT ;  /* 0xffff00002e457812 */ /* 0x000fe200078ec0ff */
[----:B------:R-:W-:Y:S01]  /*3a40*/  IMAD.U32 R77, R133, 0x10000, RZ ;  /* 0x00010000854d7824 */ /* 0x000fe200078e00ff */
[----:B------:R-:W-:Y:S01]  /*3a50*/  LOP3.LUT R71, R47, 0xffff0000, RZ, 0xc0, !PT ;  /* 0xffff00002f477812 */ /* 0x000fe200078ec0ff */
[----:B------:R-:W-:Y:S01]  /*3a60*/  IMAD.U32 R46, R45, 0x10000, RZ ;  /* 0x000100002d2e7824 */ /* 0x000fe200078e00ff */
[----:B------:R-:W-:Y:S02]  /*3a70*/  SHF.L.U32 R70, R47, 0x10, RZ ;  /* 0x000000102f467819 */ /* 0x000fe400000006ff */
        /* <DEDUP_REMOVED lines=33> */
.L_x_2269:
[----:B------:R-:W-:Y:S05]  /*3c90*/  BSYNC B3 ;  /* 0x0000000000037941 */ /* 0x000fea0003800000 */
.L_x_2268:
[----:B------:R-:W-:Y:S02]  /*3ca0*/  ULDC.64 UR4, c[0x0][0x2d8] ;  /* 0x0000b60000047ab9 */ /* 0x000fe40000000a00 */
[----:B------:R-:W-:-:S04]  /*3cb0*/  LEA R68, P3, R74, UR4, 0x1 ;  /* 0x000000044a447c11 */ /* 0x000fc8000f8608ff */
[----:B------:R-:W-:-:S05]  /*3cc0*/  LEA.HI.X R69, R74, UR5, R75, 0x1, P3 ;  /* 0x000000054a457c11 */ /* 0x000fca00098f0c4b */
[----:B--2---:R2:W-:Y:S04]  /*3cd0*/  STG.E.128 desc[UR38][R68.64], R44 ;  /* 0x0000002c44007986 */ /* 0x0045e8000c101d26 */
.L_x_2267:
[----:B------:R-:W-:Y:S05]  /*3ce0*/  BSYNC B2 ;  /* 0x0000000000027941 */ /* 0x000fea0003800000 */
.L_x_2266:
[----:B------:R-:W-:Y:S05]  /*3cf0*/  @P1 BRA `(.L_x_2265) ;  /* 0x0000000000e41947 */ /* 0x000fea0003800000 */
[----:B-12---:R1:W2:Y:S01]  /*3d00*/  LDS.128 R44, [R110+0x1d400] ;  /* 0x01d400006e2c7984 */ /* 0x0062a20000000c00 */
        /* <DEDUP_REMOVED lines=51> */
.L_x_2271:
[----:B------:R-:W-:Y:S05]  /*4040*/  BSYNC B2 ;  /* 0x0000000000027941 */ /* 0x000fea0003800000 */
.L_x_2270:
[----:B------:R-:W-:Y:S02]  /*4050*/  ULDC.64 UR4, c[0x0][0x2d8] ;  /* 0x0000b60000047ab9 */ /* 0x000fe40000000a00 */
[----:B------:R-:W-:-:S04]  /*4060*/  LEA R64, P3, R72, UR4, 0x1 ;  /* 0x0000000448407c11 */ /* 0x000fc8000f8608ff */
[----:B------:R-:W-:-:S05]  /*4070*/  LEA.HI.X R65, R72, UR5, R77, 0x1, P3 ;  /* 0x0000000548417c11 */ /* 0x000fca00098f0c4d */
[----:B--2---:R3:W-:Y:S04]  /*4080*/  STG.E.128 desc[UR38][R64.64], R44 ;  /* 0x0000002c40007986 */ /* 0x0047e8000c101d26 */
.L_x_2265:
[----:B------:R-:W-:Y:S05]  /*4090*/  BSYNC B1 ;  /* 0x0000000000017941 */ /* 0x000fea0003800000 */
.L_x_2264:
[----:B------:R-:W-:Y:S01]  /*40a0*/  ISETP.NE.AND P3, PT, R143, RZ, PT ;  /* 0x000000ff8f00720c */ /* 0x000fe20003f65270 */
[----:B------:R-:W-:-:S12]  /*40b0*/  BSSY B1, `(.L_x_2272) ;  /* 0x000007a000017945 */ /* 0x000fd80003800000 */
[----:B------:R-:W-:Y:S05]  /*40c0*/  @P3 BRA `(.L_x_2273) ;  /* 0x0000000400e03947 */ /* 0x000fea0003800000 */
[----:B------:R-:W-:Y:S01]  /*40d0*/  IADD3 R70, P3, P4, R4, R118, R16 ;  /* 0x0000007604467210 */ /* 0x000fe20007c7e010 */
        /* <DEDUP_REMOVED lines=55> */
.L_x_2277:
[----:B------:R-:W-:Y:S05]  /*4450*/  BSYNC B3 ;  /* 0x0000000000037941 */ /* 0x000fea0003800000 */
.L_x_2276:
[----:B------:R-:W-:Y:S02]  /*4460*/  ULDC.64 UR4, c[0x0][0x2d8] ;  /* 0x0000b60000047ab9 */ /* 0x000fe40000000a00 */
[----:B------:R-:W-:-:S04]  /*4470*/  LEA R60, P3, R68, UR4, 0x1 ;  /* 0x00000004443c7c11 */ /* 0x000fc8000f8608ff */
[----:B------:R-:W-:-:S05]  /*4480*/  LEA.HI.X R61, R68, UR5, R73, 0x1, P3 ;  /* 0x00000005443d7c11 */ /* 0x000fca00098f0c49 */
[----:B--2---:R4:W-:Y:S04]  /*4490*/  STG.E.128 desc[UR38][R60.64], R44 ;  /* 0x0000002c3c007986 */ /* 0x0049e8000c101d26 */
.L_x_2275:
[----:B------:R-:W-:Y:S05]  /*44a0*/  BSYNC B2 ;  /* 0x0000000000027941 */ /* 0x000fea0003800000 */
.L_x_2274:
        /* <DEDUP_REMOVED lines=53> */
.L_x_2279:
[----:B------:R-:W-:Y:S05]  /*4800*/  BSYNC B2 ;  /* 0x0000000000027941 */ /* 0x000fea0003800000 */
.L_x_2278:
[----:B------:R-:W-:Y:S02]  /*4810*/  ULDC.64 UR4, c[0x0][0x2d8] ;  /* 0x0000b60000047ab9 */ /* 0x000fe40000000a00 */
[----:B------:R-:W-:-:S04]  /*4820*/  LEA R56, P3, R64, UR4, 0x1 ;  /* 0x0000000440387c11 */ /* 0x000fc8000f8608ff */
[----:B------:R-:W-:-:S05]  /*4830*/  LEA.HI.X R57, R64, UR5, R69, 0x1, P3 ;  /* 0x0000000540397c11 */ /* 0x000fca00098f0c45 */
[----:B--2---:R1:W-:Y:S04]  /*4840*/  STG.E.128 desc[UR38][R56.64], R44 ;  /* 0x0000002c38007986 */ /* 0x0043e8000c101d26 */
.L_x_2273:
[----:B------:R-:W-:Y:S05]  /*4850*/  BSYNC B1 ;  /* 0x0000000000017941 */ /* 0x000fea0003800000 */
.L_x_2272:
        /* <DEDUP_REMOVED lines=56> */
.L_x_2284:
[----:B------:R-:W-:Y:S05]  /*4be0*/  BSYNC B2 ;  /* 0x0000000000027941 */ /* 0x000fea0003800000 */
.L_x_2283:
[----:B------:R-:W-:Y:S01]  /*4bf0*/  ULDC.64 UR4, c[0x0][0x2d8] ;  /* 0x0000b60000047ab9 */ /* 0x000fe20000000a00 */
[----:B------:R-:W-:Y:S01]  /*4c00*/  IMAD.X R54, R57, 0x1, R32, P3 ;  /* 0x0000000139367824 */ /* 0x000fe200018e0620 */
[----:B------:R-:W-:-:S04]  /*4c10*/  LEA R52, P3, R63, UR4, 0x1 ;  /* 0x000000043f347c11 */ /* 0x000fc8000f8608ff */
[----:B------:R-:W-:-:S05]  /*4c20*/  LEA.HI.X R53, R63, UR5, R54, 0x1, P3 ;  /* 0x000000053f357c11 */ /* 0x000fca00098f0c36 */
[----:B--2---:R1:W-:Y:S04]  /*4c30*/  STG.E.128 desc[UR38][R52.64], R44 ;  /* 0x0000002c34007986 */ /* 0x0043e8000c101d26 */
.L_x_2282:
[----:B------:R-:W-:Y:S05]  /*4c40*/  BSYNC B1 ;  /* 0x0000000000017941 */ /* 0x000fea0003800000 */
.L_x_2281:
[----:B------:R-:W-:Y:S05]  /*4c50*/  @P1 BRA `(.L_x_2280) ;  /* 0x0000003400641947 */ /* 0x000fea0003800000 */
[----:B-1234-:R1:W2:Y:S01]  /*4c60*/  LDS.128 R44, [R110+0x1f400] ;  /* 0x01f400006e2c7984 */ /* 0x01e2a20000000c00 */
[----:B------:R-:W-:Y:S01]  /*4c70*/  ISETP.GE.AND P4, PT, R186, R121, PT ;  /* 0x00000079ba00720c */ /* 0x000fe20003f86270 */
[----:B------:R-:W-:Y:S01]  /*4c80*/  BSSY B1, `(.L_x_2285) ;  /* 0x0000031000017945 */ /* 0x000fe20003800000 */
[----:B------:R-:W-:-:S11]  /*4c90*/  IADD3 R56, P3, R118, R35, RZ ;  /* 0x0000002376387210 */ /* 0x000fd60007f7e0ff */
        /* <DEDUP_REMOVED lines=47> */
.L_x_2286:
[----:B------:R-:W-:Y:S05]  /*4f90*/  BSYNC B1 ;  /* 0x0000000000017941 */ /* 0x000fea0003800000 */
.L_x_2285:
[----:B------:R-:W-:Y:S01]  /*4fa0*/  ULDC.64 UR4, c[0x0][0x2d8] ;  /* 0x0000b60000047ab9 */ /* 0x000fe20000000a00 */
[----:B------:R-:W-:Y:S01]  /*4fb0*/  IMAD.X R57, R57, 0x1, R102, P3 ;  /* 0x0000000139397824 */ /* 0x000fe200018e0666 */
[----:B------:R-:W-:-:S04]  /*4fc0*/  LEA R48, P3, R56, UR4, 0x1 ;  /* 0x0000000438307c11 */ /* 0x000fc8000f8608ff */
[----:B------:R-:W-:-:S05]  /*4fd0*/  LEA.HI.X R49, R56, UR5, R57, 0x1, P3 ;  /* 0x0000000538317c11 */ /* 0x000fca00098f0c39 */
[----:B--2---:R1:W-:Y:S01]  /*4fe0*/  STG.E.128 desc[UR38][R48.64], R44 ;  /* 0x0000002c30007986 */ /* 0x0043e2000c101d26 */
[----:B------:R-:W-:Y:S05]  /*4ff0*/  BRA `(.L_x_2280) ;  /* 0x00000030007c7947 */ /* 0x000fea0003800000 */
.L_x_2244:
        /* <DEDUP_REMOVED lines=84> */
.L_x_2288:
[----:B------:R-:W-:Y:S05]  /*5540*/  BSYNC B1 ;  /* 0x0000000000017941 */ /* 0x000fea0003800000 */
.L_x_2287:
[----:B-----5:R-:W-:Y:S01]  /*5550*/  IMAD.MOV.U32 R76, RZ, RZ, R70 ;  /* 0x000000ffff4c7224 */ /* 0x020fe200078e0046 */
        /* <DEDUP_REMOVED lines=66> */
.L_x_2289:
        /* <DEDUP_REMOVED lines=9> */
.L_x_2559:
[----:B------:R-:W-:Y:S05]  /*5a10*/  BSYNC B1 ;  /* 0x0000000000017941 */ /* 0x000fea0003800000 */
.L_x_2290:
        /* <DEDUP_REMOVED lines=34> */
[----:B------:R-:W-:Y:S02]  /*5c40*/  SHF.R.U64 R167, R46, 0x10, R47 ;  /* 0x000000102ea77819 */ /* 0x000fe4000000122f */
[----:B------:R-:W-:Y:S02]  /*5c50*/  PRMT R163, R163, 0x5410, R172 ;  /* 0x00005410a3a37816 */ /* 0x000fe400000000ac */
[----:B------:R-:W-:Y:S02]  /*5c60*/  PRMT R165, R165, 0x5410, R170 ;  /* 0x00005410a5a57816 */ /* 0x000fe400000000aa */
[----:B------:R-:W-:Y:S01]  /*5c70*/  SHF.R.U64 R166, R48, 0x10, R49 ;  /* 0x0000001030a67819 */ /* 0x000fe20000001231 */
[----:B------:R-:W-:Y:S01]  /*5c80*/  IMAD.U32 R49, R82, 0x10000, RZ ;  /* 0x0001000052317824 */ /* 0x000fe200078e00ff */
[--C-:B------:R-:W-:Y:S01]  /*5c90*/  SHF.R.U64 R169, R50, 0x10, R51.reuse ;  /* 0x0000001032a97819 */ /* 0x100fe20000001233 */
[----:B-1----:R-:W-:Y:S01]  /*5ca0*/  IMAD.U32 R48, R78, 0x10000, RZ ;  /* 0x000100004e307824 */ /* 0x002fe200078e00ff */
[----:B------:R-:W-:Y:S01]  /*5cb0*/  SHF.R.U32.HI R171, RZ, 0x10, R51 ;  /* 0x00000010ffab7819 */ /* 0x000fe20000011633 */
[----:B------:R-:W-:Y:S01]  /*5cc0*/  IMAD.U32 R51, R77, 0x10000, RZ ;  /* 0x000100004d337824 */ /* 0x000fe200078e00ff */
[----:B------:R-:W-:Y:S01]  /*5cd0*/  PRMT R164, R164, 0x5410, R167 ;  /* 0x00005410a4a47816 */ /* 0x000fe200000000a7 */
[----:B------:R-:W-:Y:S01]  /*5ce0*/  IMAD.U32 R167, R163, 0x10000, RZ ;  /* 0x00010000a3a77824 */ /* 0x000fe200078e00ff */
[----:B------:R-:W-:-:S02]  /*5cf0*/  SHF.R.U32.HI R173, RZ, 0x10, R47 ;  /* 0x00000010ffad7819 */ /* 0x000fc4000001162f */
[----:B------:R-:W-:Y:S01]  /*5d00*/  LOP3.LUT R46, R77, 0xffff0000, RZ, 0xc0, !PT ;  /* 0xffff00004d2e7812 */ /* 0x000fe200078ec0ff */
[C---:B------:R-:W-:Y:S01]  /*5d10*/  IMAD.U32 R77, R79.reuse, 0x10000, RZ ;  /* 0x000100004f4d7824 */ /* 0x040fe200078e00ff */
[----:B------:R-:W-:Y:S01]  /*5d20*/  LOP3.LUT R47, R79, 0xffff0000, RZ, 0xc0, !PT ;  /* 0xffff00004f2f7812 */ /* 0x000fe200078ec0ff */
[C---:B------:R-:W-:Y:S01]  /*5d30*/  IMAD.U32 R79, R83.reuse, 0x10000, RZ ;  /* 0x00010000534f7824 */ /* 0x040fe200078e00ff */
[----:B------:R-:W-:Y:S01]  /*5d40*/  LOP3.LUT R50, R83, 0xffff0000, RZ, 0xc0, !PT ;  /* 0xffff000053327812 */ /* 0x000fe200078ec0ff */
[----:B------:R-:W-:Y:S01]  /*5d50*/  IMAD.U32 R83, R165, 0x10000, RZ ;  /* 0x00010000a5537824 */ /* 0x000fe200078e00ff */
[----:B------:R-:W-:Y:S02]  /*5d60*/  LOP3.LUT R81, R81, 0xffff0000, RZ, 0xc0, !PT ;  /* 0xffff000051517812 */ /* 0x000fe400078ec0ff */
[----:B------:R-:W-:Y:S01]  /*5d70*/  PRMT R161, R161, 0x5410, R166 ;  /* 0x00005410a1a17816 */ /* 0x000fe200000000a6 */
[----:B------:R-:W-:Y:S01]  /*5d80*/  FMUL.FTZ R166, R168, R167 ;  /* 0x000000a7a8a67220 */ /* 0x000fe20000410000 */
[----:B------:R-:W-:Y:S01]  /*5d90*/  PRMT R171, R158, 0x5410, R171 ;  /* 0x000054109eab7816 */ /* 0x000fe200000000ab */
[-C--:B------:R-:W-:Y:S01]  /*5da0*/  FMUL.FTZ R170, R168, R83.reuse ;  /* 0x00000053a8aa7220 */ /* 0x080fe20000410000 */
[----:B------:R-:W-:Y:S01]  /*5db0*/  LOP3.LUT R163, R163, 0xffff0000, RZ, 0xc0, !PT ;  /* 0xffff0000a3a37812 */ /* 0x000fe200078ec0ff */
[----:B------:R-:W-:Y:S01]  /*5dc0*/  FFMA.FTZ R83, R51, R83, -R166 ;  /* 0x0000005333537223 */ /* 0x000fe200000108a6 */
[----:B------:R-:W-:Y:S01]  /*5dd0*/  PRMT R162, R162, 0x5410, R173 ;  /* 0x00005410a2a27816 */ /* 0x000fe200000000ad */
[----:B------:R-:W-:Y:S01]  /*5de0*/  IMAD.U32 R168, R171, 0x10000, RZ ;  /* 0x00010000aba87824 */ /* 0x000fe200078e00ff */
[----:B------:R-:W-:Y:S01]  /*5df0*/  LOP3.LUT R158, R165, 0xffff0000, RZ, 0xc0, !PT ;  /* 0xffff0000a59e7812 */ /* 0x000fe200078ec0ff */
[----:B------:R-:W-:Y:S01]  /*5e00*/  FMUL.FTZ R165, R81, R163 ;  /* 0x000000a351a57220 */ /* 0x000fe20000410000 */
[----:B------:R-:W-:Y:S01]  /*5e10*/  SHF.R.U64 R156, R44, 0x10, R45 ;  /* 0x000000102c9c7819 */ /* 0x000fe2000000122d */
[----:B------:R-:W-:-:S02]  /*5e20*/  IMAD.U32 R166, R162, 0x10000, RZ ;  /* 0x00010000a2a67824 */ /* 0x000fc400078e00ff */
[----:B------:R-:W-:Y:S01]  /*5e30*/  FFMA.FTZ R51, R51, R167, R170 ;  /* 0x000000a733337223 */ /* 0x000fe200000100aa */
[-C--:B------:R-:W-:Y:S01]  /*5e40*/  FMUL.FTZ R81, R81, R158.reuse ;  /* 0x0000009e51517220 */ /* 0x080fe20000410000 */
[----:B------:R-:W-:Y:S01]  /*5e50*/  PRMT R156, R128, 0x5432, R156 ;  /* 0x00005432809c7816 */ /* 0x000fe2000000009c */
[C---:B------:R-:W-:Y:S01]  /*5e60*/  FFMA.FTZ R158, R46.reuse, R158, -R165 ;  /* 0x0000009e2e9e7223 */ /* 0x040fe200000108a5 */
[C---:B------:R-:W-:Y:S01]  /*5e70*/  FMUL.FTZ R170, R79.reuse, R168 ;  /* 0x000000a84faa7220 */ /* 0x040fe20000410000 */
[-C--:B------:R-:W-:Y:S01]  /*5e80*/  FMUL.FTZ R165, R79, R166.reuse ;  /* 0x000000a64fa57220 */ /* 0x080fe20000410000 */
[----:B------:R-:W-:Y:S01]  /*5e90*/  FFMA.FTZ R46, R46, R163, R81 ;  /* 0x000000a32e2e7223 */ /* 0x000fe20000010051 */
[----:B------:R-:W-:Y:S02]  /*5ea0*/  IMAD.U32 R45, R80, 0x10000, RZ ;  /* 0x00010000502d7824 */ /* 0x000fe400078e00ff */
[----:B------:R-:W-:Y:S01]  /*5eb0*/  FFMA.FTZ R79, R77, R166, -R170 ;  /* 0x000000a64d4f7223 */ /* 0x000fe200000108aa */
[----:B------:R-:W-:Y:S01]  /*5ec0*/  LOP3.LUT R171, R171, 0xffff0000, RZ, 0xc0, !PT ;  /* 0xffff0000abab7812 */ /* 0x000fe200078ec0ff */
[----:B------:R-:W-:Y:S01]  /*5ed0*/  FFMA.FTZ R77, R77, R168, R165 ;  /* 0x000000a84d4d7223 */ /* 0x000fe200000100a5 */
[----:B------:R-:W-:Y:S01]  /*5ee0*/  LOP3.LUT R162, R162, 0xffff0000, RZ, 0xc0, !PT ;  /* 0xffff0000a2a27812 */ /* 0x000fe200078ec0ff */
[----:B------:R-:W-:Y:S01]  /*5ef0*/  IMAD.U32 R81, R156, 0x10000, RZ ;  /* 0x000100009c517824 */ /* 0x000fe200078e00ff */
[----:B------:R-:W-:Y:S01]  /*5f00*/  LOP3.LUT R80, R80, 0xffff0000, RZ, 0xc0, !PT ;  /* 0xffff000050507812 */ /* 0x000fe200078ec0ff */
[C---:B------:R-:W-:Y:S01]  /*5f10*/  IMAD.U32 R163, R161.reuse, 0x10000, RZ ;  /* 0x00010000a1a37824 */ /* 0x040fe200078e00ff */
[----:B------:R-:W-:Y:S01]  /*5f20*/  LOP3.LUT R165, R161, 0xffff0000, RZ, 0xc0, !PT ;  /* 0xffff0000a1a57812 */ /* 0x000fe200078ec0ff */
[----:B------:R-:W-:Y:S01]  /*5f30*/  IMAD.U32 R44, R76, 0x10000, RZ ;  /* 0x000100004c2c7824 */ /* 0x000fe200078e00ff */
[----:B------:R-:W-:Y:S01]  /*5f40*/  LOP3.LUT R161, R156, 0xffff0000, RZ, 0xc0, !PT ;  /* 0xffff00009ca17812 */ /* 0x000fe200078ec0ff */
[C---:B------:R-:W-:Y:S01]  /*5f50*/  FMUL.FTZ R156, R45.reuse, R81 ;  /* 0x000000512d9c7220 */ /* 0x040fe20000410000 */
[----:B------:R-:W-:Y:S01]  /*5f60*/  LOP3.LUT R76, R76, 0xffff0000, RZ, 0xc0, !PT ;  /* 0xffff00004c4c7812 */ /* 0x000fe200078ec0ff */
[----:B------:R-:W-:Y:S01]  /*5f70*/  FMUL.FTZ R166, R50, R171 ;  /* 0x000000ab32a67220 */ /* 0x000fe20000410000 */
[----:B------:R-:W-:Y:S01]  /*5f80*/  PRMT R160, R160, 0x5410, R169 ;  /* 0x00005410a0a07816 */ /* 0x000fe200000000a9 */
[-C--:B------:R-:W-:Y:S01]  /*5f90*/  FMUL.FTZ R168, R50, R162.reuse ;  /* 0x000000a232a87220 */ /* 0x080fe20000410000 */
[----:B------:R-:W-:Y:S01]  /*5fa0*/  FMUL.FTZ R167, R45, R163 ;  /* 0x000000a32da77220 */ /* 0x000fe20000410000 */
[----:B------:R-:W-:Y:S01]  /*5fb0*/  FMUL.FTZ R45, R80, R165 ;  /* 0x000000a5502d7220 */ /* 0x000fe20000410000 */
[C---:B------:R-:W-:Y:S01]  /*5fc0*/  FFMA.FTZ R156, R44.reuse, R163, R156 ;  /* 0x000000a32c9c7223 */ /* 0x040fe2000001009c */
[C---:B------:R-:W-:Y:S01]  /*5fd0*/  FFMA.FTZ R50, R47.reuse, R162, -R166 ;  /* 0x000000a22f327223 */ /* 0x040fe200000108a6 */
[----:B------:R-:W-:Y:S01]  /*5fe0*/  FFMA.FTZ R168, R47, R171, R168 ;  /* 0x000000ab2fa87223 */ /* 0x000fe200000100a8 */
[----:B------:R-:W-:Y:S01]  /*5ff0*/  FFMA.FTZ R167, R44, R81, -R167 ;  /* 0x000000512ca77223 */ /* 0x000fe200000108a7 */
[-C--:B------:R-:W-:Y:S01]  /*6000*/  FMUL.FTZ R163, R80, R161.reuse ;  /* 0x000000a150a37220 */ /* 0x080fe20000410000 */
[----:B------:R-:W-:Y:S01]  /*6010*/  LOP3.LUT R82, R82, 0xffff0000, RZ, 0xc0, !PT ;  /* 0xffff000052527812 */ /* 0x000fe200078ec0ff */
[----:B------:R-:W-:Y:S01]  /*6020*/  FFMA.FTZ R80, R76, R161, -R45 ;  /* 0x000000a14c507223 */ /* 0x000fe2000001082d */
[C---:B------:R-:W-:Y:S01]  /*6030*/  IMAD.U32 R47, R160.reuse, 0x10000, RZ ;  /* 0x00010000a02f7824 */ /* 0x040fe200078e00ff */
[----:B------:R-:W-:Y:S01]  /*6040*/  LOP3.LUT R81, R160, 0xffff0000, RZ, 0xc0, !PT ;  /* 0xffff0000a0517812 */ /* 0x000fe200078ec0ff */
[C---:B------:R-:W-:Y:S01]  /*6050*/  IMAD.U32 R44, R164.reuse, 0x10000, RZ ;  /* 0x00010000a42c7824 */ /* 0x040fe200078e00ff */
[----:B------:R-:W-:Y:S01]  /*6060*/  LOP3.LUT R45, R164, 0xffff0000, RZ, 0xc0, !PT ;  /* 0xffff0000a42d7812 */ /* 0x000fe200078ec0ff */
[----:B------:R-:W-:Y:S01]  /*6070*/  FFMA.FTZ R163, R76, R165, R163 ;  /* 0x000000a54ca37223 */ /* 0x000fe200000100a3 */
[C---:B------:R-:W-:Y:S01]  /*6080*/  FMUL.FTZ R161, R49.reuse, R47 ;  /* 0x0000002f31a17220 */ /* 0x040fe20000410000 */
[-C--:B------:R-:W-:Y:S01]  /*6090*/  FMUL.FTZ R76, R49, R44.reuse ;  /* 0x0000002c314c7220 */ /* 0x080fe20000410000 */
[----:B------:R-:W-:Y:S01]  /*60a0*/  LOP3.LUT R78, R78, 0xffff0000, RZ, 0xc0, !PT ;  /* 0xffff00004e4e7812 */ /* 0x000fe200078ec0ff */
[C---:B------:R-:W-:Y:S01]  /*60b0*/  FMUL.FTZ R49, R82.reuse, R81 ;  /* 0x0000005152317220 */ /* 0x040fe20000410000 */
[----:B------:R-:W-:Y:S01]  /*60c0*/  FMUL.FTZ R82, R82, R45 ;  /* 0x0000002d52527220 */ /* 0x000fe20000410000 */
[C---:B------:R-:W-:Y:S01]  /*60d0*/  FFMA.FTZ R76, R48.reuse, R47, R76 ;  /* 0x0000002f304c7223 */ /* 0x040fe2000001004c */
[----:B------:R-:W-:Y:S01]  /*60e0*/  FFMA.FTZ R161, R48, R44, -R161 ;  /* 0x0000002c30a17223 */ /* 0x000fe200000108a1 */
[C---:B------:R-:W-:Y:S01]  /*60f0*/  FFMA.FTZ R44, R78.reuse, R45, -R49 ;  /* 0x0000002d4e2c7223 */ /* 0x040fe20000010831 */
        /* <DEDUP_REMOVED lines=14> */
.L_x_2295:
[----:B------:R-:W-:Y:S05]  /*61e0*/  BSYNC B2 ;  /* 0x0000000000027941 */ /* 0x000fea0003800000 */
.L_x_2294:
        /* <DEDUP_REMOVED lines=11> */
.L_x_2293:
[----:B------:R-:W-:Y:S05]  /*62a0*/  BSYNC B1 ;  /* 0x0000000000017941 */ /* 0x000fea0003800000 */
.L_x_2292:
        /* <DEDUP_REMOVED lines=35> */
[--C-:B------:R-:W-:Y:S02]  /*64e0*/  SHF.R.U64 R157, R54, 0x10, R55.reuse ;  /* 0x00000010369d7819 */ /* 0x100fe40000001237 */
[----:B------:R-:W-:-:S02]  /*64f0*/  SHF.R.U32.HI R156, RZ, 0x10, R55 ;  /* 0x00000010ff9c7819 */ /* 0x000fc40000011637 */
[--C-:B------:R-:W-:Y:S01]  /*6500*/  SHF.R.U64 R125, R58, 0x10, R59.reuse ;  /* 0x000000103a7d7819 */ /* 0x100fe2000000123b */
[----:B-1----:R-:W-:Y:S01]  /*6510*/  IMAD.U32 R58, R45, 0x10000, RZ ;  /* 0x000100002d3a7824 */ /* 0x002fe200078e00ff */
[----:B------:R-:W-:Y:S01]  /*6520*/  SHF.R.U32.HI R124, RZ, 0x10, R59 ;  /* 0x00000010ff7c7819 */ /* 0x000fe2000001163b */
[----:B------:R-:W-:Y:S01]  /*6530*/  IMAD.U32 R59, R49, 0x10000, RZ ;  /* 0x00010000313b7824 */ /* 0x000fe200078e00ff */
[----:B------:R-:W-:Y:S01]  /*6540*/  LOP3.LUT R55, R51, 0xffff0000, RZ, 0xc0, !PT ;  /* 0xffff000033377812 */ /* 0x000fe200078ec0ff */
[----:B------:R-:W-:Y:S01]  /*6550*/  IMAD.U32 R51, R153, 0x10000, RZ ;  /* 0x0001000099337824 */ /* 0x000fe200078e00ff */
[----:B------:R-:W-:Y:S01]  /*6560*/  LOP3.LUT R82, R49, 0xffff0000, RZ, 0xc0, !PT ;  /* 0xffff000031527812 */ /* 0x000fe200078ec0ff */
[----:B------:R-:W-:Y:S01]  /*6570*/  IMAD.U32 R49, R149, 0x10000, RZ ;  /* 0x0001000095317824 */ /* 0x000fe200078e00ff */
[----:B------:R-:W-:Y:S01]  /*6580*/  PRMT R150, R150, 0x5410, R125 ;  /* 0x0000541096967816 */ /* 0x000fe2000000007d */
[----:B------:R-:W-:Y:S01]  /*6590*/  FMUL.FTZ R125, R59, R51 ;  /* 0x000000333b7d7220 */ /* 0x000fe20000410000 */
[----:B------:R-:W-:Y:S01]  /*65a0*/  PRMT R151, R151, 0x5410, R124 ;  /* 0x0000541097977816 */ /* 0x000fe2000000007c */
[-C--:B------:R-:W-:Y:S01]  /*65b0*/  FMUL.FTZ R59, R59, R49.reuse ;  /* 0x000000313b3b7220 */ /* 0x080fe20000410000 */
[----:B------:R-:W-:Y:S01]  /*65c0*/  PRMT R147, R147, 0x5410, R156 ;  /* 0x0000541093937816 */ /* 0x000fe2000000009c */
[C---:B------:R-:W-:Y:S01]  /*65d0*/  FFMA.FTZ R49, R58.reuse, R49, -R125 ;  /* 0x000000313a317223 */ /* 0x040fe2000001087d */
[----:B------:R-:W-:Y:S01]  /*65e0*/  LOP3.LUT R149, R149, 0xffff0000, RZ, 0xc0, !PT ;  /* 0xffff000095957812 */ /* 0x000fe200078ec0ff */
[----:B------:R-:W-:Y:S01]  /*65f0*/  IMAD.U32 R124, R151, 0x10000, RZ ;  /* 0x00010000977c7824 */ /* 0x000fe200078e00ff */
[----:B------:R-:W-:Y:S01]  /*6600*/  LOP3.LUT R153, R153, 0xffff0000, RZ, 0xc0, !PT ;  /* 0xffff000099997812 */ /* 0x000fe200078ec0ff */
[----:B------:R-:W-:Y:S01]  /*6610*/  FFMA.FTZ R51, R58, R51, R59 ;  /* 0x000000333a337223 */ /* 0x000fe2000001003b */
[----:B------:R-:W-:Y:S01]  /*6620*/  SHF.R.U64 R159, R52, 0x10, R53 ;  /* 0x00000010349f7819 */ /* 0x000fe20000001235 */
[----:B------:R-:W-:Y:S01]  /*6630*/  IMAD.U32 R58, R147, 0x10000, RZ ;  /* 0x00010000933a7824 */ /* 0x000fe200078e00ff */
[----:B------:R-:W-:Y:S01]  /*6640*/  SHF.R.U64 R155, R56, 0x10, R57 ;  /* 0x00000010389b7819 */ /* 0x000fe20000001239 */
[C---:B------:R-:W-:Y:S01]  /*6650*/  FMUL.FTZ R59, R82.reuse, R149 ;  /* 0x00000095523b7220 */ /* 0x040fe20000410000 */
[----:B------:R-:W-:Y:S01]  /*6660*/  LOP3.LUT R56, R45, 0xffff0000, RZ, 0xc0, !PT ;  /* 0xffff00002d387812 */ /* 0x000fe200078ec0ff */
[-C--:B------:R-:W-:Y:S01]  /*6670*/  FMUL.FTZ R125, R82, R153.reuse ;  /* 0x00000099527d7220 */ /* 0x080fe20000410000 */
[----:B------:R-:W-:Y:S01]  /*6680*/  LOP3.LUT R151, R151, 0xffff0000, RZ, 0xc0, !PT ;  /* 0xffff000097977812 */ /* 0x000fe200078ec0ff */
[----:B------:R-:W-:Y:S01]  /*6690*/  FMUL.FTZ R156, R83, R124 ;  /* 0x0000007c539c7220 */ /* 0x000fe20000410000 */
[----:B------:R-:W-:Y:S01]  /*66a0*/  PRMT R148, R148, 0x5410, R159 ;  /* 0x0000541094947816 */ /* 0x000fe2000000009f */
[----:B------:R-:W-:Y:S01]  /*66b0*/  IMAD.U32 R57, R47, 0x10000, RZ ;  /* 0x000100002f397824 */ /* 0x000fe200078e00ff */
[----:B------:R-:W-:Y:S01]  /*66c0*/  PRMT R152, R152, 0x5410, R155 ;  /* 0x0000541098987816 */ /* 0x000fe2000000009b */
[----:B------:R-:W-:Y:S01]  /*66d0*/  FMUL.FTZ R83, R83, R58 ;  /* 0x0000003a53537220 */ /* 0x000fe20000410000 */
[----:B------:R-:W-:Y:S01]  /*66e0*/  LOP3.LUT R147, R147, 0xffff0000, RZ, 0xc0, !PT ;  /* 0xffff000093937812 */ /* 0x000fe200078ec0ff */
[C---:B------:R-:W-:Y:S01]  /*66f0*/  FFMA.FTZ R154, R56.reuse, R153, R59 ;  /* 0x00000099389a7223 */ /* 0x040fe2000001003b */
[----:B------:R-:W-:Y:S01]  /*6700*/  LOP3.LUT R54, R47, 0xffff0000, RZ, 0xc0, !PT ;  /* 0xffff00002f367812 */ /* 0x000fe200078ec0ff */
[----:B------:R-:W-:Y:S01]  /*6710*/  FFMA.FTZ R82, R56, R149, -R125 ;  /* 0x0000009538527223 */ /* 0x000fe2000001087d */
[----:B------:R-:W-:Y:S01]  /*6720*/  FMUL.FTZ R59, R55, R151 ;  /* 0x00000097373b7220 */ /* 0x000fe20000410000 */
[----:B------:R-:W-:-:S02]  /*6730*/  IMAD.U32 R53, R48, 0x10000, RZ ;  /* 0x0001000030357824 */ /* 0x000fc400078e00ff */
[C---:B------:R-:W-:Y:S01]  /*6740*/  FFMA.FTZ R156, R57.reuse, R58, -R156 ;  /* 0x0000003a399c7223 */ /* 0x040fe2000001089c */
[----:B------:R-:W-:Y:S02]  /*6750*/  IMAD.U32 R56, R148, 0x10000, RZ ;  /* 0x0001000094387824 */ /* 0x000fe400078e00ff */
[----:B------:R-:W-:Y:S01]  /*6760*/  FFMA.FTZ R124, R57, R124, R83 ;  /* 0x0000007c397c7223 */ /* 0x000fe20000010053 */
[----:B------:R-:W-:Y:S02]  /*6770*/  IMAD.U32 R57, R152, 0x10000, RZ ;  /* 0x0001000098397824 */ /* 0x000fe400078e00ff */
[-C--:B------:R-:W-:Y:S01]  /*6780*/  FMUL.FTZ R125, R55, R147.reuse ;  /* 0x00000093377d7220 */ /* 0x080fe20000410000 */
[----:B------:R-:W-:Y:S01]  /*6790*/  FFMA.FTZ R147, R54, R147, -R59 ;  /* 0x0000009336937223 */ /* 0x000fe2000001083b */
[----:B------:R-:W-:Y:S01]  /*67a0*/  IMAD.U32 R52, R44, 0x10000, RZ ;  /* 0x000100002c347824 */ /* 0x000fe200078e00ff */
[----:B------:R-:W-:Y:S01]  /*67b0*/  LOP3.LUT R48, R48, 0xffff0000, RZ, 0xc0, !PT ;  /* 0xffff000030307812 */ /* 0x000fe200078ec0ff */
[C---:B------:R-:W-:Y:S01]  /*67c0*/  FMUL.FTZ R58, R53.reuse, R56 ;  /* 0x00000038353a7220 */ /* 0x040fe20000410000 */
[----:B------:R-:W-:Y:S01]  /*67d0*/  LOP3.LUT R59, R152, 0xffff0000, RZ, 0xc0, !PT ;  /* 0xffff0000983b7812 */ /* 0x000fe200078ec0ff */
[-C--:B------:R-:W-:Y:S01]  /*67e0*/  FMUL.FTZ R83, R53, R57.reuse ;  /* 0x0000003935537220 */ /* 0x080fe20000410000 */
[----:B------:R-:W-:Y:S01]  /*67f0*/  LOP3.LUT R55, R148, 0xffff0000, RZ, 0xc0, !PT ;  /* 0xffff000094377812 */ /* 0x000fe200078ec0ff */
[----:B------:R-:W-:Y:S01]  /*6800*/  FFMA.FTZ R58, R52, R57, R58 ;  /* 0x00000039343a7223 */ /* 0x000fe2000001003a */
[----:B------:R-:W-:Y:S01]  /*6810*/  PRMT R146, R146, 0x5410, R157 ;  /* 0x0000541092927816 */ /* 0x000fe2000000009d */
[C---:B------:R-:W-:Y:S01]  /*6820*/  IMAD.U32 R45, R46.reuse, 0x10000, RZ ;  /* 0x000100002e2d7824 */ /* 0x040fe200078e00ff */
[----:B------:R-:W-:Y:S01]  /*6830*/  LOP3.LUT R47, R46, 0xffff0000, RZ, 0xc0, !PT ;  /* 0xffff00002e2f7812 */ /* 0x000fe200078ec0ff */
[C---:B------:R-:W-:Y:S01]  /*6840*/  FMUL.FTZ R53, R48.reuse, R59 ;  /* 0x0000003b30357220 */ /* 0x040fe20000410000 */
[----:B------:R-:W-:Y:S01]  /*6850*/  FMUL.FTZ R57, R48, R55 ;  /* 0x0000003730397220 */ /* 0x000fe20000410000 */
[----:B------:R-:W-:Y:S01]  /*6860*/  LOP3.LUT R44, R44, 0xffff0000, RZ, 0xc0, !PT ;  /* 0xffff00002c2c7812 */ /* 0x000fe200078ec0ff */
[----:B------:R-:W-:-:S02]  /*6870*/  IMAD.U32 R46, R50, 0x10000, RZ ;  /* 0x00010000322e7824 */ /* 0x000fc400078e00ff */
[----:B------:R-:W-:Y:S01]  /*6880*/  FFMA.FTZ R83, R52, R56, -R83 ;  /* 0x0000003834537223 */ /* 0x000fe20000010853 */
[----:B------:R-:W-:Y:S01]  /*6890*/  IMAD.U32 R48, R146, 0x10000, RZ ;  /* 0x0001000092307824 */ /* 0x000fe200078e00ff */
[----:B------:R-:W-:Y:S01]  /*68a0*/  LOP3.LUT R50, R50, 0xffff0000, RZ, 0xc0, !PT ;  /* 0xffff000032327812 */ /* 0x000fe200078ec0ff */
[----:B------:R-:W-:Y:S01]  /*68b0*/  IMAD.U32 R52, R150, 0x10000, RZ ;  /* 0x0001000096347824 */ /* 0x000fe200078e00ff */
[----:B------:R-:W-:Y:S01]  /*68c0*/  LOP3.LUT R146, R146, 0xffff0000, RZ, 0xc0, !PT ;  /* 0xffff000092927812 */ /* 0x000fe200078ec0ff */
[----:B------:R-:W-:Y:S01]  /*68d0*/  FFMA.FTZ R125, R54, R151, R125 ;  /* 0x00000097367d7223 */ /* 0x000fe2000001007d */
[----:B------:R-:W-:Y:S01]  /*68e0*/  LOP3.LUT R150, R150, 0xffff0000, RZ, 0xc0, !PT ;  /* 0xffff000096967812 */ /* 0x000fe200078ec0ff */
[C---:B------:R-:W-:Y:S01]  /*68f0*/  FFMA.FTZ R54, R44.reuse, R55, -R53 ;  /* 0x000000372c367223 */ /* 0x040fe20000010835 */
[----:B------:R-:W-:Y:S01]  /*6900*/  FFMA.FTZ R57, R44, R59, R57 ;  /* 0x0000003b2c397223 */ /* 0x000fe20000010039 */
[C---:B------:R-:W-:Y:S01]  /*6910*/  FMUL.FTZ R44, R46.reuse, R52 ;  /* 0x000000342e2c7220 */ /* 0x040fe20000410000 */
[----:B------:R-:W-:Y:S01]  /*6920*/  FMUL.FTZ R53, R46, R48 ;  /* 0x000000302e357220 */ /* 0x000fe20000410000 */
[C---:B------:R-:W-:Y:S01]  /*6930*/  FMUL.FTZ R55, R50.reuse, R146 ;  /* 0x0000009232377220 */ /* 0x040fe20000410000 */
[----:B------:R-:W-:Y:S01]  /*6940*/  FMUL.FTZ R46, R50, R150 ;  /* 0x00000096322e7220 */ /* 0x000fe20000410000 */
[C---:B------:R-:W-:Y:S01]  /*6950*/  FFMA.FTZ R44, R45.reuse, R48, -R44 ;  /* 0x000000302d2c7223 */ /* 0x040fe2000001082c */
[----:B------:R-:W-:Y:S01]  /*6960*/  FFMA.FTZ R53, R45, R52, R53 ;  /* 0x000000342d357223 */ /* 0x000fe20000010035 */
[C---:B------:R-:W-:Y:S01]  /*6970*/  FFMA.FTZ R150, R47.reuse, R150, R55 ;  /* 0x000000962f967223 */ /* 0x040fe20000010037 */
[----:B------:R-:W-:Y:S01]  /*6980*/  FFMA.FTZ R45, R47, R146, -R46 ;  /* 0x000000922f2d7223 */ /* 0x000fe2000001082e */
[----:B------:R-:W-:-:S02]  /*6990*/  F2FP.BF16.F32.PACK_AB R49, R82, R49 ;  /* 0x000000315231723e */ /* 0x000fc400000010ff */
[----:B------:R-:W-:Y:S02]  /*69a0*/  F2FP.BF16.F32.PACK_AB R48, R54, R83 ;  /* 0x000000533630723e */ /* 0x000fe400000010ff */
[----:B------:R-:W-:Y:S02]  /*69b0*/  F2FP.BF16.F32.PACK_AB R51, R154, R51 ;  /* 0x000000339a33723e */ /* 0x000fe400000010ff */
[----:B------:R-:W-:Y:S02]  /*69c0*/  F2FP.BF16.F32.PACK_AB R50, R57, R58 ;  /* 0x0000003a3932723e */ /* 0x000fe400000010ff */
[----:B------:R-:W-:Y:S02]  /*69d0*/  F2FP.BF16.F32.PACK_AB R124, R125, R124 ;  /* 0x0000007c7d7c723e */ /* 0x000fe400000010ff */
[----:B------:R-:W-:Y:S02]  /*69e0*/  F2FP.BF16.F32.PACK_AB R53, R150, R53 ;  /* 0x000000359635723e */ /* 0x000fe400000010ff */
[----:B------:R-:W-:Y:S01]  /*69f0*/  F2FP.BF16.F32.PACK_AB R46, R45, R44 ;  /* 0x0000002c2d2e723e */ /* 0x000fe200000010ff */
[----:B------:R-:W-:Y:S01]  /*6a00*/  IMAD.MOV.U32 R44, RZ, RZ, R48 ;  /* 0x000000ffff2c7224 */ /* 0x000fe200078e0030 */
[----:B------:R-:W-:Y:S01]  /*6a10*/  F2FP.BF16.F32.PACK_AB R47, R147, R156 ;  /* 0x0000009c932f723e */ /* 0x000fe200000010ff */
[----:B------:R-:W-:-:S02]  /*6a20*/  IMAD.MOV.U32 R45, RZ, RZ, R49 ;  /* 0x000000ffff2d7224 */ /* 0x000fc400078e0031 */
[----:B------:R-:W-:Y:S01]  /*6a30*/  IMAD.MOV.U32 R48, RZ, RZ, R50 ;  /* 0x000000ffff307224 */ /* 0x000fe200078e0032 */
[----:B------:R-:W-:Y:S01]  /*6a40*/  MOV R50, R53 ;  /* 0x0000003500327202 */ /* 0x000fe20000000f00 */
[----:B------:R-:W-:Y:S02]  /*6a50*/  IMAD.MOV.U32 R49, RZ, RZ, R51 ;  /* 0x000000ffff317224 */ /* 0x000fe400078e0033 */
[----:B------:R-:W-:-:S07]  /*6a60*/  IMAD.MOV.U32 R51, RZ, RZ, R124 ;  /* 0x000000ffff337224 */ /* 0x000fce00078e007c */
.L_x_2299:
[----:B------:R-:W-:Y:S05]  /*6a70*/  BSYNC B2 ;  /* 0x0000000000027941 */ /* 0x000fea0003800000 */
.L_x_2298:
        /* <DEDUP_REMOVED lines=11> */
.L_x_2297:
[----:B------:R-:W-:Y:S05]  /*6b30*/  BSYNC B1 ;  /* 0x0000000000017941 */ /* 0x000fea0003800000 */
.L_x_2296:
        /* <DEDUP_REMOVED lines=36> */
[--C-:B------:R-:W-:Y:S02]  /*6d80*/  SHF.R.U32.HI R76, RZ, 0x10, R67.reuse ;  /* 0x00000010ff4c7819 */ /* 0x100fe40000011643 */
[----:B------:R-:W-:Y:S01]  /*6d90*/  SHF.R.U64 R77, R66, 0x10, R67 ;  /* 0x00000010424d7819 */ /* 0x000fe20000001243 */
[----:B------:R-:W-:Y:S01]  /*6da0*/  IMAD.U32 R67, R145, 0x10000, RZ ;  /* 0x0001000091437824 */ /* 0x000fe200078e00ff */
[--C-:B------:R-:W-:Y:S01]  /*6db0*/  SHF.R.U64 R81, R62, 0x10, R63.reuse ;  /* 0x000000103e517819 */ /* 0x100fe2000000123f */
[----:B------:R-:W-:Y:S01]  /*6dc0*/  IMAD.U32 R66, R141, 0x10000, RZ ;  /* 0x000100008d427824 */ /* 0x000fe200078e00ff */
[----:B------:R-:W-:Y:S01]  /*6dd0*/  SHF.R.U32.HI R80, RZ, 0x10, R63 ;  /* 0x00000010ff507819 */ /* 0x000fe2000001163f */
[----:B--2---:R-:W-:Y:S01]  /*6de0*/  IMAD.U32 R63, R49, 0x10000, RZ ;  /* 0x00010000313f7824 */ /* 0x004fe200078e00ff */
[----:B------:R-:W-:Y:S01]  /*6df0*/  SHF.R.U64 R79, R64, 0x10, R65 ;  /* 0x00000010404f7819 */ /* 0x000fe20000001241 */
[----:B------:R-:W-:Y:S01]  /*6e00*/  IMAD.U32 R65, R51, 0x10000, RZ ;  /* 0x0001000033417824 */ /* 0x000fe200078e00ff */
[----:B------:R-:W-:-:S02]  /*6e10*/  LOP3.LUT R64, R49, 0xffff0000, RZ, 0xc0, !PT ;  /* 0xffff000031407812 */ /* 0x000fc400078ec0ff */
[----:B------:R-:W-:Y:S02]  /*6e20*/  LOP3.LUT R145, R145, 0xffff0000, RZ, 0xc0, !PT ;  /* 0xffff000091917812 */ /* 0x000fe400078ec0ff */
[----:B------:R-:W-:Y:S02]  /*6e30*/  PRMT R143, R143, 0x5410, R76 ;  /* 0x000054108f8f7816 */ /* 0x000fe4000000004c */
[----:B------:R-:W-:Y:S01]  /*6e40*/  SHF.R.U64 R83, R60, 0x10, R61 ;  /* 0x000000103c537819 */ /* 0x000fe2000000123d */
[----:B------:R-:W-:Y:S01]  /*6e50*/  IMAD.U32 R61, R48, 0x10000, RZ ;  /* 0x00010000303d7824 */ /* 0x000fe200078e00ff */
[----:B------:R-:W-:Y:S01]  /*6e60*/  PRMT R144, R144, 0x5410, R79 ;  /* 0x0000541090907816 */ /* 0x000fe2000000004f */
[CC--:B------:R-:W-:Y:S01]  /*6e70*/  FMUL.FTZ R79, R63.reuse, R66.reuse ;  /* 0x000000423f4f7220 */ /* 0x0c0fe20000410000 */
[----:B------:R-:W-:Y:S01]  /*6e80*/  PRMT R142, R142, 0x5410, R77 ;  /* 0x000054108e8e7816 */ /* 0x000fe2000000004d */
[----:B------:R-:W-:Y:S01]  /*6e90*/  FMUL.FTZ R77, R63, R67 ;  /* 0x000000433f4d7220 */ /* 0x000fe20000410000 */
[----:B------:R-:W-:Y:S01]  /*6ea0*/  LOP3.LUT R60, R45, 0xffff0000, RZ, 0xc0, !PT ;  /* 0xffff00002d3c7812 */ /* 0x000fe200078ec0ff */
[----:B------:R-:W-:Y:S01]  /*6eb0*/  IMAD.U32 R63, R143, 0x10000, RZ ;  /* 0x000100008f3f7824 */ /* 0x000fe200078e00ff */
[----:B------:R-:W-:Y:S01]  /*6ec0*/  PRMT R138, R138, 0x5410, R81 ;  /* 0x000054108a8a7816 */ /* 0x000fe20000000051 */
[----:B------:R-:W-:Y:S01]  /*6ed0*/  FMUL.FTZ R81, R64, R145 ;  /* 0x0000009140517220 */ /* 0x000fe20000410000 */
[----:B------:R-:W-:Y:S01]  /*6ee0*/  PRMT R139, R139, 0x5410, R80 ;  /* 0x000054108b8b7816 */ /* 0x000fe20000000050 */
[C---:B------:R-:W-:Y:S01]  /*6ef0*/  FFMA.FTZ R77, R58.reuse, R66, -R77 ;  /* 0x000000423a4d7223 */ /* 0x040fe2000001084d */
[----:B------:R-:W-:Y:S01]  /*6f00*/  LOP3.LUT R141, R141, 0xffff0000, RZ, 0xc0, !PT ;  /* 0xffff00008d8d7812 */ /* 0x000fe200078ec0ff */
[----:B------:R-:W-:Y:S01]  /*6f10*/  FFMA.FTZ R79, R58, R67, R79 ;  /* 0x000000433a4f7223 */ /* 0x000fe2000001004f */
[----:B------:R-:W-:Y:S01]  /*6f20*/  LOP3.LUT R62, R48, 0xffff0000, RZ, 0xc0, !PT ;  /* 0xffff0000303e7812 */ /* 0x000fe200078ec0ff */
[----:B------:R-:W-:Y:S01]  /*6f30*/  IMAD.U32 R58, R139, 0x10000, RZ ;  /* 0x000100008b3a7824 */ /* 0x000fe200078e00ff */
[----:B------:R-:W-:Y:S01]  /*6f40*/  PRMT R140, R140, 0x5410, R83 ;  /* 0x000054108c8c7816 */ /* 0x000fe20000000053 */
[----:B------:R-:W-:Y:S01]  /*6f50*/  FFMA.FTZ R66, R60, R141, -R81 ;  /* 0x0000008d3c427223 */ /* 0x000fe20000010851 */
[----:B------:R-:W-:-:S02]  /*6f60*/  IMAD.U32 R48, R47, 0x10000, RZ ;  /* 0x000100002f307824 */ /* 0x000fc400078e00ff */
[C---:B------:R-:W-:Y:S01]  /*6f70*/  FMUL.FTZ R81, R65.reuse, R63 ;  /* 0x0000003f41517220 */ /* 0x040fe20000410000 */
[----:B------:R-:W-:Y:S01]  /*6f80*/  FMUL.FTZ R67, R64, R141 ;  /* 0x0000008d40437220 */ /* 0x000fe20000410000 */
[-C--:B------:R-:W-:Y:S01]  /*6f90*/  FMUL.FTZ R78, R65, R58.reuse ;  /* 0x0000003a414e7220 */ /* 0x080fe20000410000 */
[----:B------:R-:W-:Y:S01]  /*6fa0*/  LOP3.LUT R51, R51, 0xffff0000, RZ, 0xc0, !PT ;  /* 0xffff000033337812 */ /* 0x000fe200078ec0ff */
[----:B------:R-:W-:Y:S01]  /*6fb0*/  FFMA.FTZ R81, R48, R58, -R81 ;  /* 0x0000003a30517223 */ /* 0x000fe20000010851 */
[----:B------:R-:W-:Y:S01]  /*6fc0*/  LOP3.LUT R64, R143, 0xffff0000, RZ, 0xc0, !PT ;  /* 0xffff00008f407812 */ /* 0x000fe200078ec0ff */
[----:B------:R-:W-:Y:S01]  /*6fd0*/  FFMA.FTZ R76, R60, R145, R67 ;  /* 0x000000913c4c7223 */ /* 0x000fe20000010043 */
[----:B------:R-:W-:Y:S01]  /*6fe0*/  LOP3.LUT R58, R139, 0xffff0000, RZ, 0xc0, !PT ;  /* 0xffff00008b3a7812 */ /* 0x000fe200078ec0ff */
[----:B------:R-:W-:Y:S01]  /*6ff0*/  FFMA.FTZ R78, R48, R63, R78 ;  /* 0x0000003f304e7223 */ /* 0x000fe2000001004e */
[----:B------:R-:W-:Y:S01]  /*7000*/  IMAD.U32 R60, R144, 0x10000, RZ ;  /* 0x00010000903c7824 */ /* 0x000fe200078e00ff */
[----:B------:R-:W-:Y:S01]  /*7010*/  LOP3.LUT R49, R47, 0xffff0000, RZ, 0xc0, !PT ;  /* 0xffff00002f317812 */ /* 0x000fe200078ec0ff */
[----:B------:R-:W-:-:S02]  /*7020*/  IMAD.U32 R48, R140, 0x10000, RZ ;  /* 0x000100008c307824 */ /* 0x000fc400078e00ff */
[C---:B------:R-:W-:Y:S01]  /*7030*/  FMUL.FTZ R80, R51.reuse, R64 ;  /* 0x0000004033507220 */ /* 0x040fe20000410000 */
[----:B------:R-:W-:Y:S01]  /*7040*/  FMUL.FTZ R82, R51, R58 ;  /* 0x0000003a33527220 */ /* 0x000fe20000410000 */
[C---:B------:R-:W-:Y:S01]  /*7050*/  FMUL.FTZ R51, R61.reuse, R60 ;  /* 0x0000003c3d337220 */ /* 0x040fe20000410000 */
[----:B------:R-:W-:Y:S01]  /*7060*/  FMUL.FTZ R61, R61, R48 ;  /* 0x000000303d3d7220 */ /* 0x000fe20000410000 */
[----:B------:R-:W-:Y:S01]  /*7070*/  LOP3.LUT R144, R144, 0xffff0000, RZ, 0xc0, !PT ;  /* 0xffff000090907812 */ /* 0x000fe200078ec0ff */
[C---:B------:R-:W-:Y:S01]  /*7080*/  FFMA.FTZ R80, R49.reuse, R58, -R80 ;  /* 0x0000003a31507223 */ /* 0x040fe20000010850 */
[----:B------:R-:W-:Y:S01]  /*7090*/  FFMA.FTZ R58, R56, R48, -R51 ;  /* 0x00000030383a7223 */ /* 0x000fe20000010833 */
[----:B------:R-:W-:Y:S02]  /*70a0*/  IMAD.U32 R47, R50, 0x10000, RZ ;  /* 0x00010000322f7824 */ /* 0x000fe400078e00ff */
[----:B------:R-:W-:Y:S01]  /*70b0*/  FFMA.FTZ R56, R56, R60, R61 ;  /* 0x0000003c38387223 */ /* 0x000fe2000001003d */
        /* <DEDUP_REMOVED lines=32> */
.L_x_2303:
[----:B------:R-:W-:Y:S05]  /*72c0*/  BSYNC B2 ;  /* 0x0000000000027941 */ /* 0x000fea0003800000 */
.L_x_2302:
        /* <DEDUP_REMOVED lines=11> */
.L_x_2301:
[----:B------:R-:W-:Y:S05]  /*7380*/  BSYNC B1 ;  /* 0x0000000000017941 */ /* 0x000fea0003800000 */
.L_x_2300:
[----:B------:R-:W-:Y:S01]  /*7390*/  ISETP.GE.OR P4, PT, R189, R114, P2 ;  /* 0x00000072bd00720c */ /* 0x000fe20001786670 */
        /* <DEDUP_REMOVED lines=39> */
[----:B------:R-:W-:Y:S02]  /*7610*/  PRMT R128, R128, 0x5410, R73 ;  /* 0x0000541080807816 */ /* 0x000fe40000000049 */
[----:B------:R-:W-:-:S02]  /*7620*/  SHF.R.U64 R68, R70, 0x10, R71 ;  /* 0x0000001046447819 */ /* 0x000fc40000001247 */
[----:B------:R-:W-:Y:S02]  /*7630*/  SHF.R.U32.HI R71, RZ, 0x10, R71 ;  /* 0x00000010ff477819 */ /* 0x000fe40000011647 */
[----:B------:R-:W-:Y:S02]  /*7640*/  SHF.R.U64 R66, R74, 0x10, R75 ;  /* 0x000000104a427819 */ /* 0x000fe4000000124b */
[----:B------:R-:W-:Y:S01]  /*7650*/  PRMT R134, R134, 0x5410, R69 ;  /* 0x0000541086867816 */ /* 0x000fe20000000045 */
[----:B------:R-:W-:Y:S01]  /*7660*/  IMAD.U32 R69, R128, 0x10000, RZ ;  /* 0x0001000080457824 */ /* 0x000fe200078e00ff */
[----:B------:R-:W-:Y:S02]  /*7670*/  SHF.R.U32.HI R75, RZ, 0x10, R75 ;  /* 0x00000010ff4b7819 */ /* 0x000fe4000001164b */
[----:B------:R-:W-:Y:S01]  /*7680*/  PRMT R136, R136, 0x5410, R71 ;  /* 0x0000541088887816 */ /* 0x000fe20000000047 */
[----:B------:R-:W-:Y:S01]  /*7690*/  FMUL.FTZ R71, R62, R69 ;  /* 0x000000453e477220 */ /* 0x000fe20000410000 */
[----:B------:R-:W-:Y:S01]  /*76a0*/  PRMT R130, R130, 0x5410, R67 ;  /* 0x0000541082827816 */ /* 0x000fe20000000043 */
[----:B------:R-:W-:Y:S01]  /*76b0*/  IMAD.U32 R67, R134, 0x10000, RZ ;  /* 0x0001000086437824 */ /* 0x000fe200078e00ff */
[----:B------:R-:W-:-:S02]  /*76c0*/  PRMT R132, R132, 0x5410, R75 ;  /* 0x0000541084847816 */ /* 0x000fc4000000004b */
[----:B------:R-:W-:Y:S01]  /*76d0*/  PRMT R133, R133, 0x5410, R66 ;  /* 0x0000541085857816 */ /* 0x000fe20000000042 */
[-C--:B------:R-:W-:Y:S01]  /*76e0*/  FMUL.FTZ R73, R62, R67.reuse ;  /* 0x000000433e497220 */ /* 0x080fe20000410000 */
[----:B------:R-:W-:Y:S01]  /*76f0*/  FFMA.FTZ R66, R58, R67, -R71 ;  /* 0x000000433a427223 */ /* 0x000fe20000010847 */
[----:B------:R-:W-:Y:S01]  /*7700*/  LOP3.LUT R63, R49, 0xffff0000, RZ, 0xc0, !PT ;  /* 0xffff0000313f7812 */ /* 0x000fe200078ec0ff */
[----:B------:R-:W-:Y:S01]  /*7710*/  IMAD.U32 R71, R132, 0x10000, RZ ;  /* 0x0001000084477824 */ /* 0x000fe200078e00ff */
[----:B------:R-:W-:Y:S01]  /*7720*/  LOP3.LUT R128, R128, 0xffff0000, RZ, 0xc0, !PT ;  /* 0xffff000080807812 */ /* 0x000fe200078ec0ff */
[----:B------:R-:W-:Y:S01]  /*7730*/  IMAD.U32 R67, R136, 0x10000, RZ ;  /* 0x0001000088437824 */ /* 0x000fe200078e00ff */
[----:B------:R-:W-:Y:S01]  /*7740*/  LOP3.LUT R134, R134, 0xffff0000, RZ, 0xc0, !PT ;  /* 0xffff000086867812 */ /* 0x000fe200078ec0ff */
[----:B------:R-:W-:Y:S01]  /*7750*/  FFMA.FTZ R73, R58, R69, R73 ;  /* 0x000000453a497223 */ /* 0x000fe20000010049 */
[----:B------:R-:W-:Y:S01]  /*7760*/  LOP3.LUT R59, R45, 0xffff0000, RZ, 0xc0, !PT ;  /* 0xffff00002d3b7812 */ /* 0x000fe200078ec0ff */
[----:B------:R-:W-:Y:S01]  /*7770*/  FMUL.FTZ R69, R64, R71 ;  /* 0x0000004740457220 */ /* 0x000fe20000410000 */
[----:B------:R-:W-:Y:S01]  /*7780*/  LOP3.LUT R61, R48, 0xffff0000, RZ, 0xc0, !PT ;  /* 0xffff0000303d7812 */ /* 0x000fe200078ec0ff */
[----:B------:R-:W-:Y:S01]  /*7790*/  IMAD.U32 R48, R47, 0x10000, RZ ;  /* 0x000100002f307824 */ /* 0x000fe200078e00ff */
[----:B------:R-:W-:Y:S01]  /*77a0*/  LOP3.LUT R65, R51, 0xffff0000, RZ, 0xc0, !PT ;  /* 0xffff000033417812 */ /* 0x000fe200078ec0ff */
[----:B------:R-:W-:Y:S01]  /*77b0*/  FMUL.FTZ R62, R63, R128 ;  /* 0x000000803f3e7220 */ /* 0x000fe20000410000 */
[----:B------:R-:W-:Y:S01]  /*77c0*/  PRMT R135, R135, 0x5410, R76 ;  /* 0x0000541087877816 */ /* 0x000fe2000000004c */
[-C--:B------:R-:W-:Y:S01]  /*77d0*/  FMUL.FTZ R64, R64, R67.reuse ;  /* 0x0000004340407220 */ /* 0x080fe20000410000 */
[----:B------:R-:W-:Y:S01]  /*77e0*/  LOP3.LUT R132, R132, 0xffff0000, RZ, 0xc0, !PT ;  /* 0xffff000084847812 */ /* 0x000fe200078ec0ff */
[-C--:B------:R-:W-:Y:S01]  /*77f0*/  FMUL.FTZ R58, R63, R134.reuse ;  /* 0x000000863f3a7220 */ /* 0x080fe20000410000 */
[----:B------:R-:W-:Y:S01]  /*7800*/  LOP3.LUT R136, R136, 0xffff0000, RZ, 0xc0, !PT ;  /* 0xffff000088887812 */ /* 0x000fe200078ec0ff */
[----:B------:R-:W-:Y:S01]  /*7810*/  FFMA.FTZ R63, R59, R134, -R62 ;  /* 0x000000863b3f7223 */ /* 0x000fe2000001083e */
[----:B------:R-:W-:Y:S01]  /*7820*/  LOP3.LUT R49, R47, 0xffff0000, RZ, 0xc0, !PT ;  /* 0xffff00002f317812 */ /* 0x000fe200078ec0ff */
[C---:B------:R-:W-:Y:S01]  /*7830*/  FFMA.FTZ R69, R48.reuse, R67, -R69 ;  /* 0x0000004330457223 */ /* 0x040fe20000010845 */
[----:B------:R-:W-:Y:S01]  /*7840*/  FFMA.FTZ R64, R48, R71, R64 ;  /* 0x0000004730407223 */ /* 0x000fe20000010040 */
        /* <DEDUP_REMOVED lines=8> */
[C---:B------:R-:W-:Y:S01]  /*78d0*/  FMUL.FTZ R59, R60.reuse, R48 ;  /* 0x000000303c3b7220 */ /* 0x040fe20000410000 */
[-C--:B------:R-:W-:Y:S01]  /*78e0*/  FMUL.FTZ R62, R60, R58.reuse ;  /* 0x0000003a3c3e7220 */ /* 0x080fe20000410000 */
[----:B------:R-:W-:Y:S01]  /*78f0*/  LOP3.LUT R130, R130, 0xffff0000, RZ, 0xc0, !PT ;  /* 0xffff000082827812 */ /* 0x000fe200078ec0ff */
[C---:B------:R-:W-:Y:S02]  /*7900*/  IMAD.U32 R51, R50.reuse, 0x10000, RZ ;  /* 0x0001000032337824 */ /* 0x040fe400078e00ff */
[C---:B------:R-:W-:Y:S01]  /*7910*/  FFMA.FTZ R59, R45.reuse, R58, R59 ;  /* 0x0000003a2d3b7223 */ /* 0x040fe2000001003b */
[----:B------:R-:W-:Y:S01]  /*7920*/  FFMA.FTZ R62, R45, R48, -R62 ;  /* 0x000000302d3e7223 */ /* 0x000fe2000001083e */
        /* <DEDUP_REMOVED lines=8> */
[C---:B------:R-:W-:Y:S01]  /*79b0*/  IMAD.U32 R47, R46.reuse, 0x10000, RZ ;  /* 0x000100002e2f7824 */ /* 0x040fe200078e00ff */
[----:B------:R-:W-:Y:S01]  /*79c0*/  LOP3.LUT R137, R137, 0xffff0000, RZ, 0xc0, !PT ;  /* 0xffff000089897812 */ /* 0x000fe200078ec0ff */
[----:B------:R-:W-:Y:S01]  /*79d0*/  FMUL.FTZ R60, R51, R58 ;  /* 0x0000003a333c7220 */ /* 0x000fe20000410000 */
[----:B------:R-:W-:Y:S01]  /*79e0*/  LOP3.LUT R46, R46, 0xffff0000, RZ, 0xc0, !PT ;  /* 0xffff00002e2e7812 */ /* 0x000fe200078ec0ff */
[----:B------:R-:W-:Y:S01]  /*79f0*/  FMUL.FTZ R45, R50, R133 ;  /* 0x00000085322d7220 */ /* 0x000fe20000410000 */
[-C--:B------:R-:W-:Y:S01]  /*7a00*/  FMUL.FTZ R61, R61, R135.reuse ;  /* 0x000000873d3d7220 */ /* 0x080fe20000410000 */
[----:B------:R-:W-:Y:S01]  /*7a10*/  FFMA.FTZ R49, R44, R135, -R49 ;  /* 0x000000872c317223 */ /* 0x000fe20000010831 */
[----:B------:R-:W-:Y:S01]  /*7a20*/  FMUL.FTZ R51, R51, R48 ;  /* 0x0000003033337220 */ /* 0x000fe20000410000 */
[-C--:B------:R-:W-:Y:S01]  /*7a30*/  FMUL.FTZ R50, R50, R137.reuse ;  /* 0x0000008932327220 */ /* 0x080fe20000410000 */
[----:B------:R-:W-:Y:S01]  /*7a40*/  FFMA.FTZ R44, R44, R130, R61 ;  /* 0x000000822c2c7223 */ /* 0x000fe2000001003d */
[C---:B------:R-:W-:Y:S01]  /*7a50*/  FFMA.FTZ R60, R47.reuse, R48, -R60 ;  /* 0x000000302f3c7223 */ /* 0x040fe2000001083c */
[----:B------:R-:W-:Y:S01]  /*7a60*/  FFMA.FTZ R51, R47, R58, R51 ;  /* 0x0000003a2f337223 */ /* 0x000fe20000010033 */
[C---:B------:R-:W-:Y:S01]  /*7a70*/  FFMA.FTZ R45, R46.reuse, R137, -R45 ;  /* 0x000000892e2d7223 */ /* 0x040fe2000001082d */
[----:B------:R-:W-:Y:S01]  /*7a80*/  FFMA.FTZ R50, R46, R133, R50 ;  /* 0x000000852e327223 */ /* 0x000fe20000010032 */
        /* <DEDUP_REMOVED lines=11> */
[----:B------:R-:W-:-:S07]  /*7b40*/  IMAD.MOV.U32 R51, RZ, RZ, R64 ;  /* 0x000000ffff337224 */ /* 0x000fce00078e0040 */
.L_x_2305:
[----:B------:R-:W-:Y:S05]  /*7b50*/  BSYNC B1 ;  /* 0x0000000000017941 */ /* 0x000fea0003800000 */
.L_x_2304:
        /* <DEDUP_REMOVED lines=10> */
.L_x_2243:
[----:B------:R-:W-:-:S13]  /*7c00*/  ISETP.NE.AND P0, PT, R197, 0x3, PT ;  /* 0x00000003c500780c */ /* 0x000fda0003f05270 */
[----:B------:R-:W-:Y:S05]  /*7c10*/  @!P0 BRA `(.L_x_2306) ;  /* 0x0000000000048947 */ /* 0x000fea0003800000 */
[----:B------:R-:W-:Y:S01]  /*7c20*/  BPT.TRAP 0x1 ;  /* 0x000000040000795c */ /* 0x000fe20000300000 */
.L_x_2306:
        /* <DEDUP_REMOVED lines=9> */
.L_x_2560:
[----:B------:R-:W-:Y:S05]  /*7cc0*/  BSYNC B1 ;  /* 0x0000000000017941 */ /* 0x000fea0003800000 */
.L_x_2307:
        /* <DEDUP_REMOVED lines=20> */
.L_x_2310:
[----:B------:R-:W-:Y:S05]  /*7e10*/  BSYNC B1 ;  /* 0x0000000000017941 */ /* 0x000fea0003800000 */
.L_x_2309:
        /* <DEDUP_REMOVED lines=19> */
.L_x_2312:
[----:B------:R-:W-:Y:S05]  /*7f50*/  BSYNC B1 ;  /* 0x0000000000017941 */ /* 0x000fea0003800000 */
.L_x_2311:
        /* <DEDUP_REMOVED lines=19> */
.L_x_2314:
[----:B------:R-:W-:Y:S05]  /*8090*/  BSYNC B1 ;  /* 0x0000000000017941 */ /* 0x000fea0003800000 */
.L_x_2313:
        /* <DEDUP_REMOVED lines=21> */
.L_x_2280:
[----:B------:R-:W-:Y:S05]  /*81f0*/  BSYNC B0 ;  /* 0x0000000000007941 */ /* 0x000fea0003800000 */
.L_x_2242:
        /* <DEDUP_REMOVED lines=17> */
.L_x_2316:
[----:B------:R-:W-:Y:S05]  /*8310*/  BSYNC B0 ;  /* 0x0000000000007941 */ /* 0x000fea0003800000 */
.L_x_2315:
[----:B------:R-:W2:Y:S01]  /*8320*/  SYNCS.PHASECHK.TRANS64.TRYWAIT P0, [R105+URZ+0x288b0], R122 ;  /* 0x0288b07a690075a7 */ /* 0x000ea2000800017f */
[----:B------:R-:W-:Y:S01]  /*8330*/  ULDC UR36, c[0x0][0x2e4] ;  /* 0x0000b90000247ab9 */ /* 0x000fe20000000800 */
[----:B------:R-:W-:Y:S01]  /*8340*/  ULDC.64 UR40, c[0x0][0x318] ;  /* 0x0000c60000287ab9 */ /* 0x000fe20000000a00 */
[----:B------:R-:W-:Y:S01]  /*8350*/  ULDC.64 UR42, c[0x0][0x308] ;  /* 0x0000c200002a7ab9 */ /* 0x000fe20000000a00 */
[----:B------:R-:W-:Y:S04]  /*8360*/  BSSY B0, `(.L_x_2317) ;  /* 0x0000002000007945 */ /* 0x000fe80003800000 */
[----:B--2---:R-:W-:Y:S05]  /*8370*/  @!P0 BRA `(.L_x_2318) ;  /* 0x00000174002c8947 */ /* 0x004fea0003800000 */
.L_x_2561:
[----:B------:R-:W-:Y:S05]  /*8380*/  BSYNC B0 ;  /* 0x0000000000007941 */ /* 0x000fea0003800000 */
.L_x_2317:
        /* <DEDUP_REMOVED lines=18> */
.L_x_2320:
[----:B------:R-:W-:Y:S05]  /*84b0*/  BSYNC B0 ;  /* 0x0000000000007941 */ /* 0x000fea0003800000 */
.L_x_2319:
        /* <DEDUP_REMOVED lines=19> */
.L_x_2322:
[----:B------:R-:W-:Y:S05]  /*85f0*/  BSYNC B0 ;  /* 0x0000000000007941 */ /* 0x000fea0003800000 */
.L_x_2321:
        /* <DEDUP_REMOVED lines=19> */
.L_x_2324:
[----:B------:R-:W-:Y:S05]  /*8730*/  BSYNC B0 ;  /* 0x0000000000007941 */ /* 0x000fea0003800000 */
.L_x_2323:
        /* <DEDUP_REMOVED lines=19> */
.L_x_2326:
[----:B------:R-:W-:Y:S05]  /*8870*/  BSYNC B0 ;  /* 0x0000000000007941 */ /* 0x000fea0003800000 */
.L_x_2325:
        /* <DEDUP_REMOVED lines=22> */
.L_x_2237:
[----:B------:R-:W-:Y:S01]  /*89e0*/  ISETP.GE.AND P2, PT, R123, 0x1, PT ;  /* 0x000000017b00780c */ /* 0x000fe20003f46270 */
[----:B------:R-:W-:Y:S01]  /*89f0*/  IMAD.MOV.U32 R0, RZ, RZ, RZ ;  /* 0x000000ffff007224 */ /* 0x000fe200078e00ff */
[----:B------:R-:W-:Y:S01]  /*8a00*/  PLOP3.LUT P1, PT, PT, PT, PT, 0x80, 0x0 ;  /* 0x000000000000781c */ /* 0x000fe20003f2f070 */
[----:B------:R-:W-:Y:S01]  /*8a10*/  IMAD.MOV.U32 R3, RZ, RZ, RZ ;  /* 0x000000ffff037224 */ /* 0x000fe200078e00ff */
        /* <DEDUP_REMOVED lines=30> */
[----:B------:R-:W-:Y:S02]  /*8c00*/  IMAD.MOV.U32 R59, RZ, RZ, RZ ;  /* 0x000000ffff3b7224 */ /* 0x000fe400078e00ff */
[----:B------:R-:W-:Y:S02]  /*8c10*/  IMAD.MOV.U32 R10, RZ, RZ, RZ ;  /* 0x000000ffff0a7224 */ /* 0x000fe400078e00ff */
[----:B------:R-:W-:Y:S01]  /*8c20*/  IMAD.MOV.U32 R90, RZ, RZ, RZ ;  /* 0x000000ffff5a7224 */ /* 0x000fe200078e00ff */
[----:B------:R-:W-:Y:S06]  /*8c30*/  @P0 BRA `(.L_x_2328) ;  /* 0x00000000000c0947 */ /* 0x000fec0003800000 */
[----:B------:R-:W1:Y:S01]  /*8c40*/  FENCE.VIEW.ASYNC.G ;  /* 0x00000000000073c6 */ /* 0x000e620000000100 */
[----:B------:R-:W-:Y:S05]  /*8c50*/  WARPSYNC.ALL ;  /* 0x0000000000007948 */ /* 0x000fea0003800000 */
[----:B-1----:R-:W-:Y:S06]  /*8c60*/  BAR.ARV 0xc, 0x120 ;  /* 0x0304800000007b1d */ /* 0x002fec0000002000 */
.L_x_2328:
[----:B------:R-:W-:Y:S02]  /*8c70*/  IMAD.MOV.U32 R58, RZ, RZ, RZ ;  /* 0x000000ffff3a7224 */ /* 0x000fe400078e00ff */
[----:B------:R-:W-:Y:S01]  /*8c80*/  IMAD.MOV.U32 R11, RZ, RZ, RZ ;  /* 0x000000ffff0b7224 */ /* 0x000fe200078e00ff */
[----:B------:R-:W-:Y:S06]  /*8c90*/  @!P2 BRA `(.L_x_2329) ;  /* 0x000000f0002ca947 */ /* 0x000fec0003800000 */
[----:B------:R-:W-:-:S03]  /*8ca0*/  UMOV UR4, 0xffffffff ;  /* 0xffffffff00047882 */ /* 0x000fc60000000000 */
[----:B------:R-:W-:Y:S05]  /*8cb0*/  BRA.DIV UR4, `(.L_x_2330) ;  /* 0x0000016a04f07947 */ /* 0x000fea000b800000 */
[----:B------:R1:W2:Y:S02]  /*8cc0*/  SHFL.IDX PT, R192, R231, RZ, 0x1f ;  /* 0x00001fffe7c07589 */ /* 0x0002a400000e0000 */
.L_x_2564:
[----:B--2---:R-:W-:Y:S02]  /*8cd0*/  LEA.HI R0, R192, R192, RZ, 0x1 ;  /* 0x000000c0c0007211 */ /* 0x004fe400078f08ff */
[----:B------:R-:W-:Y:S02]  /*8ce0*/  LOP3.LUT P0, RZ, R226, 0x3ff, RZ, 0xc0, !PT ;  /* 0x000003ffe2ff7812 */ /* 0x000fe4000780c0ff */
[----:B------:R-:W-:Y:S02]  /*8cf0*/  LOP3.LUT R3, R0, 0x1e, RZ, 0xc0, !PT ;  /* 0x0000001e00037812 */ /* 0x000fe400078ec0ff */
[----:B------:R-:W-:-:S03]  /*8d00*/  P2R R24, PR, RZ, 0x1 ;  /* 0x00000001ff187803 */ /* 0x000fc60000000000 */
[----:B------:R-:W-:-:S04]  /*8d10*/  IMAD.IADD R3, R192, 0x1, -R3 ;  /* 0x00000001c0037824 */ /* 0x000fc800078e0a03 */
[----:B------:R-:W-:-:S05]  /*8d20*/  IMAD R3, R3, 0x2000, R226 ;  /* 0x0000200003037824 */ /* 0x000fca00078e02e2 */
[----:B------:R-:W-:-:S04]  /*8d30*/  SHF.R.U32.HI R3, RZ, 0x4, R3 ;  /* 0x00000004ff037819 */ /* 0x000fc80000011603 */
[----:B------:R-:W-:Y:S01]  /*8d40*/  LOP3.LUT R52, R3, 0x3fff, RZ, 0xc0, !PT ;  /* 0x00003fff03347812 */ /* 0x000fe200078ec0ff */
[----:B------:R-:W-:Y:S06]  /*8d50*/  @!P0 BRA `(.L_x_2331) ;  /* 0x0000000000408947 */ /* 0x000fec0003800000 */
[----:B------:R-:W-:Y:S01]  /*8d60*/  MOV R0, 0x0 ;  /* 0x0000000000007802 */ /* 0x000fe20000000f00 */
[----:B------:R-:W-:Y:S01]  /*8d70*/  ULDC.64 UR4, c[0x4][0xa0] ;  /* 0x0100280000047ab9 */ /* 0x000fe20000000a00 */
[----:B------:R-:W-:Y:S01]  /*8d80*/  ULDC.64 UR6, c[0x4][0xa8] ;  /* 0x01002a0000067ab9 */ /* 0x000fe20000000a00 */
[----:B------:R-:W-:Y:S01]  /*8d90*/  IMAD.U32 R4, RZ, RZ, UR4 ;  /* 0x00000004ff047e24 */ /* 0x000fe2000f8e00ff */
[----:B------:R2:W3:Y:S01]  /*8da0*/  LDC.64 R14, c[0x4][R0] ;  /* 0x01000000000e7b82 */ /* 0x0004e20000000a00 */
        /* <DEDUP_REMOVED lines=8> */
[----:B--2---:R-:W-:-:S07]  /*8e30*/  IMAD.MOV.U32 R13, RZ, RZ, RZ ;  /* 0x000000ffff0d7224 */ /* 0x004fce00078e00ff */
[----:B------:R-:W-:-:S07]  /*8e40*/  LEPC R20, `(.L_x_2331) ;  /* 0x000000001014794e */ /* 0x000fce0000000000 */
[----:B01-3-5:R-:W-:Y:S05]  /*8e50*/  CALL.ABS.NOINC R14 ;  /* 0x000000000e007343 */ /* 0x02bfea0003c00000 */
.L_x_2331:
[----:B------:R-:W-:Y:S02]  /*8e60*/  ULDC UR4, c[0x0][0x3d4] ;  /* 0x0000f50000047ab9 */ /* 0x000fe40000000800 */
[----:B------:R-:W-:-:S13]  /*8e70*/  ISETP.LT.AND P0, PT, RZ, UR4, PT ;  /* 0x00000004ff007c0c */ /* 0x000fda000bf01270 */
[----:B------:R-:W-:Y:S05]  /*8e80*/  @P0 BRA `(.L_x_2332) ;  /* 0x00000000003c0947 */ /* 0x000fea0003800000 */
[----:B------:R-:W-:-:S04]  /*8e90*/  LEA.HI R0, R223, R223, RZ, 0x1 ;  /* 0x000000dfdf007211 */ /* 0x000fc800078f08ff */
[----:B------:R-:W-:-:S05]  /*8ea0*/  LOP3.LUT R0, R0, 0xfffffffe, RZ, 0xc0, !PT ;  /* 0xfffffffe00007812 */ /* 0x000fca00078ec0ff */
[----:B------:R-:W-:-:S05]  /*8eb0*/  IMAD.IADD R0, R223, 0x1, -R0 ;  /* 0x00000001df007824 */ /* 0x000fca00078e0a00 */
[----:B------:R-:W-:-:S04]  /*8ec0*/  SHF.L.U32 R3, R0, 0x1f, RZ ;  /* 0x0000001f00037819 */ /* 0x000fc800000006ff */
[----:B------:R2:W3:Y:S03]  /*8ed0*/  SYNCS.PHASECHK.TRANS64.TRYWAIT P0, [R2+URZ+0x28800], R3 ;  /* 0x02880003020075a7 */ /* 0x0004e6000800017f */
[----:B---3--:R-:W-:Y:S05]  /*8ee0*/  @!P0 NANOSLEEP.SYNCS 0x989680 ;  /* 0x009896800000895d */ /* 0x008fea0003900000 */
[----:B------:R-:W3:Y:S01]  /*8ef0*/  @!P0 SYNCS.PHASECHK.TRANS64 P0, [R2+URZ+0x28800], R3 ;  /* 0x02880003020085a7 */ /* 0x000ee2000800007f */
[----:B------:R-:W-:Y:S04]  /*8f00*/  BSSY B0, `(.L_x_2333) ;  /* 0x0000006000007945 */ /* 0x000fe80003800000 */
[----:B---3--:R-:W-:Y:S05]  /*8f10*/  @P0 BRA `(.L_x_2334) ;  /* 0x0000000000100947 */ /* 0x008fea0003800000 */
.L_x_2335:
[----:B---3--:R3:W4:Y:S02]  /*8f20*/  SYNCS.PHASECHK.TRANS64.TRYWAIT P0, [R2+URZ+0x28800], R3 ;  /* 0x02880003020075a7 */ /* 0x008724000800017f */
[----:B----4-:R-:W-:Y:S05]  /*8f30*/  @!P0 NANOSLEEP.SYNCS 0x989680 ;  /* 0x009896800000895d */ /* 0x010fea0003900000 */
[----:B------:R-:W4:Y:S02]  /*8f40*/  @!P0 SYNCS.PHASECHK.TRANS64 P0, [R2+URZ+0x28800], R3 ;  /* 0x02880003020085a7 */ /* 0x000f24000800007f */
[----:B----4-:R-:W-:Y:S05]  /*8f50*/  @!P0 BRA `(.L_x_2335) ;  /* 0xfffffffc00f08947 */ /* 0x010fea000383ffff */
.L_x_2334:
[----:B------:R-:W-:Y:S05]  /*8f60*/  BSYNC B0 ;  /* 0x0000000000007941 */ /* 0x000fea0003800000 */
.L_x_2333:
[----:B------:R-:W-:Y:S05]  /*8f70*/  BRA `(.L_x_2336) ;  /* 0x0000005400787947 */ /* 0x000fea0003800000 */
.L_x_2332:
[----:B------:R-:W2:Y:S01]  /*8f80*/  LDC.64 R12, c[0x0][0x3d8] ;  /* 0x0000f600ff0c7b82 */ /* 0x000ea20000000a00 */
[----:B-----5:R-:W-:Y:S01]  /*8f90*/  SHF.R.S32.HI R3, RZ, 0x1f, R117 ;  /* 0x0000001fff037819 */ /* 0x020fe20000011475 */
[----:B------:R-:W-:Y:S01]  /*8fa0*/  IMAD.MOV.U32 R6, RZ, RZ, R16 ;  /* 0x000000ffff067224 */ /* 0x000fe200078e0010 */
[----:B------:R-:W-:Y:S01]  /*8fb0*/  ISETP.NE.AND P4, PT, R24, RZ, PT ;  /* 0x000000ff1800720c */ /* 0x000fe20003f85270 */
[----:B------:R-:W-:Y:S01]  /*8fc0*/  IMAD.MOV.U32 R7, RZ, RZ, R17 ;  /* 0x000000ffff077224 */ /* 0x000fe200078e0011 */
[--C-:B------:R-:W-:Y:S01]  /*8fd0*/  SHF.R.S32.HI R5, RZ, 0x1f, R22.reuse ;  /* 0x0000001fff057819 */ /* 0x100fe20000011416 */
[----:B------:R-:W-:Y:S02]  /*8fe0*/  IMAD.MOV.U32 R4, RZ, RZ, R22 ;  /* 0x000000ffff047224 */ /* 0x000fe400078e0016 */
[----:B------:R-:W3:Y:S01]  /*8ff0*/  LDC.64 R14, c[0x0][0x3e8] ;  /* 0x0000fa00ff0e7b82 */ /* 0x000ee20000000a00 */
[-C--:B--2---:R-:W-:Y:S01]  /*9000*/  IMAD R0, R3, R12.reuse, RZ ;  /* 0x0000000c03007224 */ /* 0x084fe200078e02ff */
[----:B------:R-:W-:Y:S01]  /*9010*/  SHF.L.U64.HI R30, R12, 0x5, R13 ;  /* 0x000000050c1e7819 */ /* 0x000fe2000001020d */
[----:B------:R-:W-:-:S04]  /*9020*/  IMAD.WIDE.U32 R8, R18, R12, R6 ;  /* 0x0000000c12087225 */ /* 0x000fc800078e0006 */
[----:B------:R-:W-:Y:S02]  /*9030*/  IMAD R21, R19, R12, RZ ;  /* 0x0000000c13157224 */ /* 0x000fe400078e02ff */
[-C--:B---3--:R-:W-:Y:S01]  /*9040*/  IMAD R20, R3, R14.reuse, RZ ;  /* 0x0000000e03147224 */ /* 0x088fe200078e02ff */
        /* <DEDUP_REMOVED lines=39> */
[----:B01-3--:R-:W-:Y:S05]  /*92c0*/  CALL.ABS.NOINC R14 ;  /* 0x000000000e007343 */ /* 0x00bfea0003c00000 */
.L_x_2337:
[----:B------:R-:W2:Y:S01]  /*92d0*/  LDC.64 R12, c[0x0][0x3d8] ;  /* 0x0000f600ff0c7b82 */ /* 0x000ea20000000a00 */
[----:B------:R-:W-:Y:S01]  /*92e0*/  SHF.R.S32.HI R3, RZ, 0x1f, R193 ;  /* 0x0000001fff037819 */ /* 0x000fe200000114c1 */
[----:B------:R-:W-:Y:S01]  /*92f0*/  ULDC.U8 UR4, c[0x0][0x3f0] ;  /* 0x0000fc0000047ab9 */ /* 0x000fe20000000000 */
[----:B------:R-:W-:Y:S01]  /*9300*/  BSSY B0, `(.L_x_2338) ;  /* 0x000051d000007945 */ /* 0x000fe20003800000 */
[----:B------:R-:W-:-:S04]  /*9310*/  ISETP.NE.AND P0, PT, RZ, UR4, PT ;  /* 0x00000004ff007c0c */ /* 0x000fc8000bf05270 */
[----:B------:R-:W3:Y:S01]  /*9320*/  LDC.64 R10, c[0x0][0x3e8] ;  /* 0x0000fa00ff0a7b82 */ /* 0x000ee20000000a00 */
[-C--:B--2---:R-:W-:Y:S02]  /*9330*/  IMAD R0, R3, R12.reuse, RZ ;  /* 0x0000000c03007224 */ /* 0x084fe400078e02ff */
[----:B------:R-:W-:-:S04]  /*9340*/  IMAD.WIDE.U32 R4, R193, R12, RZ ;  /* 0x0000000cc1047225 */ /* 0x000fc800078e00ff */
[-C--:B---3--:R-:W-:Y:S02]  /*9350*/  IMAD R6, R3, R10.reuse, RZ ;  /* 0x0000000a03067224 */ /* 0x088fe400078e02ff */
        /* <DEDUP_REMOVED lines=12> */
[----:B------:R-:W2:Y:S01]  /*9420*/  LDC R0, c[0x0][0x428] ;  /* 0x00010a00ff007b82 */ /* 0x000ea20000000800 */
        /* <DEDUP_REMOVED lines=11> */
[----:B--2---:R-:W-:-:S13]  /*94e0*/  ISETP.NE.AND P4, PT, R0, 0x1, PT ;  /* 0x000000010000780c */ /* 0x004fda0003f85270 */
[----:B------:R-:W2:Y:S08]  /*94f0*/  @P4 LDC R20, c[0x0][0x42c] ;  /* 0x00010b00ff144b82 */ /* 0x000eb00000000800 */
[----:B------:R-:W3:Y:S01]  /*9500*/  @P4 LDC R21, c[0x0][0x430] ;  /* 0x00010c00ff154b82 */ /* 0x000ee20000000800 */
        /* <DEDUP_REMOVED lines=22> */
.L_x_2341:
[----:B------:R-:W-:Y:S05]  /*9670*/  BSYNC B1 ;  /* 0x0000000000017941 */ /* 0x000fea0003800000 */
.L_x_2340:
[----:B------:R-:W-:Y:S04]  /*9680*/  BSSY B1, `(.L_x_2342) ;  /* 0x0000017000017945 */ /* 0x000fe80003800000 */
[----:B------:R-:W-:Y:S05]  /*9690*/  @P1 BRA `(.L_x_2343) ;  /* 0x0000000000541947 */ /* 0x000fea0003800000 */
[----:B----4-:R-:W-:Y:S01]  /*96a0*/  IADD3 R9, P2, P3, R63, R29, R6 ;  /* 0x0000001d3f097210 */ /* 0x010fe20007b5e006 */
        /* <DEDUP_REMOVED lines=20> */
.L_x_2343:
[----:B------:R-:W-:Y:S05]  /*97f0*/  BSYNC B1 ;  /* 0x0000000000017941 */ /* 0x000fea0003800000 */
.L_x_2342:
[----:B-----5:R-:W-:Y:S01]  /*9800*/  IMAD.MOV.U32 R3, RZ, RZ, R48 ;  /* 0x000000ffff037224 */ /* 0x020fe200078e0030 */
[-C--:B------:R-:W-:Y:S01]  /*9810*/  ISETP.GE.AND P2, PT, R187, R72.reuse, PT ;  /* 0x00000048bb00720c */ /* 0x080fe20003f46270 */
[----:B------:R-:W-:Y:S01]  /*9820*/  IMAD R0, R193, 0x80, R18 ;  /* 0x00000080c1007824 */ /* 0x000fe200078e0212 */
[----:B------:R-:W-:Y:S01]  /*9830*/  BSSY B1, `(.L_x_2344) ;  /* 0x0000048000017945 */ /* 0x000fe20003800000 */
[----:B----4-:R-:W-:Y:S01]  /*9840*/  IMAD.MOV.U32 R8, RZ, RZ, R49 ;  /* 0x000000ffff087224 */ /* 0x010fe200078e0031 */
[----:B------:R-:W-:Y:S01]  /*9850*/  ISETP.GE.AND P3, PT, R189, R72, PT ;  /* 0x00000048bd00720c */ /* 0x000fe20003f66270 */
[----:B------:R-:W-:Y:S01]  /*9860*/  IMAD.MOV.U32 R15, RZ, RZ, R53 ;  /* 0x000000ffff0f7224 */ /* 0x000fe200078e0035 */
[----:B------:R-:W-:Y:S01]  /*9870*/  PRMT R53, R53, 0x5410, R3 ;  /* 0x0000541035357816 */ /* 0x000fe20000000003 */
[----:B------:R-:W-:Y:S01]  /*9880*/  IMAD R3, R219, 0x20, R0 ;  /* 0x00000020db037824 */ /* 0x000fe200078e0200 */
[----:B------:R-:W-:Y:S01]  /*9890*/  PRMT R78, R8, 0x7610, R78 ;  /* 0x00007610084e7816 */ /* 0x000fe2000000004e */
[----:B------:R-:W-:Y:S01]  /*98a0*/  IMAD.MOV.U32 R0, RZ, RZ, R44 ;  /* 0x000000ffff007224 */ /* 0x000fe200078e002c */
[----:B------:R-:W-:Y:S01]  /*98b0*/  CS2R R26, SRZ ;  /* 0x00000000001a7805 */ /* 0x000fe2000001ff00 */
[----:B------:R-:W-:Y:S01]  /*98c0*/  IMAD.MOV.U32 R8, RZ, RZ, R50 ;  /* 0x000000ffff087224 */ /* 0x000fe200078e0032 */
[----:B------:R-:W-:Y:S01]  /*98d0*/  CS2R R34, SRZ ;  /* 0x0000000000227805 */ /* 0x000fe2000001ff00 */
[----:B------:R-:W-:Y:S01]  /*98e0*/  IMAD.MOV.U32 R9, RZ, RZ, R45 ;  /* 0x000000ffff097224 */ /* 0x000fe200078e002d */
[----:B------:R-:W-:Y:S01]  /*98f0*/  PRMT R68, R0, 0x7610, R68 ;  /* 0x0000761000447816 */ /* 0x000fe20000000044 */
[----:B--2---:R-:W-:Y:S01]  /*9900*/  @P4 IMAD.HI.U32 R0, R3, R20, RZ ;  /* 0x0000001403004227 */ /* 0x004fe200078e00ff */
[----:B------:R-:W-:-:S02]  /*9910*/  PRMT R79, R8, 0x7610, R79 ;  /* 0x00007610084f7816 */ /* 0x000fc4000000004f */
[----:B------:R-:W-:Y:S02]  /*9920*/  CS2R R30, SRZ ;  /* 0x00000000001e7805 */ /* 0x000fe4000001ff00 */
[----:B------:R-:W-:Y:S01]  /*9930*/  PRMT R67, R9, 0x7610, R67 ;  /* 0x0000761009437816 */ /* 0x000fe20000000043 */
[----:B------:R-:W-:Y:S01]  /*9940*/  IMAD.MOV.U32 R8, RZ, RZ, R51 ;  /* 0x000000ffff087224 */ /* 0x000fe200078e0033 */
[----:B---3--:R-:W-:Y:S01]  /*9950*/  @P4 SHF.R.U32.HI R3, RZ, R21, R0 ;  /* 0x00000015ff034219 */ /* 0x008fe20000011600 */
        /* <DEDUP_REMOVED lines=10> */
[--C-:B------:R-:W-:Y:S01]  /*9a00*/  IMAD.MOV.U32 R14, RZ, RZ, R56.reuse ;  /* 0x000000ffff0e7224 */ /* 0x100fe200078e0038 */
[----:B------:R-:W-:Y:S01]  /*9a10*/  PRMT R56, R8, 0x7610, R56 ;  /* 0x0000761008387816 */ /* 0x000fe20000000038 */
[----:B------:R-:W-:Y:S01]  /*9a20*/  IMAD.MOV.U32 R20, RZ, RZ, R38 ;  /* 0x000000ffff147224 */ /* 0x000fe200078e0026 */
[----:B------:R-:W-:Y:S01]  /*9a30*/  PRMT R55, R0, 0x7610, R55 ;  /* 0x0000761000377816 */ /* 0x000fe20000000037 */
[----:B------:R-:W-:Y:S01]  /*9a40*/  IMAD.MOV.U32 R21, RZ, RZ, R39 ;  /* 0x000000ffff157224 */ /* 0x000fe200078e0027 */
[----:B------:R-:W-:Y:S01]  /*9a50*/  CS2R R24, SRZ ;  /* 0x0000000000187805 */ /* 0x000fe2000001ff00 */
[C---:B------:R-:W-:Y:S01]  /*9a60*/  IMAD R8, R9.reuse, R10, RZ ;  /* 0x0000000a09087224 */ /* 0x040fe200078e02ff */
[----:B------:R-:W-:Y:S01]  /*9a70*/  PRMT R53, R20, 0x7610, R53 ;  /* 0x0000761014357816 */ /* 0x000fe20000000035 */
[-C--:B------:R-:W-:Y:S01]  /*9a80*/  IMAD R0, R9, R12.reuse, RZ ;  /* 0x0000000c09007224 */ /* 0x080fe200078e02ff */
[----:B------:R-:W-:Y:S01]  /*9a90*/  PRMT R54, R21, 0x7610, R54 ;  /* 0x0000761015367816 */ /* 0x000fe20000000036 */
[C---:B------:R-:W-:Y:S01]  /*9aa0*/  IMAD R77, R3.reuse, R11, R8 ;  /* 0x0000000b034d7224 */ /* 0x040fe200078e0208 */
[----:B------:R-:W-:Y:S01]  /*9ab0*/  CS2R R20, SRZ ;  /* 0x0000000000147805 */ /* 0x000fe2000001ff00 */
[----:B------:R-:W-:Y:S01]  /*9ac0*/  IMAD.WIDE.U32 R58, R3, R12, R58 ;  /* 0x0000000c033a7225 */ /* 0x000fe200078e003a */
[----:B------:R-:W-:-:S02]  /*9ad0*/  CS2R R8, SRZ ;  /* 0x0000000000087805 */ /* 0x000fc4000001ff00 */
[----:B------:R-:W-:Y:S01]  /*9ae0*/  CS2R R28, SRZ ;  /* 0x00000000001c7805 */ /* 0x000fe2000001ff00 */
[----:B------:R-:W-:-:S04]  /*9af0*/  IMAD.WIDE.U32 R14, R3, R10, R14 ;  /* 0x0000000a030e7225 */ /* 0x000fc800078e000e */
        /* <DEDUP_REMOVED lines=12> */
[----:B------:R-:W-:Y:S02]  /*9bc0*/  LEA.HI.X R30, R10, R5, R11, 0x6, P4 ;  /* 0x000000050a1e7211 */ /* 0x000fe400020f340b */
[----:B------:R-:W-:Y:S01]  /*9bd0*/  LEA R72, P4, R28, UR4, 0x1 ;  /* 0x000000041c487c11 */ /* 0x000fe2000f8808ff */
[----:B------:R-:W-:Y:S02]  /*9be0*/  ULDC UR4, c[0x0][0x3d4] ;  /* 0x0000f50000047ab9 */ /* 0x000fe40000000800 */
[----:B------:R-:W-:Y:S01]  /*9bf0*/  IMAD.X R3, R30, 0x1, R69, P5 ;  /* 0x000000011e037824 */ /* 0x000fe200028e0645 */
[----:B------:R-:W-:Y:S02]  /*9c00*/  LEA R74, P5, R0, UR6, 0x1 ;  /* 0x00000006004a7c11 */ /* 0x000fe4000f8a08ff */
[----:B------:R-:W-:-:S02]  /*9c10*/  CS2R R30, SRZ ;  /* 0x00000000001e7805 */ /* 0x000fc4000001ff00 */
        /* <DEDUP_REMOVED lines=9> */
.L_x_2345:
[----:B------:R-:W-:Y:S05]  /*9cb0*/  BSYNC B1 ;  /* 0x0000000000017941 */ /* 0x000fea0003800000 */
.L_x_2344:
        /* <DEDUP_REMOVED lines=27> */
.L_x_2347:
[----:B------:R-:W-:Y:S05]  /*9e70*/  BSYNC B1 ;  /* 0x0000000000017941 */ /* 0x000fea0003800000 */
.L_x_2346:
[----:B------:R-:W-:Y:S01]  /*9e80*/  ULDC.64 UR4, c[0x0][0x3c8] ;  /* 0x0000f20000047ab9 */ /* 0x000fe20000000a00 */
[----:B------:R-:W-:Y:S01]  /*9e90*/  ULDC.64 UR6, c[0x0][0x3e0] ;  /* 0x0000f80000067ab9 */ /* 0x000fe20000000a00 */
[----:B---3--:R-:W-:Y:S01]  /*9ea0*/  IMAD.IADD R5, R59, 0x1, R57 ;  /* 0x000000013b057824 */ /* 0x008fe200078e0239 */
        /* <DEDUP_REMOVED lines=9> */
[----:B--2---:R-:W-:Y:S02]  /*9f40*/  PRMT R72, R7, 0x7610, R72 ;  /* 0x0000761007487816 */ /* 0x004fe40000000048 */
[----:B------:R-:W-:Y:S01]  /*9f50*/  LEA.HI R6, R223, R223, RZ, 0x1 ;  /* 0x000000dfdf067211 */ /* 0x000fe200078f08ff */
[----:B------:R-:W-:Y:S06]  /*9f60*/  BRA.DIV UR4, `(.L_x_2348) ;  /* 0x0000015a04707947 */ /* 0x000fec000b800000 */
.L_x_2567:
[----:B------:R-:W-:-:S03]  /*9f70*/  UMOV UR4, 0xffffffff ;  /* 0xffffffff00047882 */ /* 0x000fc60000000000 */
[----:B------:R-:W-:Y:S05]  /*9f80*/  BRA.DIV UR4, `(.L_x_2349) ;  /* 0x0000015a04907947 */ /* 0x000fea000b800000 */
.L_x_2570:
[----:B------:R-:W-:-:S03]  /*9f90*/  UMOV UR4, 0xffffffff ;  /* 0xffffffff00047882 */ /* 0x000fc60000000000 */
[----:B------:R-:W-:Y:S05]  /*9fa0*/  BRA.DIV UR4, `(.L_x_2350) ;  /* 0x0000015a04b07947 */ /* 0x000fea000b800000 */
.L_x_2573:
[----:B------:R-:W-:-:S03]  /*9fb0*/  UMOV UR4, 0xffffffff ;  /* 0xffffffff00047882 */ /* 0x000fc60000000000 */
[----:B------:R-:W-:Y:S05]  /*9fc0*/  BRA.DIV UR4, `(.L_x_2351) ;  /* 0x0000015a04d07947 */ /* 0x000fea000b800000 */
.L_x_2576:
[----:B------:R-:W-:-:S03]  /*9fd0*/  UMOV UR4, 0xffffffff ;  /* 0xffffffff00047882 */ /* 0x000fc60000000000 */
[----:B------:R-:W-:Y:S05]  /*9fe0*/  BRA.DIV UR4, `(.L_x_2352) ;  /* 0x0000015a04f07947 */ /* 0x000fea000b800000 */
.L_x_2579:
[----:B------:R-:W-:-:S03]  /*9ff0*/  UMOV UR4, 0xffffffff ;  /* 0xffffffff00047882 */ /* 0x000fc60000000000 */
[----:B------:R-:W-:Y:S05]  /*a000*/  BRA.DIV UR4, `(.L_x_2353) ;  /* 0x0000015e04107947 */ /* 0x000fea000b800000 */
.L_x_2582:
[----:B------:R-:W-:-:S03]  /*a010*/  UMOV UR4, 0xffffffff ;  /* 0xffffffff00047882 */ /* 0x000fc60000000000 */
[----:B------:R-:W-:Y:S05]  /*a020*/  BRA.DIV UR4, `(.L_x_2354) ;  /* 0x0000015e04307947 */ /* 0x000fea000b800000 */
.L_x_2585:
[----:B------:R-:W-:-:S03]  /*a030*/  UMOV UR4, 0xffffffff ;  /* 0xffffffff00047882 */ /* 0x000fc60000000000 */
[----:B------:R-:W-:Y:S05]  /*a040*/  BRA.DIV UR4, `(.L_x_2355) ;  /* 0x0000015e04507947 */ /* 0x000fea000b800000 */
.L_x_2588:
[----:B------:R-:W-:-:S03]  /*a050*/  UMOV UR4, 0xffffffff ;  /* 0xffffffff00047882 */ /* 0x000fc60000000000 */
[----:B------:R-:W-:Y:S05]  /*a060*/  BRA.DIV UR4, `(.L_x_2356) ;  /* 0x0000015e04707947 */ /* 0x000fea000b800000 */
.L_x_2591:
[----:B------:R-:W-:-:S03]  /*a070*/  UMOV UR4, 0xffffffff ;  /* 0xffffffff00047882 */ /* 0x000fc60000000000 */
[----:B------:R-:W-:Y:S05]  /*a080*/  BRA.DIV UR4, `(.L_x_2357) ;  /* 0x0000015e04907947 */ /* 0x000fea000b800000 */
.L_x_2594:
[----:B------:R-:W-:-:S03]  /*a090*/  UMOV UR4, 0xffffffff ;  /* 0xffffffff00047882 */ /* 0x000fc60000000000 */
[----:B------:R-:W-:Y:S05]  /*a0a0*/  BRA.DIV UR4, `(.L_x_2358) ;  /* 0x0000015e04b07947 */ /* 0x000fea000b800000 */
.L_x_2597:
[----:B------:R-:W-:-:S03]  /*a0b0*/  UMOV UR4, 0xffffffff ;  /* 0xffffffff00047882 */ /* 0x000fc60000000000 */
[----:B------:R-:W-:Y:S05]  /*a0c0*/  BRA.DIV UR4, `(.L_x_2359) ;  /* 0x0000015e04d07947 */ /* 0x000fea000b800000 */
.L_x_2600:
[----:B------:R-:W-:-:S03]  /*a0d0*/  UMOV UR4, 0xffffffff ;  /* 0xffffffff00047882 */ /* 0x000fc60000000000 */
[----:B------:R-:W-:Y:S05]  /*a0e0*/  BRA.DIV UR4, `(.L_x_2360) ;  /* 0x0000015e04f07947 */ /* 0x000fea000b800000 */
.L_x_2603:
[----:B------:R-:W-:Y:S01]  /*a0f0*/  UMOV UR4, 0xffffffff ;  /* 0xffffffff00047882 */ /* 0x000fe20000000000 */
[----:B------:R-:W-:Y:S02]  /*a100*/  LOP3.LUT R6, R6, 0xfffffffe, RZ, 0xc0, !PT ;  /* 0xfffffffe06067812 */ /* 0x000fe400078ec0ff */
[----:B------:R-:W-:Y:S05]  /*a110*/  BRA.DIV UR4, `(.L_x_2361) ;  /* 0x00000162040c7947 */ /* 0x000fea000b800000 */
.L_x_2606:
[----:B------:R-:W-:Y:S01]  /*a120*/  UMOV UR4, 0xffffffff ;  /* 0xffffffff00047882 */ /* 0x000fe20000000000 */
[----:B------:R-:W-:Y:S02]  /*a130*/  IMAD.IADD R5, R223, 0x1, -R6 ;  /* 0x00000001df057824 */ /* 0x000fe400078e0a06 */
[----:B------:R-:W-:Y:S05]  /*a140*/  BRA.DIV UR4, `(.L_x_2362) ;  /* 0x0000016204287947 */ /* 0x000fea000b800000 */
.L_x_2609:
[----:B------:R-:W-:Y:S01]  /*a150*/  UMOV UR4, 0xffffffff ;  /* 0xffffffff00047882 */ /* 0x000fe20000000000 */
[----:B------:R-:W-:Y:S02]  /*a160*/  SHF.L.U32 R5, R5, 0x1f, RZ ;  /* 0x0000001f05057819 */ /* 0x000fe400000006ff */
[----:B------:R-:W-:Y:S05]  /*a170*/  BRA.DIV UR4, `(.L_x_2363) ;  /* 0x0000016204447947 */ /* 0x000fea000b800000 */
.L_x_2612:
[----:B------:R-:W2:Y:S01]  /*a180*/  SYNCS.PHASECHK.TRANS64.TRYWAIT P4, [R2+URZ+0x28800], R5 ;  /* 0x02880005020075a7 */ /* 0x000ea2000808017f */
        /* <DEDUP_REMOVED lines=8> */
[----:B------:R-:W-:-:S02]  /*a210*/  MOV R6, R33 ;  /* 0x0000002100067202 */ /* 0x000fc40000000f00 */
        /* <DEDUP_REMOVED lines=24> */
[----:B--2---:R-:W-:Y:S06]  /*a3a0*/  @!P4 BRA `(.L_x_2365) ;  /* 0x0000015c00e0c947 */ /* 0x004fec0003800000 */
.L_x_2613:
[----:B------:R-:W-:Y:S05]  /*a3b0*/  BSYNC B1 ;  /* 0x0000000000017941 */ /* 0x000fea0003800000 */
.L_x_2364:
[----:B------:R-:W-:Y:S01]  /*a3c0*/  BSSY B1, `(.L_x_2366) ;  /* 0x0000067000017945 */ /* 0x000fe20003800000 */
[----:B------:R-:W-:Y:S02]  /*a3d0*/  PRMT R10, R4, 0x7610, R10 ;  /* 0x00007610040a7816 */ /* 0x000fe4000000000a */
[----:B------:R-:W-:Y:S01]  /*a3e0*/  PRMT R11, R6, 0x7610, R11 ;  /* 0x00007610060b7816 */ /* 0x000fe2000000000b */
[----:B------:R-:W-:Y:S06]  /*a3f0*/  @P0 BRA `(.L_x_2367) ;  /* 0x00000004008c0947 */ /* 0x000fec0003800000 */
[----:B--2---:R-:W2:Y:S01]  /*a400*/  LDC R5, c[0x0][0x3d4] ;  /* 0x0000f500ff057b82 */ /* 0x004ea20000000800 */
[----:B------:R-:W-:Y:S01]  /*a410*/  BSSY B2, `(.L_x_2368) ;  /* 0x0000032000027945 */ /* 0x000fe20003800000 */
[-C--:B--2---:R-:W-:Y:S02]  /*a420*/  ISETP.GE.AND P0, PT, R22, R5.reuse, PT ;  /* 0x000000051600720c */ /* 0x084fe40003f06270 */
[----:B------:R-:W-:-:S11]  /*a430*/  ISETP.GE.AND P4, PT, R186, R5, PT ;  /* 0x00000005ba00720c */ /* 0x000fd60003f86270 */
[----:B------:R-:W-:Y:S05]  /*a440*/  @P0 BRA `(.L_x_2369) ;  /* 0x0000000000b80947 */ /* 0x000fea0003800000 */
[----:B------:R-:W2:Y:S01]  /*a450*/  LDS.128 R4, [R211] ;  /* 0x00000000d3047984 */ /* 0x000ea20000000c00 */
[----:B------:R-:W-:Y:S02]  /*a460*/  SHF.R.U32.HI R77, RZ, 0x10, R49 ;  /* 0x00000010ff4d7819 */ /* 0x000fe40000011631 */
[----:B------:R-:W-:Y:S02]  /*a470*/  SHF.R.U32.HI R74, RZ, 0x10, R51 ;  /* 0x00000010ff4a7819 */ /* 0x000fe40000011633 */
[----:B------:R-:W-:Y:S02]  /*a480*/  PRMT R77, R78, 0x5410, R77 ;  /* 0x000054104e4d7816 */ /* 0x000fe4000000004d */
[----:B------:R-:W-:Y:S02]  /*a490*/  PRMT R74, R54, 0x5432, R74 ;  /* 0x00005432364a7816 */ /* 0x000fe4000000004a */
[----:B------:R-:W-:Y:S01]  /*a4a0*/  SHF.R.U64 R76, R48, 0x10, R49 ;  /* 0x00000010304c7819 */ /* 0x000fe20000001231 */
[C---:B------:R-:W-:Y:S01]  /*a4b0*/  IMAD.U32 R78, R77.reuse, 0x10000, RZ ;  /* 0x000100004d4e7824 */ /* 0x040fe200078e00ff */
[----:B------:R-:W-:Y:S01]  /*a4c0*/  SHF.R.U64 R73, R50, 0x10, R51 ;  /* 0x0000001032497819 */ /* 0x000fe20000001233 */
[----:B------:R-:W-:Y:S01]  /*a4d0*/  IMAD.U32 R75, R74, 0x10000, RZ ;  /* 0x000100004a4b7824 */ /* 0x000fe200078e00ff */
[----:B------:R-:W-:-:S02]  /*a4e0*/  LOP3.LUT R77, R77, 0xffff0000, RZ, 0xc0, !PT ;  /* 0xffff00004d4d7812 */ /* 0x000fc400078ec0ff */
[----:B------:R-:W-:Y:S02]  /*a4f0*/  PRMT R73, R79, 0x5410, R73 ;  /* 0x000054104f497816 */ /* 0x000fe40000000049 */
[----:B------:R-:W-:Y:S02]  /*a500*/  LOP3.LUT R74, R74, 0xffff0000, RZ, 0xc0, !PT ;  /* 0xffff00004a4a7812 */ /* 0x000fe400078ec0ff */
[----:B------:R-:W-:Y:S02]  /*a510*/  PRMT R76, R53, 0x5432, R76 ;  /* 0x00005432354c7816 */ /* 0x000fe4000000004c */
[C---:B--2---:R-:W-:Y:S01]  /*a520*/  LOP3.LUT R49, R6.reuse, 0xffff0000, RZ, 0xc0, !PT ;  /* 0xffff000006317812 */ /* 0x044fe200078ec0ff */
        /* <DEDUP_REMOVED lines=32> */
.L_x_2369:
[----:B------:R-:W-:Y:S05]  /*a730*/  BSYNC B2 ;  /* 0x0000000000027941 */ /* 0x000fea0003800000 */
.L_x_2368:
[----:B------:R-:W-:Y:S05]  /*a740*/  @P4 BRA `(.L_x_2367) ;  /* 0x0000000000b84947 */ /* 0x000fea0003800000 */
[----:B--2---:R-:W2:Y:S01]  /*a750*/  LDS.128 R4, [R211+0x4000] ;  /* 0x00400000d3047984 */ /* 0x004ea20000000c00 */
[--C-:B------:R-:W-:Y:S02]  /*a760*/  SHF.R.U64 R49, R46, 0x10, R47.reuse ;  /* 0x000000102e317819 */ /* 0x100fe4000000122f */
[----:B------:R-:W-:Y:S02]  /*a770*/  SHF.R.U32.HI R46, RZ, 0x10, R47 ;  /* 0x00000010ff2e7819 */ /* 0x000fe4000001162f */
[--C-:B------:R-:W-:Y:S02]  /*a780*/  SHF.R.U64 R47, R44, 0x10, R45.reuse ;  /* 0x000000102c2f7819 */ /* 0x100fe4000000122d */
        /* <DEDUP_REMOVED lines=9> */
[C---:B--2---:R-:W-:Y:S01]  /*a820*/  LOP3.LUT R45, R6.reuse, 0xffff0000, RZ, 0xc0, !PT ;  /* 0xffff0000062d7812 */ /* 0x044fe200078ec0ff */
[----:B------:R-:W-:Y:S01]  /*a830*/  IMAD.U32 R44, R6, 0x10000, RZ ;  /* 0x00010000062c7824 */ /* 0x000fe200078e00ff */
[C---:B------:R-:W-:Y:S01]  /*a840*/  LOP3.LUT R47, R7.reuse, 0xffff0000, RZ, 0xc0, !PT ;  /* 0xffff0000072f7812 */ /* 0x040fe200078ec0ff */
[----:B------:R-:W-:-:S02]  /*a850*/  IMAD.U32 R46, R7, 0x10000, RZ ;  /* 0x00010000072e7824 */ /* 0x000fc400078e00ff */
[CC--:B------:R-:W-:Y:S01]  /*a860*/  FMUL.FTZ R50, R45.reuse, R48.reuse ;  /* 0x000000302d327220 */ /* 0x0c0fe20000410000 */
[----:B------:R-:W-:Y:S01]  /*a870*/  FMUL.FTZ R51, R45, R49 ;  /* 0x000000312d337220 */ /* 0x000fe20000410000 */
[C---:B------:R-:W-:Y:S01]  /*a880*/  FMUL.FTZ R45, R47.reuse, R67 ;  /* 0x000000432f2d7220 */ /* 0x040fe20000410000 */
[----:B------:R-:W-:Y:S02]  /*a890*/  IMAD.U32 R6, R4, 0x10000, RZ ;  /* 0x0001000004067824 */ /* 0x000fe400078e00ff */
[----:B------:R-:W-:Y:S01]  /*a8a0*/  FFMA.FTZ R73, R44, R49, R50 ;  /* 0x000000312c497223 */ /* 0x000fe20000010032 */
[-C--:B------:R-:W-:Y:S01]  /*a8b0*/  FMUL.FTZ R49, R47, R71.reuse ;  /* 0x000000472f317220 */ /* 0x080fe20000410000 */
[----:B------:R-:W-:Y:S01]  /*a8c0*/  FFMA.FTZ R71, R46, R71, -R45 ;  /* 0x000000472e477223 */ /* 0x000fe2000001082d */
[C---:B------:R-:W-:Y:S01]  /*a8d0*/  IMAD.U32 R7, R5.reuse, 0x10000, RZ ;  /* 0x0001000005077824 */ /* 0x040fe200078e00ff */
[----:B------:R-:W-:Y:S01]  /*a8e0*/  LOP3.LUT R4, R4, 0xffff0000, RZ, 0xc0, !PT ;  /* 0xffff000004047812 */ /* 0x000fe200078ec0ff */
[----:B------:R-:W-:Y:S01]  /*a8f0*/  IMAD.U32 R47, R68, 0x10000, RZ ;  /* 0x00010000442f7824 */ /* 0x000fe200078e00ff */
[----:B------:R-:W-:Y:S01]  /*a900*/  LOP3.LUT R5, R5, 0xffff0000, RZ, 0xc0, !PT ;  /* 0xffff000005057812 */ /* 0x000fe200078ec0ff */
[----:B------:R-:W-:Y:S01]  /*a910*/  IMAD.U32 R45, R70, 0x10000, RZ ;  /* 0x00010000462d7824 */ /* 0x000fe200078e00ff */
[----:B------:R-:W-:Y:S01]  /*a920*/  LOP3.LUT R68, R68, 0xffff0000, RZ, 0xc0, !PT ;  /* 0xffff000044447812 */ /* 0x000fe200078ec0ff */
[----:B------:R-:W-:Y:S01]  /*a930*/  FFMA.FTZ R48, R44, R48, -R51 ;  /* 0x000000302c307223 */ /* 0x000fe20000010833 */
        /* <DEDUP_REMOVED lines=15> */
.L_x_2367:
[----:B------:R-:W-:Y:S05]  /*aa30*/  BSYNC B1 ;  /* 0x0000000000017941 */ /* 0x000fea0003800000 */
.L_x_2366:
[----:B------:R-:W-:Y:S04]  /*aa40*/  BSSY B1, `(.L_x_2370) ;  /* 0x0000065000017945 */ /* 0x000fe80003800000 */
[----:B------:R-:W-:Y:S05]  /*aa50*/  @P1 BRA `(.L_x_2371) ;  /* 0x00000004008c1947 */ /* 0x000fea0003800000 */
[----:B--23--:R-:W2:Y:S01]  /*aa60*/  LDC R5, c[0x0][0x3d4] ;  /* 0x0000f500ff057b82 */ /* 0x00cea20000000800 */
[----:B------:R-:W-:Y:S01]  /*aa70*/  BSSY B2, `(.L_x_2372) ;  /* 0x0000032000027945 */ /* 0x000fe20003800000 */
[-C--:B--2---:R-:W-:Y:S02]  /*aa80*/  ISETP.GE.AND P0, PT, R22, R5.reuse, PT ;  /* 0x000000051600720c */ /* 0x084fe40003f06270 */
[----:B------:R-:W-:-:S11]  /*aa90*/  ISETP.GE.AND P1, PT, R186, R5, PT ;  /* 0x00000005ba00720c */ /* 0x000fd60003f26270 */
[----:B------:R-:W-:Y:S05]  /*aaa0*/  @P0 BRA `(.L_x_2373) ;  /* 0x0000000000b80947 */ /* 0x000fea0003800000 */
[----:B------:R-:W2:Y:S01]  /*aab0*/  LDS.128 R4, [R211+0x1000] ;  /* 0x00100000d3047984 */ /* 0x000ea20000000c00 */
        /* <DEDUP_REMOVED lines=12> */
[C---:B--2---:R-:W-:Y:S01]  /*ab80*/  LOP3.LUT R41, R6.reuse, 0xffff0000, RZ, 0xc0, !PT ;  /* 0xffff000006297812 */ /* 0x044fe200078ec0ff */
        /* <DEDUP_REMOVED lines=32> */
.L_x_2373:
[----:B------:R-:W-:Y:S05]  /*ad90*/  BSYNC B2 ;  /* 0x0000000000027941 */ /* 0x000fea0003800000 */
.L_x_2372:
[----:B------:R-:W-:Y:S05]  /*ada0*/  @P1 BRA `(.L_x_2371) ;  /* 0x0000000000b81947 */ /* 0x000fea0003800000 */
[----:B--2---:R-:W2:Y:S01]  /*adb0*/  LDS.128 R4, [R211+0x5000] ;  /* 0x00500000d3047984 */ /* 0x004ea20000000c00 */
        /* <DEDUP_REMOVED lines=45> */
.L_x_2371:
[----:B------:R-:W-:Y:S05]  /*b090*/  BSYNC B1 ;  /* 0x0000000000017941 */ /* 0x000fea0003800000 */
.L_x_2370:
[----:B------:R-:W-:Y:S04]  /*b0a0*/  BSSY B1, `(.L_x_2374) ;  /* 0x0000065000017945 */ /* 0x000fe80003800000 */
[----:B------:R-:W-:Y:S05]  /*b0b0*/  @P2 BRA `(.L_x_2375) ;  /* 0x00000004008c2947 */ /* 0x000fea0003800000 */
[----:B--234-:R-:W2:Y:S01]  /*b0c0*/  LDC R5, c[0x0][0x3d4] ;  /* 0x0000f500ff057b82 */ /* 0x01cea20000000800 */
        /* <DEDUP_REMOVED lines=50> */
.L_x_2377:
[----:B------:R-:W-:Y:S05]  /*b3f0*/  BSYNC B2 ;  /* 0x0000000000027941 */ /* 0x000fea0003800000 */
.L_x_2376:
        /* <DEDUP_REMOVED lines=47> */
.L_x_2375:
[----:B------:R-:W-:Y:S05]  /*b6f0*/  BSYNC B1 ;  /* 0x0000000000017941 */ /* 0x000fea0003800000 */
.L_x_2374:
[----:B------:R-:W-:Y:S05]  /*b700*/  @P3 BRA `(.L_x_2378) ;  /* 0x0000002c00703947 */ /* 0x000fea0003800000 */
[----:B--234-:R-:W2:Y:S01]  /*b710*/  LDC R5, c[0x0][0x3d4] ;  /* 0x0000f500ff057b82 */ /* 0x01cea20000000800 */
[----:B------:R-:W-:Y:S01]  /*b720*/  BSSY B1, `(.L_x_2379) ;  /* 0x0000032000017945 */ /* 0x000fe20003800000 */
[-C--:B--2---:R-:W-:Y:S02]  /*b730*/  ISETP.GE.AND P0, PT, R22, R5.reuse, PT ;  /* 0x000000051600720c */ /* 0x084fe40003f06270 */
[----:B------:R-:W-:-:S11]  /*b740*/  ISETP.GE.AND P1, PT, R186, R5, PT ;  /* 0x00000005ba00720c */ /* 0x000fd60003f26270 */
[----:B------:R-:W-:Y:S05]  /*b750*/  @P0 BRA `(.L_x_2380) ;  /* 0x0000000000b80947 */ /* 0x000fea0003800000 */
[----:B------:R-:W2:Y:S01]  /*b760*/  LDS.128 R4, [R211+0x3000] ;  /* 0x00300000d3047984 */ /* 0x000ea20000000c00 */
        /* <DEDUP_REMOVED lines=12> */
[C---:B--2---:R-:W-:Y:S01]  /*b830*/  LOP3.LUT R13, R6.reuse, 0xffff0000, RZ, 0xc0, !PT ;  /* 0xffff0000060d7812 */ /* 0x044fe200078ec0ff */
        /* <DEDUP_REMOVED lines=32> */
.L_x_2380:
[----:B------:R-:W-:Y:S05]  /*ba40*/  BSYNC B1 ;  /* 0x0000000000017941 */ /* 0x000fea0003800000 */
.L_x_2379:
[----:B------:R-:W-:Y:S05]  /*ba50*/  @P1 BRA `(.L_x_2378) ;  /* 0x00000028009c1947 */ /* 0x000fea0003800000 */
[----:B--2---:R-:W2:Y:S01]  /*ba60*/  LDS.128 R4, [R211+0x7000] ;  /* 0x00700000d3047984 */ /* 0x004ea20000000c00 */
        /* <DEDUP_REMOVED lines=46> */
.L_x_2339:
[----:B------:R-:W2:Y:S01]  /*bd50*/  LDC R21, c[0x0][0x3d4] ;  /* 0x0000f500ff157b82 */ /* 0x000ea20000000800 */
[-C--:B------:R-:W-:Y:S01]  /*bd60*/  ISETP.GE.AND P0, PT, R188, R72.reuse, PT ;  /* 0x00000048bc00720c */ /* 0x080fe20003f06270 */
[----:B------:R-:W-:Y:S01]  /*bd70*/  ULDC.64 UR4, c[0x0][0x3c8] ;  /* 0x0000f20000047ab9 */ /* 0x000fe20000000a00 */
[-C--:B------:R-:W-:Y:S01]  /*bd80*/  ISETP.GE.AND P1, PT, R187, R72.reuse, PT ;  /* 0x00000048bb00720c */ /* 0x080fe20003f26270 */
[----:B------:R-:W-:Y:S01]  /*bd90*/  ULDC.64 UR6, c[0x0][0x3e0] ;  /* 0x0000f80000067ab9 */ /* 0x000fe20000000a00 */
[-C--:B------:R-:W-:Y:S02]  /*bda0*/  ISETP.GE.AND P2, PT, R189, R72.reuse, PT ;  /* 0x00000048bd00720c */ /* 0x080fe40003f46270 */
[----:B------:R-:W-:Y:S02]  /*bdb0*/  ISETP.GE.AND P3, PT, R18, R72, PT ;  /* 0x000000481200720c */ /* 0x000fe40003f66270 */
[CC--:B--2---:R-:W-:Y:S02]  /*bdc0*/  ISETP.GE.OR P0, PT, R16.reuse, R21.reuse, P0 ;  /* 0x000000151000720c */ /* 0x0c4fe40000706670 */
[----:B------:R-:W-:-:S02]  /*bdd0*/  ISETP.GE.OR P1, PT, R16, R21, P1 ;  /* 0x000000151000720c */ /* 0x000fc40000f26670 */
[CC--:B------:R-:W-:Y:S02]  /*bde0*/  ISETP.GE.OR P2, PT, R16.reuse, R21.reuse, P2 ;  /* 0x000000151000720c */ /* 0x0c0fe40001746670 */
[----:B------:R-:W-:-:S07]  /*bdf0*/  ISETP.GE.OR P3, PT, R16, R21, P3 ;  /* 0x000000151000720c */ /* 0x000fce0001f66670 */
[--C-:B------:R-:W-:Y:S01]  /*be00*/  @!P0 IADD3 R29, P4, P5, R27, R29, R6.reuse ;  /* 0x0000001d1b1d8210 */ /* 0x100fe20007d9e006 */
[----:B------:R-:W2:Y:S03]  /*be10*/  @!P0 LDC.64 R62, c[0x0][0x3e0] ;  /* 0x0000f800ff3e8b82 */ /* 0x000ea60000000a00 */
[--C-:B------:R-:W-:Y:S01]  /*be20*/  @!P0 IADD3.X R30, R31, R30, R7.reuse, P4, P5 ;  /* 0x0000001e1f1e8210 */ /* 0x100fe200027ea407 */
[C---:B------:R-:W-:Y:S01]  /*be30*/  @!P2 IMAD.WIDE.U32 R8, R12.reuse, 0x60, R6 ;  /* 0x000000600c08a825 */ /* 0x040fe200078e0006 */
[----:B------:R-:W-:-:S03]  /*be40*/  @!P1 LEA R0, P4, R12, R6, 0x6 ;  /* 0x000000060c009211 */ /* 0x000fc600078830ff */
[----:B------:R-:W3:Y:S01]  /*be50*/  @!P1 LDC.64 R66, c[0x0][0x3e0] ;  /* 0x0000f800ff429b82 */ /* 0x000ee20000000a00 */
[----:B------:R-:W-:Y:S01]  /*be60*/  @!P1 IADD3 R25, P5, R0, R27, RZ ;  /* 0x0000001b00199210 */ /* 0x000fe20007fbe0ff */
[----:B------:R-:W-:Y:S01]  /*be70*/  @!P2 IMAD R0, R13, 0x60, RZ ;  /* 0x000000600d00a824 */ /* 0x000fe200078e02ff */
[----:B------:R-:W-:Y:S02]  /*be80*/  @!P1 LEA.HI.X R26, R12, R7, R13, 0x6, P4 ;  /* 0x000000070c1a9211 */ /* 0x000fe400020f340d */
[----:B------:R-:W-:-:S03]  /*be90*/  @!P3 IADD3 R3, P4, R6, R27, RZ ;  /* 0x0000001b0603b210 */ /* 0x000fc60007f9e0ff */
[--C-:B------:R-:W-:Y:S01]  /*bea0*/  @!P1 IMAD.X R26, R26, 0x1, R31.reuse, P5 ;  /* 0x000000011a1a9824 */ /* 0x100fe200028e061f */
[----:B------:R-:W-:Y:S01]  /*beb0*/  @!P2 IADD3 R6, P5, R27, R8, RZ ;  /* 0x000000081b06a210 */ /* 0x000fe20007fbe0ff */
[----:B------:R-:W-:Y:S01]  /*bec0*/  @!P3 IMAD.X R14, R7, 0x1, R31, P4 ;  /* 0x00000001070eb824 */ /* 0x000fe200020e061f */
[----:B------:R-:W4:Y:S02]  /*bed0*/  @!P2 LDC.64 R70, c[0x0][0x3e0] ;  /* 0x0000f800ff46ab82 */ /* 0x000f240000000a00 */
[----:B------:R-:W-:Y:S01]  /*bee0*/  @!P2 IADD3.X R7, R31, R0, R9, P5, !PT ;  /* 0x000000001f07a210 */ /* 0x000fe20002ffe409 */
[----:B------:R-:W-:Y:S01]  /*bef0*/  @!P2 IMAD R31, R11, 0x60, RZ ;  /* 0x000000600b1fa824 */ /* 0x000fe200078e02ff */
[----:B------:R-:W-:-:S04]  /*bf00*/  @!P0 IADD3 R27, P4, P5, R33, R24, R4 ;  /* 0x00000018211b8210 */ /* 0x000fc80007d9e004 */
[----:B------:R-:W-:Y:S01]  /*bf10*/  @!P0 IADD3.X R28, R35, R28, R5, P4, P5 ;  /* 0x0000001c231c8210 */ /* 0x000fe200027ea405 */
[----:B------:R-:W0:Y:S01]  /*bf20*/  @!P0 LDC.64 R60, c[0x0][0x3c8] ;  /* 0x0000f200ff3c8b82 */ /* 0x000e220000000a00 */
[----:B------:R-:W-:Y:S02]  /*bf30*/  @!P3 IADD3 R15, P4, R4, R33, RZ ;  /* 0x00000021040fb210 */ /* 0x000fe40007f9e0ff */
[----:B------:R-:W-:-:S03]  /*bf40*/  @!P1 LEA R20, P5, R10, R4, 0x6 ;  /* 0x000000040a149211 */ /* 0x000fc600078a30ff */
[----:B------:R-:W-:Y:S01]  /*bf50*/  @!P3 IMAD.X R32, R5, 0x1, R35, P4 ;  /* 0x000000010520b824 */ /* 0x000fe200020e0623 */
[C---:B------:R-:W-:Y:S01]  /*bf60*/  @!P3 LEA R8, P4, R3.reuse, UR4, 0x1 ;  /* 0x000000040308bc11 */ /* 0x040fe2000f8808ff */
[----:B------:R-:W1:Y:S01]  /*bf70*/  @!P1 LDC.64 R64, c[0x0][0x3c8] ;  /* 0x0000f200ff409b82 */ /* 0x000e620000000a00 */
[C---:B------:R-:W-:Y:S01]  /*bf80*/  @!P1 LEA.HI.X R24, R10.reuse, R5, R11, 0x6, P5 ;  /* 0x000000050a189211 */ /* 0x040fe200028f340b */
[----:B------:R-:W-:Y:S01]  /*bf90*/  @!P2 IMAD.WIDE.U32 R4, R10, 0x60, R4 ;  /* 0x000000600a04a825 */ /* 0x000fe200078e0004 */
[----:B------:R-:W-:Y:S02]  /*bfa0*/  @!P3 LEA.HI.X R9, R3, UR5, R14, 0x1, P4 ;  /* 0x000000050309bc11 */ /* 0x000fe4000a0f0c0e */
[C---:B------:R-:W-:Y:S02]  /*bfb0*/  @!P3 LEA R14, P4, R15.reuse, UR6, 0x1 ;  /* 0x000000060f0ebc11 */ /* 0x040fe4000f8808ff */
[----:B------:R-:W-:Y:S01]  /*bfc0*/  @!P1 IADD3 R20, P5, R20, R33, RZ ;  /* 0x0000002114149210 */ /* 0x000fe20007fbe0ff */
[----:B------:R-:W1:Y:S01]  /*bfd0*/  @!P2 LDC.64 R68, c[0x0][0x3c8] ;  /* 0x0000f200ff44ab82 */ /* 0x000e620000000a00 */
[----:B------:R-:W-:-:S02]  /*bfe0*/  @!P3 LEA.HI.X R15, R15, UR7, R32, 0x1, P4 ;  /* 0x000000070f0fbc11 */ /* 0x000fc4000a0f0c20 */
[----:B--2---:R-:W-:Y:S01]  /*bff0*/  @!P0 LEA R62, P4, R27, R62, 0x1 ;  /* 0x0000003e1b3e8211 */ /* 0x004fe200078808ff */
[----:B------:R-:W-:Y:S01]  /*c000*/  @!P1 IMAD.X R24, R24, 0x1, R35, P5 ;  /* 0x0000000118189824 */ /* 0x000fe200028e0623 */
[----:B------:R-:W-:Y:S02]  /*c010*/  @!P2 IADD3 R0, P5, R33, R4, RZ ;  /* 0x000000042100a210 */ /* 0x000fe40007fbe0ff */
[----:B------:R-:W-:Y:S02]  /*c020*/  @!P0 LEA.HI.X R63, R27, R63, R28, 0x1, P4 ;  /* 0x0000003f1b3f8211 */ /* 0x000fe400020f0c1c */
[C---:B---3--:R-:W-:Y:S02]  /*c030*/  @!P1 LEA R66, P4, R20.reuse, R66, 0x1 ;  /* 0x0000004214429211 */ /* 0x048fe400078808ff */
[----:B------:R-:W-:Y:S02]  /*c040*/  @!P2 IADD3.X R3, R35, R31, R5, P5, !PT ;  /* 0x0000001f2303a210 */ /* 0x000fe40002ffe405 */
[----:B------:R-:W-:-:S02]  /*c050*/  @!P1 LEA.HI.X R67, R20, R67, R24, 0x1, P4 ;  /* 0x0000004314439211 */ /* 0x000fc400020f0c18 */
[----:B------:R-:W-:Y:S02]  /*c060*/  CS2R R32, SRZ ;  /* 0x0000000000207805 */ /* 0x000fe4000001ff00 */
[C---:B----4-:R-:W-:Y:S02]  /*c070*/  @!P2 LEA R70, P4, R0.reuse, R70, 0x1 ;  /* 0x000000460046a211 */ /* 0x050fe400078808ff */
[----:B------:R-:W-:Y:S02]  /*c080*/  CS2R R34, SRZ ;  /* 0x0000000000227805 */ /* 0x000fe4000001ff00 */
[----:B0-----:R-:W-:Y:S02]  /*c090*/  @!P0 LEA R60, P5, R29, R60, 0x1 ;  /* 0x0000003c1d3c8211 */ /* 0x001fe400078a08ff */
[----:B------:R-:W-:Y:S02]  /*c0a0*/  CS2R R4, SRZ ;  /* 0x0000000000047805 */ /* 0x000fe4000001ff00 */
[----:B------:R-:W-:-:S02]  /*c0b0*/  @!P2 LEA.HI.X R71, R0, R71, R3, 0x1, P4 ;  /* 0x000000470047a211 */ /* 0x000fc400020f0c03 */
[----:B------:R-:W0:Y:S01]  /*c0c0*/  LDC R0, c[0x0][0x428] ;  /* 0x00010a00ff007b82 */ /* 0x000e220000000800 */
[----:B------:R-:W-:Y:S02]  /*c0d0*/  @!P0 LEA.HI.X R61, R29, R61, R30, 0x1, P5 ;  /* 0x0000003d1d3d8211 */ /* 0x000fe400028f0c1e */
[----:B------:R-:W-:Y:S02]  /*c0e0*/  CS2R R28, SRZ ;  /* 0x00000000001c7805 */ /* 0x000fe4000001ff00 */
[----:B------:R-:W-:Y:S02]  /*c0f0*/  CS2R R30, SRZ ;  /* 0x00000000001e7805 */ /* 0x000fe4000001ff00 */
[C---:B-1----:R-:W-:Y:S01]  /*c100*/  @!P1 LEA R64, P5, R25.reuse, R64, 0x1 ;  /* 0x0000004019409211 */ /* 0x042fe200078a08ff */
        /* <DEDUP_REMOVED lines=11> */
[----:B0-----:R-:W-:-:S13]  /*c1c0*/  ISETP.NE.AND P0, PT, R0, 0x1, PT ;  /* 0x000000010000780c */ /* 0x001fda0003f05270 */
[----:B-1----:R-:W0:Y:S08]  /*c1d0*/  @P0 LDC R8, c[0x0][0x42c] ;  /* 0x00010b00ff080b82 */ /* 0x002e300000000800 */
        /* <DEDUP_REMOVED lines=38> */
.L_x_2616:
[----:B------:R-:W-:-:S03]  /*c440*/  UMOV UR4, 0xffffffff ;  /* 0xffffffff00047882 */ /* 0x000fc60000000000 */
[----:B------:R-:W-:Y:S05]  /*c450*/  BRA.DIV UR4, `(.L_x_2382) ;  /* 0x0000013e04f07947 */ /* 0x000fea000b800000 */
.L_x_2619:
[----:B------:R-:W-:-:S03]  /*c460*/  UMOV UR4, 0xffffffff ;  /* 0xffffffff00047882 */ /* 0x000fc60000000000 */
[----:B------:R-:W-:Y:S05]  /*c470*/  BRA.DIV UR4, `(.L_x_2383) ;  /* 0x0000014204107947 */ /* 0x000fea000b800000 */
.L_x_2622:
[----:B------:R-:W-:-:S03]  /*c480*/  UMOV UR4, 0xffffffff ;  /* 0xffffffff00047882 */ /* 0x000fc60000000000 */
[----:B------:R-:W-:Y:S05]  /*c490*/  BRA.DIV UR4, `(.L_x_2384) ;  /* 0x0000014204307947 */ /* 0x000fea000b800000 */
.L_x_2625:
[----:B------:R-:W-:-:S03]  /*c4a0*/  UMOV UR4, 0xffffffff ;  /* 0xffffffff00047882 */ /* 0x000fc60000000000 */
[----:B------:R-:W-:Y:S05]  /*c4b0*/  BRA.DIV UR4, `(.L_x_2385) ;  /* 0x0000014204507947 */ /* 0x000fea000b800000 */
.L_x_2628:
[----:B------:R-:W-:-:S03]  /*c4c0*/  UMOV UR4, 0xffffffff ;  /* 0xffffffff00047882 */ /* 0x000fc60000000000 */
[----:B------:R-:W-:Y:S05]  /*c4d0*/  BRA.DIV UR4, `(.L_x_2386) ;  /* 0x0000014204707947 */ /* 0x000fea000b800000 */
.L_x_2631:
[----:B------:R-:W-:-:S03]  /*c4e0*/  UMOV UR4, 0xffffffff ;  /* 0xffffffff00047882 */ /* 0x000fc60000000000 */
[----:B------:R-:W-:Y:S05]  /*c4f0*/  BRA.DIV UR4, `(.L_x_2387) ;  /* 0x0000014204907947 */ /* 0x000fea000b800000 */
.L_x_2634:
[----:B------:R-:W-:-:S03]  /*c500*/  UMOV UR4, 0xffffffff ;  /* 0xffffffff00047882 */ /* 0x000fc60000000000 */
[----:B------:R-:W-:Y:S05]  /*c510*/  BRA.DIV UR4, `(.L_x_2388) ;  /* 0x0000014204b07947 */ /* 0x000fea000b800000 */
.L_x_2637:
[----:B------:R-:W-:-:S03]  /*c520*/  UMOV UR4, 0xffffffff ;  /* 0xffffffff00047882 */ /* 0x000fc60000000000 */
[----:B------:R-:W-:Y:S05]  /*c530*/  BRA.DIV UR4, `(.L_x_2389) ;  /* 0x0000014204d07947 */ /* 0x000fea000b800000 */
.L_x_2640:
[----:B------:R-:W-:-:S03]  /*c540*/  UMOV UR4, 0xffffffff ;  /* 0xffffffff00047882 */ /* 0x000fc60000000000 */
[----:B------:R-:W-:Y:S05]  /*c550*/  BRA.DIV UR4, `(.L_x_2390) ;  /* 0x0000014204f07947 */ /* 0x000fea000b800000 */
.L_x_2643:
[----:B------:R-:W-:-:S03]  /*c560*/  UMOV UR4, 0xffffffff ;  /* 0xffffffff00047882 */ /* 0x000fc60000000000 */
[----:B------:R-:W-:Y:S05]  /*c570*/  BRA.DIV UR4, `(.L_x_2391) ;  /* 0x0000014604107947 */ /* 0x000fea000b800000 */
.L_x_2646:
[----:B------:R-:W-:-:S03]  /*c580*/  UMOV UR4, 0xffffffff ;  /* 0xffffffff00047882 */ /* 0x000fc60000000000 */
[----:B------:R-:W-:Y:S05]  /*c590*/  BRA.DIV UR4, `(.L_x_2392) ;  /* 0x0000014604307947 */ /* 0x000fea000b800000 */
.L_x_2649:
[----:B------:R-:W-:-:S03]  /*c5a0*/  UMOV UR4, 0xffffffff ;  /* 0xffffffff00047882 */ /* 0x000fc60000000000 */
[----:B------:R-:W-:Y:S05]  /*c5b0*/  BRA.DIV UR4, `(.L_x_2393) ;  /* 0x0000014604507947 */ /* 0x000fea000b800000 */
.L_x_2652:
[----:B------:R-:W-:-:S03]  /*c5c0*/  UMOV UR4, 0xffffffff ;  /* 0xffffffff00047882 */ /* 0x000fc60000000000 */
[----:B------:R-:W-:Y:S05]  /*c5d0*/  BRA.DIV UR4, `(.L_x_2394) ;  /* 0x0000014604707947 */ /* 0x000fea000b800000 */
.L_x_2655:
[----:B------:R-:W-:-:S03]  /*c5e0*/  UMOV UR4, 0xffffffff ;  /* 0xffffffff00047882 */ /* 0x000fc60000000000 */
[----:B------:R-:W-:Y:S05]  /*c5f0*/  BRA.DIV UR4, `(.L_x_2395) ;  /* 0x0000014604907947 */ /* 0x000fea000b800000 */
.L_x_2658:
[----:B------:R-:W-:-:S03]  /*c600*/  UMOV UR4, 0xffffffff ;  /* 0xffffffff00047882 */ /* 0x000fc60000000000 */
[----:B------:R-:W-:Y:S05]  /*c610*/  BRA.DIV UR4, `(.L_x_2396) ;  /* 0x0000014604b07947 */ /* 0x000fea000b800000 */
.L_x_2661:
        /* <DEDUP_REMOVED lines=69> */
.L_x_2662:
[----:B------:R-:W-:Y:S05]  /*ca70*/  BSYNC B1 ;  /* 0x0000000000017941 */ /* 0x000fea0003800000 */
.L_x_2397:
        /* <DEDUP_REMOVED lines=105> */
.L_x_2400:
[----:B------:R-:W-:Y:S05]  /*d110*/  BSYNC B1 ;  /* 0x0000000000017941 */ /* 0x000fea0003800000 */
.L_x_2399:
        /* <DEDUP_REMOVED lines=104> */
.L_x_2402:
[----:B------:R-:W-:Y:S05]  /*d7a0*/  BSYNC B1 ;  /* 0x0000000000017941 */ /* 0x000fea0003800000 */
.L_x_2401:
        /* <DEDUP_REMOVED lines=33> */
[----:B------:R-:W-:-:S02]  /*d9c0*/  PRMT R61, R61, 0x5410, R38 ;  /* 0x000054103d3d7816 */ /* 0x000fc40000000026 */
[C---:B0-----:R-:W-:Y:S01]  /*d9d0*/  SHF.L.U32 R13, R4.reuse, 0x10, RZ ;  /* 0x00000010040d7819 */ /* 0x041fe200000006ff */
[----:B------:R-:W-:Y:S01]  /*d9e0*/  IMAD.U32 R14, R5, 0x10000, RZ ;  /* 0x00010000050e7824 */ /* 0x000fe200078e00ff */
[----:B------:R-:W-:Y:S01]  /*d9f0*/  LOP3.LUT R4, R4, 0xffff0000, RZ, 0xc0, !PT ;  /* 0xffff000004047812 */ /* 0x000fe200078ec0ff */
[----:B------:R-:W-:Y:S01]  /*da00*/  IMAD.U32 R24, R7, 0x10000, RZ ;  /* 0x0001000007187824 */ /* 0x000fe200078e00ff */
[----:B------:R-:W-:Y:S01]  /*da10*/  LOP3.LUT R5, R5, 0xffff0000, RZ, 0xc0, !PT ;  /* 0xffff000005057812 */ /* 0x000fe200078ec0ff */
[C---:B------:R-:W-:Y:S01]  /*da20*/  IMAD.U32 R15, R6.reuse, 0x10000, RZ ;  /* 0x00010000060f7824 */ /* 0x040fe200078e00ff */
[----:B------:R-:W-:Y:S02]  /*da30*/  LOP3.LUT R6, R6, 0xffff0000, RZ, 0xc0, !PT ;  /* 0xffff000006067812 */ /* 0x000fe400078ec0ff */
        /* <DEDUP_REMOVED lines=63> */
.L_x_2404:
[----:B------:R-:W-:Y:S05]  /*de30*/  BSYNC B1 ;  /* 0x0000000000017941 */ /* 0x000fea0003800000 */
.L_x_2403:
[----:B--23--:R-:W-:Y:S02]  /*de40*/  PRMT R12, R12, 0x5410, R0 ;  /* 0x000054100c0c7816 */ /* 0x00cfe40000000000 */
[----:B------:R-:W-:Y:S01]  /*de50*/  PRMT R14, R14, 0x5410, R3 ;  /* 0x000054100e0e7816 */ /* 0x000fe20000000003 */
[----:B------:R-:W-:Y:S06]  /*de60*/  @P0 BRA `(.L_x_2378) ;  /* 0x0000000400980947 */ /* 0x000fec0003800000 */
[----:B------:R-:W-:Y:S02]  /*de70*/  LEA.HI R21, R21, R219, RZ, 0x1d ;  /* 0x000000db15157211 */ /* 0x000fe400078fe8ff */
[----:B------:R-:W-:Y:S02]  /*de80*/  SHF.R.U64 R25, R44, 0x10, R45 ;  /* 0x000000102c197819 */ /* 0x000fe4000000122d */
[----:B-1----:R-:W-:Y:S01]  /*de90*/  SHF.R.S32.HI R4, RZ, 0x1f, R21 ;  /* 0x0000001fff047819 */ /* 0x002fe20000011415 */
        /* <DEDUP_REMOVED lines=12> */
[----:B------:R-:W1:Y:S01]  /*df60*/  LDS.128 R4, [R228] ;  /* 0x00000000e4047984 */ /* 0x000e620000000c00 */
[----:B------:R-:W-:Y:S01]  /*df70*/  SHF.R.U32.HI R44, RZ, 0x10, R45 ;  /* 0x00000010ff2c7819 */ /* 0x000fe2000001162d */
[----:B------:R-:W-:Y:S01]  /*df80*/  IMAD.U32 R27, R56, 0x10000, RZ ;  /* 0x00010000381b7824 */ /* 0x000fe200078e00ff */
[----:B------:R-:W-:Y:S01]  /*df90*/  SHF.R.U32.HI R48, RZ, 0x10, R49 ;  /* 0x00000010ff307819 */ /* 0x000fe20000011631 */
[----:B------:R-:W-:Y:S01]  /*dfa0*/  IMAD R3, R3, 0x2, R2 ;  /* 0x0000000203037824 */ /* 0x000fe200078e0202 */
[----:B------:R-:W-:Y:S02]  /*dfb0*/  PRMT R54, R54, 0x5410, R15 ;  /* 0x0000541036367816 */ /* 0x000fe4000000000f */
[----:B------:R-:W-:Y:S02]  /*dfc0*/  SHF.R.U32.HI R30, RZ, 0x10, R51 ;  /* 0x00000010ff1e7819 */ /* 0x000fe40000011633 */
[----:B0-----:R-:W0:Y:S01]  /*dfd0*/  LDS.128 R8, [R3+0x10400] ;  /* 0x0104000003087984 */ /* 0x001e220000000c00 */
[----:B------:R-:W-:-:S02]  /*dfe0*/  PRMT R53, R53, 0x5410, R44 ;  /* 0x0000541035357816 */ /* 0x000fc4000000002c */
[----:B------:R-:W-:Y:S02]  /*dff0*/  PRMT R57, R57, 0x5410, R48 ;  /* 0x0000541039397816 */ /* 0x000fe40000000030 */
[----:B------:R-:W-:Y:S02]  /*e000*/  SHF.R.U32.HI R46, RZ, 0x10, R47 ;  /* 0x00000010ff2e7819 */ /* 0x000fe4000001162f */
[----:B------:R-:W-:Y:S01]  /*e010*/  SHF.R.U64 R28, R50, 0x10, R51 ;  /* 0x00000010321c7819 */ /* 0x000fe20000001233 */
[----:B------:R-:W-:Y:S01]  /*e020*/  IMAD.U32 R29, R57, 0x10000, RZ ;  /* 0x00010000391d7824 */ /* 0x000fe200078e00ff */
[----:B------:R-:W-:Y:S02]  /*e030*/  PRMT R30, R14, 0x5432, R30 ;  /* 0x000054320e1e7816 */ /* 0x000fe4000000001e */
[----:B------:R-:W-:Y:S02]  /*e040*/  PRMT R55, R55, 0x5410, R46 ;  /* 0x0000541037377816 */ /* 0x000fe4000000002e */
[----:B------:R-:W-:-:S02]  /*e050*/  PRMT R28, R12, 0x5432, R28 ;  /* 0x000054320c1c7816 */ /* 0x000fc4000000001c */
[----:B------:R-:W-:Y:S01]  /*e060*/  LOP3.LUT R25, R25, 0xffff0000, RZ, 0xc0, !PT ;  /* 0xffff000019197812 */ /* 0x000fe200078ec0ff */
[C---:B-1----:R-:W-:Y:S01]  /*e070*/  IMAD.U32 R0, R4.reuse, 0x10000, RZ ;  /* 0x0001000004007824 */ /* 0x042fe200078e00ff */
[----:B------:R-:W-:Y:S01]  /*e080*/  LOP3.LUT R4, R4, 0xffff0000, RZ, 0xc0, !PT ;  /* 0xffff000004047812 */ /* 0x000fe200078ec0ff */
[C---:B------:R-:W-:Y:S01]  /*e090*/  IMAD.U32 R12, R5.reuse, 0x10000, RZ ;  /* 0x00010000050c7824 */ /* 0x040fe200078e00ff */
[----:B------:R-:W-:Y:S01]  /*e0a0*/  LOP3.LUT R5, R5, 0xffff0000, RZ, 0xc0, !PT ;  /* 0xffff000005057812 */ /* 0x000fe200078ec0ff */
[C---:B------:R-:W-:Y:S01]  /*e0b0*/  IMAD.U32 R14, R7.reuse, 0x10000, RZ ;  /* 0x00010000070e7824 */ /* 0x040fe200078e00ff */
[----:B------:R-:W-:Y:S01]  /*e0c0*/  LOP3.LUT R7, R7, 0xffff0000, RZ, 0xc0, !PT ;  /* 0xffff000007077812 */ /* 0x000fe200078ec0ff */
[C---:B------:R-:W-:Y:S01]  /*e0d0*/  IMAD.U32 R13, R6.reuse, 0x10000, RZ ;  /* 0x00010000060d7824 */ /* 0x040fe200078e00ff */
        /* <DEDUP_REMOVED lines=63> */
.L_x_2378:
[----:B------:R-:W-:Y:S05]  /*e4d0*/  BSYNC B0 ;  /* 0x0000000000007941 */ /* 0x000fea0003800000 */
.L_x_2338:
        /* <DEDUP_REMOVED lines=8> */
.L_x_2336:
[----:B------:R-:W-:-:S13]  /*e560*/  ISETP.NE.AND P0, PT, R197, 0x3, PT ;  /* 0x00000003c500780c */ /* 0x000fda0003f05270 */
[----:B------:R-:W-:Y:S05]  /*e570*/  @!P0 BRA `(.L_x_2405) ;  /* 0x0000000000048947 */ /* 0x000fea0003800000 */
[----:B------:R-:W-:Y:S01]  /*e580*/  BPT.TRAP 0x1 ;  /* 0x000000040000795c */ /* 0x000fe20000300000 */
.L_x_2405:
[----:B------:R-:W-:Y:S01]  /*e590*/  IMAD R0, R185, 0x8, R2 ;  /* 0x00000008b9007824 */ /* 0x000fe200078e0202 */
[----:B0-23--:R-:W-:-:S04]  /*e5a0*/  SHF.L.U32 R3, R190, 0x1f, RZ ;  /* 0x0000001fbe037819 */ /* 0x00dfc800000006ff */
[----:B------:R0:W2:Y:S01]  /*e5b0*/  SYNCS.PHASECHK.TRANS64.TRYWAIT P2, [R0+URZ+0x28830], R3 ;  /* 0x02883003000075a7 */ /* 0x0000a2000804017f */
[----:B------:R-:W-:Y:S05]  /*e5c0*/  @!P0 BRA `(.L_x_2406) ;  /* 0x0000000000048947 */ /* 0x000fea0003800000 */
[----:B------:R-:W-:Y:S01]  /*e5d0*/  BPT.TRAP 0x1 ;  /* 0x000000040000795c */ /* 0x000fe20000300000 */
.L_x_2406:
[----:B-1--4-:R-:W1:Y:S01]  /*e5e0*/  S2R R4, SR_TID.X ;  /* 0x0000000000047919 */ /* 0x012e620000002100 */
[----:B------:R-:W-:Y:S01]  /*e5f0*/  IMAD.MOV.U32 R151, RZ, RZ, RZ ;  /* 0x000000ffff977224 */ /* 0x000fe200078e00ff */
[----:B-1----:R-:W-:-:S04]  /*e600*/  LOP3.LUT R4, R4, 0x7f, RZ, 0xc0, !PT ;  /* 0x0000007f04047812 */ /* 0x002fc800078ec0ff */
[----:B------:R-:W-:Y:S01]  /*e610*/  ISETP.NE.AND P1, PT, R4, RZ, PT ;  /* 0x000000ff0400720c */ /* 0x000fe20003f25270 */
[----:B--2---:R-:W-:-:S12]  /*e620*/  @P2 BRA `(.L_x_2407) ;  /* 0x0000000000082947 */ /* 0x004fd80003800000 */
[----:B------:R-:W1:Y:S02]  /*e630*/  SYNCS.PHASECHK.TRANS64.TRYWAIT P2, [R0+URZ+0x28830], R3 ;  /* 0x02883003000075a7 */ /* 0x000e64000804017f */
[----:B-1----:R-:W-:Y:S05]  /*e640*/  @!P2 BRA `(.L_x_2408) ;  /* 0x0000012400e0a947 */ /* 0x002fea0003800000 */
.L_x_2407:
[----:B------:R-:W-:Y:S05]  /*e650*/  WARPSYNC.ALL ;  /* 0x0000000000007948 */ /* 0x000fea0003800000 */
[----:B01----:R-:W-:Y:S01]  /*e660*/  VIADD R3, R2, 0x18400 ;  /* 0x0001840002037836 */ /* 0x003fe20000000000 */
[----:B------:R-:W-:Y:S01]  /*e670*/  R2UR UR44, R52 ;  /* 0x00000000342c72ca */ /* 0x000fe200000e0000 */
[----:B------:R-:W-:Y:S01]  /*e680*/  IMAD.MOV.U32 R7, RZ, RZ, 0x40000040 ;  /* 0x40000040ff077424 */ /* 0x000fe200078e00ff */
        /* <DEDUP_REMOVED lines=47> */
[----:B------:R-:W-:Y:S01]  /*e980*/  ULDC UR4, c[0x0][0x9d8] ;  /* 0x0002760000047ab9 */ /* 0x000fe20000000800 */
[----:B------:R-:W-:Y:S01]  /*e990*/  IMAD R89, R193, 0x80, R213 ;  /* 0x00000080c1597824 */ /* 0x000fe200078e02d5 */
[----:B------:R-:W-:Y:S01]  /*e9a0*/  R2UR UR26, R8 ;  /* 0x00000000081a72ca */ /* 0x000fe200000e0000 */
[C---:B------:R-:W-:Y:S01]  /*e9b0*/  VIADD R8, R6.reuse, 0x404 ;  /* 0x0000040406087836 */ /* 0x040fe20000000000 */
[----:B------:R-:W-:Y:S01]  /*e9c0*/  ULDC UR5, c[0x0][0x988] ;  /* 0x0002620000057ab9 */ /* 0x000fe20000000800 */
[----:B------:R-:W-:Y:S01]  /*e9d0*/  VIADD R6, R6, 0x406 ;  /* 0x0000040606067836 */ /* 0x000fe20000000000 */
[----:B------:R-:W-:Y:S01]  /*e9e0*/  ULDC UR6, c[0x0][0x9d8] ;  /* 0x0002760000067ab9 */ /* 0x000fe20000000800 */
[----:B------:R-:W-:Y:S01]  /*e9f0*/  @!P1 VIADD R0, R0, 0x28840 ;  /* 0x0002884000009836 */ /* 0x000fe20000000000 */
[----:B------:R-:W-:Y:S01]  /*ea00*/  R2UR UR30, R8 ;  /* 0x00000000081e72ca */ /* 0x000fe200000e0000 */
[----:B------:R-:W-:Y:S01]  /*ea10*/  ULDC UR7, c[0x0][0x9d8] ;  /* 0x0002760000077ab9 */ /* 0x000fe20000000800 */
[----:B------:R-:W-:Y:S01]  /*ea20*/  R2UR UR34, R6 ;  /* 0x00000000062272ca */ /* 0x000fe200000e0000 */
[--C-:B------:R-:W-:Y:S01]  /*ea30*/  IMAD.MOV.U32 R150, RZ, RZ, R151.reuse ;  /* 0x000000ffff967224 */ /* 0x100fe200078e0097 */
[----:B------:R-:W-:Y:S01]  /*ea40*/  @!P1 PRMT R0, RZ, 0x654, R0 ;  /* 0x00000654ff009816 */ /* 0x000fe20000000000 */
        /* <DEDUP_REMOVED lines=31> */
[--C-:B-----5:R-:W-:Y:S02]  /*ec40*/  IMAD.MOV.U32 R117, RZ, RZ, R151.reuse ;  /* 0x000000ffff757224 */ /* 0x120fe400078e0097 */
        /* <DEDUP_REMOVED lines=55> */
[----:B0-----:R-:W-:-:S02]  /*efc0*/  IMAD.MOV.U32 R26, RZ, RZ, -0x80 ;  /* 0xffffff80ff1a7424 */ /* 0x001fc400078e00ff */
[----:B------:R-:W-:Y:S01]  /*efd0*/  FMUL.FTZ R14, R44, UR4 ;  /* 0x000000042c0e7c20 */ /* 0x000fe20008410000 */
[----:B------:R-:W-:Y:S01]  /*efe0*/  FMUL.FTZ R42, R42, UR4 ;  /* 0x000000042a2a7c20 */ /* 0x000fe20008410000 */
[----:B------:R-:W-:Y:S01]  /*eff0*/  FMUL.FTZ R43, R43, UR4 ;  /* 0x000000042b2b7c20 */ /* 0x000fe20008410000 */
[----:B------:R-:W-:Y:S02]  /*f000*/  IMAD R7, R123, R26, 0x80 ;  /* 0x000000807b077424 */ /* 0x000fe400078e021a */
[----:B------:R-:W-:Y:S01]  /*f010*/  FMUL.FTZ R46, R46, UR4 ;  /* 0x000000042e2e7c20 */ /* 0x000fe20008410000 */
[----:B------:R-:W-:Y:S01]  /*f020*/  FMUL.FTZ R47, R47, UR4 ;  /* 0x000000042f2f7c20 */ /* 0x000fe20008410000 */
[----:B------:R-:W0:Y:S01]  /*f030*/  MUFU.TANH R27, R27 ;  /* 0x0000001b001b7308 */ /* 0x000e220000002400 */
[----:B--2---:R-:W-:Y:S02]  /*f040*/  IMAD.IADD R30, R198, 0x1, R7 ;  /* 0x00000001c61e7824 */ /* 0x004fe400078e0207 */
[----:B------:R-:W-:Y:S01]  /*f050*/  FMUL.FTZ R50, R50, UR4 ;  /* 0x0000000432327c20 */ /* 0x000fe20008410000 */
[----:B------:R-:W-:Y:S01]  /*f060*/  FMUL.FTZ R5, R25, UR4 ;  /* 0x0000000419057c20 */ /* 0x000fe20008410000 */
[----:B------:R-:W-:Y:S01]  /*f070*/  FMUL.FTZ R6, R28, UR4 ;  /* 0x000000041c067c20 */ /* 0x000fe20008410000 */
[----:B------:R-:W-:Y:S01]  /*f080*/  FMUL.FTZ R25, R49, UR4 ;  /* 0x0000000431197c20 */ /* 0x000fe20008410000 */
[--C-:B------:R-:W-:Y:S01]  /*f090*/  IADD3 R33, -R195, 0x1, R30.reuse ;  /* 0x00000001c3217810 */ /* 0x100fe20007ffe11e */
[C---:B------:R-:W-:Y:S01]  /*f0a0*/  IMAD R30, R212.reuse, -0x2, R30 ;  /* 0xfffffffed41e7824 */ /* 0x040fe200078e021e */
[----:B------:R-:W2:Y:S01]  /*f0b0*/  MUFU.TANH R31, R31 ;  /* 0x0000001f001f7308 */ /* 0x000ea20000002400 */
[----:B------:R-:W-:Y:S01]  /*f0c0*/  FMUL.FTZ R28, R53, UR4 ;  /* 0x00000004351c7c20 */ /* 0x000fe20008410000 */
[----:B------:R-:W-:Y:S01]  /*f0d0*/  FMUL.FTZ R51, R51, UR4 ;  /* 0x0000000433337c20 */ /* 0x000fe20008410000 */
[----:B------:R-:W-:-:S02]  /*f0e0*/  IMAD R26, R212, -0x2, R33 ;  /* 0xfffffffed41a7824 */ /* 0x000fc400078e0221 */
[----:B------:R-:W-:Y:S01]  /*f0f0*/  FMUL.FTZ R55, R55, UR4 ;  /* 0x0000000437377c20 */ /* 0x000fe20008410000 */
[----:B------:R-:W-:Y:S01]  /*f100*/  FMUL.FTZ R20, R45, UR4 ;  /* 0x000000042d147c20 */ /* 0x000fe20008410000 */
[----:B------:R-:W-:Y:S01]  /*f110*/  FMUL.FTZ R54, R54, UR4 ;  /* 0x0000000436367c20 */ /* 0x000fe20008410000 */
[----:B------:R-:W-:Y:S01]  /*f120*/  FMUL.FTZ R9, R32, UR4 ;  /* 0x0000000420097c20 */ /* 0x000fe20008410000 */
[----:B------:R-:W-:Y:S01]  /*f130*/  IADD3 R37, R26, 0x8, R89 ;  /* 0x000000081a257810 */ /* 0x000fe20007ffe059 */
[----:B------:R0:W3:Y:S01]  /*f140*/  MUFU.TANH R95, R34 ;  /* 0x00000022005f7308 */ /* 0x0000e20000002400 */
[----:B------:R-:W-:Y:S01]  /*f150*/  FMUL.FTZ R15, R41, UR4 ;  /* 0x00000004290f7c20 */ /* 0x000fe20008410000 */
[----:B------:R-:W-:Y:S01]  /*f160*/  FMUL.FTZ R32, R57, UR4 ;  /* 0x0000000439207c20 */ /* 0x000fe20008410000 */
[----:B------:R-:W-:Y:S01]  /*f170*/  VIMNMX R40, R30, R37, PT ;  /* 0x000000251e287248 */ /* 0x000fe20003fe0100 */
[----:B------:R-:W-:Y:S01]  /*f180*/  FMUL.FTZ R59, R59, UR4 ;  /* 0x000000043b3b7c20 */ /* 0x000fe20008410000 */
[----:B------:R-:W-:Y:S01]  /*f190*/  FMUL.FTZ R10, R36, UR4 ;  /* 0x00000004240a7c20 */ /* 0x000fe20008410000 */
[----:B------:R-:W-:Y:S01]  /*f1a0*/  FMUL.FTZ R58, R58, UR4 ;  /* 0x000000043a3a7c20 */ /* 0x000fe20008410000 */
[C---:B------:R-:W-:Y:S01]  /*f1b0*/  ISETP.GT.AND P2, PT, R40.reuse, RZ, PT ;  /* 0x000000ff2800720c */ /* 0x040fe20003f44270 */
[----:B------:R-:W4:Y:S01]  /*f1c0*/  MUFU.TANH R35, R35 ;  /* 0x0000002300237308 */ /* 0x000f220000002400 */
[----:B------:R-:W-:Y:S01]  /*f1d0*/  ISETP.GT.AND P3, PT, R40, 0x1, PT ;  /* 0x000000012800780c */ /* 0x000fe20003f64270 */
[----:B------:R-:W-:Y:S01]  /*f1e0*/  FMUL.FTZ R62, R62, UR4 ;  /* 0x000000043e3e7c20 */ /* 0x000fe20008410000 */
[----:B------:R-:W-:Y:S01]  /*f1f0*/  ISETP.GT.AND P4, PT, R40, 0x8, PT ;  /* 0x000000082800780c */ /* 0x000fe20003f84270 */
[----:B------:R-:W-:Y:S01]  /*f200*/  FMUL.FTZ R63, R63, UR4 ;  /* 0x000000043f3f7c20 */ /* 0x000fe20008410000 */
[----:B-1----:R-:W-:Y:S01]  /*f210*/  FSEL R101, R101, -INF , P2 ;  /* 0xff80000065657808 */ /* 0x002fe20001000000 */
[----:B------:R-:W-:Y:S01]  /*f220*/  FMUL.FTZ R66, R66, UR4 ;  /* 0x0000000442427c20 */ /* 0x000fe20008410000 */
[----:B0-----:R-:W-:Y:S01]  /*f230*/  FSEL R34, R27, -INF , P3 ;  /* 0xff8000001b227808 */ /* 0x001fe20001800000 */
[----:B------:R-:W0:Y:S01]  /*f240*/  MUFU.TANH R38, R38 ;  /* 0x0000002600267308 */ /* 0x000e220000002400 */
[----:B------:R-:W-:Y:S01]  /*f250*/  ISETP.GT.AND P2, PT, R40, 0x9, PT ;  /* 0x000000092800780c */ /* 0x000fe20003f44270 */
[----:B------:R-:W-:Y:S01]  /*f260*/  FMUL.FTZ R27, R67, UR4 ;  /* 0x00000004431b7c20 */ /* 0x000fe20008410000 */
[----:B------:R-:W-:Y:S01]  /*f270*/  FSEL R103, R103, -INF , P4 ;  /* 0xff80000067677808 */ /* 0x000fe20002000000 */
[----:B------:R-:W-:Y:S01]  /*f280*/  FMUL.FTZ R70, R70, UR4 ;  /* 0x0000000446467c20 */ /* 0x000fe20008410000 */
[----:B------:R-:W-:Y:S01]  /*f290*/  FMNMX.FTZ R44, R101, R34, !PT ;  /* 0x00000022652c7209 */ /* 0x000fe20007810000 */
[----:B------:R-:W-:Y:S01]  /*f2a0*/  FMUL.FTZ R71, R71, UR4 ;  /* 0x0000000447477c20 */ /* 0x000fe20008410000 */
[----:B------:R-:W-:Y:S01]  /*f2b0*/  ISETP.GT.AND P3, PT, R40, 0x10, PT ;  /* 0x000000102800780c */ /* 0x000fe20003f64270 */
[----:B------:R-:W1:Y:S01]  /*f2c0*/  MUFU.TANH R39, R39 ;  /* 0x0000002700277308 */ /* 0x000e620000002400 */
[----:B--2---:R-:W-:Y:S01]  /*f2d0*/  FSEL R99, R31, -INF , P2 ;  /* 0xff8000001f637808 */ /* 0x004fe20001000000 */
[----:B------:R-:W-:Y:S01]  /*f2e0*/  FMUL.FTZ R74, R74, UR4 ;  /* 0x000000044a4a7c20 */ /* 0x000fe20008410000 */
[----:B------:R-:W-:Y:S01]  /*f2f0*/  FMNMX.FTZ R44, R103, R44, !PT ;  /* 0x0000002c672c7209 */ /* 0x000fe20007810000 */
[----:B------:R-:W-:Y:S01]  /*f300*/  FMUL.FTZ R75, R75, UR4 ;  /* 0x000000044b4b7c20 */ /* 0x000fe20008410000 */
[----:B------:R-:W-:Y:S01]  /*f310*/  ISETP.GT.AND P2, PT, R40, 0x11, PT ;  /* 0x000000112800780c */ /* 0x000fe20003f44270 */
[----:B------:R-:W-:Y:S01]  /*f320*/  FMUL.FTZ R78, R78, UR4 ;  /* 0x000000044e4e7c20 */ /* 0x000fe20008410000 */
[----:B---3--:R-:W-:Y:S01]  /*f330*/  FSEL R95, R95, -INF , P3 ;  /* 0xff8000005f5f7808 */ /* 0x008fe20001800000 */
[----:B------:R-:W2:Y:S01]  /*f340*/  MUFU.TANH R42, R42 ;  /* 0x0000002a002a7308 */ /* 0x000ea20000002400 */
[----:B------:R-:W-:Y:S01]  /*f350*/  FMNMX.FTZ R44, R99, R44, !PT ;  /* 0x0000002c632c7209 */ /* 0x000fe20007810000 */
[----:B------:R-:W-:Y:S01]  /*f360*/  FMUL.FTZ R79, R79, UR4 ;  /* 0x000000044f4f7c20 */ /* 0x000fe20008410000 */
[----:B------:R-:W-:Y:S01]  /*f370*/  ISETP.GT.AND P3, PT, R40, 0x18, PT ;  /* 0x000000182800780c */ /* 0x000fe20003f64270 */
[----:B------:R-:W-:Y:S01]  /*f380*/  FMUL.FTZ R82, R82, UR4 ;  /* 0x0000000452527c20 */ /* 0x000fe20008410000 */
[----:B----4-:R-:W-:Y:S01]  /*f390*/  FSEL R93, R35, -INF , P2 ;  /* 0xff800000235d7808 */ /* 0x010fe20001000000 */
[----:B------:R-:W-:Y:S01]  /*f3a0*/  FMUL.FTZ R83, R83, UR4 ;  /* 0x0000000453537c20 */ /* 0x000fe20008410000 */
[----:B------:R-:W-:Y:S01]  /*f3b0*/  FMNMX.FTZ R44, R95, R44, !PT ;  /* 0x0000002c5f2c7209 */ /* 0x000fe20007810000 */
[----:B------:R-:W-:Y:S01]  /*f3c0*/  MUFU.TANH R43, R43 ;  /* 0x0000002b002b7308 */ /* 0x000fe20000002400 */
[----:B------:R-:W-:Y:S01]  /*f3d0*/  ISETP.GT.AND P2, PT, R40, 0x19, PT ;  /* 0x000000192800780c */ /* 0x000fe20003f44270 */
[----:B------:R-:W-:Y:S01]  /*f3e0*/  FMUL.FTZ R86, R86, UR4 ;  /* 0x0000000456567c20 */ /* 0x000fe20008410000 */
[----:B0-----:R-:W-:Y:S01]  /*f3f0*/  FSEL R91, R38, -INF , P3 ;  /* 0xff800000265b7808 */ /* 0x001fe20001800000 */
[----:B------:R-:W-:Y:S01]  /*f400*/  FMUL.FTZ R3, R24, UR4 ;  /* 0x0000000418037c20 */ /* 0x000fe20008410000 */
[----:B------:R-:W-:Y:S01]  /*f410*/  FMNMX.FTZ R44, R93, R44, !PT ;  /* 0x0000002c5d2c7209 */ /* 0x000fe20007810000 */
[----:B------:R-:W-:Y:S01]  /*f420*/  FMUL.FTZ R8, R29, UR4 ;  /* 0x000000041d087c20 */ /* 0x000fe20008410000 */
[C---:B------:R-:W-:Y:S01]  /*f430*/  ISETP.GT.AND P3, PT, R40.reuse, 0x20, PT ;  /* 0x000000202800780c */ /* 0x040fe20003f64270 */
[----:B------:R-:W0:Y:S01]  /*f440*/  MUFU.TANH R46, R46 ;  /* 0x0000002e002e7308 */ /* 0x000e220000002400 */
[----:B-1----:R-:W-:Y:S01]  /*f450*/  FSEL R67, R39, -INF , P2 ;  /* 0xff80000027437808 */ /* 0x002fe20001000000 */
[----:B------:R-:W-:Y:S01]  /*f460*/  FMUL.FTZ R65, R65, UR4 ;  /* 0x0000000441417c20 */ /* 0x000fe20008410000 */
[----:B------:R-:W-:Y:S01]  /*f470*/  FMNMX.FTZ R44, R91, R44, !PT ;  /* 0x0000002c5b2c7209 */ /* 0x000fe20007810000 */
[----:B------:R-:W-:Y:S01]  /*f480*/  FMUL.FTZ R69, R69, UR4 ;  /* 0x0000000445457c20 */ /* 0x000fe20008410000 */
[----:B------:R-:W-:Y:S01]  /*f490*/  ISETP.GT.AND P2, PT, R40, 0x21, PT ;  /* 0x000000212800780c */ /* 0x000fe20003f44270 */
[----:B------:R-:W-:Y:S01]  /*f4a0*/  FMUL.FTZ R73, R73, UR4 ;  /* 0x0000000449497c20 */ /* 0x000fe20008410000 */
[----:B--2---:R-:W-:Y:S01]  /*f4b0*/  FSEL R53, R42, -INF , P3 ;  /* 0xff8000002a357808 */ /* 0x004fe20001800000 */
[----:B------:R-:W-:Y:S01]  /*f4c0*/  MUFU.TANH R47, R47 ;  /* 0x0000002f002f7308 */ /* 0x000fe20000002400 */
[----:B------:R-:W-:Y:S01]  /*f4d0*/  FMNMX.FTZ R44, R67, R44, !PT ;  /* 0x0000002c432c7209 */ /* 0x000fe20007810000 */
[----:B------:R-:W-:Y:S01]  /*f4e0*/  IMAD.U32 R42, RZ, RZ, UR5 ;  /* 0x00000005ff2a7e24 */ /* 0x000fe2000f8e00ff */
[----:B------:R-:W-:Y:S01]  /*f4f0*/  ISETP.GT.AND P3, PT, R40, 0x28, PT ;  /* 0x000000282800780c */ /* 0x000fe20003f64270 */
[----:B------:R-:W-:Y:S01]  /*f500*/  FMUL.FTZ R21, R48, UR4 ;  /* 0x0000000430157c20 */ /* 0x000fe20008410000 */
[----:B------:R-:W-:Y:S01]  /*f510*/  FMNMX.FTZ R44, R53, R44, !PT ;  /* 0x0000002c352c7209 */ /* 0x000fe20007810000 */
[----:B------:R-:W-:Y:S01]  /*f520*/  FMUL.FTZ R24, R52, UR4 ;  /* 0x0000000434187c20 */ /* 0x000fe20008410000 */
[----:B------:R-:W-:Y:S01]  /*f530*/  FMUL.FTZ R77, R77, UR4 ;  /* 0x000000044d4d7c20 */ /* 0x000fe20008410000 */
[----:B------:R-:W1:Y:S01]  /*f540*/  MUFU.TANH R49, R50 ;  /* 0x0000003200317308 */ /* 0x000e620000002400 */
[----:B0-----:R-:W-:Y:S01]  /*f550*/  FSEL R57, R46, -INF , P3 ;  /* 0xff8000002e397808 */ /* 0x001fe20001800000 */
[----:B------:R-:W-:Y:S01]  /*f560*/  FMUL.FTZ R29, R56, UR4 ;  /* 0x00000004381d7c20 */ /* 0x000fe20008410000 */
[----:B------:R-:W-:Y:S01]  /*f570*/  ISETP.GT.AND P3, PT, R40, 0x30, PT ;  /* 0x000000302800780c */ /* 0x000fe20003f64270 */
        /* <DEDUP_REMOVED lines=10> */
[----:B------:R2:W-:Y:S01]  /*f620*/  @!P1 SYNCS.ARRIVE.TRANS64.RED.A1T0 RZ, [R0+URZ], RZ ;  /* 0x000000ff00ff99a7 */ /* 0x0005e2000810043f */
[----:B------:R-:W-:Y:S01]  /*f630*/  ULDC UR5, c[0x0][0x988] ;  /* 0x0002620000057ab9 */ /* 0x000fe20000000800 */
[----:B------:R3:W-:Y:S01]  /*f640*/  MUFU.TANH R7, R55 ;  /* 0x0000003700077308 */ /* 0x0007e20000002400 */
[----:B-1----:R-:W-:-:S02]  /*f650*/  FSEL R49, R49, -INF , P3 ;  /* 0xff80000031317808 */ /* 0x002fc40001800000 */
[----:B------:R-:W-:-:S05]  /*f660*/  ISETP.GT.AND P3, PT, R40, 0x38, PT ;  /* 0x000000382800780c */ /* 0x000fca0003f64270 */
[----:B------:R-:W1:Y:S01]  /*f670*/  MUFU.TANH R41, R54 ;  /* 0x0000003600297308 */ /* 0x000e620000002400 */
[----:B---3--:R-:W-:Y:S02]  /*f680*/  FSEL R55, R43, -INF , P2 ;  /* 0xff8000002b377808 */ /* 0x008fe40001000000 */
[----:B------:R-:W-:Y:S02]  /*f690*/  ISETP.GT.AND P2, PT, R40, 0x29, PT ;  /* 0x000000292800780c */ /* 0x000fe40003f44270 */
[----:B------:R-:W-:-:S03]  /*f6a0*/  FMNMX.FTZ R44, R55, R44, !PT ;  /* 0x0000002c372c7209 */ /* 0x000fc60007810000 */
[----:B------:R3:W-:Y:S01]  /*f6b0*/  MUFU.TANH R36, R59 ;  /* 0x0000003b00247308 */ /* 0x0007e20000002400 */
[----:B------:R-:W-:-:S07]  /*f6c0*/  FMNMX.FTZ R44, R57, R44, !PT ;  /* 0x0000002c392c7209 */ /* 0x000fce0007810000 */
[----:B------:R-:W4:Y:S01]  /*f6d0*/  MUFU.TANH R33, R58 ;  /* 0x0000003a00217308 */ /* 0x000f220000002400 */
[----:B---3--:R-:W-:Y:S02]  /*f6e0*/  FSEL R59, R47, -INF , P2 ;  /* 0xff8000002f3b7808 */ /* 0x008fe40001000000 */
[C---:B------:R-:W-:Y:S02]  /*f6f0*/  ISETP.GT.AND P2, PT, R40.reuse, 0x31, PT ;  /* 0x000000312800780c */ /* 0x040fe40003f44270 */
[----:B------:R-:W-:Y:S02]  /*f700*/  FMNMX.FTZ R44, R59, R44, !PT ;  /* 0x0000002c3b2c7209 */ /* 0x000fe40007810000 */
[----:B0-----:R-:W-:Y:S01]  /*f710*/  FSEL R45, R45, -INF , P2 ;  /* 0xff8000002d2d7808 */ /* 0x001fe20001000000 */
[----:B------:R-:W0:Y:S01]  /*f720*/  MUFU.TANH R62, R62 ;  /* 0x0000003e003e7308 */ /* 0x000e220000002400 */
[----:B------:R-:W-:Y:S02]  /*f730*/  FMNMX.FTZ R44, R49, R44, !PT ;  /* 0x0000002c312c7209 */ /* 0x000fe40007810000 */
[----:B------:R-:W-:-:S02]  /*f740*/  ISETP.GT.AND P2, PT, R40, 0x39, PT ;  /* 0x000000392800780c */ /* 0x000fc40003f44270 */
[----:B-1----:R-:W-:Y:S02]  /*f750*/  FSEL R41, R41, -INF , P3 ;  /* 0xff80000029297808 */ /* 0x002fe40001800000 */
[----:B------:R-:W-:Y:S01]  /*f760*/  FMNMX.FTZ R44, R45, R44, !PT ;  /* 0x0000002c2d2c7209 */ /* 0x000fe20007810000 */
[----:B------:R-:W1:Y:S01]  /*f770*/  MUFU.TANH R63, R63 ;  /* 0x0000003f003f7308 */ /* 0x000e620000002400 */
[C---:B------:R-:W-:Y:S02]  /*f780*/  ISETP.GT.AND P3, PT, R40.reuse, 0x40, PT ;  /* 0x000000402800780c */ /* 0x040fe40003f64270 */
[----:B------:R-:W-:Y:S02]  /*f790*/  FSEL R39, R7, -INF , P2 ;  /* 0xff80000007277808 */ /* 0x000fe40001000000 */
[----:B------:R-:W-:Y:S02]  /*f7a0*/  FMNMX.FTZ R44, R41, R44, !PT ;  /* 0x0000002c292c7209 */ /* 0x000fe40007810000 */
[----:B------:R-:W-:Y:S01]  /*f7b0*/  ISETP.GT.AND P2, PT, R40, 0x41, PT ;  /* 0x000000412800780c */ /* 0x000fe20003f44270 */
[----:B------:R-:W3:Y:S01]  /*f7c0*/  MUFU.TANH R37, R66 ;  /* 0x0000004200257308 */ /* 0x000ee20000002400 */
[----:B----4-:R-:W-:-:S02]  /*f7d0*/  FSEL R33, R33, -INF , P3 ;  /* 0xff80000021217808 */ /* 0x010fc40001800000 */
[----:B------:R-:W-:Y:S02]  /*f7e0*/  FMNMX.FTZ R44, R39, R44, !PT ;  /* 0x0000002c272c7209 */ /* 0x000fe40007810000 */
[----:B------:R-:W-:Y:S02]  /*f7f0*/  ISETP.GT.AND P3, PT, R40, 0x48, PT ;  /* 0x000000482800780c */ /* 0x000fe40003f64270 */
[----:B------:R-:W-:Y:S01]  /*f800*/  FMNMX.FTZ R44, R33, R44, !PT ;  /* 0x0000002c212c7209 */ /* 0x000fe20007810000 */
[----:B------:R4:W2:Y:S01]  /*f810*/  MUFU.TANH R38, R27 ;  /* 0x0000001b00267308 */ /* 0x0008a20000002400 */
[----:B0-----:R-:W-:Y:S02]  /*f820*/  FSEL R31, R62, -INF , P3 ;  /* 0xff8000003e1f7808 */ /* 0x001fe40001800000 */
[----:B------:R-:W-:-:S05]  /*f830*/  ISETP.GT.AND P3, PT, R40, 0x50, PT ;  /* 0x000000502800780c */ /* 0x000fca0003f64270 */
[----:B------:R-:W0:Y:S01]  /*f840*/  MUFU.TANH R70, R70 ;  /* 0x0000004600467308 */ /* 0x000e220000002400 */
[----:B----4-:R-:W-:Y:S01]  /*f850*/  FSEL R27, R36, -INF , P2 ;  /* 0xff800000241b7808 */ /* 0x010fe20001000000 */
[----:B------:R-:W-:Y:S01]  /*f860*/  FMUL.FTZ R36, R87, UR4 ;  /* 0x0000000457247c20 */ /* 0x000fe20008410000 */
[C---:B------:R-:W-:Y:S02]  /*f870*/  ISETP.GT.AND P2, PT, R40.reuse, 0x49, PT ;  /* 0x000000492800780c */ /* 0x040fe40003f44270 */
[----:B------:R-:W-:Y:S02]  /*f880*/  FMNMX.FTZ R44, R27, R44, !PT ;  /* 0x0000002c1b2c7209 */ /* 0x000fe40007810000 */
[----:B-1----:R-:W-:Y:S01]  /*f890*/  FSEL R35, R63, -INF , P2 ;  /* 0xff8000003f237808 */ /* 0x002fe20001000000 */
[----:B------:R-:W1:Y:S01]  /*f8a0*/  MUFU.TANH R51, R71 ;  /* 0x0000004700337308 */ /* 0x000e620000002400 */
[----:B------:R-:W-:Y:S02]  /*f8b0*/  FMNMX.FTZ R44, R31, R44, !PT ;  /* 0x0000002c1f2c7209 */ /* 0x000fe40007810000 */
[----:B------:R-:W-:-:S02]  /*f8c0*/  ISETP.GT.AND P2, PT, R40, 0x51, PT ;  /* 0x000000512800780c */ /* 0x000fc40003f44270 */
[----:B---3--:R-:W-:Y:S02]  /*f8d0*/  FSEL R37, R37, -INF , P3 ;  /* 0xff80000025257808 */ /* 0x008fe40001800000 */
[----:B------:R-:W-:Y:S01]  /*f8e0*/  FMNMX.FTZ R44, R35, R44, !PT ;  /* 0x0000002c232c7209 */ /* 0x000fe20007810000 */
[----:B------:R-:W3:Y:S01]  /*f8f0*/  MUFU.TANH R74, R74 ;  /* 0x0000004a004a7308 */ /* 0x000ee20000002400 */
[----:B------:R-:W-:Y:S02]  /*f900*/  ISETP.GT.AND P3, PT, R40, 0x58, PT ;  /* 0x000000582800780c */ /* 0x000fe40003f64270 */
[----:B--2---:R-:W-:Y:S02]  /*f910*/  FSEL R43, R38, -INF , P2 ;  /* 0xff800000262b7808 */ /* 0x004fe40001000000 */
[----:B------:R-:W-:Y:S02]  /*f920*/  FMNMX.FTZ R44, R37, R44, !PT ;  /* 0x0000002c252c7209 */ /* 0x000fe40007810000 */
[----:B------:R-:W-:Y:S01]  /*f930*/  ISETP.GT.AND P2, PT, R40, 0x59, PT ;  /* 0x000000592800780c */ /* 0x000fe20003f44270 */
[----:B------:R-:W2:Y:S01]  /*f940*/  MUFU.TANH R71, R75 ;  /* 0x0000004b00477308 */ /* 0x000ea20000002400 */
[----:B0-----:R-:W-:-:S02]  /*f950*/  FSEL R47, R70, -INF , P3 ;  /* 0xff800000462f7808 */ /* 0x001fc40001800000 */
[----:B------:R-:W-:Y:S02]  /*f960*/  FMNMX.FTZ R44, R43, R44, !PT ;  /* 0x0000002c2b2c7209 */ /* 0x000fe40007810000 */
[C---:B------:R-:W-:Y:S02]  /*f970*/  ISETP.GT.AND P3, PT, R40.reuse, 0x60, PT ;  /* 0x000000602800780c */ /* 0x040fe40003f64270 */
[----:B-1----:R-:W-:Y:S01]  /*f980*/  FSEL R51, R51, -INF , P2 ;  /* 0xff80000033337808 */ /* 0x002fe20001000000 */
[----:B------:R-:W0:Y:S01]  /*f990*/  MUFU.TANH R78, R78 ;  /* 0x0000004e004e7308 */ /* 0x000e220000002400 */
[----:B------:R-:W-:Y:S02]  /*f9a0*/  FMNMX.FTZ R44, R47, R44, !PT ;  /* 0x0000002c2f2c7209 */ /* 0x000fe40007810000 */
[----:B------:R-:W-:Y:S02]  /*f9b0*/  ISETP.GT.AND P2, PT, R40, 0x61, PT ;  /* 0x000000612800780c */ /* 0x000fe40003f44270 */
[----:B---3--:R-:W-:-:S02]  /*f9c0*/  FSEL R63, R74, -INF , P3 ;  /* 0xff8000004a3f7808 */ /* 0x008fc40001800000 */
[----:B------:R-:W-:Y:S01]  /*f9d0*/  FMNMX.FTZ R44, R51, R44, !PT ;  /* 0x0000002c332c7209 */ /* 0x000fe20007810000 */
[----:B------:R-:W1:Y:S01]  /*f9e0*/  MUFU.TANH R79, R79 ;  /* 0x0000004f004f7308 */ /* 0x000e620000002400 */
[C---:B------:R-:W-:Y:S02]  /*f9f0*/  ISETP.GT.AND P3, PT, R40.reuse, 0x68, PT ;  /* 0x000000682800780c */ /* 0x040fe40003f64270 */
[----:B--2---:R-:W-:Y:S02]  /*fa00*/  FSEL R71, R71, -INF , P2 ;  /* 0xff80000047477808 */ /* 0x004fe40001000000 */
[----:B------:R-:W-:Y:S02]  /*fa10*/  FMNMX.FTZ R44, R63, R44, !PT ;  /* 0x0000002c3f2c7209 */ /* 0x000fe40007810000 */
[----:B------:R-:W-:Y:S01]  /*fa20*/  ISETP.GT.AND P2, PT, R40, 0x69, PT ;  /* 0x000000692800780c */ /* 0x000fe20003f44270 */
[----:B------:R-:W2:Y:S01]  /*fa30*/  MUFU.TANH R82, R82 ;  /* 0x0000005200527308 */ /* 0x000ea20000002400 */
[----:B0-----:R-:W-:-:S02]  /*fa40*/  FSEL R75, R78, -INF , P3 ;  /* 0xff8000004e4b7808 */ /* 0x001fc40001800000 */
[----:B------:R-:W-:Y:S02]  /*fa50*/  FMNMX.FTZ R44, R71, R44, !PT ;  /* 0x0000002c472c7209 */ /* 0x000fe40007810000 */
[C---:B------:R-:W-:Y:S02]  /*fa60*/  ISETP.GT.AND P3, PT, R40.reuse, 0x70, PT ;  /* 0x000000702800780c */ /* 0x040fe40003f64270 */
[----:B------:R-:W-:Y:S01]  /*fa70*/  FMNMX.FTZ R44, R75, R44, !PT ;  /* 0x0000002c4b2c7209 */ /* 0x000fe20007810000 */
[----:B------:R2:W0:Y:S01]  /*fa80*/  MUFU.TANH R7, R83 ;  /* 0x0000005300077308 */ /* 0x0004220000002400 */
        /* <DEDUP_REMOVED lines=8> */
[----:B0-----:R-:W-:Y:S01]  /*fb10*/  FSEL R87, R7, -INF , P2 ;  /* 0xff80000007577808 */ /* 0x001fe20001000000 */
[----:B------:R-:W-:Y:S01]  /*fb20*/  FMUL.FTZ R7, R61, UR4 ;  /* 0x000000043d077c20 */ /* 0x000fe20008410000 */
[----:B------:R-:W-:Y:S01]  /*fb30*/  ISETP.GT.AND P2, PT, R40, 0x79, PT ;  /* 0x000000792800780c */ /* 0x000fe20003f44270 */
[----:B------:R-:W-:Y:S01]  /*fb40*/  ULDC UR4, c[0x0][0x988] ;  /* 0x0002620000047ab9 */ /* 0x000fe20000000800 */
[----:B------:R-:W-:-:S03]  /*fb50*/  FMNMX.FTZ R44, R87, R44, !PT ;  /* 0x0000002c572c7209 */ /* 0x000fc60007810000 */
[----:B------:R0:W-:Y:S01]  /*fb60*/  MUFU.TANH R38, R7 ;  /* 0x0000000700267308 */ /* 0x0001e20000002400 */
[----:B-1----:R-:W-:-:S04]  /*fb70*/  FSEL R61, R86, -INF , P3 ;  /* 0xff800000563d7808 */ /* 0x002fc80001800000 */
[----:B------:R-:W-:-:S03]  /*fb80*/  FMNMX.FTZ R44, R61, R44, !PT ;  /* 0x0000002c3d2c7209 */ /* 0x000fc60007810000 */
[----:B------:R-:W1:Y:S01]  /*fb90*/  MUFU.TANH R3, R3 ;  /* 0x0000000300037308 */ /* 0x000e620000002400 */
[----:B--2---:R-:W-:-:S04]  /*fba0*/  FSEL R97, R36, -INF , P2 ;  /* 0xff80000024617808 */ /* 0x004fc80001000000 */
[----:B------:R-:W-:-:S03]  /*fbb0*/  FMNMX.FTZ R36, R97, R44, !PT ;  /* 0x0000002c61247209 */ /* 0x000fc60007810000 */
[----:B------:R-:W2:Y:S02]  /*fbc0*/  MUFU.TANH R5, R5 ;  /* 0x0000000500057308 */ /* 0x000ea40000002400 */
[----:B------:R-:W3:Y:S06]  /*fbd0*/  SHFL.BFLY PT, R105, R36, 0x2, 0x1f ;  /* 0x0c401f0024697f89 */ /* 0x000eec00000e0000 */
[----:B------:R-:W4:Y:S08]  /*fbe0*/  MUFU.TANH R6, R6 ;  /* 0x0000000600067308 */ /* 0x000f300000002400 */
[----:B------:R-:W4:Y:S08]  /*fbf0*/  MUFU.TANH R8, R8 ;  /* 0x0000000800087308 */ /* 0x000f300000002400 */
[----:B------:R-:W4:Y:S01]  /*fc00*/  MUFU.TANH R9, R9 ;  /* 0x0000000900097308 */ /* 0x000f220000002400 */
[----:B---3--:R-:W-:-:S05]  /*fc10*/  FMNMX.FTZ R105, R36, R105, !PT ;  /* 0x0000006924697209 */ /* 0x008fca0007810000 */
[----:B------:R-:W0:Y:S02]  /*fc20*/  SHFL.BFLY PT, R36, R105, 0x1, 0x1f ;  /* 0x0c201f0069247f89 */ /* 0x000e2400000e0000 */
[----:B------:R-:W3:Y:S08]  /*fc30*/  MUFU.TANH R11, R11 ;  /* 0x0000000b000b7308 */ /* 0x000ef00000002400 */
[----:B------:R1:W-:Y:S08]  /*fc40*/  MUFU.TANH R40, R65 ;  /* 0x0000004100287308 */ /* 0x0003f00000002400 */
[----:B------:R-:W3:Y:S01]  /*fc50*/  MUFU.TANH R10, R10 ;  /* 0x0000000a000a7308 */ /* 0x000ee20000002400 */
[----:B0-----:R-:W-:-:S07]  /*fc60*/  FMNMX.FTZ R7, R105, R36, !PT ;  /* 0x0000002469077209 */ /* 0x001fce0007810000 */
[----:B------:R-:W-:Y:S01]  /*fc70*/  MUFU.TANH R12, R12 ;  /* 0x0000000c000c7308 */ /* 0x000fe20000002400 */
[----:B------:R-:W-:Y:S01]  /*fc80*/  IMAD.MOV.U32 R105, RZ, RZ, R151 ;  /* 0x000000ffff697224 */ /* 0x000fe200078e0097 */
[C---:B------:R-:W-:Y:S01]  /*fc90*/  FSETP.NEU.FTZ.AND P2, PT, R7.reuse, -INF , PT ;  /* 0xff8000000700780b */ /* 0x040fe20003f5d000 */
[----:B------:R-:W-:-:S05]  /*fca0*/  FMUL.FTZ R36, R7, R42 ;  /* 0x0000002a07247220 */ /* 0x000fca0000410000 */
[----:B------:R-:W0:Y:S01]  /*fcb0*/  MUFU.TANH R13, R13 ;  /* 0x0000000d000d7308 */ /* 0x000e220000002400 */
[----:B------:R-:W-:-:S05]  /*fcc0*/  FSEL R36, R36, RZ, P2 ;  /* 0x000000ff24247208 */ /* 0x000fca0001000000 */
[----:B------:R-:W-:Y:S01]  /*fcd0*/  FFMA.FTZ R54, R34, R42, -R36 ;  /* 0x0000002a22367223 */ /* 0x000fe20000010824 */
[----:B------:R-:W-:Y:S01]  /*fce0*/  VIADDMNMX R34, R89, R26, R30, PT ;  /* 0x0000001a59227246 */ /* 0x000fe2000380011e */
[----:B------:R-:W0:Y:S01]  /*fcf0*/  MUFU.TANH R15, R15 ;  /* 0x0000000f000f7308 */ /* 0x000e220000002400 */
[-CC-:B------:R-:W-:Y:S01]  /*fd00*/  FFMA.FTZ R173, R53, R42.reuse, -R36.reuse ;  /* 0x0000002a35ad7223 */ /* 0x180fe20000010824 */
[-CC-:B------:R-:W-:Y:S01]  /*fd10*/  FFMA.FTZ R175, R57, R42.reuse, -R36.reuse ;  /* 0x0000002a39af7223 */ /* 0x180fe20000010824 */
[C---:B------:R-:W-:Y:S01]  /*fd20*/  ISETP.GT.AND P2, PT, R34.reuse, RZ, PT ;  /* 0x000000ff2200720c */ /* 0x040fe20003f44270 */
[-CC-:B------:R-:W-:Y:S01]  /*fd30*/  FFMA.FTZ R169, R49, R42.reuse, -R36.reuse ;  /* 0x0000002a31a97223 */ /* 0x180fe20000010824 */
[C---:B------:R-:W-:Y:S01]  /*fd40*/  ISETP.GT.AND P3, PT, R34.reuse, 0x1, PT ;  /* 0x000000012200780c */ /* 0x040fe20003f64270 */
[-CC-:B------:R-:W-:Y:S01]  /*fd50*/  FFMA.FTZ R179, R91, R42.reuse, -R36.reuse ;  /* 0x0000002a5bb37223 */ /* 0x180fe20000010824 */
[C---:B------:R-:W-:Y:S01]  /*fd60*/  ISETP.GT.AND P4, PT, R34.reuse, 0x8, PT ;  /* 0x000000082200780c */ /* 0x040fe20003f84270 */
[----:B------:R3:W-:Y:S01]  /*fd70*/  MUFU.EX2 R26, R54 ;  /* 0x00000036001a7308 */ /* 0x0007e20000000800 */
[----:B-1----:R-:W-:Y:S01]  /*fd80*/  FSEL R65, R3, -INF , P2 ;  /* 0xff80000003417808 */ /* 0x002fe20001000000 */
[-CC-:B------:R-:W-:Y:S01]  /*fd90*/  FFMA.FTZ R171, R41, R42.reuse, -R36.reuse ;  /* 0x0000002a29ab7223 */ /* 0x180fe20000010824 */
[----:B--2---:R-:W-:Y:S01]  /*fda0*/  FSEL R30, R5, -INF , P3 ;  /* 0xff800000051e7808 */ /* 0x004fe20001800000 */
[-CC-:B------:R-:W-:Y:S01]  /*fdb0*/  FFMA.FTZ R177, R95, R42.reuse, -R36.reuse ;  /* 0x0000002a5fb17223 */ /* 0x180fe20000010824 */
[----:B------:R-:W-:Y:S01]  /*fdc0*/  ISETP.GT.AND P2, PT, R34, 0x9, PT ;  /* 0x000000092200780c */ /* 0x000fe20003f44270 */
[--C-:B------:R-:W-:Y:S01]  /*fdd0*/  FFMA.FTZ R153, R33, R42, -R36.reuse ;  /* 0x0000002a21997223 */ /* 0x100fe20000010824 */
[----:B----4-:R-:W-:Y:S01]  /*fde0*/  FSEL R3, R6, -INF , P4 ;  /* 0xff80000006037808 */ /* 0x010fe20002000000 */
[----:B------:R-:W-:Y:S01]  /*fdf0*/  MUFU.TANH R14, R14 ;  /* 0x0000000e000e7308 */ /* 0x000fe20000002400 */
[----:B---3--:R-:W-:Y:S01]  /*fe00*/  FMNMX.FTZ R54, R65, R30, !PT ;  /* 0x0000001e41367209 */ /* 0x008fe20007810000 */
[-CC-:B------:R-:W-:Y:S01]  /*fe10*/  FFMA.FTZ R6, R99, R42.reuse, -R36.reuse ;  /* 0x0000002a63067223 */ /* 0x180fe20000010824 */
[----:B------:R-:W-:Y:S01]  /*fe20*/  ISETP.GT.AND P3, PT, R34, 0x10, PT ;  /* 0x000000102200780c */ /* 0x000fe20003f64270 */
[-CC-:B------:R-:W-:Y:S01]  /*fe30*/  FFMA.FTZ R155, R31, R42.reuse, -R36.reuse ;  /* 0x0000002a1f9b7223 */ /* 0x180fe20000010824 */
[----:B------:R-:W-:Y:S01]  /*fe40*/  FSEL R5, R8, -INF , P2 ;  /* 0xff80000008057808 */ /* 0x000fe20001000000 */
[--C-:B------:R-:W-:Y:S01]  /*fe50*/  FFMA.FTZ R8, R93, R42, -R36.reuse ;  /* 0x0000002a5d087223 */ /* 0x100fe20000010824 */
[----:B------:R-:W-:Y:S01]  /*fe60*/  FMNMX.FTZ R54, R3, R54, !PT ;  /* 0x0000003603367209 */ /* 0x000fe20007810000 */
[----:B------:R1:W-:Y:S01]  /*fe70*/  MUFU.TANH R44, R69 ;  /* 0x00000045002c7308 */ /* 0x0003e20000002400 */
[C---:B------:R-:W-:Y:S01]  /*fe80*/  ISETP.GT.AND P2, PT, R34.reuse, 0x11, PT ;  /* 0x000000112200780c */ /* 0x040fe20003f44270 */
[-CC-:B------:R-:W-:Y:S01]  /*fe90*/  FFMA.FTZ R181, R101, R42.reuse, -R36.reuse ;  /* 0x0000002a65b57223 */ /* 0x180fe20000010824 */
[----:B------:R-:W-:Y:S01]  /*fea0*/  FSEL R9, R9, -INF , P3 ;  /* 0xff80000009097808 */ /* 0x000fe20001800000 */
[--C-:B------:R-:W-:Y:S01]  /*feb0*/  FFMA.FTZ R183, R103, R42, -R36.reuse ;  /* 0x0000002a67b77223 */ /* 0x100fe20000010824 */
[----:B------:R-:W-:Y:S01]  /*fec0*/  FMNMX.FTZ R54, R5, R54, !PT ;  /* 0x0000003605367209 */ /* 0x000fe20007810000 */
[-CC-:B------:R-:W-:Y:S01]  /*fed0*/  FFMA.FTZ R157, R37, R42.reuse, -R36.reuse ;  /* 0x0000002a259d7223 */ /* 0x180fe20000010824 */
[C---:B------:R-:W-:Y:S01]  /*fee0*/  ISETP.GT.AND P3, PT, R34.reuse, 0x18, PT ;  /* 0x000000182200780c */ /* 0x040fe20003f64270 */
[----:B------:R-:W2:Y:S01]  /*fef0*/  MUFU.TANH R20, R20 ;  /* 0x0000001400147308 */ /* 0x000ea20000002400 */
[----:B------:R-:W-:Y:S01]  /*ff00*/  FSEL R11, R11, -INF , P2 ;  /* 0xff8000000b0b7808 */ /* 0x000fe20001000000 */
[--C-:B------:R-:W-:Y:S01]  /*ff10*/  FFMA.FTZ R159, R47, R42, -R36.reuse ;  /* 0x0000002a2f9f7223 */ /* 0x100fe20000010824 */
[----:B------:R-:W-:Y:S01]  /*ff20*/  FMNMX.FTZ R54, R9, R54, !PT ;  /* 0x0000003609367209 */ /* 0x000fe20007810000 */
[-CC-:B------:R-:W-:Y:S01]  /*ff30*/  FFMA.FTZ R161, R63, R42.reuse, -R36.reuse ;  /* 0x0000002a3fa17223 */ /* 0x180fe20000010824 */
[----:B------:R-:W-:Y:S01]  /*ff40*/  ISETP.GT.AND P2, PT, R34, 0x19, PT ;  /* 0x000000192200780c */ /* 0x000fe20003f44270 */
[--C-:B------:R-:W-:Y:S01]  /*ff50*/  FFMA.FTZ R163, R75, R42, -R36.reuse ;  /* 0x0000002a4ba37223 */ /* 0x100fe20000010824 */
[----:B-1----:R-:W-:Y:S01]  /*ff60*/  FSEL R69, R10, -INF , P3 ;  /* 0xff8000000a457808 */ /* 0x002fe20001800000 */
[----:B------:R1:W-:Y:S01]  /*ff70*/  MUFU.TANH R46, R73 ;  /* 0x00000049002e7308 */ /* 0x0003e20000002400 */
[----:B------:R-:W-:Y:S01]  /*ff80*/  FMNMX.FTZ R54, R11, R54, !PT ;  /* 0x000000360b367209 */ /* 0x000fe20007810000 */
[-CC-:B------:R-:W-:Y:S01]  /*ff90*/  FFMA.FTZ R10, R67, R42.reuse, -R36.reuse ;  /* 0x0000002a430a7223 */ /* 0x180fe20000010824 */
[----:B------:R-:W-:Y:S01]  /*ffa0*/  ISETP.GT.AND P3, PT, R34, 0x20, PT ;  /* 0x000000202200780c */ /* 0x000fe20003f64270 */
[--C-:B------:R-:W-:Y:S01]  /*ffb0*/  FFMA.FTZ R165, R83, R42, -R36.reuse ;  /* 0x0000002a53a57223 */ /* 0x100fe20000010824 */
[----:B------:R-:W-:Y:S01]  /*ffc0*/  FMNMX.FTZ R54, R69, R54, !PT ;  /* 0x0000003645367209 */ /* 0x000fe20007810000 */
[-CC-:B------:R-:W-:Y:S01]  /*ffd0*/  FFMA.FTZ R87, R87, R42.reuse, -R36.reuse ;  /* 0x0000002a57577223 */ /* 0x180fe20000010824 */
[----:B0-----:R-:W-:Y:S01]  /*ffe0*/  FSEL R13, R13, -INF , P3 ;  /* 0xff8000000d0d7808 */ /* 0x001fe20001800000 */
[----:B------:R-:W-:Y:S01]  /*fff0*/  MUFU.TANH R21, R21 ;  /* 0x0000001500157308 */ /* 0x000fe20000002400 */
[----:B-1----:R-:W-:Y:S01]  /*10000*/  FSEL R73, R12, -INF , P2 ;  /* 0xff8000000c497808 */ /* 0x002fe20001000000 */
[-CC-:B------:R-:W-:Y:S01]  /*10010*/  FFMA.FTZ R12, R55, R42.reuse, -R36.reuse ;  /* 0x0000002a370c7223 */ /* 0x180fe20000010824 */
[C---:B------:R-:W-:Y:S01]  /*10020*/  ISETP.GT.AND P2, PT, R34.reuse, 0x21, PT ;  /* 0x000000212200780c */ /* 0x040fe20003f44270 */
[----:B------:R-:W-:Y:S01]  /*10030*/  FFMA.FTZ R167, R61, R42, -R36 ;  /* 0x0000002a3da77223 */ /* 0x000fe20000010824 */
[----:B------:R-:W-:Y:S01]  /*10040*/  FMNMX.FTZ R54, R73, R54, !PT ;  /* 0x0000003649367209 */ /* 0x000fe20007810000 */
[--C-:B------:R-:W-:Y:S01]  /*10050*/  IMAD.MOV.U32 R103, RZ, RZ, R151.reuse ;  /* 0x000000ffff677224 */ /* 0x100fe200078e0097 */
[----:B------:R-:W-:Y:S01]  /*10060*/  ISETP.GT.AND P3, PT, R34, 0x28, PT ;  /* 0x000000282200780c */ /* 0x000fe20003f64270 */
[----:B------:R-:W0:Y:S01]  /*10070*/  MUFU.TANH R25, R25 ;  /* 0x0000001900197308 */ /* 0x000e220000002400 */
[----:B------:R-:W-:Y:S01]  /*10080*/  FSEL R15, R15, -INF , P2 ;  /* 0xff8000000f0f7808 */ /* 0x000fe20001000000 */
[----:B------:R-:W-:Y:S01]  /*10090*/  IMAD.MOV.U32 R101, RZ, RZ, R151 ;  /* 0x000000ffff657224 */ /* 0x000fe200078e0097 */
[----:B------:R-:W-:-:S02]  /*100a0*/  FMNMX.FTZ R54, R13, R54, !PT ;  /* 0x000000360d367209 */ /* 0x000fc40007810000 */
[----:B------:R-:W-:Y:S02]  /*100b0*/  ISETP.GT.AND P2, PT, R34, 0x29, PT ;  /* 0x000000292200780c */ /* 0x000fe40003f44270 */
[----:B------:R-:W-:Y:S01]  /*100c0*/  FMNMX.FTZ R54, R15, R54, !PT ;  /* 0x000000360f367209 */ /* 0x000fe20007810000 */
[----:B------:R-:W1:Y:S01]  /*100d0*/  MUFU.TANH R24, R24 ;  /* 0x0000001800187308 */ /* 0x000e620000002400 */
[----:B--2---:R-:W-:Y:S01]  /*100e0*/  FSEL R67, R20, -INF , P2 ;  /* 0xff80000014437808 */ /* 0x004fe20001000000 */
[----:B------:R-:W-:Y:S01]  /*100f0*/  FFMA.FTZ R20, R45, R42, -R36 ;  /* 0x0000002a2d147223 */ /* 0x000fe20000010824 */
[----:B------:R-:W-:-:S05]  /*10100*/  ISETP.GT.AND P2, PT, R34, 0x31, PT ;  /* 0x000000312200780c */ /* 0x000fca0003f44270 */
[----:B------:R2:W-:Y:S01]  /*10110*/  MUFU.TANH R48, R77 ;  /* 0x0000004d00307308 */ /* 0x0005e20000002400 */
[----:B0-----:R-:W-:Y:S02]  /*10120*/  FSEL R25, R25, -INF , P2 ;  /* 0xff80000019197808 */ /* 0x001fe40001000000 */
[----:B------:R-:W-:-:S05]  /*10130*/  ISETP.GT.AND P2, PT, R34, 0x39, PT ;  /* 0x000000392200780c */ /* 0x000fca0003f44270 */
[----:B------:R-:W0:Y:S01]  /*10140*/  MUFU.TANH R28, R28 ;  /* 0x0000001c001c7308 */ /* 0x000e220000002400 */
[----:B--2---:R-:W-:Y:S01]  /*10150*/  FSEL R77, R14, -INF , P3 ;  /* 0xff8000000e4d7808 */ /* 0x004fe20001800000 */
[----:B------:R-:W-:Y:S01]  /*10160*/  FFMA.FTZ R14, R59, R42, -R36 ;  /* 0x0000002a3b0e7223 */ /* 0x000fe20000010824 */
[C---:B------:R-:W-:Y:S02]  /*10170*/  ISETP.GT.AND P3, PT, R34.reuse, 0x30, PT ;  /* 0x000000302200780c */ /* 0x040fe40003f64270 */
[----:B------:R-:W-:Y:S02]  /*10180*/  FMNMX.FTZ R54, R77, R54, !PT ;  /* 0x000000364d367209 */ /* 0x000fe40007810000 */
[----:B------:R-:W-:Y:S01]  /*10190*/  FSEL R21, R21, -INF , P3 ;  /* 0xff80000015157808 */ /* 0x000fe20001800000 */
[----:B------:R-:W2:Y:S01]  /*101a0*/  MUFU.TANH R29, R29 ;  /* 0x0000001d001d7308 */ /* 0x000ea20000002400 */
[----:B------:R-:W-:Y:S02]  /*101b0*/  FMNMX.FTZ R54, R67, R54, !PT ;  /* 0x0000003643367209 */ /* 0x000fe40007810000 */
[----:B------:R-:W-:-:S02]  /*101c0*/  ISETP.GT.AND P3, PT, R34, 0x38, PT ;  /* 0x000000382200780c */ /* 0x000fc40003f64270 */
[----:B------:R-:W-:Y:S02]  /*101d0*/  FMNMX.FTZ R54, R21, R54, !PT ;  /* 0x0000003615367209 */ /* 0x000fe40007810000 */
[----:B-1----:R-:W-:Y:S01]  /*101e0*/  FSEL R53, R24, -INF , P3 ;  /* 0xff80000018357808 */ /* 0x002fe20001800000 */
[----:B------:R-:W1:Y:S01]  /*101f0*/  MUFU.TANH R32, R32 ;  /* 0x0000002000207308 */ /* 0x000e620000002400 */
[----:B------:R-:W-:Y:S01]  /*10200*/  FMNMX.FTZ R54, R25, R54, !PT ;  /* 0x0000003619367209 */ /* 0x000fe20007810000 */
[-CC-:B------:R-:W-:Y:S01]  /*10210*/  FFMA.FTZ R24, R39, R42.reuse, -R36.reuse ;  /* 0x0000002a27187223 */ /* 0x180fe20000010824 */
[----:B------:R-:W-:Y:S02]  /*10220*/  ISETP.GT.AND P3, PT, R34, 0x40, PT ;  /* 0x000000402200780c */ /* 0x000fe40003f64270 */
[----:B0-----:R-:W-:Y:S01]  /*10230*/  FSEL R55, R28, -INF , P2 ;  /* 0xff8000001c377808 */ /* 0x001fe20001000000 */
[----:B------:R-:W-:Y:S01]  /*10240*/  FFMA.FTZ R28, R27, R42, -R36 ;  /* 0x0000002a1b1c7223 */ /* 0x000fe20000010824 */
[----:B------:R-:W-:Y:S01]  /*10250*/  FMNMX.FTZ R54, R53, R54, !PT ;  /* 0x0000003635367209 */ /* 0x000fe20007810000 */
[----:B------:R-:W0:Y:S01]  /*10260*/  MUFU.TANH R60, R60 ;  /* 0x0000003c003c7308 */ /* 0x000e220000002400 */
[----:B------:R-:W-:-:S02]  /*10270*/  ISETP.GT.AND P2, PT, R34, 0x41, PT ;  /* 0x000000412200780c */ /* 0x000fc40003f44270 */
[----:B--2---:R-:W-:Y:S02]  /*10280*/  FSEL R29, R29, -INF , P3 ;  /* 0xff8000001d1d7808 */ /* 0x004fe40001800000 */
[----:B------:R-:W-:Y:S02]  /*10290*/  FMNMX.FTZ R54, R55, R54, !PT ;  /* 0x0000003637367209 */ /* 0x000fe40007810000 */
[----:B------:R-:W-:Y:S01]  /*102a0*/  ISETP.GT.AND P3, PT, R34, 0x48, PT ;  /* 0x000000482200780c */ /* 0x000fe20003f64270 */
[----:B------:R-:W2:Y:S01]  /*102b0*/  MUFU.TANH R64, R64 ;  /* 0x0000004000407308 */ /* 0x000ea20000002400 */
[----:B-1----:R-:W-:Y:S01]  /*102c0*/  FSEL R57, R32, -INF , P2 ;  /* 0xff80000020397808 */ /* 0x002fe20001000000 */
[----:B------:R-:W-:Y:S01]  /*102d0*/  FFMA.FTZ R32, R35, R42, -R36 ;  /* 0x0000002a23207223 */ /* 0x000fe20000010824 */
[----:B------:R-:W-:Y:S02]  /*102e0*/  FMNMX.FTZ R54, R29, R54, !PT ;  /* 0x000000361d367209 */ /* 0x000fe40007810000 */
[----:B------:R-:W-:-:S02]  /*102f0*/  ISETP.GT.AND P2, PT, R34, 0x49, PT ;  /* 0x000000492200780c */ /* 0x000fc40003f44270 */
[----:B------:R-:W-:Y:S01]  /*10300*/  FMNMX.FTZ R54, R57, R54, !PT ;  /* 0x0000003639367209 */ /* 0x000fe20007810000 */
[----:B------:R-:W1:Y:S01]  /*10310*/  MUFU.TANH R68, R68 ;  /* 0x0000004400447308 */ /* 0x000e620000002400 */
[----:B------:R-:W-:Y:S01]  /*10320*/  FSEL R59, R38, -INF , P2 ;  /* 0xff800000263b7808 */ /* 0x000fe20001000000 */
[----:B------:R-:W-:Y:S01]  /*10330*/  FFMA.FTZ R38, R51, R42, -R36 ;  /* 0x0000002a33267223 */ /* 0x000fe20000010824 */
[----:B------:R-:W-:-:S04]  /*10340*/  ISETP.GT.AND P2, PT, R34, 0x51, PT ;  /* 0x000000512200780c */ /* 0x000fc80003f44270 */
[----:B------:R-:W-:Y:S01]  /*10350*/  FSEL R89, R40, -INF , P2 ;  /* 0xff80000028597808 */ /* 0x000fe20001000000 */
[----:B------:R0:W-:Y:S01]  /*10360*/  MUFU.TANH R50, R81 ;  /* 0x0000005100327308 */ /* 0x0001e20000002400 */
[----:B------:R-:W-:Y:S01]  /*10370*/  ISETP.GT.AND P2, PT, R34, 0x59, PT ;  /* 0x000000592200780c */ /* 0x000fe20003f44270 */
[----:B------:R-:W-:-:S03]  /*10380*/  FFMA.FTZ R40, R71, R42, -R36 ;  /* 0x0000002a47287223 */ /* 0x000fc60000010824 */
[----:B------:R-:W-:Y:S01]  /*10390*/  FSEL R45, R44, -INF , P2 ;  /* 0xff8000002c2d7808 */ /* 0x000fe20001000000 */
[----:B------:R-:W-:Y:S01]  /*103a0*/  FFMA.FTZ R44, R79, R42, -R36 ;  /* 0x0000002a4f2c7223 */ /* 0x000fe20000010824 */
[----:B------:R-:W-:Y:S01]  /*103b0*/  ISETP.GT.AND P2, PT, R34, 0x61, PT ;  /* 0x000000612200780c */ /* 0x000fe20003f44270 */
[----:B------:R-:W3:Y:S01]  /*103c0*/  MUFU.TANH R72, R72 ;  /* 0x0000004800487308 */ /* 0x000ee20000002400 */
[----:B0-----:R-:W-:Y:S02]  /*103d0*/  FSEL R81, R60, -INF , P3 ;  /* 0xff8000003c517808 */ /* 0x001fe40001800000 */
[----:B------:R-:W-:Y:S02]  /*103e0*/  ISETP.GT.AND P3, PT, R34, 0x50, PT ;  /* 0x000000502200780c */ /* 0x000fe40003f64270 */
[----:B------:R-:W-:Y:S02]  /*103f0*/  FMNMX.FTZ R54, R81, R54, !PT ;  /* 0x0000003651367209 */ /* 0x000fe40007810000 */
[----:B------:R-:W-:Y:S01]  /*10400*/  FSEL R41, R46, -INF , P2 ;  /* 0xff8000002e297808 */ /* 0x000fe20001000000 */
[----:B------:R2:W-:Y:S01]  /*10410*/  MUFU.TANH R52, R85 ;  /* 0x0000005500347308 */ /* 0x0005e20000002400 */
[----:B------:R-:W-:-:S02]  /*10420*/  FMNMX.FTZ R54, R59, R54, !PT ;  /* 0x000000363b367209 */ /* 0x000fc40007810000 */
[----:B------:R-:W-:-:S04]  /*10430*/  ISETP.GT.AND P2, PT, R34, 0x69, PT ;  /* 0x000000692200780c */ /* 0x000fc80003f44270 */
[----:B------:R-:W-:Y:S01]  /*10440*/  FSEL R39, R48, -INF , P2 ;  /* 0xff80000030277808 */ /* 0x000fe20001000000 */
[----:B------:R-:W0:Y:S01]  /*10450*/  MUFU.TANH R76, R76 ;  /* 0x0000004c004c7308 */ /* 0x000e220000002400 */
[----:B--2---:R-:W-:Y:S02]  /*10460*/  FSEL R85, R64, -INF , P3 ;  /* 0xff80000040557808 */ /* 0x004fe40001800000 */
[----:B------:R-:W-:Y:S02]  /*10470*/  ISETP.GT.AND P3, PT, R34, 0x58, PT ;  /* 0x000000582200780c */ /* 0x000fe40003f64270 */
[----:B------:R-:W-:Y:S02]  /*10480*/  FMNMX.FTZ R54, R85, R54, !PT ;  /* 0x0000003655367209 */ /* 0x000fe40007810000 */
[----:B-1----:R-:W-:Y:S01]  /*10490*/  FSEL R49, R68, -INF , P3 ;  /* 0xff80000044317808 */ /* 0x002fe20001800000 */
[----:B------:R-:W1:Y:S01]  /*104a0*/  MUFU.TANH R80, R80 ;  /* 0x0000005000507308 */ /* 0x000e620000002400 */
[----:B------:R-:W-:-:S02]  /*104b0*/  FMNMX.FTZ R54, R89, R54, !PT ;  /* 0x0000003659367209 */ /* 0x000fc40007810000 */
[----:B------:R-:W-:Y:S02]  /*104c0*/  ISETP.GT.AND P3, PT, R34, 0x60, PT ;  /* 0x000000602200780c */ /* 0x000fe40003f64270 */
[----:B------:R-:W-:Y:S02]  /*104d0*/  FMNMX.FTZ R54, R49, R54, !PT ;  /* 0x0000003631367209 */ /* 0x000fe40007810000 */
[----:B---3--:R-:W-:Y:S01]  /*104e0*/  FSEL R91, R72, -INF , P3 ;  /* 0xff800000485b7808 */ /* 0x008fe20001800000 */
[----:B------:R-:W2:Y:S01]  /*104f0*/  MUFU.TANH R84, R84 ;  /* 0x0000005400547308 */ /* 0x000ea20000002400 */
[----:B------:R-:W-:Y:S02]  /*10500*/  FMNMX.FTZ R54, R45, R54, !PT ;  /* 0x000000362d367209 */ /* 0x000fe40007810000 */
[----:B------:R-:W-:Y:S02]  /*10510*/  ISETP.GT.AND P3, PT, R34, 0x68, PT ;  /* 0x000000682200780c */ /* 0x000fe40003f64270 */
[----:B------:R-:W-:-:S02]  /*10520*/  FMNMX.FTZ R54, R91, R54, !PT ;  /* 0x000000365b367209 */ /* 0x000fc40007810000 */
[----:B0-----:R-:W-:Y:S01]  /*10530*/  FSEL R93, R76, -INF , P3 ;  /* 0xff8000004c5d7808 */ /* 0x001fe20001800000 */
[----:B------:R-:W0:Y:S01]  /*10540*/  MUFU.EX2 R181, R181 ;  /* 0x000000b500b57308 */ /* 0x000e220000000800 */
[----:B------:R-:W-:Y:S02]  /*10550*/  FMNMX.FTZ R54, R41, R54, !PT ;  /* 0x0000003629367209 */ /* 0x000fe40007810000 */
[C---:B------:R-:W-:Y:S02]  /*10560*/  ISETP.GT.AND P3, PT, R34.reuse, 0x70, PT ;  /* 0x000000702200780c */ /* 0x040fe40003f64270 */
[----:B------:R-:W-:Y:S02]  /*10570*/  FMNMX.FTZ R54, R93, R54, !PT ;  /* 0x000000365d367209 */ /* 0x000fe40007810000 */
[----:B------:R-:W-:Y:S01]  /*10580*/  ISETP.GT.AND P2, PT, R34, 0x71, PT ;  /* 0x000000712200780c */ /* 0x000fe20003f44270 */
[----:B------:R-:W3:Y:S01]  /*10590*/  MUFU.EX2 R183, R183 ;  /* 0x000000b700b77308 */ /* 0x000ee20000000800 */
[----:B-1----:R-:W-:-:S02]  /*105a0*/  FSEL R95, R80, -INF , P3 ;  /* 0xff800000505f7808 */ /* 0x002fc40001800000 */
[----:B------:R-:W-:Y:S02]  /*105b0*/  FMNMX.FTZ R54, R39, R54, !PT ;  /* 0x0000003627367209 */ /* 0x000fe40007810000 */
[----:B------:R-:W-:Y:S02]  /*105c0*/  ISETP.GT.AND P3, PT, R34, 0x78, PT ;  /* 0x000000782200780c */ /* 0x000fe40003f64270 */
[----:B------:R-:W-:Y:S01]  /*105d0*/  FSEL R33, R50, -INF , P2 ;  /* 0xff80000032217808 */ /* 0x000fe20001000000 */
[----:B------:R-:W1:Y:S01]  /*105e0*/  MUFU.EX2 R6, R6 ;  /* 0x0000000600067308 */ /* 0x000e620000000800 */
[----:B------:R-:W-:Y:S02]  /*105f0*/  FMNMX.FTZ R54, R95, R54, !PT ;  /* 0x000000365f367209 */ /* 0x000fe40007810000 */
[----:B------:R-:W-:Y:S01]  /*10600*/  ISETP.GT.AND P2, PT, R34, 0x79, PT ;  /* 0x000000792200780c */ /* 0x000fe20003f44270 */
[-CC-:B------:R-:W-:Y:S01]  /*10610*/  FFMA.FTZ R34, R43, R42.reuse, -R36.reuse ;  /* 0x0000002a2b227223 */ /* 0x180fe20000010824 */
[----:B--2---:R-:W-:Y:S01]  /*10620*/  FSEL R99, R84, -INF , P3 ;  /* 0xff80000054637808 */ /* 0x004fe20001800000 */
[----:B------:R-:W-:Y:S01]  /*10630*/  FFMA.FTZ R36, R97, R42, -R36 ;  /* 0x0000002a61247223 */ /* 0x000fe20000010824 */
[----:B------:R-:W-:Y:S01]  /*10640*/  FMNMX.FTZ R54, R33, R54, !PT ;  /* 0x0000003621367209 */ /* 0x000fe20007810000 */
[----:B------:R-:W2:Y:S01]  /*10650*/  MUFU.EX2 R177, R177 ;  /* 0x000000b100b17308 */ /* 0x000ea20000000800 */
[----:B------:R-:W-:Y:S01]  /*10660*/  FSEL R27, R52, -INF , P2 ;  /* 0xff800000341b7808 */ /* 0x000fe20001000000 */
[----:B------:R-:W-:Y:S01]  /*10670*/  IMAD.IADD R52, R198, 0x1, -R195 ;  /* 0x00000001c6347824 */ /* 0x000fe200078e0ac3 */
[----:B------:R-:W-:Y:S01]  /*10680*/  FMNMX.FTZ R54, R99, R54, !PT ;  /* 0x0000003663367209 */ /* 0x000fe20007810000 */
[----:B------:R-:W-:-:S02]  /*10690*/  IMAD.MOV.U32 R97, RZ, RZ, R151 ;  /* 0x000000ffff617224 */ /* 0x000fc400078e0097 */
[----:B------:R-:W-:Y:S01]  /*106a0*/  IMAD R52, R193, 0x80, R52 ;  /* 0x00000080c1347824 */ /* 0x000fe200078e0234 */
[----:B------:R-:W-:Y:S01]  /*106b0*/  FMNMX.FTZ R54, R27, R54, !PT ;  /* 0x000000361b367209 */ /* 0x000fe20007810000 */
[----:B------:R-:W4:Y:S03]  /*106c0*/  MUFU.EX2 R8, R8 ;  /* 0x0000000800087308 */ /* 0x000f260000000800 */
[----:B------:R-:W-:Y:S01]  /*106d0*/  SHF.R.S32.HI R43, RZ, 0x1f, R52 ;  /* 0x0000001fff2b7819 */ /* 0x000fe20000011434 */
[----:B------:R-:W0:Y:S04]  /*106e0*/  SHFL.BFLY PT, R31, R54, 0x2, 0x1f ;  /* 0x0c401f00361f7f89 */ /* 0x000e2800000e0000 */
[----:B------:R-:W4:Y:S08]  /*106f0*/  MUFU.EX2 R179, R179 ;  /* 0x000000b300b37308 */ /* 0x000f300000000800 */
[----:B------:R-:W4:Y:S08]  /*10700*/  MUFU.EX2 R10, R10 ;  /* 0x0000000a000a7308 */ /* 0x000f300000000800 */
        /* <DEDUP_REMOVED lines=9> */
[----:B------:R-:W-:Y:S02]  /*107a0*/  FMUL.FTZ R31, R35, R42 ;  /* 0x0000002a231f7220 */ /* 0x000fe40000410000 */
[----:B------:R-:W-:Y:S03]  /*107b0*/  MUFU.EX2 R20, R20 ;  /* 0x0000001400147308 */ /* 0x000fe60000000800 */
[----:B------:R-:W-:-:S05]  /*107c0*/  FSEL R48, R31, RZ, P2 ;  /* 0x000000ff1f307208 */ /* 0x000fca0001000000 */
[-CC-:B------:R-:W-:Y:S01]  /*107d0*/  FFMA.FTZ R180, R65, R42.reuse, -R48.reuse ;  /* 0x0000002a41b47223 */ /* 0x180fe20000010830 */
[-C--:B------:R-:W-:Y:S01]  /*107e0*/  FFMA.FTZ R31, R30, R42.reuse, -R48 ;  /* 0x0000002a1e1f7223 */ /* 0x080fe20000010830 */
[----:B------:R-:W-:Y:S01]  /*107f0*/  FADD.FTZ R30, R181, R26 ;  /* 0x0000001ab51e7221 */ /* 0x000fe20000010000 */
[-CC-:B------:R-:W-:Y:S01]  /*10800*/  FFMA.FTZ R182, R3, R42.reuse, -R48.reuse ;  /* 0x0000002a03b67223 */ /* 0x180fe20000010830 */
[-CC-:B------:R-:W-:Y:S01]  /*10810*/  FFMA.FTZ R3, R5, R42.reuse, -R48.reuse ;  /* 0x0000002a05037223 */ /* 0x180fe20000010830 */
[-C--:B------:R-:W-:Y:S01]  /*10820*/  FFMA.FTZ R176, R9, R42.reuse, -R48 ;  /* 0x0000002a09b07223 */ /* 0x080fe20000010830 */
[----:B------:R-:W-:Y:S01]  /*10830*/  MUFU.EX2 R180, R180 ;  /* 0x000000b400b47308 */ /* 0x000fe20000000800 */
[----:B---3--:R-:W-:Y:S01]  /*10840*/  FADD.FTZ R5, R183, R30 ;  /* 0x0000001eb7057221 */ /* 0x008fe20000010000 */
[-CC-:B------:R-:W-:Y:S01]  /*10850*/  FFMA.FTZ R9, R11, R42.reuse, -R48.reuse ;  /* 0x0000002a0b097223 */ /* 0x180fe20000010830 */
[-CC-:B------:R-:W-:Y:S01]  /*10860*/  FFMA.FTZ R178, R69, R42.reuse, -R48.reuse ;  /* 0x0000002a45b27223 */ /* 0x180fe20000010830 */
[-CC-:B------:R-:W-:Y:S01]  /*10870*/  FFMA.FTZ R11, R73, R42.reuse, -R48.reuse ;  /* 0x0000002a490b7223 */ /* 0x180fe20000010830 */
[----:B-1----:R-:W-:Y:S01]  /*10880*/  FADD.FTZ R30, R6, R5 ;  /* 0x00000005061e7221 */ /* 0x002fe20000010000 */
[-CC-:B------:R-:W-:Y:S01]  /*10890*/  FFMA.FTZ R172, R13, R42.reuse, -R48.reuse ;  /* 0x0000002a0dac7223 */ /* 0x180fe20000010830 */
[-C--:B------:R-:W-:Y:S01]  /*108a0*/  FFMA.FTZ R13, R15, R42.reuse, -R48 ;  /* 0x0000002a0f0d7223 */ /* 0x080fe20000010830 */
[----:B------:R-:W0:Y:S01]  /*108b0*/  MUFU.EX2 R31, R31 ;  /* 0x0000001f001f7308 */ /* 0x000e220000000800 */
[----:B--2---:R-:W-:Y:S01]  /*108c0*/  FADD.FTZ R5, R177, R30 ;  /* 0x0000001eb1057221 */ /* 0x004fe20000010000 */
        /* <DEDUP_REMOVED lines=14> */
[----:B------:R-:W2:Y:S01]  /*109b0*/  MUFU.EX2 R3, R3 ;  /* 0x0000000300037308 */ /* 0x000ea20000000800 */
[----:B0-----:R-:W-:Y:S01]  /*109c0*/  FADD.FTZ R5, R180, R31 ;  /* 0x0000001fb4057221 */ /* 0x001fe20000010000 */
[----:B------:R-:W-:Y:S01]  /*109d0*/  FADD.FTZ R37, R173, R50 ;  /* 0x00000032ad257221 */ /* 0x000fe20000010000 */
[-CC-:B------:R-:W-:Y:S01]  /*109e0*/  FFMA.FTZ R85, R85, R42.reuse, -R48.reuse ;  /* 0x0000002a55557223 */ /* 0x180fe20000010830 */
[-CC-:B------:R-:W-:Y:S01]  /*109f0*/  FFMA.FTZ R89, R89, R42.reuse, -R48.reuse ;  /* 0x0000002a59597223 */ /* 0x180fe20000010830 */
[-CC-:B------:R-:W-:Y:S01]  /*10a00*/  FFMA.FTZ R49, R49, R42.reuse, -R48.reuse ;  /* 0x0000002a31317223 */ /* 0x180fe20000010830 */
[----:B------:R-:W-:Y:S01]  /*10a10*/  FADD.FTZ R50, R12, R37 ;  /* 0x000000250c327221 */ /* 0x000fe20000010000 */
[----:B------:R-:W-:Y:S01]  /*10a20*/  F2FP.BF16.F32.PACK_AB R183, R6, R183 ;  /* 0x000000b706b7723e */ /* 0x000fe200000010ff */
        /* <DEDUP_REMOVED lines=12> */
[----:B------:R-:W-:Y:S01]  /*10af0*/  FFMA.FTZ R27, R27, R42, -R48 ;  /* 0x0000002a1b1b7223 */ /* 0x000fe20000010830 */
[----:B------:R-:W-:-:S02]  /*10b00*/  F2FP.BF16.F32.PACK_AB R180, R31, R180 ;  /* 0x000000b41fb4723e */ /* 0x000fc400000010ff */
[----:B------:R-:W-:Y:S01]  /*10b10*/  F2FP.BF16.F32.PACK_AB R173, R12, R173 ;  /* 0x000000ad0cad723e */ /* 0x000fe200000010ff */
[----:B------:R-:W2:Y:S01]  /*10b20*/  MUFU.EX2 R178, R178 ;  /* 0x000000b200b27308 */ /* 0x000ea20000000800 */
[----:B0-----:R-:W-:Y:S01]  /*10b30*/  FADD.FTZ R30, R176, R5 ;  /* 0x00000005b01e7221 */ /* 0x001fe20000010000 */
[----:B------:R-:W-:Y:S01]  /*10b40*/  FADD.FTZ R5, R175, R50 ;  /* 0x00000032af057221 */ /* 0x000fe20000010000 */
[----:B------:R-:W-:Y:S01]  /*10b50*/  VIADD R12, R123, 0xfffffffe ;  /* 0xfffffffe7b0c7836 */ /* 0x000fe20000000000 */
[----:B------:R-:W-:Y:S01]  /*10b60*/  F2FP.BF16.F32.PACK_AB R182, R3, R182 ;  /* 0x000000b603b6723e */ /* 0x000fe200000010ff */
[----:B------:R-:W-:Y:S02]  /*10b70*/  IMAD.MOV.U32 R123, RZ, RZ, R151 ;  /* 0x000000ffff7b7224 */ /* 0x000fe400078e0097 */
[----:B------:R-:W-:Y:S01]  /*10b80*/  FADD.FTZ R50, R14, R5 ;  /* 0x000000050e327221 */ /* 0x000fe20000010000 */
[----:B------:R-:W-:Y:S01]  /*10b90*/  LEA.HI R5, R43, R52, RZ, 0x7 ;  /* 0x000000342b057211 */ /* 0x000fe200078f38ff */
[----:B------:R-:W0:Y:S01]  /*10ba0*/  MUFU.EX2 R11, R11 ;  /* 0x0000000b000b7308 */ /* 0x000e220000000800 */
[----:B-1----:R-:W-:Y:S01]  /*10bb0*/  FADD.FTZ R37, R9, R30 ;  /* 0x0000001e09257221 */ /* 0x002fe20000010000 */
[----:B------:R-:W-:Y:S01]  /*10bc0*/  FADD.FTZ R43, R169, R50 ;  /* 0x00000032a92b7221 */ /* 0x000fe20000010000 */
[----:B------:R-:W-:-:S02]  /*10bd0*/  SHF.R.S32.HI R5, RZ, 0x7, R5 ;  /* 0x00000007ff057819 */ /* 0x000fc40000011405 */
[----:B------:R-:W-:Y:S01]  /*10be0*/  F2FP.BF16.F32.PACK_AB R181, R26, R181 ;  /* 0x000000b51ab5723e */ /* 0x000fe200000010ff */
[----:B------:R-:W-:Y:S01]  /*10bf0*/  FADD.FTZ R50, R20, R43 ;  /* 0x0000002b14327221 */ /* 0x000fe20000010000 */
[----:B------:R-:W-:Y:S01]  /*10c00*/  VIMNMX R5, RZ, R5, !PT ;  /* 0x00000005ff057248 */ /* 0x000fe20007fe0100 */
[----:B------:R-:W1:Y:S01]  /*10c10*/  MUFU.EX2 R172, R172 ;  /* 0x000000ac00ac7308 */ /* 0x000e620000000800 */
[----:B--2---:R-:W-:Y:S01]  /*10c20*/  FADD.FTZ R30, R178, R37 ;  /* 0x00000025b21e7221 */ /* 0x004fe20000010000 */
[----:B------:R-:W-:Y:S02]  /*10c30*/  F2FP.BF16.F32.PACK_AB R177, R8, R177 ;  /* 0x000000b108b1723e */ /* 0x000fe400000010ff */
[----:B------:R-:W-:Y:S02]  /*10c40*/  ISETP.GE.AND P2, PT, R12, R5, PT ;  /* 0x000000050c00720c */ /* 0x000fe40003f46270 */
        /* <DEDUP_REMOVED lines=8> */
[----:B------:R-:W-:-:S06]  /*10cd0*/  F2FP.BF16.F32.PACK_AB R178, R11, R178 ;  /* 0x000000b20bb2723e */ /* 0x000fcc00000010ff */
        /* <DEDUP_REMOVED lines=55> */
[----:B------:R-:W-:Y:S01]  /*11050*/  MUFU.EX2 R163, R163 ;  /* 0x000000a300a37308 */ /* 0x000fe20000000800 */
[C---:B0-----:R-:W-:Y:S01]  /*11060*/  FADD.FTZ R6, R40.reuse, R37 ;  /* 0x0000002528067221 */ /* 0x041fe20000010000 */
[----:B------:R-:W-:-:S06]  /*11070*/  F2FP.BF16.F32.PACK_AB R161, R40, R161 ;  /* 0x000000a128a1723e */ /* 0x000fcc00000010ff */
[----:B------:R0:W2:Y:S01]  /*11080*/  MUFU.EX2 R156, R89 ;  /* 0x00000059009c7308 */ /* 0x0000a20000000800 */
[----:B-1----:R-:W-:-:S07]  /*11090*/  FADD.FTZ R37, R85, R0 ;  /* 0x0000000055257221 */ /* 0x002fce0000010000 */
[----:B------:R-:W-:Y:S01]  /*110a0*/  MUFU.EX2 R44, R44 ;  /* 0x0000002c002c7308 */ /* 0x000fe20000000800 */
[----:B0-----:R-:W-:-:S07]  /*110b0*/  IMAD.MOV.U32 R89, RZ, RZ, R151 ;  /* 0x000000ffff597224 */ /* 0x001fce00078e0097 */
[----:B------:R-:W0:Y:S01]  /*110c0*/  MUFU.EX2 R49, R49 ;  /* 0x0000003100317308 */ /* 0x000e220000000800 */
[C---:B--2---:R-:W-:Y:S01]  /*110d0*/  FADD.FTZ R0, R156.reuse, R37 ;  /* 0x000000259c007221 */ /* 0x044fe20000010000 */
[----:B------:R-:W-:-:S06]  /*110e0*/  F2FP.BF16.F32.PACK_AB R156, R156, R85 ;  /* 0x000000559c9c723e */ /* 0x000fcc00000010ff */
[----:B------:R-:W-:Y:S08]  /*110f0*/  MUFU.EX2 R165, R165 ;  /* 0x000000a500a57308 */ /* 0x000ff00000000800 */
[----:B------:R-:W1:Y:S01]  /*11100*/  MUFU.EX2 R158, R45 ;  /* 0x0000002d009e7308 */ /* 0x000e620000000800 */
[----:B0-----:R-:W-:-:S07]  /*11110*/  FADD.FTZ R37, R49, R0 ;  /* 0x0000000031257221 */ /* 0x001fce0000010000 */
[----:B------:R-:W-:Y:S08]  /*11120*/  MUFU.EX2 R46, R87 ;  /* 0x00000057002e7308 */ /* 0x000ff00000000800 */
[----:B------:R-:W0:Y:S01]  /*11130*/  MUFU.EX2 R91, R91 ;  /* 0x0000005b005b7308 */ /* 0x000e220000000800 */
[C---:B-1----:R-:W-:Y:S01]  /*11140*/  FADD.FTZ R0, R158.reuse, R37 ;  /* 0x000000259e007221 */ /* 0x042fe20000010000 */
[----:B------:R-:W-:-:S06]  /*11150*/  F2FP.BF16.F32.PACK_AB R158, R158, R49 ;  /* 0x000000319e9e723e */ /* 0x000fcc00000010ff */
[----:B------:R-:W1:Y:S08]  /*11160*/  MUFU.EX2 R167, R167 ;  /* 0x000000a700a77308 */ /* 0x000e700000000800 */
[----:B------:R2:W3:Y:S01]  /*11170*/  MUFU.EX2 R160, R41 ;  /* 0x0000002900a07308 */ /* 0x0004e20000000800 */
[----:B0-----:R-:W-:-:S07]  /*11180*/  FADD.FTZ R37, R91, R0 ;  /* 0x000000005b257221 */ /* 0x001fce0000010000 */
[----:B------:R-:W0:Y:S01]  /*11190*/  MUFU.EX2 R93, R93 ;  /* 0x0000005d005d7308 */ /* 0x000e220000000800 */
[----:B--2---:R-:W-:Y:S01]  /*111a0*/  FADD.FTZ R41, R163, R6 ;  /* 0x00000006a3297221 */ /* 0x004fe20000010000 */
[----:B------:R-:W-:-:S03]  /*111b0*/  F2FP.BF16.F32.PACK_AB R163, R44, R163 ;  /* 0x000000a32ca3723e */ /* 0x000fc600000010ff */
[----:B------:R-:W-:-:S03]  /*111c0*/  FADD.FTZ R6, R44, R41 ;  /* 0x000000292c067221 */ /* 0x000fc60000010000 */
[----:B------:R2:W4:Y:S08]  /*111d0*/  MUFU.EX2 R162, R39 ;  /* 0x0000002700a27308 */ /* 0x0005300000000800 */
[----:B------:R-:W4:Y:S01]  /*111e0*/  MUFU.EX2 R95, R95 ;  /* 0x0000005f005f7308 */ /* 0x000f220000000800 */
[----:B--2---:R-:W-:Y:S01]  /*111f0*/  FADD.FTZ R39, R165, R6 ;  /* 0x00000006a5277221 */ /* 0x004fe20000010000 */
[----:B------:R-:W-:-:S03]  /*11200*/  F2FP.BF16.F32.PACK_AB R165, R46, R165 ;  /* 0x000000a52ea5723e */ /* 0x000fc600000010ff */
[----:B------:R-:W-:-:S03]  /*11210*/  FADD.FTZ R6, R46, R39 ;  /* 0x000000272e067221 */ /* 0x000fc60000010000 */
[----:B------:R-:W2:Y:S01]  /*11220*/  MUFU.EX2 R164, R33 ;  /* 0x0000002100a47308 */ /* 0x000ea20000000800 */
[----:B-1----:R-:W-:Y:S01]  /*11230*/  FADD.FTZ R39, R167, R6 ;  /* 0x00000006a7277221 */ /* 0x002fe20000010000 */
[C---:B---3--:R-:W-:Y:S01]  /*11240*/  FADD.FTZ R6, R160.reuse, R37 ;  /* 0x00000025a0067221 */ /* 0x048fe20000010000 */
[----:B------:R-:W-:Y:S01]  /*11250*/  F2FP.BF16.F32.PACK_AB R160, R160, R91 ;  /* 0x0000005ba0a0723e */ /* 0x000fe200000010ff */
[----:B------:R-:W-:Y:S02]  /*11260*/  IMAD.MOV.U32 R91, RZ, RZ, R151 ;  /* 0x000000ffff5b7224 */ /* 0x000fe400078e0097 */
[----:B0-----:R-:W-:Y:S02]  /*11270*/  FADD.FTZ R31, R93, R6 ;  /* 0x000000065d1f7221 */ /* 0x001fe40000010000 */
[----:B------:R-:W0:Y:S02]  /*11280*/  MUFU.EX2 R99, R99 ;  /* 0x0000006300637308 */ /* 0x000e240000000800 */
[C---:B----4-:R-:W-:Y:S01]  /*11290*/  FADD.FTZ R6, R162.reuse, R31 ;  /* 0x0000001fa2067221 */ /* 0x050fe20000010000 */
[----:B------:R-:W-:Y:S01]  /*112a0*/  F2FP.BF16.F32.PACK_AB R162, R162, R93 ;  /* 0x0000005da2a2723e */ /* 0x000fe200000010ff */
[----:B------:R-:W-:-:S02]  /*112b0*/  IMAD.MOV.U32 R93, RZ, RZ, R151 ;  /* 0x000000ffff5d7224 */ /* 0x000fc400078e0097 */
[----:B------:R-:W-:Y:S02]  /*112c0*/  FADD.FTZ R3, R95, R6 ;  /* 0x000000065f037221 */ /* 0x000fe40000010000 */
[----:B------:R-:W1:Y:S02]  /*112d0*/  MUFU.EX2 R166, R27 ;  /* 0x0000001b00a67308 */ /* 0x000e640000000800 */
[C---:B--2---:R-:W-:Y:S01]  /*112e0*/  FADD.FTZ R6, R164.reuse, R3 ;  /* 0x00000003a4067221 */ /* 0x044fe20000010000 */
[----:B------:R-:W-:Y:S01]  /*112f0*/  F2FP.BF16.F32.PACK_AB R164, R164, R95 ;  /* 0x0000005fa4a4723e */ /* 0x000fe200000010ff */
[----:B------:R-:W-:-:S04]  /*11300*/  IMAD.MOV.U32 R95, RZ, RZ, R151 ;  /* 0x000000ffff5f7224 */ /* 0x000fc800078e0097 */
[----:B------:R-:W2:Y:S01]  /*11310*/  MUFU.EX2 R36, R36 ;  /* 0x0000002400247308 */ /* 0x000ea20000000800 */
[----:B0-----:R-:W-:-:S04]  /*11320*/  FADD.FTZ R3, R99, R6 ;  /* 0x0000000663037221 */ /* 0x001fc80000010000 */
[C---:B-1----:R-:W-:Y:S01]  /*11330*/  FADD.FTZ R3, R166.reuse, R3 ;  /* 0x00000003a6037221 */ /* 0x042fe20000010000 */
[----:B------:R-:W-:Y:S01]  /*11340*/  F2FP.BF16.F32.PACK_AB R166, R166, R99 ;  /* 0x00000063a6a6723e */ /* 0x000fe200000010ff */
[----:B------:R-:W-:Y:S02]  /*11350*/  IMAD.MOV.U32 R99, RZ, RZ, R151 ;  /* 0x000000ffff637224 */ /* 0x000fe400078e0097 */
[C---:B--2---:R-:W-:Y:S01]  /*11360*/  FADD.FTZ R0, R36.reuse, R39 ;  /* 0x0000002724007221 */ /* 0x044fe20000010000 */
[----:B------:R-:W-:Y:S01]  /*11370*/  F2FP.BF16.F32.PACK_AB R167, R36, R167 ;  /* 0x000000a724a7723e */ /* 0x000fe200000010ff */
[----:B------:R-:W-:Y:S06]  /*11380*/  @!P2 BRA `(.L_x_2409) ;  /* 0x000000340038a947 */ /* 0x000fec0003800000 */
[----:B------:R-:W-:Y:S01]  /*11390*/  IMAD.MOV.U32 R10, RZ, RZ, R7 ;  /* 0x000000ffff0a7224 */ /* 0x000fe200078e0007 */
[----:B------:R-:W-:Y:S01]  /*113a0*/  CS2R R150, SRZ ;  /* 0x0000000000967805 */ /* 0x000fe2000001ff00 */
[----:B------:R-:W-:Y:S01]  /*113b0*/  IMAD.MOV.U32 R11, RZ, RZ, R35 ;  /* 0x000000ffff0b7224 */ /* 0x000fe200078e0023 */
[----:B------:R-:W-:Y:S01]  /*113c0*/  CS2R R148, SRZ ;  /* 0x0000000000947805 */ /* 0x000fe2000001ff00 */
[----:B------:R-:W-:Y:S01]  /*113d0*/  IMAD.MOV.U32 R14, RZ, RZ, R190 ;  /* 0x000000ffff0e7224 */ /* 0x000fe200078e00be */
[----:B------:R-:W-:Y:S01]  /*113e0*/  CS2R R146, SRZ ;  /* 0x0000000000927805 */ /* 0x000fe2000001ff00 */
[----:B------:R-:W-:Y:S01]  /*113f0*/  IMAD.MOV.U32 R13, RZ, RZ, R185 ;  /* 0x000000ffff0d7224 */ /* 0x000fe200078e00b9 */
        /* <DEDUP_REMOVED lines=28> */
[----:B------:R-:W-:-:S07]  /*115c0*/  CS2R R88, SRZ ;  /* 0x0000000000587805 */ /* 0x000fce000001ff00 */
.L_x_2419:
        /* <DEDUP_REMOVED lines=10> */
.L_x_2411:
[----:B------:R-:W-:Y:S01]  /*11670*/  IMAD R6, R185, 0x8, R2 ;  /* 0x00000008b9067824 */ /* 0x000fe200078e0202 */
[----:B------:R-:W-:-:S04]  /*11680*/  SHF.L.U32 R7, R190, 0x1f, RZ ;  /* 0x0000001fbe077819 */ /* 0x000fc800000006ff */
[----:B------:R0:W1:Y:S01]  /*11690*/  SYNCS.PHASECHK.TRANS64.TRYWAIT P3, [R6+URZ+0x28830], R7 ;  /* 0x02883007060075a7 */ /* 0x000062000806017f */
[----:B------:R-:W-:Y:S05]  /*116a0*/  @!P0 BRA `(.L_x_2412) ;  /* 0x0000000000048947 */ /* 0x000fea0003800000 */
[----:B------:R-:W-:Y:S01]  /*116b0*/  BPT.TRAP 0x1 ;  /* 0x000000040000795c */ /* 0x000fe20000300000 */
.L_x_2412:
[----:B------:R-:W-:Y:S04]  /*116c0*/  BSSY B0, `(.L_x_2410) ;  /* 0x0000004000007945 */ /* 0x000fe80003800000 */
[----:B-1----:R-:W-:Y:S05]  /*116d0*/  @P3 BRA `(.L_x_2413) ;  /* 0x0000000000083947 */ /* 0x002fea0003800000 */
[----:B------:R-:W1:Y:S02]  /*116e0*/  SYNCS.PHASECHK.TRANS64.TRYWAIT P3, [R6+URZ+0x28830], R7 ;  /* 0x02883007060075a7 */ /* 0x000e64000806017f */
[----:B-1----:R-:W-:Y:S05]  /*116f0*/  @!P3 BRA `(.L_x_2414) ;  /* 0x000000f400c8b947 */ /* 0x002fea0003800000 */
.L_x_2413:
[----:B------:R-:W-:Y:S05]  /*11700*/  BSYNC B0 ;  /* 0x0000000000007941 */ /* 0x000fea0003800000 */
.L_x_2410:
        /* <DEDUP_REMOVED lines=64> */
.L_x_2416:
[----:B------:R-:W-:Y:S01]  /*11b10*/  SHF.L.U32 R6, R14, 0x1f, RZ ;  /* 0x0000001f0e067819 */ /* 0x000fe200000006ff */
[----:B------:R-:W-:-:S04]  /*11b20*/  IMAD R7, R13, 0x8, R2 ;  /* 0x000000080d077824 */ /* 0x000fc800078e0202 */
[----:B------:R0:W1:Y:S01]  /*11b30*/  SYNCS.PHASECHK.TRANS64.TRYWAIT P2, [R7+URZ+0x28850], R6 ;  /* 0x02885006070075a7 */ /* 0x000062000804017f */
[----:B------:R-:W-:Y:S05]  /*11b40*/  @!P0 BRA `(.L_x_2417) ;  /* 0x0000000000048947 */ /* 0x000fea0003800000 */
[----:B------:R-:W-:Y:S01]  /*11b50*/  BPT.TRAP 0x1 ;  /* 0x000000040000795c */ /* 0x000fe20000300000 */
.L_x_2417:
[----:B-1----:R-:W-:Y:S05]  /*11b60*/  @P2 BRA `(.L_x_2415) ;  /* 0x0000000000082947 */ /* 0x002fea0003800000 */
[----:B------:R-:W1:Y:S02]  /*11b70*/  SYNCS.PHASECHK.TRANS64.TRYWAIT P2, [R7+URZ+0x28850], R6 ;  /* 0x02885006070075a7 */ /* 0x000e64000804017f */
[----:B-1----:R-:W-:Y:S05]  /*11b80*/  @!P2 BRA `(.L_x_2418) ;  /* 0x000000f000b8a947 */ /* 0x002fea0003800000 */
.L_x_2415:
[----:B01----:R-:W-:Y:S01]  /*11b90*/  VIADD R6, R2, 0x400 ;  /* 0x0000040002067836 */ /* 0x003fe20000000000 */
[----:B------:R-:W-:Y:S05]  /*11ba0*/  WARPSYNC.ALL ;  /* 0x0000000000007948 */ /* 0x000fea0003800000 */
[----:B------:R-:W-:Y:S01]  /*11bb0*/  SHF.R.U32.HI R6, RZ, 0x4, R6 ;  /* 0x00000004ff067819 */ /* 0x000fe20000011606 */
[----:B------:R-:W-:Y:S01]  /*11bc0*/  IMAD.MOV.U32 R7, RZ, RZ, 0x40000040 ;  /* 0x40000040ff077424 */ /* 0x000fe200078e00ff */
[----:B------:R-:W-:Y:S01]  /*11bd0*/  WARPGROUP.ARRIVE ;  /* 0x00000000000079c5 */ /* 0x000fe20000000000 */
[----:B------:R-:W-:Y:S01]  /*11be0*/  IMAD.MOV.U32 R9, RZ, RZ, 0x40000040 ;  /* 0x40000040ff097424 */ /* 0x000fe200078e00ff */
[----:B------:R-:W-:Y:S01]  /*11bf0*/  LOP3.LUT R6, R6, 0x3fff, RZ, 0xc0, !PT ;  /* 0x00003fff06067812 */ /* 0x000fe200078ec0ff */
[----:B------:R-:W-:Y:S01]  /*11c00*/  FMUL.FTZ R20, R27, UR7 ;  /* 0x000000071b147c20 */ /* 0x000fe20008410000 */
        /* <DEDUP_REMOVED lines=9> */
[----:B------:R-:W-:Y:S01]  /*11ca0*/  FMUL.FTZ R14, R25, UR7 ;  /* 0x00000007190e7c20 */ /* 0x000fe20008410000 */
[----:B------:R-:W-:Y:S01]  /*11cb0*/  FMUL.FTZ R21, R28, UR7 ;  /* 0x000000071c157c20 */ /* 0x000fe20008410000 */
[C---:B------:R-:W-:Y:S01]  /*11cc0*/  VIADD R8, R6.reuse, 0x80 ;  /* 0x0000008006087836 */ /* 0x040fe20000000000 */
[----:B------:R-:W-:Y:S01]  /*11cd0*/  R2UR UR10, R6 ;  /* 0x00000000060a72ca */ /* 0x000fe200000e0000 */
        /* <DEDUP_REMOVED lines=12> */
[----:B------:R-:W-:Y:S01]  /*11da0*/  HGMMA.64x128x16.F32.BF16 R88, R180, gdesc[UR8].tnspB, R88, gsb0 ;  /* 0x41e00008b4587df0 */ /* 0x000fe20008001858 */
[----:B------:R-:W-:Y:S01]  /*11db0*/  R2UR UR10, R8 ;  /* 0x00000000080a72ca */ /* 0x000fe200000e0000 */
[----:B------:R-:W-:Y:S01]  /*11dc0*/  VIADD R8, R6, 0x100 ;  /* 0x0000010006087836 */ /* 0x000fe20000000000 */
[----:B------:R-:W-:Y:S01]  /*11dd0*/  R2UR UR11, R9 ;  /* 0x00000000090b72ca */ /* 0x000fe200000e0000 */
[----:B------:R-:W-:-:S02]  /*11de0*/  IMAD.MOV.U32 R9, RZ, RZ, 0x40000040 ;  /* 0x40000040ff097424 */ /* 0x000fc400078e00ff */
[----:B------:R-:W-:Y:S01]  /*11df0*/  FMUL.FTZ R30, R33, UR7 ;  /* 0x00000007211e7c20 */ /* 0x000fe20008410000 */
[----:B------:R-:W2:Y:S01]  /*11e00*/  MUFU.TANH R21, R21 ;  /* 0x0000001500157308 */ /* 0x000ea20000002400 */
        /* <DEDUP_REMOVED lines=22> */
[----:B------:R-:W5:Y:S01]  /*11f70*/  S2R R194, SR_TID.X ;  /* 0x0000000000c27919 */ /* 0x000f620000002100 */
[----:B------:R-:W4:Y:S01]  /*11f80*/  MUFU.TANH R30, R30 ;  /* 0x0000001e001e7308 */ /* 0x000f220000002400 */
[----:B------:R-:W-:-:S04]  /*11f90*/  @!P1 IMAD R13, R13, 0x8, R2 ;  /* 0x000000080d0d9824 */ /* 0x000fc800078e0202 */
[----:B------:R-:W-:-:S03]  /*11fa0*/  @!P1 VIADD R13, R13, 0x28860 ;  /* 0x000288600d0d9836 */ /* 0x000fc60000000000 */
[----:B------:R-:W4:Y:S02]  /*11fb0*/  MUFU.TANH R31, R31 ;  /* 0x0000001f001f7308 */ /* 0x000f240000002400 */
[----:B------:R-:W-:-:S06]  /*11fc0*/  @!P1 PRMT R13, RZ, 0x654, R13 ;  /* 0x00000654ff0d9816 */ /* 0x000fcc000000000d */
[----:B------:R-:W4:Y:S08]  /*11fd0*/  MUFU.TANH R33, R33 ;  /* 0x0000002100217308 */ /* 0x000f300000002400 */
[----:B------:R-:W-:Y:S01]  /*11fe0*/  MUFU.TANH R35, R35 ;  /* 0x0000002300237308 */ /* 0x000fe20000002400 */
[----:B-----5:R-:W-:-:S07]  /*11ff0*/  SHF.R.U32.HI R194, RZ, 0x7, R194 ;  /* 0x00000007ffc27819 */ /* 0x020fce00000116c2 */
[----:B------:R-:W5:Y:S08]  /*12000*/  MUFU.TANH R37, R37 ;  /* 0x0000002500257308 */ /* 0x000f700000002400 */
[----:B------:R-:W-:Y:S08]  /*12010*/  MUFU.TANH R41, R41 ;  /* 0x0000002900297308 */ /* 0x000ff00000002400 */
[----:B------:R-:W5:Y:S08]  /*12020*/  MUFU.TANH R42, R42 ;  /* 0x0000002a002a7308 */ /* 0x000f700000002400 */
[----:B------:R-:W-:Y:S08]  /*12030*/  MUFU.TANH R45, R45 ;  /* 0x0000002d002d7308 */ /* 0x000ff00000002400 */
[----:B------:R-:W5:Y:S08]  /*12040*/  MUFU.TANH R46, R46 ;  /* 0x0000002e002e7308 */ /* 0x000f700000002400 */
[----:B------:R-:W-:Y:S08]  /*12050*/  MUFU.TANH R49, R49 ;  /* 0x0000003100317308 */ /* 0x000ff00000002400 */
[----:B------:R-:W5:Y:S08]  /*12060*/  MUFU.TANH R50, R50 ;  /* 0x0000003200327308 */ /* 0x000f700000002400 */
[----:B------:R-:W-:Y:S08]  /*12070*/  MUFU.TANH R52, R52 ;  /* 0x0000003400347308 */ /* 0x000ff00000002400 */
[----:B------:R-:W5:Y:S08]  /*12080*/  MUFU.TANH R55, R55 ;  /* 0x0000003700377308 */ /* 0x000f700000002400 */
[----:B------:R-:W-:Y:S01]  /*12090*/  MUFU.TANH R80, R80 ;  /* 0x0000005000507308 */ /* 0x000fe20000002400 */
[----:B------:R-:W-:-:S02]  /*120a0*/  WARPGROUP.DEPBAR.LE gsb0, 0x0 ;  /* 0x00008000000079c5 */ /* 0x000fc40000010000 */
[----:B------:R-:W-:Y:S01]  /*120b0*/  WARPGROUP.ARRIVE ;  /* 0x00000000000079c5 */ /* 0x000fe20000000000 */
[----:B------:R-:W-:Y:S01]  /*120c0*/  FMUL.FTZ R183, R77, UR7 ;  /* 0x000000074db77c20 */ /* 0x000fe20008410000 */
[----:B------:R-:W-:-:S03]  /*120d0*/  FMUL.FTZ R181, R72, UR7 ;  /* 0x0000000748b57c20 */ /* 0x000fc60008410000 */
[----:B------:R-:W-:Y:S01]  /*120e0*/  MUFU.TANH R15, R15 ;  /* 0x0000000f000f7308 */ /* 0x000fe20000002400 */
[----:B------:R-:W-:Y:S01]  /*120f0*/  FMUL.FTZ R72, R87, UR7 ;  /* 0x0000000757487c20 */ /* 0x000fe20008410000 */
[----:B------:R-:W-:Y:S01]  /*12100*/  HGMMA.64x128x16.F32.BF16 R88, R176, gdesc[UR8].tnspB, R88, gsb0 ;  /* 0x41e00008b0587df0 */ /* 0x000fe20008001858 */
[----:B------:R-:W-:Y:S02]  /*12110*/  R2UR UR10, R8 ;  /* 0x00000000080a72ca */ /* 0x000fe400000e0000 */
[----:B------:R-:W-:Y:S01]  /*12120*/  R2UR UR11, R9 ;  /* 0x00000000090b72ca */ /* 0x000fe200000e0000 */
[----:B------:R-:W-:Y:S02]  /*12130*/  IMAD.MOV.U32 R9, RZ, RZ, -0x80 ;  /* 0xffffff80ff097424 */ /* 0x000fe400078e00ff */
[----:B------:R-:W-:Y:S02]  /*12140*/  MUFU.TANH R181, R181 ;  /* 0x000000b500b57308 */ /* 0x000fe40000002400 */
[----:B------:R-:W-:-:S04]  /*12150*/  IMAD R8, R12, R9, 0x1 ;  /* 0x000000010c087424 */ /* 0x000fc800078e0209 */
[----:B------:R-:W-:Y:S01]  /*12160*/  IMAD R9, R193, 0x80, R8 ;  /* 0x00000080c1097824 */ /* 0x000fe200078e0208 */
[----:B------:R-:W-:Y:S01]  /*12170*/  IADD3 R8, R6, 0x180, RZ ;  /* 0x0000018006087810 */ /* 0x000fe20007ffe0ff */
[----:B------:R-:W-:Y:S03]  /*12180*/  MUFU.TANH R183, R183 ;  /* 0x000000b700b77308 */ /* 0x000fe60000002400 */
[----:B------:R-:W-:Y:S01]  /*12190*/  IADD3 R53, -R195, R9, R198 ;  /* 0x00000009c3357210 */ /* 0x000fe20007ffe1c6 */
[----:B------:R-:W-:-:S04]  /*121a0*/  IMAD.MOV.U32 R9, RZ, RZ, 0x40000040 ;  /* 0x40000040ff097424 */ /* 0x000fc800078e00ff */
[----:B------:R-:W-:Y:S01]  /*121b0*/  IMAD R56, R212, -0x2, R53 ;  /* 0xfffffffed4387824 */ /* 0x000fe200078e0235 */
[----:B------:R-:W-:Y:S03]  /*121c0*/  MUFU.TANH R20, R20 ;  /* 0x0000001400147308 */ /* 0x000fe60000002400 */
[----:B------:R-:W-:Y:S02]  /*121d0*/  IMAD.IADD R53, R213, 0x1, R56 ;  /* 0x00000001d5357824 */ /* 0x000fe400078e0238 */
[----:B------:R-:W-:Y:S01]  /*121e0*/  FMUL.FTZ R56, R70, UR7 ;  /* 0x0000000746387c20 */ /* 0x000fe20008410000 */
[----:B------:R-:W-:Y:S02]  /*121f0*/  FMUL.FTZ R70, R83, UR7 ;  /* 0x0000000753467c20 */ /* 0x000fe40008410000 */
[C---:B------:R-:W-:Y:S01]  /*12200*/  ISETP.GT.AND P2, PT, R53.reuse, RZ, PT ;  /* 0x000000ff3500720c */ /* 0x040fe20003f44270 */
[----:B------:R-:W-:Y:S01]  /*12210*/  MUFU.TANH R24, R24 ;  /* 0x0000001800187308 */ /* 0x000fe20000002400 */
[----:B------:R-:W-:-:S02]  /*12220*/  ISETP.GT.AND P3, PT, R53, 0x1, PT ;  /* 0x000000013500780c */ /* 0x000fc40003f64270 */
[----:B0-----:R-:W-:Y:S02]  /*12230*/  FSEL R7, R7, -INF , P2 ;  /* 0xff80000007077808 */ /* 0x001fe40001000000 */
[----:B-1----:R-:W-:Y:S02]  /*12240*/  FSEL R57, R14, -INF , P3 ;  /* 0xff8000000e397808 */ /* 0x002fe40001800000 */
[----:B------:R-:W-:Y:S01]  /*12250*/  ISETP.GT.AND P2, PT, R53, 0x8, PT ;  /* 0x000000083500780c */ /* 0x000fe20003f44270 */
[----:B------:R-:W-:Y:S01]  /*12260*/  MUFU.TANH R26, R26 ;  /* 0x0000001a001a7308 */ /* 0x000fe20000002400 */
[----:B------:R-:W-:Y:S02]  /*12270*/  FMNMX.FTZ R14, R7, R11, !PT ;  /* 0x0000000b070e7209 */ /* 0x000fe40007810000 */
[----:B------:R-:W-:Y:S02]  /*12280*/  ISETP.GT.AND P3, PT, R53, 0x9, PT ;  /* 0x000000093500780c */ /* 0x000fe40003f64270 */
[----:B--2---:R-:W-:-:S02]  /*12290*/  FSEL R21, R21, -INF , P2 ;  /* 0xff80000015157808 */ /* 0x004fc40001000000 */
[----:B------:R-:W-:Y:S01]  /*122a0*/  FMNMX.FTZ R14, R57, R14, !PT ;  /* 0x0000000e390e7209 */ /* 0x000fe20007810000 */
[----:B------:R-:W-:Y:S01]  /*122b0*/  MUFU.TANH R28, R28 ;  /* 0x0000001c001c7308 */ /* 0x000fe20000002400 */
[----:B------:R-:W-:Y:S02]  /*122c0*/  ISETP.GT.AND P2, PT, R53, 0x10, PT ;  /* 0x000000103500780c */ /* 0x000fe40003f44270 */
[----:B---3--:R-:W-:Y:S02]  /*122d0*/  FSEL R25, R25, -INF , P3 ;  /* 0xff80000019197808 */ /* 0x008fe40001800000 */
[----:B------:R-:W-:Y:S02]  /*122e0*/  FMNMX.FTZ R14, R21, R14, !PT ;  /* 0x0000000e150e7209 */ /* 0x000fe40007810000 */
[----:B------:R-:W-:Y:S01]  /*122f0*/  ISETP.GT.AND P3, PT, R53, 0x11, PT ;  /* 0x000000113500780c */ /* 0x000fe20003f64270 */
[----:B------:R-:W-:Y:S01]  /*12300*/  MUFU.TANH R29, R29 ;  /* 0x0000001d001d7308 */ /* 0x000fe20000002400 */
[----:B----4-:R-:W-:-:S02]  /*12310*/  FSEL R27, R27, -INF , P2 ;  /* 0xff8000001b1b7808 */ /* 0x010fc40001000000 */
[----:B------:R-:W-:Y:S02]  /*12320*/  FMNMX.FTZ R14, R25, R14, !PT ;  /* 0x0000000e190e7209 */ /* 0x000fe40007810000 */
[----:B------:R-:W-:Y:S02]  /*12330*/  ISETP.GT.AND P2, PT, R53, 0x18, PT ;  /* 0x000000183500780c */ /* 0x000fe40003f44270 */
[----:B------:R-:W-:Y:S01]  /*12340*/  FSEL R59, R30, -INF , P3 ;  /* 0xff8000001e3b7808 */ /* 0x000fe20001800000 */
[----:B------:R-:W-:Y:S01]  /*12350*/  MUFU.TANH R32, R32 ;  /* 0x0000002000207308 */ /* 0x000fe20000002400 */
[----:B------:R-:W-:Y:S02]  /*12360*/  FMNMX.FTZ R14, R27, R14, !PT ;  /* 0x0000000e1b0e7209 */ /* 0x000fe40007810000 */
[----:B------:R-:W-:Y:S02]  /*12370*/  ISETP.GT.AND P3, PT, R53, 0x19, PT ;  /* 0x000000193500780c */ /* 0x000fe40003f64270 */
[----:B------:R-:W-:-:S02]  /*12380*/  FSEL R31, R31, -INF , P2 ;  /* 0xff8000001f1f7808 */ /* 0x000fc40001000000 */
[----:B------:R-:W-:Y:S01]  /*12390*/  FMNMX.FTZ R14, R59, R14, !PT ;  /* 0x0000000e3b0e7209 */ /* 0x000fe20007810000 */
[----:B------:R-:W-:Y:S01]  /*123a0*/  MUFU.TANH R34, R34 ;  /* 0x0000002200227308 */ /* 0x000fe20000002400 */
[----:B------:R-:W-:Y:S02]  /*123b0*/  ISETP.GT.AND P2, PT, R53, 0x20, PT ;  /* 0x000000203500780c */ /* 0x000fe40003f44270 */
[----:B------:R-:W-:Y:S02]  /*123c0*/  FSEL R33, R33, -INF , P3 ;  /* 0xff80000021217808 */ /* 0x000fe40001800000 */
[----:B------:R-:W-:Y:S02]  /*123d0*/  FMNMX.FTZ R14, R31, R14, !PT ;  /* 0x0000000e1f0e7209 */ /* 0x000fe40007810000 */
[----:B------:R-:W-:Y:S01]  /*123e0*/  ISETP.GT.AND P3, PT, R53, 0x21, PT ;  /* 0x000000213500780c */ /* 0x000fe20003f64270 */
[----:B------:R-:W-:Y:S01]  /*123f0*/  MUFU.TANH R36, R36 ;  /* 0x0000002400247308 */ /* 0x000fe20000002400 */
[----:B------:R-:W-:-:S02]  /*12400*/  FMNMX.FTZ R14, R33, R14, !PT ;  /* 0x0000000e210e7209 */ /* 0x000fc40007810000 */
[----:B-----5:R-:W-:Y:S02]  /*12410*/  FSEL R37, R37, -INF , P3 ;  /* 0xff80000025257808 */ /* 0x020fe40001800000 */
[----:B------:R-:W-:-:S03]  /*12420*/  ISETP.GT.AND P3, PT, R53, 0x29, PT ;  /* 0x000000293500780c */ /* 0x000fc60003f64270 */
        /* <DEDUP_REMOVED lines=13> */
[----:B------:R-:W-:Y:S01]  /*12500*/  R2UR UR10, R8 ;  /* 0x00000000080a72ca */ /* 0x000fe200000e0000 */
[----:B------:R-:W-:Y:S01]  /*12510*/  VIADD R8, R6, 0x200 ;  /* 0x0000020006087836 */ /* 0x000fe20000000000 */
[----:B------:R-:W-:Y:S01]  /*12520*/  R2UR UR11, R9 ;  /* 0x00000000090b72ca */ /* 0x000fe200000e0000 */
[----:B------:R-:W-:-:S03]  /*12530*/  IMAD.MOV.U32 R9, RZ, RZ, 0x40000040 ;  /* 0x40000040ff097424 */ /* 0x000fc600078e00ff */
[----:B------:R-:W-:Y:S01]  /*12540*/  MUFU.TANH R177, R177 ;  /* 0x000000b100b17308 */ /* 0x000fe20000002400 */
[----:B------:R-:W-:Y:S01]  /*12550*/  R2UR UR14, R8 ;  /* 0x00000000080e72ca */ /* 0x000fe200000e0000 */
[----:B------:R-:W-:Y:S01]  /*12560*/  FMUL.FTZ R8, R60, UR7 ;  /* 0x000000073c087c20 */ /* 0x000fe20008410000 */
[----:B------:R-:W-:Y:S01]  /*12570*/  R2UR UR15, R9 ;  /* 0x00000000090f72ca */ /* 0x000fe200000e0000 */
[----:B------:R-:W-:Y:S01]  /*12580*/  FMUL.FTZ R9, R68, UR7 ;  /* 0x0000000744097c20 */ /* 0x000fe20008410000 */
[----:B------:R-:W-:-:S03]  /*12590*/  FMUL.FTZ R60, R74, UR7 ;  /* 0x000000074a3c7c20 */ /* 0x000fc60008410000 */
[----:B------:R-:W-:Y:S08]  /*125a0*/  MUFU.TANH R179, R179 ;  /* 0x000000b300b37308 */ /* 0x000ff00000002400 */
[----:B------:R-:W0:Y:S08]  /*125b0*/  MUFU.TANH R8, R8 ;  /* 0x0000000800087308 */ /* 0x000e300000002400 */
        /* <DEDUP_REMOVED lines=11> */
[----:B------:R-:W-:Y:S01]  /*12670*/  FSEL R65, R42, -INF , P3 ;  /* 0xff8000002a417808 */ /* 0x000fe20001800000 */
[----:B------:R-:W-:Y:S01]  /*12680*/  FMUL.FTZ R173, R64, UR7 ;  /* 0x0000000740ad7c20 */ /* 0x000fe20008410000 */
[----:B------:R-:W-:Y:S01]  /*12690*/  ISETP.GT.AND P3, PT, R53, 0x31, PT ;  /* 0x000000313500780c */ /* 0x000fe20003f64270 */
[----:B------:R-:W-:Y:S01]  /*126a0*/  FMUL.FTZ R64, R78, UR7 ;  /* 0x000000074e407c20 */ /* 0x000fe20008410000 */
[----:B------:R-:W-:Y:S01]  /*126b0*/  HGMMA.64x128x16.F32.BF16 R88, R168, gdesc[UR8].tnspB, R88, gsb0 ;  /* 0x41e00008a8587df0 */ /* 0x000fe20008001858 */
[----:B------:R-:W-:Y:S01]  /*126c0*/  MUFU.TANH R175, R175 ;  /* 0x000000af00af7308 */ /* 0x000fe20000002400 */
[----:B------:R-:W-:Y:S01]  /*126d0*/  FSEL R69, R46, -INF , P3 ;  /* 0xff8000002e457808 */ /* 0x000fe20001800000 */
[----:B------:R-:W-:Y:S01]  /*126e0*/  FMUL.FTZ R46, R63, UR7 ;  /* 0x000000073f2e7c20 */ /* 0x000fe20008410000 */
[----:B------:R-:W-:-:S04]  /*126f0*/  ISETP.GT.AND P3, PT, R53, 0x39, PT ;  /* 0x000000393500780c */ /* 0x000fc80003f64270 */
[----:B------:R-:W-:Y:S01]  /*12700*/  FSEL R73, R50, -INF , P3 ;  /* 0xff80000032497808 */ /* 0x000fe20001800000 */
[----:B------:R-:W-:Y:S01]  /*12710*/  MUFU.TANH R173, R173 ;  /* 0x000000ad00ad7308 */ /* 0x000fe20000002400 */
[----:B------:R-:W-:Y:S01]  /*12720*/  ISETP.GT.AND P3, PT, R53, 0x41, PT ;  /* 0x000000413500780c */ /* 0x000fe20003f64270 */
[----:B------:R-:W-:Y:S01]  /*12730*/  FMUL.FTZ R50, R66, UR7 ;  /* 0x0000000742327c20 */ /* 0x000fe20008410000 */
[----:B------:R-:W-:Y:S02]  /*12740*/  FMUL.FTZ R66, R79, UR7 ;  /* 0x000000074f427c20 */ /* 0x000fe40008410000 */
[----:B------:R-:W-:Y:S02]  /*12750*/  FSEL R55, R55, -INF , P3 ;  /* 0xff80000037377808 */ /* 0x000fe40001800000 */
[----:B------:R-:W-:Y:S01]  /*12760*/  ISETP.GT.AND P3, PT, R53, 0x49, PT ;  /* 0x000000493500780c */ /* 0x000fe20003f64270 */
[----:B------:R-:W-:Y:S08]  /*12770*/  MUFU.TANH R46, R46 ;  /* 0x0000002e002e7308 */ /* 0x000ff00000002400 */
[----:B------:R-:W-:Y:S08]  /*12780*/  MUFU.TANH R50, R50 ;  /* 0x0000003200327308 */ /* 0x000ff00000002400 */
[----:B------:R-:W-:Y:S08]  /*12790*/  MUFU.TANH R64, R64 ;  /* 0x0000004000407308 */ /* 0x000ff00000002400 */
[----:B------:R-:W-:Y:S01]  /*127a0*/  MUFU.TANH R66, R66 ;  /* 0x0000004200427308 */ /* 0x000fe20000002400 */
[----:B------:R-:W-:-:S02]  /*127b0*/  WARPGROUP.DEPBAR.LE gsb0, 0x0 ;  /* 0x00008000000079c5 */ /* 0x000fc40000010000 */
[----:B------:R-:W-:Y:S01]  /*127c0*/  FMUL.FTZ R171, R61, UR7 ;  /* 0x000000073dab7c20 */ /* 0x000fe20008410000 */
[----:B------:R-:W-:Y:S01]  /*127d0*/  FSEL R61, R35, -INF , P2 ;  /* 0xff800000233d7808 */ /* 0x000fe20001000000 */
[----:B------:R-:W-:Y:S01]  /*127e0*/  WARPGROUP.ARRIVE ;  /* 0x00000000000079c5 */ /* 0x000fe20000000000 */
[----:B------:R-:W-:Y:S02]  /*127f0*/  ISETP.GT.AND P2, PT, R53, 0x28, PT ;  /* 0x000000283500780c */ /* 0x000fe40003f44270 */
[----:B------:R-:W-:Y:S01]  /*12800*/  FMNMX.FTZ R14, R61, R14, !PT ;  /* 0x0000000e3d0e7209 */ /* 0x000fe20007810000 */
[----:B------:R-:W1:Y:S01]  /*12810*/  MUFU.TANH R171, R171 ;  /* 0x000000ab00ab7308 */ /* 0x000e620000002400 */
[----:B------:R-:W-:Y:S01]  /*12820*/  FSEL R41, R41, -INF , P2 ;  /* 0xff80000029297808 */ /* 0x000fe20001000000 */
[----:B------:R-:W-:Y:S01]  /*12830*/  HGMMA.64x128x16.F32.BF16 R88, R152, gdesc[UR12].tnspB, R88, gsb0 ;  /* 0x41e0000c98587df0 */ /* 0x000fe20008001858 */
[----:B------:R-:W-:Y:S02]  /*12840*/  FMNMX.FTZ R14, R37, R14, !PT ;  /* 0x0000000e250e7209 */ /* 0x000fe40007810000 */
[----:B------:R-:W-:-:S02]  /*12850*/  ISETP.GT.AND P2, PT, R53, 0x30, PT ;  /* 0x000000303500780c */ /* 0x000fc40003f44270 */
[----:B------:R-:W-:Y:S02]  /*12860*/  FMNMX.FTZ R14, R41, R14, !PT ;  /* 0x0000000e290e7209 */ /* 0x000fe40007810000 */
[----:B------:R-:W-:Y:S02]  /*12870*/  FSEL R45, R45, -INF , P2 ;  /* 0xff8000002d2d7808 */ /* 0x000fe40001000000 */
[----:B------:R-:W-:Y:S02]  /*12880*/  FMNMX.FTZ R14, R65, R14, !PT ;  /* 0x0000000e410e7209 */ /* 0x000fe40007810000 */
[----:B------:R-:W-:Y:S02]  /*12890*/  ISETP.GT.AND P2, PT, R53, 0x38, PT ;  /* 0x000000383500780c */ /* 0x000fe40003f44270 */
[----:B------:R-:W-:Y:S02]  /*128a0*/  FMNMX.FTZ R14, R45, R14, !PT ;  /* 0x0000000e2d0e7209 */ /* 0x000fe40007810000 */
[----:B------:R-:W-:-:S02]  /*128b0*/  FSEL R49, R49, -INF , P2 ;  /* 0xff80000031317808 */ /* 0x000fc40001000000 */
[----:B------:R-:W-:Y:S02]  /*128c0*/  FMNMX.FTZ R14, R69, R14, !PT ;  /* 0x0000000e450e7209 */ /* 0x000fe40007810000 */
[----:B------:R-:W-:Y:S02]  /*128d0*/  ISETP.GT.AND P2, PT, R53, 0x40, PT ;  /* 0x000000403500780c */ /* 0x000fe40003f44270 */
[----:B------:R-:W-:Y:S01]  /*128e0*/  FMNMX.FTZ R30, R49, R14, !PT ;  /* 0x0000000e311e7209 */ /* 0x000fe20007810000 */
[----:B------:R-:W-:Y:S01]  /*128f0*/  FMUL.FTZ R14, R76, UR7 ;  /* 0x000000074c0e7c20 */ /* 0x000fe20008410000 */
[----:B------:R-:W-:Y:S01]  /*12900*/  FSEL R169, R52, -INF , P2 ;  /* 0xff80000034a97808 */ /* 0x000fe20001000000 */
[----:B------:R-:W-:Y:S01]  /*12910*/  FMUL.FTZ R52, R67, UR7 ;  /* 0x0000000743347c20 */ /* 0x000fe20008410000 */
[----:B------:R-:W-:Y:S01]  /*12920*/  FMNMX.FTZ R30, R73, R30, !PT ;  /* 0x0000001e491e7209 */ /* 0x000fe20007810000 */
[----:B------:R-:W-:Y:S01]  /*12930*/  FMUL.FTZ R67, R82, UR7 ;  /* 0x0000000752437c20 */ /* 0x000fe20008410000 */
[----:B------:R-:W-:Y:S01]  /*12940*/  ISETP.GT.AND P2, PT, R53, 0x48, PT ;  /* 0x000000483500780c */ /* 0x000fe20003f44270 */
[----:B------:R-:W2:Y:S01]  /*12950*/  MUFU.TANH R14, R14 ;  /* 0x0000000e000e7308 */ /* 0x000ea20000002400 */
[----:B------:R-:W-:-:S02]  /*12960*/  FMNMX.FTZ R30, R169, R30, !PT ;  /* 0x0000001ea91e7209 */ /* 0x000fc40007810000 */
[----:B0-----:R-:W-:Y:S01]  /*12970*/  FSEL R77, R8, -INF , P2 ;  /* 0xff800000084d7808 */ /* 0x001fe20001000000 */
[----:B------:R-:W-:Y:S01]  /*12980*/  FMUL.FTZ R8, R81, UR7 ;  /* 0x0000000751087c20 */ /* 0x000fe20008410000 */
[----:B------:R-:W-:Y:S02]  /*12990*/  FMNMX.FTZ R30, R55, R30, !PT ;  /* 0x0000001e371e7209 */ /* 0x000fe40007810000 */
[----:B------:R-:W-:Y:S01]  /*129a0*/  ISETP.GT.AND P2, PT, R53, 0x50, PT ;  /* 0x000000503500780c */ /* 0x000fe20003f44270 */
[----:B------:R-:W-:Y:S01]  /*129b0*/  MUFU.TANH R52, R52 ;  /* 0x0000003400347308 */ /* 0x000fe20000002400 */
[----:B-1----:R-:W-:Y:S02]  /*129c0*/  FSEL R171, R171, -INF , P3 ;  /* 0xff800000abab7808 */ /* 0x002fe40001800000 */
[----:B------:R-:W-:Y:S02]  /*129d0*/  FMNMX.FTZ R30, R77, R30, !PT ;  /* 0x0000001e4d1e7209 */ /* 0x000fe40007810000 */
[----:B------:R-:W-:-:S02]  /*129e0*/  ISETP.GT.AND P3, PT, R53, 0x51, PT ;  /* 0x000000513500780c */ /* 0x000fc40003f64270 */
[----:B------:R-:W-:Y:S01]  /*129f0*/  FSEL R173, R173, -INF , P2 ;  /* 0xff800000adad7808 */ /* 0x000fe20001000000 */
[----:B------:R-:W0:Y:S01]  /*12a00*/  MUFU.TANH R8, R8 ;  /* 0x0000000800087308 */ /* 0x000e220000002400 */
[----:B------:R-:W-:Y:S02]  /*12a10*/  FMNMX.FTZ R30, R171, R30, !PT ;  /* 0x0000001eab1e7209 */ /* 0x000fe40007810000 */
[----:B------:R-:W-:Y:S02]  /*12a20*/  ISETP.GT.AND P2, PT, R53, 0x58, PT ;  /* 0x000000583500780c */ /* 0x000fe40003f44270 */
[----:B------:R-:W-:Y:S02]  /*12a30*/  FSEL R175, R175, -INF , P3 ;  /* 0xff800000afaf7808 */ /* 0x000fe40001800000 */
[----:B------:R-:W-:Y:S01]  /*12a40*/  FMNMX.FTZ R30, R173, R30, !PT ;  /* 0x0000001ead1e7209 */ /* 0x000fe20007810000 */
[----:B------:R-:W-:Y:S01]  /*12a50*/  MUFU.TANH R67, R67 ;  /* 0x0000004300437308 */ /* 0x000fe20000002400 */
[----:B------:R-:W-:-:S02]  /*12a60*/  ISETP.GT.AND P3, PT, R53, 0x59, PT ;  /* 0x000000593500780c */ /* 0x000fc40003f64270 */
[----:B------:R-:W-:Y:S01]  /*12a70*/  FSEL R81, R9, -INF , P2 ;  /* 0xff80000009517808 */ /* 0x000fe20001000000 */
[----:B------:R-:W-:Y:S01]  /*12a80*/  FMUL.FTZ R9, R85, UR7 ;  /* 0x0000000755097c20 */ /* 0x000fe20008410000 */
[----:B------:R-:W-:Y:S02]  /*12a90*/  FMNMX.FTZ R30, R175, R30, !PT ;  /* 0x0000001eaf1e7209 */ /* 0x000fe40007810000 */
[----:B------:R-:W-:Y:S02]  /*12aa0*/  ISETP.GT.AND P2, PT, R53, 0x60, PT ;  /* 0x000000603500780c */ /* 0x000fe40003f44270 */
[----:B------:R-:W-:Y:S01]  /*12ab0*/  FSEL R177, R177, -INF , P3 ;  /* 0xff800000b1b17808 */ /* 0x000fe20001800000 */
[----:B------:R-:W-:Y:S01]  /*12ac0*/  MUFU.TANH R9, R9 ;  /* 0x0000000900097308 */ /* 0x000fe20000002400 */
[----:B------:R-:W-:Y:S02]  /*12ad0*/  FMNMX.FTZ R30, R81, R30, !PT ;  /* 0x0000001e511e7209 */ /* 0x000fe40007810000 */
[----:B------:R-:W-:-:S02]  /*12ae0*/  ISETP.GT.AND P3, PT, R53, 0x61, PT ;  /* 0x000000613500780c */ /* 0x000fc40003f64270 */
[----:B------:R-:W-:Y:S02]  /*12af0*/  FSEL R181, R181, -INF , P2 ;  /* 0xff800000b5b57808 */ /* 0x000fe40001000000 */
[----:B------:R-:W-:Y:S02]  /*12b00*/  FMNMX.FTZ R42, R177, R30, !PT ;  /* 0x0000001eb12a7209 */ /* 0x000fe40007810000 */
[----:B------:R-:W-:Y:S01]  /*12b10*/  ISETP.GT.AND P2, PT, R53, 0x68, PT ;  /* 0x000000683500780c */ /* 0x000fe20003f44270 */
[----:B------:R-:W1:Y:S01]  /*12b20*/  MUFU.TANH R30, R84 ;  /* 0x00000054001e7308 */ /* 0x000e620000002400 */
[----:B------:R-:W-:Y:S02]  /*12b30*/  FSEL R179, R179, -INF , P3 ;  /* 0xff800000b3b37808 */ /* 0x000fe40001800000 */
[----:B------:R-:W-:Y:S02]  /*12b40*/  FMNMX.FTZ R42, R181, R42, !PT ;  /* 0x0000002ab52a7209 */ /* 0x000fe40007810000 */
[----:B------:R-:W-:-:S02]  /*12b50*/  ISETP.GT.AND P3, PT, R53, 0x69, PT ;  /* 0x000000693500780c */ /* 0x000fc40003f64270 */
[----:B--2---:R-:W-:Y:S01]  /*12b60*/  FSEL R85, R14, -INF , P2 ;  /* 0xff8000000e557808 */ /* 0x004fe20001000000 */
[----:B------:R-:W-:Y:S01]  /*12b70*/  FMUL.FTZ R14, R62, UR7 ;  /* 0x000000073e0e7c20 */ /* 0x000fe20008410000 */
[----:B------:R-:W-:Y:S01]  /*12b80*/  FMNMX.FTZ R42, R179, R42, !PT ;  /* 0x0000002ab32a7209 */ /* 0x000fe20007810000 */
[----:B------:R-:W-:Y:S01]  /*12b90*/  FMUL.FTZ R62, R75, UR7 ;  /* 0x000000074b3e7c20 */ /* 0x000fe20008410000 */
[----:B------:R-:W-:Y:S02]  /*12ba0*/  ISETP.GT.AND P2, PT, R53, 0x70, PT ;  /* 0x000000703500780c */ /* 0x000fe40003f44270 */
[----:B------:R-:W-:Y:S01]  /*12bb0*/  FSEL R183, R183, -INF , P3 ;  /* 0xff800000b7b77808 */ /* 0x000fe20001800000 */
[----:B------:R-:W2:Y:S01]  /*12bc0*/  MUFU.TANH R14, R14 ;  /* 0x0000000e000e7308 */ /* 0x000ea20000002400 */
[----:B------:R-:W-:Y:S02]  /*12bd0*/  FMNMX.FTZ R42, R85, R42, !PT ;  /* 0x0000002a552a7209 */ /* 0x000fe40007810000 */
[----:B------:R-:W-:-:S02]  /*12be0*/  ISETP.GT.AND P3, PT, R53, 0x71, PT ;  /* 0x000000713500780c */ /* 0x000fc40003f64270 */
[----:B------:R-:W-:Y:S02]  /*12bf0*/  FSEL R235, R80, -INF , P2 ;  /* 0xff80000050eb7808 */ /* 0x000fe40001000000 */
[----:B------:R-:W-:Y:S01]  /*12c00*/  FMNMX.FTZ R42, R183, R42, !PT ;  /* 0x0000002ab72a7209 */ /* 0x000fe20007810000 */
[----:B------:R-:W3:Y:S01]  /*12c10*/  MUFU.TANH R62, R62 ;  /* 0x0000003e003e7308 */ /* 0x000ee20000002400 */
[----:B------:R-:W-:Y:S02]  /*12c20*/  ISETP.GT.AND P2, PT, R53, 0x78, PT ;  /* 0x000000783500780c */ /* 0x000fe40003f44270 */
[----:B0-----:R-:W-:Y:S02]  /*12c30*/  FSEL R237, R8, -INF , P3 ;  /* 0xff80000008ed7808 */ /* 0x001fe40001800000 */
[----:B------:R-:W-:Y:S02]  /*12c40*/  FMNMX.FTZ R42, R235, R42, !PT ;  /* 0x0000002aeb2a7209 */ /* 0x000fe40007810000 */
[C---:B------:R-:W-:Y:S01]  /*12c50*/  ISETP.GT.AND P3, PT, R53.reuse, 0x79, PT ;  /* 0x000000793500780c */ /* 0x040fe20003f64270 */
[----:B------:R-:W-:Y:S01]  /*12c60*/  VIADD R53, R53, 0x8 ;  /* 0x0000000835357836 */ /* 0x000fe20000000000 */
[----:B-1----:R-:W-:-:S02]  /*12c70*/  FSEL R30, R30, -INF , P2 ;  /* 0xff8000001e1e7808 */ /* 0x002fc40001000000 */
[----:B------:R-:W-:Y:S01]  /*12c80*/  FMNMX.FTZ R35, R237, R42, !PT ;  /* 0x0000002aed237209 */ /* 0x000fe20007810000 */
[----:B------:R-:W-:Y:S01]  /*12c90*/  IMAD.U32 R42, RZ, RZ, UR5 ;  /* 0x00000005ff2a7e24 */ /* 0x000fe2000f8e00ff */
[----:B------:R-:W-:Y:S02]  /*12ca0*/  FSEL R63, R9, -INF , P3 ;  /* 0xff800000093f7808 */ /* 0x000fe40001800000 */
[----:B------:R-:W-:Y:S02]  /*12cb0*/  FMNMX.FTZ R8, R30, R35, !PT ;  /* 0x000000231e087209 */ /* 0x000fe40007810000 */
[----:B------:R-:W-:Y:S02]  /*12cc0*/  ISETP.GT.AND P3, PT, R53, RZ, PT ;  /* 0x000000ff3500720c */ /* 0x000fe40003f64270 */
[----:B------:R-:W-:Y:S02]  /*12cd0*/  FMNMX.FTZ R8, R63, R8, !PT ;  /* 0x000000083f087209 */ /* 0x000fe40007810000 */
[----:B------:R-:W-:-:S03]  /*12ce0*/  ISETP.GT.AND P4, PT, R53, 0x1, PT ;  /* 0x000000013500780c */ /* 0x000fc60003f84270 */
[----:B------:R-:W0:Y:S02]  /*12cf0*/  SHFL.BFLY PT, R9, R8, 0x2, 0x1f ;  /* 0x0c401f0008097f89 */ /* 0x000e2400000e0000 */
[----:B0-----:R-:W-:Y:S01]  /*12d00*/  FMNMX.FTZ R9, R8, R9, !PT ;  /* 0x0000000908097209 */ /* 0x001fe20007810000 */
[----:B------:R-:W-:Y:S02]  /*12d10*/  WARPGROUP.DEPBAR.LE gsb0, 0x0 ;  /* 0x00008000000079c5 */ /* 0x000fe40000010000 */
[----:B------:R-:W-:Y:S02]  /*12d20*/  WARPGROUP.ARRIVE ;  /* 0x00000000000079c5 */ /* 0x000fe40000000000 */
[----:B------:R-:W0:Y:S02]  /*12d30*/  SHFL.BFLY PT, R8, R9, 0x1, 0x1f ;  /* 0x0c201f0009087f89 */ /* 0x000e2400000e0000 */
[----:B0-----:R-:W-:Y:S01]  /*12d40*/  FMNMX.FTZ R35, R9, R8, !PT ;  /* 0x0000000809237209 */ /* 0x001fe20007810000 */
[----:B------:R-:W-:-:S02]  /*12d50*/  VIADD R8, R6, 0x280 ;  /* 0x0000028006087836 */ /* 0x000fc40000000000 */
[----:B------:R-:W-:Y:S01]  /*12d60*/  IMAD.MOV.U32 R9, RZ, RZ, 0x40000040 ;  /* 0x40000040ff097424 */ /* 0x000fe200078e00ff */
[C---:B------:R-:W-:Y:S01]  /*12d70*/  FSETP.NEU.FTZ.AND P2, PT, R35.reuse, -INF , PT ;  /* 0xff8000002300780b */ /* 0x040fe20003f5d000 */
[----:B------:R-:W-:Y:S01]  /*12d80*/  FMUL.FTZ R68, R35, R42 ;  /* 0x0000002a23447220 */ /* 0x000fe20000410000 */
[----:B------:R-:W-:Y:S02]  /*12d90*/  R2UR UR10, R8 ;  /* 0x00000000080a72ca */ /* 0x000fe400000e0000 */
[----:B------:R-:W-:Y:S01]  /*12da0*/  R2UR UR11, R9 ;  /* 0x00000000090b72ca */ /* 0x000fe200000e0000 */
[----:B------:R-:W-:Y:S01]  /*12db0*/  IMAD.MOV.U32 R9, RZ, RZ, 0x40000040 ;  /* 0x40000040ff097424 */ /* 0x000fe200078e00ff */
[----:B------:R-:W-:-:S05]  /*12dc0*/  FSEL R68, R68, RZ, P2 ;  /* 0x000000ff44447208 */ /* 0x000fca0001000000 */
[-CC-:B------:R-:W-:Y:S01]  /*12dd0*/  FFMA.FTZ R182, R21, R42.reuse, -R68.reuse ;  /* 0x0000002a15b67223 */ /* 0x180fe20000010844 */
[----:B------:R-:W-:Y:S01]  /*12de0*/  FSEL R21, R15, -INF , P3 ;  /* 0xff8000000f157808 */ /* 0x000fe20001800000 */
[-CC-:B------:R-:W-:Y:S01]  /*12df0*/  FFMA.FTZ R180, R7, R42.reuse, -R68.reuse ;  /* 0x0000002a07b47223 */ /* 0x180fe20000010844 */
[-CC-:B------:R-:W-:Y:S01]  /*12e00*/  FFMA.FTZ R7, R25, R42.reuse, -R68.reuse ;  /* 0x0000002a19077223 */ /* 0x180fe20000010844 */
[----:B------:R-:W-:Y:S01]  /*12e10*/  ISETP.GT.AND P3, PT, R53, 0x8, PT ;  /* 0x000000083500780c */ /* 0x000fe20003f64270 */
[-CC-:B------:R-:W-:Y:S01]  /*12e20*/  FFMA.FTZ R176, R27, R42.reuse, -R68.reuse ;  /* 0x0000002a1bb07223 */ /* 0x180fe20000010844 */
[----:B------:R-:W-:Y:S01]  /*12e30*/  HGMMA.64x128x16.F32.BF16 R88, R156, gdesc[UR8].tnspB, R88, gsb0 ;  /* 0x41e000089c587df0 */ /* 0x000fe20008001858 */
        /* <DEDUP_REMOVED lines=15> */
[----:B------:R0:W-:Y:S01]  /*12f30*/  MUFU.EX2 R15, R7 ;  /* 0x00000007000f7308 */ /* 0x0001e20000000800 */
        /* <DEDUP_REMOVED lines=32> */
[----:B------:R-:W-:Y:S01]  /*13140*/  FSEL R155, R38, -INF , P4 ;  /* 0xff800000269b7808 */ /* 0x000fe20002000000 */
[--C-:B------:R-:W-:Y:S01]  /*13150*/  FFMA.FTZ R30, R30, R42, -R68.reuse ;  /* 0x0000002a1e1e7223 */ /* 0x100fe20000010844 */
[----:B------:R-:W-:Y:S01]  /*13160*/  FMNMX.FTZ R8, R153, R8, !PT ;  /* 0x0000000899087209 */ /* 0x000fe20007810000 */
[----:B------:R-:W-:Y:S01]  /*13170*/  FFMA.FTZ R63, R63, R42, -R68 ;  /* 0x0000002a3f3f7223 */ /* 0x000fe20000010844 */
        /* <DEDUP_REMOVED lines=9> */
[----:B------:R-:W-:-:S02]  /*13210*/  FSEL R43, R43, -INF , P3 ;  /* 0xff8000002b2b7808 */ /* 0x000fc40001800000 */
[----:B------:R-:W-:Y:S01]  /*13220*/  FMNMX.FTZ R8, R61, R8, !PT ;  /* 0x000000083d087209 */ /* 0x000fe20007810000 */
[----:B------:R-:W-:Y:S01]  /*13230*/  MUFU.EX2 R178, R178 ;  /* 0x000000b200b27308 */ /* 0x000fe20000000800 */
[----:B------:R-:W-:Y:S02]  /*13240*/  ISETP.GT.AND P3, PT, R53, 0x38, PT ;  /* 0x000000383500780c */ /* 0x000fe40003f64270 */
[----:B------:R-:W-:Y:S02]  /*13250*/  FMNMX.FTZ R8, R43, R8, !PT ;  /* 0x000000082b087209 */ /* 0x000fe40007810000 */
[----:B------:R-:W-:Y:S02]  /*13260*/  FSEL R47, R47, -INF , P3 ;  /* 0xff8000002f2f7808 */ /* 0x000fe40001800000 */
[----:B------:R-:W-:Y:S01]  /*13270*/  ISETP.GT.AND P3, PT, R53, 0x40, PT ;  /* 0x000000403500780c */ /* 0x000fe20003f64270 */
[----:B------:R-:W-:Y:S01]  /*13280*/  MUFU.EX2 R31, R31 ;  /* 0x0000001f001f7308 */ /* 0x000fe20000000800 */
[----:B------:R-:W-:-:S02]  /*13290*/  R2UR UR11, R9 ;  /* 0x00000000090b72ca */ /* 0x000fc400000e0000 */
[----:B------:R-:W-:Y:S02]  /*132a0*/  FSEL R51, R51, -INF , P3 ;  /* 0xff80000033337808 */ /* 0x000fe40001800000 */
[----:B------:R-:W-:-:S03]  /*132b0*/  ISETP.GT.AND P3, PT, R53, 0x48, PT ;  /* 0x000000483500780c */ /* 0x000fc60003f64270 */
        /* <DEDUP_REMOVED lines=8> */
[----:B------:R-:W-:Y:S01]  /*13340*/  FSEL R157, R44, -INF , P4 ;  /* 0xff8000002c9d7808 */ /* 0x000fe20002000000 */
[----:B------:R-:W-:Y:S01]  /*13350*/  WARPGROUP.ARRIVE ;  /* 0x00000000000079c5 */ /* 0x000fe20000000000 */
[----:B------:R-:W-:Y:S01]  /*13360*/  ISETP.GT.AND P4, PT, R53, 0x39, PT ;  /* 0x000000393500780c */ /* 0x000fe20003f84270 */
[--C-:B------:R-:W-:Y:S01]  /*13370*/  FFMA.FTZ R158, R81, R42, -R68.reuse ;  /* 0x0000002a519e7223 */ /* 0x100fe20000010844 */
[----:B------:R-:W-:Y:S01]  /*13380*/  FMNMX.FTZ R8, R157, R8, !PT ;  /* 0x000000089d087209 */ /* 0x000fe20007810000 */
[-CC-:B------:R-:W-:Y:S01]  /*13390*/  FFMA.FTZ R81, R183, R42.reuse, -R68.reuse ;  /* 0x0000002ab7517223 */ /* 0x180fe20000010844 */
[----:B------:R-:W-:Y:S01]  /*133a0*/  FSEL R41, R48, -INF , P4 ;  /* 0xff80000030297808 */ /* 0x000fe20002000000 */
[----:B------:R-:W-:Y:S01]  /*133b0*/  FFMA.FTZ R156, R173, R42, -R68 ;  /* 0x0000002aad9c7223 */ /* 0x000fe20000010844 */
[----:B------:R-:W-:Y:S01]  /*133c0*/  FMNMX.FTZ R8, R47, R8, !PT ;  /* 0x000000082f087209 */ /* 0x000fe20007810000 */
[----:B------:R-:W-:Y:S01]  /*133d0*/  MUFU.EX2 R49, R49 ;  /* 0x0000003100317308 */ /* 0x000fe20000000800 */
[----:B------:R-:W-:-:S02]  /*133e0*/  ISETP.GT.AND P4, PT, R53, 0x41, PT ;  /* 0x000000413500780c */ /* 0x000fc40003f84270 */
[----:B------:R-:W-:Y:S02]  /*133f0*/  FMNMX.FTZ R8, R41, R8, !PT ;  /* 0x0000000829087209 */ /* 0x000fe40007810000 */
[----:B------:R-:W-:Y:S02]  /*13400*/  FSEL R65, R54, -INF , P4 ;  /* 0xff80000036417808 */ /* 0x000fe40002000000 */
[----:B------:R-:W-:Y:S01]  /*13410*/  FMNMX.FTZ R8, R51, R8, !PT ;  /* 0x0000000833087209 */ /* 0x000fe20007810000 */
[----:B------:R-:W-:Y:S01]  /*13420*/  MUFU.EX2 R152, R152 ;  /* 0x0000009800987308 */ /* 0x000fe20000000800 */
[----:B------:R-:W-:Y:S02]  /*13430*/  ISETP.GT.AND P4, PT, R53, 0x49, PT ;  /* 0x000000493500780c */ /* 0x000fe40003f84270 */
[----:B--2---:R-:W-:Y:S02]  /*13440*/  FSEL R159, R14, -INF , P3 ;  /* 0xff8000000e9f7808 */ /* 0x004fe40001800000 */
[----:B------:R-:W-:-:S02]  /*13450*/  FMNMX.FTZ R8, R65, R8, !PT ;  /* 0x0000000841087209 */ /* 0x000fc40007810000 */
[----:B------:R-:W-:Y:S01]  /*13460*/  ISETP.GT.AND P3, PT, R53, 0x50, PT ;  /* 0x000000503500780c */ /* 0x000fe20003f64270 */
[----:B------:R-:W-:Y:S01]  /*13470*/  MUFU.EX2 R55, R55 ;  /* 0x0000003700377308 */ /* 0x000fe20000000800 */
[----:B------:R-:W-:Y:S02]  /*13480*/  FSEL R46, R46, -INF , P4 ;  /* 0xff8000002e2e7808 */ /* 0x000fe40002000000 */
[----:B0-----:R-:W-:Y:S02]  /*13490*/  FMNMX.FTZ R7, R159, R8, !PT ;  /* 0x000000089f077209 */ /* 0x001fe40007810000 */
[----:B------:R-:W-:Y:S02]  /*134a0*/  ISETP.GT.AND P4, PT, R53, 0x51, PT ;  /* 0x000000513500780c */ /* 0x000fe40003f84270 */
[----:B------:R-:W-:Y:S01]  /*134b0*/  FSEL R50, R50, -INF , P3 ;  /* 0xff80000032327808 */ /* 0x000fe20001800000 */
[----:B------:R-:W-:Y:S01]  /*134c0*/  MUFU.EX2 R154, R154 ;  /* 0x0000009a009a7308 */ /* 0x000fe20000000800 */
[----:B------:R-:W-:-:S02]  /*134d0*/  FMNMX.FTZ R7, R46, R7, !PT ;  /* 0x000000072e077209 */ /* 0x000fc40007810000 */
[C---:B------:R-:W-:Y:S02]  /*134e0*/  ISETP.GT.AND P3, PT, R53.reuse, 0x58, PT ;  /* 0x000000583500780c */ /* 0x040fe40003f64270 */
[----:B------:R-:W-:Y:S02]  /*134f0*/  FSEL R69, R52, -INF , P4 ;  /* 0xff80000034457808 */ /* 0x000fe40002000000 */
[----:B------:R-:W-:Y:S01]  /*13500*/  FMNMX.FTZ R8, R50, R7, !PT ;  /* 0x0000000732087209 */ /* 0x000fe20007810000 */
[----:B------:R-:W-:Y:S01]  /*13510*/  MUFU.EX2 R156, R156 ;  /* 0x0000009c009c7308 */ /* 0x000fe20000000800 */
[----:B------:R-:W-:Y:S02]  /*13520*/  ISETP.GT.AND P4, PT, R53, 0x59, PT ;  /* 0x000000593500780c */ /* 0x000fe40003f84270 */
[----:B------:R-:W-:Y:S02]  /*13530*/  FSEL R56, R56, -INF , P3 ;  /* 0xff80000038387808 */ /* 0x000fe40001800000 */
[----:B------:R-:W-:-:S02]  /*13540*/  FMNMX.FTZ R7, R69, R8, !PT ;  /* 0x0000000845077209 */ /* 0x000fc40007810000 */
[C---:B------:R-:W-:Y:S01]  /*13550*/  ISETP.GT.AND P3, PT, R53.reuse, 0x60, PT ;  /* 0x000000603500780c */ /* 0x040fe20003f64270 */
[----:B------:R-:W-:Y:S01]  /*13560*/  MUFU.EX2 R158, R158 ;  /* 0x0000009e009e7308 */ /* 0x000fe20000000800 */
[----:B------:R-:W-:Y:S02]  /*13570*/  FSEL R58, R58, -INF , P4 ;  /* 0xff8000003a3a7808 */ /* 0x000fe40002000000 */
[----:B------:R-:W-:Y:S02]  /*13580*/  FMNMX.FTZ R7, R56, R7, !PT ;  /* 0x0000000738077209 */ /* 0x000fe40007810000 */
[----:B------:R-:W-:Y:S02]  /*13590*/  ISETP.GT.AND P4, PT, R53, 0x61, PT ;  /* 0x000000613500780c */ /* 0x000fe40003f84270 */
[----:B------:R-:W-:Y:S01]  /*135a0*/  FSEL R60, R60, -INF , P3 ;  /* 0xff8000003c3c7808 */ /* 0x000fe20001800000 */
[----:B------:R-:W-:Y:S01]  /*135b0*/  MUFU.EX2 R20, R20 ;  /* 0x0000001400147308 */ /* 0x000fe20000000800 */
[----:B------:R-:W-:-:S02]  /*135c0*/  FMNMX.FTZ R7, R58, R7, !PT ;  /* 0x000000073a077209 */ /* 0x000fc40007810000 */
[C---:B------:R-:W-:Y:S02]  /*135d0*/  ISETP.GT.AND P3, PT, R53.reuse, 0x68, PT ;  /* 0x000000683500780c */ /* 0x040fe40003f64270 */
[----:B---3--:R-:W-:Y:S02]  /*135e0*/  FSEL R73, R62, -INF , P4 ;  /* 0xff8000003e497808 */ /* 0x008fe40002000000 */
        /* <DEDUP_REMOVED lines=11> */
[----:B------:R-:W-:Y:S01]  /*136a0*/  FFMA.FTZ R67, R175, R42, -R68 ;  /* 0x0000002aaf437223 */ /* 0x000fe20000010844 */
[----:B------:R-:W-:Y:S01]  /*136b0*/  FMNMX.FTZ R7, R169, R8, !PT ;  /* 0x00000008a9077209 */ /* 0x000fe20007810000 */
[----:B------:R-:W-:Y:S01]  /*136c0*/  MUFU.EX2 R81, R81 ;  /* 0x0000005100517308 */ /* 0x000fe20000000800 */
[----:B------:R-:W-:-:S02]  /*136d0*/  ISETP.GT.AND P3, PT, R53, 0x78, PT ;  /* 0x000000783500780c */ /* 0x000fc40003f64270 */
[----:B------:R-:W-:Y:S02]  /*136e0*/  FSEL R70, R70, -INF , P4 ;  /* 0xff80000046467808 */ /* 0x000fe40002000000 */
[----:B------:R-:W-:Y:S02]  /*136f0*/  FMNMX.FTZ R7, R14, R7, !PT ;  /* 0x000000070e077209 */ /* 0x000fe40007810000 */
[----:B------:R-:W-:Y:S01]  /*13700*/  ISETP.GT.AND P4, PT, R53, 0x79, PT ;  /* 0x000000793500780c */ /* 0x000fe20003f84270 */
[-CC-:B------:R-:W-:Y:S01]  /*13710*/  FFMA.FTZ R53, R171, R42.reuse, -R68.reuse ;  /* 0x0000002aab357223 */ /* 0x180fe20000010844 */
[----:B------:R-:W-:Y:S01]  /*13720*/  FSEL R26, R71, -INF , P3 ;  /* 0xff800000471a7808 */ /* 0x000fe20001800000 */
[----:B------:R-:W-:Y:S01]  /*13730*/  FFMA.FTZ R71, R177, R42, -R68 ;  /* 0x0000002ab1477223 */ /* 0x000fe20000010844 */
[----:B------:R-:W-:Y:S01]  /*13740*/  FMNMX.FTZ R7, R70, R7, !PT ;  /* 0x0000000746077209 */ /* 0x000fe20007810000 */
[----:B------:R-:W-:Y:S01]  /*13750*/  MUFU.EX2 R67, R67 ;  /* 0x0000004300437308 */ /* 0x000fe20000000800 */
[----:B------:R-:W-:-:S02]  /*13760*/  FSEL R72, R72, -INF , P4 ;  /* 0xff80000048487808 */ /* 0x000fc40002000000 */
[----:B------:R-:W-:-:S04]  /*13770*/  FMNMX.FTZ R7, R26, R7, !PT ;  /* 0x000000071a077209 */ /* 0x000fc80007810000 */
[----:B------:R-:W-:Y:S01]  /*13780*/  FMNMX.FTZ R7, R72, R7, !PT ;  /* 0x0000000748077209 */ /* 0x000fe20007810000 */
[----:B------:R-:W-:Y:S04]  /*13790*/  MUFU.EX2 R53, R53 ;  /* 0x0000003500357308 */ /* 0x000fe80000000800 */
[----:B------:R-:W0:Y:S04]  /*137a0*/  SHFL.BFLY PT, R8, R7, 0x2, 0x1f ;  /* 0x0c401f0007087f89 */ /* 0x000e2800000e0000 */
[----:B------:R-:W-:Y:S08]  /*137b0*/  MUFU.EX2 R71, R71 ;  /* 0x0000004700477308 */ /* 0x000ff00000000800 */
[----:B------:R-:W-:Y:S08]  /*137c0*/  MUFU.EX2 R28, R28 ;  /* 0x0000001c001c7308 */ /* 0x000ff00000000800 */
[----:B------:R-:W-:Y:S01]  /*137d0*/  MUFU.EX2 R85, R85 ;  /* 0x0000005500557308 */ /* 0x000fe20000000800 */
[----:B0-----:R-:W-:Y:S01]  /*137e0*/  FMNMX.FTZ R32, R7, R8, !PT ;  /* 0x0000000807207209 */ /* 0x001fe20007810000 */
[----:B------:R-:W-:-:S06]  /*137f0*/  VIADD R8, R6, 0x300 ;  /* 0x0000030006087836 */ /* 0x000fcc0000000000 */
[----:B------:R-:W-:Y:S01]  /*13800*/  MUFU.EX2 R30, R30 ;  /* 0x0000001e001e7308 */ /* 0x000fe20000000800 */
[----:B------:R-:W0:Y:S01]  /*13810*/  SHFL.BFLY PT, R7, R32, 0x1, 0x1f ;  /* 0x0c201f0020077f89 */ /* 0x000e2200000e0000 */
[----:B------:R-:W-:Y:S01]  /*13820*/  R2UR UR10, R8 ;  /* 0x00000000080a72ca */ /* 0x000fe200000e0000 */
[----:B------:R-:W-:-:S05]  /*13830*/  VIADD R8, R6, 0x380 ;  /* 0x0000038006087836 */ /* 0x000fca0000000000 */
[----:B------:R-:W-:Y:S07]  /*13840*/  MUFU.EX2 R63, R63 ;  /* 0x0000003f003f7308 */ /* 0x000fee0000000800 */
[----:B------:R-:W-:Y:S01]  /*13850*/  HGMMA.64x128x16.F32.BF16 R88, R160, gdesc[UR8].tnspB, R88, gsb0 ;  /* 0x41e00008a0587df0 */ /* 0x000fe20008001858 */
[----:B------:R-:W-:Y:S02]  /*13860*/  R2UR UR10, R8 ;  /* 0x00000000080a72ca */ /* 0x000fe400000e0000 */
[----:B0-----:R-:W-:-:S02]  /*13870*/  FMNMX.FTZ R7, R32, R7, !PT ;  /* 0x0000000720077209 */ /* 0x001fc40007810000 */
[----:B------:R-:W-:Y:S02]  /*13880*/  FSEL R32, R35, RZ, P2 ;  /* 0x000000ff23207208 */ /* 0x000fe40001000000 */
[C---:B------:R-:W-:Y:S01]  /*13890*/  FSETP.NEU.FTZ.AND P2, PT, R7.reuse, -INF , PT ;  /* 0xff8000000700780b */ /* 0x040fe20003f5d000 */
[----:B------:R-:W-:Y:S02]  /*138a0*/  FMUL.FTZ R52, R7, R42 ;  /* 0x0000002a07347220 */ /* 0x000fe40000410000 */
[----:B------:R-:W-:-:S03]  /*138b0*/  FADD.FTZ R9, -R32, R11 ;  /* 0x0000000b20097221 */ /* 0x000fc60000010100 */
[----:B------:R-:W-:Y:S01]  /*138c0*/  FSEL R52, R52, RZ, P2 ;  /* 0x000000ff34347208 */ /* 0x000fe20001000000 */
[----:B------:R-:W-:-:S04]  /*138d0*/  FMUL.FTZ R9, R9, R42 ;  /* 0x0000002a09097220 */ /* 0x000fc80000410000 */
[----:B------:R0:W1:Y:S01]  /*138e0*/  MUFU.EX2 R11, R9 ;  /* 0x00000009000b7308 */ /* 0x0000620000000800 */
        /* <DEDUP_REMOVED lines=8> */
[----:B0-----:R-:W-:Y:S01]  /*13970*/  FSEL R9, R7, RZ, P2 ;  /* 0x000000ff07097208 */ /* 0x001fe20001000000 */
[----:B------:R-:W-:Y:S01]  /*13980*/  FFMA.FTZ R38, R87, R42, -R52 ;  /* 0x0000002a57267223 */ /* 0x000fe20000010834 */
[----:B------:R-:W-:-:S02]  /*13990*/  @!P1 IMAD R29, R185, 0x8, R2 ;  /* 0x00000008b91d9824 */ /* 0x000fc400078e0202 */
[-CC-:B------:R-:W-:Y:S01]  /*139a0*/  FFMA.FTZ R173, R153, R42.reuse, -R52.reuse ;  /* 0x0000002a99ad7223 */ /* 0x180fe20000010834 */
[-C--:B------:R-:W-:Y:S01]  /*139b0*/  FFMA.FTZ R40, R155, R42.reuse, -R52 ;  /* 0x0000002a9b287223 */ /* 0x080fe20000010834 */
[----:B------:R-:W-:Y:S01]  /*139c0*/  FADD.FTZ R9, -R9, R10 ;  /* 0x0000000a09097221 */ /* 0x000fe20000010100 */
[-C--:B------:R-:W-:Y:S01]  /*139d0*/  FFMA.FTZ R175, R39, R42.reuse, -R52 ;  /* 0x0000002a27af7223 */ /* 0x080fe20000010834 */
[----:B------:R-:W-:Y:S01]  /*139e0*/  MUFU.EX2 R32, R32 ;  /* 0x0000002000207308 */ /* 0x000fe20000000800 */
[----:B-1----:R-:W-:Y:S01]  /*139f0*/  FFMA.FTZ R54, R11, R3, R180 ;  /* 0x000000030b367223 */ /* 0x002fe200000100b4 */
[-C--:B------:R-:W-:Y:S01]  /*13a00*/  FMUL.FTZ R10, R9, R42.reuse ;  /* 0x0000002a090a7220 */ /* 0x080fe20000410000 */
[----:B------:R-:W-:Y:S02]  /*13a10*/  IMAD.MOV.U32 R9, RZ, RZ, 0x40000040 ;  /* 0x40000040ff097424 */ /* 0x000fe400078e00ff */
[-C--:B------:R-:W-:Y:S01]  /*13a20*/  FFMA.FTZ R48, R157, R42.reuse, -R52 ;  /* 0x0000002a9d307223 */ /* 0x080fe20000010834 */
[----:B------:R-:W-:Y:S01]  /*13a30*/  FADD.FTZ R3, R57, R54 ;  /* 0x0000003639037221 */ /* 0x000fe20000010000 */
[-CC-:B------:R-:W-:Y:S01]  /*13a40*/  FFMA.FTZ R157, R50, R42.reuse, -R52.reuse ;  /* 0x0000002a329d7223 */ /* 0x180fe20000010834 */
[-CC-:B------:R-:W-:Y:S01]  /*13a50*/  FFMA.FTZ R44, R61, R42.reuse, -R52.reuse ;  /* 0x0000002a3d2c7223 */ /* 0x180fe20000010834 */
[----:B------:R-:W-:Y:S01]  /*13a60*/  R2UR UR11, R9 ;  /* 0x00000000090b72ca */ /* 0x000fe200000e0000 */
[----:B------:R0:W1:Y:S01]  /*13a70*/  MUFU.EX2 R6, R10 ;  /* 0x0000000a00067308 */ /* 0x0000620000000800 */
        /* <DEDUP_REMOVED lines=9> */
[----:B------:R-:W-:Y:S01]  /*13b10*/  IADD3 R3, -R194, 0xb, RZ ;  /* 0x0000000bc2037810 */ /* 0x000fe20007ffe1ff */
[-CC-:B------:R-:W-:Y:S01]  /*13b20*/  FFMA.FTZ R159, R56, R42.reuse, -R52.reuse ;  /* 0x0000002a389f7223 */ /* 0x180fe20000010834 */
[-C--:B0-----:R-:W-:Y:S01]  /*13b30*/  FFMA.FTZ R10, R65, R42.reuse, -R52 ;  /* 0x0000002a410a7223 */ /* 0x081fe20000010834 */
[----:B------:R-:W-:Y:S01]  /*13b40*/  FADD.FTZ R25, R27, R54 ;  /* 0x000000361b197221 */ /* 0x000fe20000010000 */
[-CC-:B------:R-:W-:Y:S01]  /*13b50*/  FFMA.FTZ R73, R73, R42.reuse, -R52.reuse ;  /* 0x0000002a49497223 */ /* 0x180fe20000010834 */
[--C-:B------:R-:W-:Y:S01]  /*13b60*/  FFMA.FTZ R169, R169, R42, -R52.reuse ;  /* 0x0000002aa9a97223 */ /* 0x100fe20000010834 */
[----:B------:R-:W0:Y:S01]  /*13b70*/  MUFU.EX2 R34, R34 ;  /* 0x0000002200227308 */ /* 0x000e220000000800 */
[----:B-1----:R-:W-:Y:S01]  /*13b80*/  FFMA.FTZ R9, R6, R0, R181 ;  /* 0x0000000006097223 */ /* 0x002fe200000100b5 */
[----:B------:R-:W-:Y:S01]  /*13b90*/  FADD.FTZ R0, R178, R25 ;  /* 0x00000019b2007221 */ /* 0x000fe20000010000 */
[----:B------:R-:W-:Y:S01]  /*13ba0*/  F2FP.BF16.F32.PACK_AB R182, R15, R182 ;  /* 0x000000b60fb6723e */ /* 0x000fe200000010ff */
[-C--:B------:R-:W-:Y:S01]  /*13bb0*/  FFMA.FTZ R70, R70, R42.reuse, -R52 ;  /* 0x0000002a46467223 */ /* 0x080fe20000010834 */
[----:B------:R-:W-:Y:S01]  /*13bc0*/  FADD.FTZ R54, R32, R9 ;  /* 0x0000000920367221 */ /* 0x000fe20000010000 */
[----:B------:R-:W-:Y:S01]  /*13bd0*/  FADD.FTZ R9, R31, R0 ;  /* 0x000000001f097221 */ /* 0x000fe20000010000 */
[----:B------:R-:W-:Y:S01]  /*13be0*/  FFMA.FTZ R0, R46, R42, -R52 ;  /* 0x0000002a2e007223 */ /* 0x000fe20000010834 */
[----:B------:R-:W-:Y:S01]  /*13bf0*/  MUFU.EX2 R177, R177 ;  /* 0x000000b100b17308 */ /* 0x000fe20000000800 */
[----:B--2---:R-:W-:Y:S01]  /*13c00*/  FADD.FTZ R25, R183, R54 ;  /* 0x00000036b7197221 */ /* 0x004fe20000010000 */
[----:B------:R-:W-:Y:S01]  /*13c10*/  FADD.FTZ R54, R172, R9 ;  /* 0x00000009ac367221 */ /* 0x000fe20000010000 */
[----:B------:R-:W-:-:S02]  /*13c20*/  @!P1 VIADD R9, R29, 0x28840 ;  /* 0x000288401d099836 */ /* 0x000fc40000000000 */
[----:B------:R-:W-:Y:S01]  /*13c30*/  FFMA.FTZ R26, R26, R42, -R52 ;  /* 0x0000002a1a1a7223 */ /* 0x000fe20000010834 */
[C---:B------:R-:W-:Y:S01]  /*13c40*/  ISETP.GT.AND P2, PT, R12.reuse, R5, PT ;  /* 0x000000050c00720c */ /* 0x040fe20003f44270 */
[----:B------:R-:W-:Y:S01]  /*13c50*/  VIADD R12, R12, 0xffffffff ;  /* 0xffffffff0c0c7836 */ /* 0x000fe20000000000 */
[----:B------:R-:W-:Y:S01]  /*13c60*/  F2FP.BF16.F32.PACK_AB R180, R57, R180 ;  /* 0x000000b439b4723e */ /* 0x000fe200000010ff */
[----:B------:R-:W-:Y:S01]  /*13c70*/  MUFU.EX2 R36, R36 ;  /* 0x0000002400247308 */ /* 0x000fe20000000800 */
[----:B0-----:R-:W-:Y:S01]  /*13c80*/  FADD.FTZ R46, R34, R25 ;  /* 0x00000019222e7221 */ /* 0x001fe20000010000 */
[----:B------:R-:W-:Y:S01]  /*13c90*/  FADD.FTZ R25, R33, R54 ;  /* 0x0000003621197221 */ /* 0x000fe20000010000 */
[----:B------:R-:W-:Y:S02]  /*13ca0*/  @!P1 PRMT R9, RZ, 0x654, R9 ;  /* 0x00000654ff099816 */ /* 0x000fe40000000009 */
[----:B------:R-:W-:Y:S02]  /*13cb0*/  F2FP.BF16.F32.PACK_AB R176, R27, R176 ;  /* 0x000000b01bb0723e */ /* 0x000fe400000010ff */
[----:B------:R-:W-:Y:S01]  /*13cc0*/  F2FP.BF16.F32.PACK_AB R178, R31, R178 ;  /* 0x000000b21fb2723e */ /* 0x000fe200000010ff */
[----:B------:R-:W-:Y:S01]  /*13cd0*/  MUFU.EX2 R179, R179 ;  /* 0x000000b300b37308 */ /* 0x000fe20000000800 */
[----:B------:R-:W-:-:S02]  /*13ce0*/  F2FP.BF16.F32.PACK_AB R172, R33, R172 ;  /* 0x000000ac21ac723e */ /* 0x000fc400000010ff */
[----:B------:R-:W-:Y:S02]  /*13cf0*/  F2FP.BF16.F32.PACK_AB R181, R32, R181 ;  /* 0x000000b520b5723e */ /* 0x000fe400000010ff */
[----:B------:R-:W-:-:S03]  /*13d00*/  F2FP.BF16.F32.PACK_AB R183, R34, R183 ;  /* 0x000000b722b7723e */ /* 0x000fc600000010ff */
        /* <DEDUP_REMOVED lines=8> */
[----:B------:R-:W-:-:S04]  /*13d90*/  FFMA.FTZ R161, R60, R42, -R52 ;  /* 0x0000002a3ca17223 */ /* 0x000fc80000010834 */
[----:B------:R-:W0:Y:S01]  /*13da0*/  MUFU.EX2 R48, R48 ;  /* 0x0000003000307308 */ /* 0x000e220000000800 */
[----:B------:R-:W-:Y:S01]  /*13db0*/  FFMA.FTZ R163, R64, R42, -R52 ;  /* 0x0000002a40a37223 */ /* 0x000fe20000010834 */
[----:B------:R-:W-:Y:S01]  /*13dc0*/  F2FP.BF16.F32.PACK_AB R160, R77, R20 ;  /* 0x000000144da0723e */ /* 0x000fe200000010ff */
[----:B------:R-:W-:Y:S01]  /*13dd0*/  HGMMA.64x128x16.F32.BF16 R88, R164, gdesc[UR8].tnspB, R88, gsb0 ;  /* 0x41e00008a4587df0 */ /* 0x000fe20008001858 */
[----:B------:R-:W-:-:S04]  /*13de0*/  F2FP.BF16.F32.PACK_AB R162, R81, R24 ;  /* 0x0000001851a2723e */ /* 0x000fc800000010ff */
[----:B------:R-:W1:Y:S08]  /*13df0*/  MUFU.EX2 R171, R171 ;  /* 0x000000ab00ab7308 */ /* 0x000e700000000800 */
[----:B------:R-:W2:Y:S08]  /*13e00*/  MUFU.EX2 R8, R8 ;  /* 0x0000000800087308 */ /* 0x000eb00000000800 */
[----:B------:R-:W3:Y:S08]  /*13e10*/  MUFU.EX2 R153, R153 ;  /* 0x0000009900997308 */ /* 0x000ef00000000800 */
[----:B------:R-:W4:Y:S08]  /*13e20*/  MUFU.EX2 R10, R10 ;  /* 0x0000000a000a7308 */ /* 0x000f300000000800 */
[----:B------:R-:W5:Y:S08]  /*13e30*/  MUFU.EX2 R155, R155 ;  /* 0x0000009b009b7308 */ /* 0x000f700000000800 */
[----:B------:R-:W5:Y:S08]  /*13e40*/  MUFU.EX2 R0, R0 ;  /* 0x0000000000007308 */ /* 0x000f700000000800 */
[----:B------:R-:W5:Y:S08]  /*13e50*/  MUFU.EX2 R157, R157 ;  /* 0x0000009d009d7308 */ /* 0x000f700000000800 */
[----:B------:R-:W-:Y:S08]  /*13e60*/  MUFU.EX2 R159, R159 ;  /* 0x0000009f009f7308 */ /* 0x000ff00000000800 */
[----:B------:R-:W-:Y:S08]  /*13e70*/  MUFU.EX2 R161, R161 ;  /* 0x000000a100a17308 */ /* 0x000ff00000000800 */
[----:B------:R-:W-:Y:S08]  /*13e80*/  MUFU.EX2 R163, R163 ;  /* 0x000000a300a37308 */ /* 0x000ff00000000800 */
[----:B------:R0:W-:Y:S08]  /*13e90*/  MUFU.EX2 R15, R169 ;  /* 0x000000a9000f7308 */ /* 0x0001f00000000800 */
[----:B------:R-:W-:Y:S01]  /*13ea0*/  MUFU.EX2 R70, R70 ;  /* 0x0000004600467308 */ /* 0x000fe20000000800 */
[----:B0-----:R-:W-:Y:S01]  /*13eb0*/  F2FP.BF16.F32.PACK_AB R169, R48, R21 ;  /* 0x0000001530a9723e */ /* 0x001fe200000010ff */
[----:B------:R-:W-:-:S02]  /*13ec0*/  WARPGROUP.DEPBAR.LE gsb0, 0x0 ;  /* 0x00008000000079c5 */ /* 0x000fc40000010000 */
[----:B------:R0:W-:Y:S06]  /*13ed0*/  BAR.ARV R3, 0x100 ;  /* 0x000400030000751d */ /* 0x0001ec0000002000 */
[----:B------:R1:W-:Y:S01]  /*13ee0*/  @!P1 SYNCS.ARRIVE.TRANS64.RED.A1T0 RZ, [R9+URZ], RZ ;  /* 0x000000ff09ff99a7 */ /* 0x0003e2000810043f */
[----:B------:R-:W-:Y:S01]  /*13ef0*/  MUFU.EX2 R167, R26 ;  /* 0x0000001a00a77308 */ /* 0x000fe20000000800 */
[----:B0-----:R-:W-:Y:S01]  /*13f00*/  FADD.FTZ R3, R177, R46 ;  /* 0x0000002eb1037221 */ /* 0x001fe20000010000 */
[----:B------:R-:W-:Y:S01]  /*13f10*/  FADD.FTZ R46, R174, R25 ;  /* 0x00000019ae2e7221 */ /* 0x000fe20000010000 */
[-C--:B------:R-:W-:Y:S01]  /*13f20*/  FMUL.FTZ R88, R88, R11.reuse ;  /* 0x0000000b58587220 */ /* 0x080fe20000410000 */
[-C--:B------:R-:W-:Y:S01]  /*13f30*/  FMUL.FTZ R89, R89, R11.reuse ;  /* 0x0000000b59597220 */ /* 0x080fe20000410000 */
[----:B------:R-:W-:Y:S01]  /*13f40*/  FADD.FTZ R50, R36, R3 ;  /* 0x0000000324327221 */ /* 0x000fe20000010000 */
[-C--:B------:R-:W-:Y:S01]  /*13f50*/  FMUL.FTZ R92, R92, R11.reuse ;  /* 0x0000000b5c5c7220 */ /* 0x080fe20000410000 */
[----:B-1----:R-:W-:Y:S01]  /*13f60*/  FADD.FTZ R9, R37, R46 ;  /* 0x0000002e25097221 */ /* 0x002fe20000010000 */
[----:B------:R0:W-:Y:S01]  /*13f70*/  @!P1 SYNCS.ARRIVE.TRANS64.RED.A1T0 RZ, [R13+URZ], RZ ;  /* 0x000000ff0dff99a7 */ /* 0x0001e2000810043f */
[----:B------:R-:W-:Y:S01]  /*13f80*/  FADD.FTZ R3, R179, R50 ;  /* 0x00000032b3037221 */ /* 0x000fe20000010000 */
[-C--:B------:R-:W-:Y:S01]  /*13f90*/  FFMA.FTZ R46, R69, R42.reuse, -R52 ;  /* 0x0000002a452e7223 */ /* 0x080fe20000010834 */
        /* <DEDUP_REMOVED lines=9> */
[-C--:B------:R-:W-:Y:S01]  /*14030*/  FMUL.FTZ R100, R100, R11.reuse ;  /* 0x0000000b64647220 */ /* 0x080fe20000410000 */
[----:B------:R-:W-:Y:S01]  /*14040*/  FADD.FTZ R54, R40, R3 ;  /* 0x0000000328367221 */ /* 0x000fe20000010000 */
[-C--:B------:R-:W-:Y:S01]  /*14050*/  FMUL.FTZ R101, R101, R11.reuse ;  /* 0x0000000b65657220 */ /* 0x080fe20000410000 */
        /* <DEDUP_REMOVED lines=13> */
[-CC-:B------:R-:W-:Y:S01]  /*14130*/  FFMA.FTZ R3, R14, R42.reuse, -R52.reuse ;  /* 0x0000002a0e037223 */ /* 0x180fe20000010834 */
[----:B------:R-:W-:Y:S01]  /*14140*/  FADD.FTZ R14, R48, R9 ;  /* 0x00000009300e7221 */ /* 0x000fe20000010000 */
[----:B------:R-:W-:Y:S01]  /*14150*/  FFMA.FTZ R52, R72, R42, -R52 ;  /* 0x0000002a48347223 */ /* 0x000fe20000010834 */
[----:B0-----:R-:W-:Y:S01]  /*14160*/  FADD.FTZ R13, R53, R54 ;  /* 0x00000036350d7221 */ /* 0x001fe20000010000 */
[----:B------:R0:W-:Y:S01]  /*14170*/  MUFU.EX2 R165, R3 ;  /* 0x0000000300a57308 */ /* 0x0001e20000000800 */
[----:B------:R-:W-:Y:S01]  /*14180*/  FADD.FTZ R9, R171, R14 ;  /* 0x0000000eab097221 */ /* 0x000fe20000010000 */
[-C--:B------:R-:W-:Y:S01]  /*14190*/  FMUL.FTZ R112, R112, R11.reuse ;  /* 0x0000000b70707220 */ /* 0x080fe20000410000 */
[----:B------:R-:W-:Y:S01]  /*141a0*/  FADD.FTZ R56, R156, R13 ;  /* 0x0000000d9c387221 */ /* 0x000fe20000010000 */
[-C--:B------:R-:W-:Y:S01]  /*141b0*/  FMUL.FTZ R113, R113, R11.reuse ;  /* 0x0000000b71717220 */ /* 0x080fe20000410000 */
[----:B--2---:R-:W-:Y:S01]  /*141c0*/  FADD.FTZ R54, R8, R9 ;  /* 0x0000000908367221 */ /* 0x004fe20000010000 */
[----:B------:R-:W-:Y:S01]  /*141d0*/  FMUL.FTZ R116, R116, R11 ;  /* 0x0000000b74747220 */ /* 0x000fe20000410000 */
[----:B------:R-:W-:Y:S01]  /*141e0*/  FADD.FTZ R13, R67, R56 ;  /* 0x00000038430d7221 */ /* 0x000fe20000010000 */
[----:B------:R-:W2:Y:S01]  /*141f0*/  MUFU.EX2 R14, R73 ;  /* 0x00000049000e7308 */ /* 0x000ea20000000800 */
[----:B---3--:R-:W-:Y:S01]  /*14200*/  FADD.FTZ R9, R153, R54 ;  /* 0x0000003699097221 */ /* 0x008fe20000010000 */
[----:B----4-:R-:W-:Y:S01]  /*14210*/  F2FP.BF16.F32.PACK_AB R153, R10, R153 ;  /* 0x000000990a99723e */ /* 0x010fe200000010ff */
[----:B------:R-:W-:Y:S01]  /*14220*/  FADD.FTZ R56, R158, R13 ;  /* 0x0000000d9e387221 */ /* 0x000fe20000010000 */
[-C--:B------:R-:W-:Y:S01]  /*14230*/  FMUL.FTZ R117, R117, R11.reuse ;  /* 0x0000000b75757220 */ /* 0x080fe20000410000 */
[----:B------:R-:W-:Y:S01]  /*14240*/  FADD.FTZ R54, R10, R9 ;  /* 0x000000090a367221 */ /* 0x000fe20000010000 */
[----:B------:R-:W-:Y:S01]  /*14250*/  FMUL.FTZ R120, R120, R11 ;  /* 0x0000000b78787220 */ /* 0x000fe20000410000 */
[----:B------:R-:W-:Y:S01]  /*14260*/  FADD.FTZ R13, R71, R56 ;  /* 0x00000038470d7221 */ /* 0x000fe20000010000 */
[----:B------:R-:W3:Y:S01]  /*14270*/  MUFU.EX2 R52, R52 ;  /* 0x0000003400347308 */ /* 0x000ee20000000800 */
[----:B-----5:R-:W-:Y:S01]  /*14280*/  FADD.FTZ R9, R155, R54 ;  /* 0x000000369b097221 */ /* 0x020fe20000010000 */
[----:B------:R-:W-:Y:S01]  /*14290*/  F2FP.BF16.F32.PACK_AB R155, R0, R155 ;  /* 0x0000009b009b723e */ /* 0x000fe200000010ff */
        /* <DEDUP_REMOVED lines=10> */
[----:B-1----:R-:W-:Y:S01]  /*14340*/  FADD.FTZ R54, R46, R9 ;  /* 0x000000092e367221 */ /* 0x002fe20000010000 */
        /* <DEDUP_REMOVED lines=10> */
[----:B------:R-:W-:Y:S01]  /*143f0*/  FMUL.FTZ R141, R141, R11 ;  /* 0x0000000b8d8d7220 */ /* 0x000fe20000410000 */
[----:B0-----:R-:W-:Y:S01]  /*14400*/  FADD.FTZ R3, R161, R54 ;  /* 0x00000036a1037221 */ /* 0x001fe20000010000 */
[----:B--2---:R-:W-:Y:S01]  /*14410*/  F2FP.BF16.F32.PACK_AB R161, R14, R161 ;  /* 0x000000a10ea1723e */ /* 0x004fe200000010ff */
[----:B------:R-:W-:Y:S01]  /*14420*/  FADD.FTZ R24, R30, R9 ;  /* 0x000000091e187221 */ /* 0x000fe20000010000 */
[-C--:B------:R-:W-:Y:S01]  /*14430*/  FMUL.FTZ R144, R144, R11.reuse ;  /* 0x0000000b90907220 */ /* 0x080fe20000410000 */
[----:B------:R-:W-:Y:S01]  /*14440*/  FADD.FTZ R20, R14, R3 ;  /* 0x000000030e147221 */ /* 0x000fe20000010000 */
[-C--:B------:R-:W-:Y:S01]  /*14450*/  FMUL.FTZ R145, R145, R11.reuse ;  /* 0x0000000b91917220 */ /* 0x080fe20000410000 */
        /* <DEDUP_REMOVED lines=8> */
[----:B------:R-:W-:Y:S01]  /*144e0*/  FMUL.FTZ R90, R90, R6 ;  /* 0x000000065a5a7220 */ /* 0x000fe20000410000 */
        /* <DEDUP_REMOVED lines=11> */
[-C--:B------:R-:W-:Y:S01]  /*145a0*/  FMUL.FTZ R95, R95, R6.reuse ;  /* 0x000000065f5f7220 */ /* 0x080fe20000410000 */
[----:B------:R-:W-:Y:S01]  /*145b0*/  F2FP.BF16.F32.PACK_AB R177, R36, R177 ;  /* 0x000000b124b1723e */ /* 0x000fe200000010ff */
[----:B---3--:R-:W-:Y:S01]  /*145c0*/  FADD.FTZ R0, R52, R20 ;  /* 0x0000001434007221 */ /* 0x008fe20000010000 */
        /* <DEDUP_REMOVED lines=41> */
[----:B------:R-:W-:Y:S06]  /*14860*/  @P2 BRA `(.L_x_2419) ;  /* 0xffffffcc00582947 */ /* 0x000fec000383ffff */
.L_x_2409:
[----:B------:R-:W-:-:S13]  /*14870*/  ISETP.GE.AND P2, PT, R12, RZ, PT ;  /* 0x000000ff0c00720c */ /* 0x000fda0003f46270 */
[----:B------:R-:W-:Y:S05]  /*14880*/  @!P2 BRA `(.L_x_2420) ;  /* 0x000000280084a947 */ /* 0x000fea0003800000 */
[----:B------:R-:W-:Y:S02]  /*14890*/  IMAD.MOV.U32 R5, RZ, RZ, R7 ;  /* 0x000000ffff057224 */ /* 0x000fe400078e0007 */
[----:B------:R-:W-:Y:S02]  /*148a0*/  IMAD.MOV.U32 R10, RZ, RZ, R35 ;  /* 0x000000ffff0a7224 */ /* 0x000fe400078e0023 */
[----:B------:R-:W-:Y:S02]  /*148b0*/  IMAD.MOV.U32 R13, RZ, RZ, R190 ;  /* 0x000000ffff0d7224 */ /* 0x000fe400078e00be */
[----:B------:R-:W-:-:S07]  /*148c0*/  IMAD.MOV.U32 R11, RZ, RZ, R185 ;  /* 0x000000ffff0b7224 */ /* 0x000fce00078e00b9 */
.L_x_2430:
        /* <DEDUP_REMOVED lines=10> */
.L_x_2422:
[----:B------:R-:W-:Y:S01]  /*14970*/  IMAD R6, R185, 0x8, R2 ;  /* 0x00000008b9067824 */ /* 0x000fe200078e0202 */
[----:B------:R-:W-:-:S04]  /*14980*/  SHF.L.U32 R7, R190, 0x1f, RZ ;  /* 0x0000001fbe077819 */ /* 0x000fc800000006ff */
[----:B------:R0:W1:Y:S01]  /*14990*/  SYNCS.PHASECHK.TRANS64.TRYWAIT P3, [R6+URZ+0x28830], R7 ;  /* 0x02883007060075a7 */ /* 0x000062000806017f */
[----:B------:R-:W-:Y:S05]  /*149a0*/  @!P0 BRA `(.L_x_2423) ;  /* 0x0000000000048947 */ /* 0x000fea0003800000 */
[----:B------:R-:W-:Y:S01]  /*149b0*/  BPT.TRAP 0x1 ;  /* 0x000000040000795c */ /* 0x000fe20000300000 */
.L_x_2423:
[----:B------:R-:W-:Y:S04]  /*149c0*/  BSSY B0, `(.L_x_2421) ;  /* 0x0000004000007945 */ /* 0x000fe80003800000 */
[----:B-1----:R-:W-:Y:S05]  /*149d0*/  @P3 BRA `(.L_x_2424) ;  /* 0x0000000000083947 */ /* 0x002fea0003800000 */
[----:B------:R-:W1:Y:S02]  /*149e0*/  SYNCS.PHASECHK.TRANS64.TRYWAIT P3, [R6+URZ+0x28830], R7 ;  /* 0x02883007060075a7 */ /* 0x000e64000806017f */
[----:B-1----:R-:W-:Y:S05]  /*149f0*/  @!P3 BRA `(.L_x_2425) ;  /* 0x000000c40030b947 */ /* 0x002fea0003800000 */
.L_x_2424:
[----:B------:R-:W-:Y:S05]  /*14a00*/  BSYNC B0 ;  /* 0x0000000000007941 */ /* 0x000fea0003800000 */
.L_x_2421:
        /* <DEDUP_REMOVED lines=64> */
.L_x_2427:
[----:B------:R-:W-:Y:S01]  /*14e10*/  SHF.L.U32 R6, R13, 0x1f, RZ ;  /* 0x0000001f0d067819 */ /* 0x000fe200000006ff */
[----:B------:R-:W-:-:S04]  /*14e20*/  IMAD R7, R11, 0x8, R2 ;  /* 0x000000080b077824 */ /* 0x000fc800078e0202 */
[----:B------:R0:W1:Y:S01]  /*14e30*/  SYNCS.PHASECHK.TRANS64.TRYWAIT P2, [R7+URZ+0x28850], R6 ;  /* 0x02885006070075a7 */ /* 0x000062000804017f */
[----:B------:R-:W-:Y:S05]  /*14e40*/  @!P0 BRA `(.L_x_2428) ;  /* 0x0000000000048947 */ /* 0x000fea0003800000 */
[----:B------:R-:W-:Y:S01]  /*14e50*/  BPT.TRAP 0x1 ;  /* 0x000000040000795c */ /* 0x000fe20000300000 */
.L_x_2428:
[----:B-1----:R-:W-:Y:S05]  /*14e60*/  @P2 BRA `(.L_x_2426) ;  /* 0x0000000000082947 */ /* 0x002fea0003800000 */
[----:B------:R-:W1:Y:S02]  /*14e70*/  SYNCS.PHASECHK.TRANS64.TRYWAIT P2, [R7+URZ+0x28850], R6 ;  /* 0x02885006070075a7 */ /* 0x000e64000804017f */
[----:B-1----:R-:W-:Y:S05]  /*14e80*/  @!P2 BRA `(.L_x_2429) ;  /* 0x000000c00020a947 */ /* 0x002fea0003800000 */
.L_x_2426:
        /* <DEDUP_REMOVED lines=13> */
[----:B------:R-:W0:Y:S01]  /*14f60*/  MUFU.TANH R13, R13 ;  /* 0x0000000d000d7308 */ /* 0x000e220000002400 */
[----:B------:R-:W-:Y:S01]  /*14f70*/  FMUL.FTZ R31, R37, UR6 ;  /* 0x00000006251f7c20 */ /* 0x000fe20008410000 */
[----:B------:R-:W-:-:S02]  /*14f80*/  IMAD R6, R11, 0x800, R6 ;  /* 0x000008000b067824 */ /* 0x000fc400078e0206 */
[----:B------:R-:W-:Y:S01]  /*14f90*/  FMUL.FTZ R37, R40, UR6 ;  /* 0x0000000628257c20 */ /* 0x000fe20008410000 */
[----:B------:R-:W-:Y:S01]  /*14fa0*/  FMUL.FTZ R21, R29, UR6 ;  /* 0x000000061d157c20 */ /* 0x000fe20008410000 */
[----:B------:R-:W-:Y:S01]  /*14fb0*/  FMUL.FTZ R14, R26, UR6 ;  /* 0x000000061a0e7c20 */ /* 0x000fe20008410000 */
[C---:B------:R-:W-:Y:S01]  /*14fc0*/  VIADD R8, R6.reuse, 0x80 ;  /* 0x0000008006087836 */ /* 0x040fe20000000000 */
[----:B------:R-:W-:Y:S01]  /*14fd0*/  R2UR UR10, R6 ;  /* 0x00000000060a72ca */ /* 0x000fe200000e0000 */
        /* <DEDUP_REMOVED lines=9> */
[----:B------:R-:W-:Y:S01]  /*15070*/  FMUL.FTZ R195, R53, UR6 ;  /* 0x0000000635c37c20 */ /* 0x000fe20008410000 */
[----:B------:R-:W-:Y:S01]  /*15080*/  FMUL.FTZ R235, R56, UR6 ;  /* 0x0000000638eb7c20 */ /* 0x000fe20008410000 */
[----:B------:R-:W-:Y:S01]  /*15090*/  FMUL.FTZ R237, R57, UR6 ;  /* 0x0000000639ed7c20 */ /* 0x000fe20008410000 */
[----:B------:R-:W-:Y:S01]  /*150a0*/  HGMMA.64x128x16.F32.BF16 R88, R180, gdesc[UR8].tnspB, R88, gsb0 ;  /* 0x41e00008b4587df0 */ /* 0x000fe20008001858 */
[----:B------:R-:W-:Y:S01]  /*150b0*/  R2UR UR10, R8 ;  /* 0x00000000080a72ca */ /* 0x000fe200000e0000 */
[----:B------:R-:W-:Y:S01]  /*150c0*/  FMUL.FTZ R28, R34, UR6 ;  /* 0x00000006221c7c20 */ /* 0x000fe20008410000 */
[----:B------:R-:W-:Y:S01]  /*150d0*/  R2UR UR11, R9 ;  /* 0x00000000090b72ca */ /* 0x000fe200000e0000 */
[----:B------:R-:W3:Y:S01]  /*150e0*/  MUFU.TANH R21, R21 ;  /* 0x0000001500157308 */ /* 0x000ee20000002400 */
[----:B0-----:R-:W-:Y:S01]  /*150f0*/  FMNMX.FTZ R8, R13, R10, !PT ;  /* 0x0000000a0d087209 */ /* 0x001fe20007810000 */
[----:B------:R-:W-:Y:S01]  /*15100*/  FMUL.FTZ R34, R60, UR6 ;  /* 0x000000063c227c20 */ /* 0x000fe20008410000 */
[----:B------:R-:W-:Y:S01]  /*15110*/  FMUL.FTZ R36, R61, UR6 ;  /* 0x000000063d247c20 */ /* 0x000fe20008410000 */
[----:B------:R-:W-:Y:S01]  /*15120*/  FMUL.FTZ R32, R38, UR6 ;  /* 0x0000000626207c20 */ /* 0x000fe20008410000 */
[----:B-1----:R-:W-:Y:S01]  /*15130*/  FMNMX.FTZ R9, R7, R8, !PT ;  /* 0x0000000807097209 */ /* 0x002fe20007810000 */
[----:B------:R-:W-:-:S02]  /*15140*/  VIADD R8, R6, 0x100 ;  /* 0x0000010006087836 */ /* 0x000fc40000000000 */
[----:B------:R-:W-:Y:S01]  /*15150*/  FMUL.FTZ R38, R64, UR6 ;  /* 0x0000000640267c20 */ /* 0x000fe20008410000 */
[----:B------:R-:W0:Y:S01]  /*15160*/  MUFU.TANH R26, R26 ;  /* 0x0000001a001a7308 */ /* 0x000e220000002400 */
[----:B--2---:R-:W-:Y:S01]  /*15170*/  FMNMX.FTZ R40, R20, R9, !PT ;  /* 0x0000000914287209 */ /* 0x004fe20007810000 */
[----:B------:R-:W-:Y:S02]  /*15180*/  IMAD.MOV.U32 R9, RZ, RZ, 0x40000040 ;  /* 0x40000040ff097424 */ /* 0x000fe400078e00ff */
[----:B------:R-:W-:Y:S01]  /*15190*/  FMUL.FTZ R65, R65, UR6 ;  /* 0x0000000641417c20 */ /* 0x000fe20008410000 */
[----:B------:R-:W-:Y:S01]  /*151a0*/  FMUL.FTZ R69, R69, UR6 ;  /* 0x0000000645457c20 */ /* 0x000fe20008410000 */
[----:B------:R-:W-:Y:S01]  /*151b0*/  FMUL.FTZ R73, R73, UR6 ;  /* 0x0000000649497c20 */ /* 0x000fe20008410000 */
[----:B------:R-:W-:Y:S01]  /*151c0*/  FMUL.FTZ R29, R35, UR6 ;  /* 0x00000006231d7c20 */ /* 0x000fe20008410000 */
[----:B------:R-:W-:Y:S01]  /*151d0*/  FMUL.FTZ R33, R39, UR6 ;  /* 0x0000000627217c20 */ /* 0x000fe20008410000 */
[----:B------:R-:W1:Y:S01]  /*151e0*/  MUFU.TANH R27, R27 ;  /* 0x0000001b001b7308 */ /* 0x000e620000002400 */
[----:B------:R-:W-:Y:S01]  /*151f0*/  FMUL.FTZ R39, R42, UR6 ;  /* 0x000000062a277c20 */ /* 0x000fe20008410000 */
[----:B------:R-:W-:-:S02]  /*15200*/  IMAD.U32 R42, RZ, RZ, UR4 ;  /* 0x00000004ff2a7e24 */ /* 0x000fc4000f8e00ff */
        /* <DEDUP_REMOVED lines=19> */
[----:B------:R-:W5:Y:S01]  /*15340*/  S2R R194, SR_TID.X ;  /* 0x0000000000c27919 */ /* 0x000f620000002100 */
[C---:B------:R-:W-:Y:S01]  /*15350*/  ISETP.GT.AND P2, PT, R12.reuse, RZ, PT ;  /* 0x000000ff0c00720c */ /* 0x040fe20003f44270 */
[----:B------:R-:W4:Y:S01]  /*15360*/  MUFU.TANH R37, R37 ;  /* 0x0000002500257308 */ /* 0x000f220000002400 */
[----:B------:R-:W-:-:S07]  /*15370*/  VIADD R12, R12, 0xffffffff ;  /* 0xffffffff0c0c7836 */ /* 0x000fce0000000000 */
[----:B------:R-:W4:Y:S08]  /*15380*/  MUFU.TANH R41, R41 ;  /* 0x0000002900297308 */ /* 0x000f300000002400 */
[----:B------:R-:W-:Y:S08]  /*15390*/  MUFU.TANH R193, R193 ;  /* 0x000000c100c17308 */ /* 0x000ff00000002400 */
[----:B------:R-:W-:Y:S01]  /*153a0*/  MUFU.TANH R195, R195 ;  /* 0x000000c300c37308 */ /* 0x000fe20000002400 */
[----:B-----5:R-:W-:-:S07]  /*153b0*/  SHF.R.U32.HI R194, RZ, 0x7, R194 ;  /* 0x00000007ffc27819 */ /* 0x020fce00000116c2 */
        /* <DEDUP_REMOVED lines=17> */
[----:B------:R-:W-:Y:S01]  /*154d0*/  R2UR UR10, R8 ;  /* 0x00000000080a72ca */ /* 0x000fe200000e0000 */
[----:B------:R-:W5:Y:S01]  /*154e0*/  MUFU.TANH R181, R181 ;  /* 0x000000b500b57308 */ /* 0x000f620000002400 */
[----:B------:R-:W-:Y:S01]  /*154f0*/  R2UR UR11, R9 ;  /* 0x00000000090b72ca */ /* 0x000fe200000e0000 */
[----:B------:R-:W-:Y:S01]  /*15500*/  FMUL.FTZ R77, R81, UR6 ;  /* 0x00000006514d7c20 */ /* 0x000fe20008410000 */
[----:B---3--:R-:W-:Y:S01]  /*15510*/  FMNMX.FTZ R9, R21, R40, !PT ;  /* 0x0000002815097209 */ /* 0x008fe20007810000 */
[----:B------:R-:W-:Y:S01]  /*15520*/  FMUL.FTZ R40, R76, UR6 ;  /* 0x000000064c287c20 */ /* 0x000fe20008410000 */
[----:B------:R-:W-:Y:S01]  /*15530*/  FMUL.FTZ R81, R85, UR6 ;  /* 0x0000000655517c20 */ /* 0x000fe20008410000 */
[----:B------:R-:W-:Y:S01]  /*15540*/  FMUL.FTZ R85, R66, UR6 ;  /* 0x0000000642557c20 */ /* 0x000fe20008410000 */
[----:B0-----:R-:W-:Y:S01]  /*15550*/  FMNMX.FTZ R8, R26, R9, !PT ;  /* 0x000000091a087209 */ /* 0x001fe20007810000 */
[----:B------:R-:W0:Y:S03]  /*15560*/  MUFU.TANH R183, R183 ;  /* 0x000000b700b77308 */ /* 0x000e260000002400 */
[----:B-1----:R-:W-:-:S04]  /*15570*/  FMNMX.FTZ R9, R27, R8, !PT ;  /* 0x000000081b097209 */ /* 0x002fc80007810000 */
[----:B--2---:R-:W-:Y:S01]  /*15580*/  FMNMX.FTZ R8, R30, R9, !PT ;  /* 0x000000091e087209 */ /* 0x004fe20007810000 */
[----:B------:R-:W-:Y:S03]  /*15590*/  MUFU.TANH R40, R40 ;  /* 0x0000002800287308 */ /* 0x000fe60000002400 */
[----:B----4-:R-:W-:-:S04]  /*155a0*/  FMNMX.FTZ R8, R31, R8, !PT ;  /* 0x000000081f087209 */ /* 0x010fc80007810000 */
[----:B------:R-:W-:Y:S01]  /*155b0*/  FMNMX.FTZ R8, R37, R8, !PT ;  /* 0x0000000825087209 */ /* 0x000fe20007810000 */
[----:B------:R-:W-:Y:S03]  /*155c0*/  MUFU.TANH R44, R44 ;  /* 0x0000002c002c7308 */ /* 0x000fe60000002400 */
[----:B------:R-:W-:-:S04]  /*155d0*/  FMNMX.FTZ R8, R41, R8, !PT ;  /* 0x0000000829087209 */ /* 0x000fc80007810000 */
[----:B-----5:R-:W-:Y:S01]  /*155e0*/  FMNMX.FTZ R8, R181, R8, !PT ;  /* 0x00000008b5087209 */ /* 0x020fe20007810000 */
[----:B------:R-:W-:Y:S03]  /*155f0*/  MUFU.TANH R46, R46 ;  /* 0x0000002e002e7308 */ /* 0x000fe60000002400 */
[----:B0-----:R-:W-:-:S05]  /*15600*/  FMNMX.FTZ R8, R183, R8, !PT ;  /* 0x00000008b7087209 */ /* 0x001fca0007810000 */
        /* <DEDUP_REMOVED lines=21> */
[----:B------:R-:W-:-:S06]  /*15760*/  FMUL.FTZ R50, R78, UR6 ;  /* 0x000000064e327c20 */ /* 0x000fcc0008410000 */
[----:B------:R-:W0:Y:S08]  /*15770*/  MUFU.TANH R177, R177 ;  /* 0x000000b100b17308 */ /* 0x000e300000002400 */
[----:B------:R-:W1:Y:S08]  /*15780*/  MUFU.TANH R179, R179 ;  /* 0x000000b300b37308 */ /* 0x000e700000002400 */
[----:B------:R-:W-:Y:S01]  /*15790*/  MUFU.TANH R48, R48 ;  /* 0x0000003000307308 */ /* 0x000fe20000002400 */
[----:B0-----:R-:W-:-:S07]  /*157a0*/  FMNMX.FTZ R8, R177, R8, !PT ;  /* 0x00000008b1087209 */ /* 0x001fce0007810000 */
[----:B------:R-:W-:Y:S01]  /*157b0*/  MUFU.TANH R49, R49 ;  /* 0x0000003100317308 */ /* 0x000fe20000002400 */
[----:B-1----:R-:W-:-:S04]  /*157c0*/  FMNMX.FTZ R8, R179, R8, !PT ;  /* 0x00000008b3087209 */ /* 0x002fc80007810000 */
[----:B------:R-:W-:-:S03]  /*157d0*/  FMNMX.FTZ R8, R193, R8, !PT ;  /* 0x00000008c1087209 */ /* 0x000fc60007810000 */
[----:B------:R-:W-:Y:S01]  /*157e0*/  MUFU.TANH R53, R53 ;  /* 0x0000003500357308 */ /* 0x000fe20000002400 */
[----:B------:R-:W-:-:S04]  /*157f0*/  FMNMX.FTZ R8, R195, R8, !PT ;  /* 0x00000008c3087209 */ /* 0x000fc80007810000 */
        /* <DEDUP_REMOVED lines=8> */
[----:B------:R-:W-:-:S07]  /*15880*/  FMNMX.FTZ R8, R65, R8, !PT ;  /* 0x0000000841087209 */ /* 0x000fce0007810000 */
        /* <DEDUP_REMOVED lines=10> */
[----:B------:R-:W-:Y:S01]  /*15930*/  FMUL.FTZ R173, R68, UR6 ;  /* 0x0000000644ad7c20 */ /* 0x000fe20008410000 */
[----:B------:R-:W-:Y:S01]  /*15940*/  FMUL.FTZ R175, R72, UR6 ;  /* 0x0000000648af7c20 */ /* 0x000fe20008410000 */
[----:B------:R-:W-:-:S03]  /*15950*/  WARPGROUP.ARRIVE ;  /* 0x00000000000079c5 */ /* 0x000fc60000000000 */
[----:B------:R-:W-:Y:S08]  /*15960*/  MUFU.TANH R83, R83 ;  /* 0x0000005300537308 */ /* 0x000ff00000002400 */
[----:B------:R-:W0:Y:S08]  /*15970*/  MUFU.TANH R173, R173 ;  /* 0x000000ad00ad7308 */ /* 0x000e300000002400 */
[----:B------:R-:W1:Y:S08]  /*15980*/  MUFU.TANH R175, R175 ;  /* 0x000000af00af7308 */ /* 0x000e700000002400 */
[----:B------:R-:W-:Y:S01]  /*15990*/  MUFU.TANH R54, R54 ;  /* 0x0000003600367308 */ /* 0x000fe20000002400 */
[----:B0-----:R-:W-:-:S04]  /*159a0*/  FMNMX.FTZ R8, R173, R8, !PT ;  /* 0x00000008ad087209 */ /* 0x001fc80007810000 */
[----:B------:R-:W-:-:S03]  /*159b0*/  FMNMX.FTZ R8, R69, R8, !PT ;  /* 0x0000000845087209 */ /* 0x000fc60007810000 */
[----:B------:R-:W-:Y:S01]  /*159c0*/  MUFU.TANH R87, R87 ;  /* 0x0000005700577308 */ /* 0x000fe20000002400 */
[----:B-1----:R-:W-:-:S04]  /*159d0*/  FMNMX.FTZ R8, R175, R8, !PT ;  /* 0x00000008af087209 */ /* 0x002fc80007810000 */
[----:B------:R-:W-:Y:S01]  /*159e0*/  FMNMX.FTZ R9, R73, R8, !PT ;  /* 0x0000000849097209 */ /* 0x000fe20007810000 */
[----:B------:R-:W-:-:S03]  /*159f0*/  VIADD R8, R6, 0x180 ;  /* 0x0000018006087836 */ /* 0x000fc60000000000 */
[----:B------:R-:W-:Y:S01]  /*15a00*/  FMNMX.FTZ R35, R40, R9, !PT ;  /* 0x0000000928237209 */ /* 0x000fe20007810000 */
[----:B------:R-:W-:Y:S01]  /*15a10*/  IMAD.MOV.U32 R9, RZ, RZ, 0x40000040 ;  /* 0x40000040ff097424 */ /* 0x000fe200078e00ff */
[----:B------:R-:W-:Y:S02]  /*15a20*/  R2UR UR10, R8 ;  /* 0x00000000080a72ca */ /* 0x000fe400000e0000 */
[----:B------:R-:W-:Y:S02]  /*15a30*/  FMNMX.FTZ R35, R44, R35, !PT ;  /* 0x000000232c237209 */ /* 0x000fe40007810000 */
[----:B------:R-:W-:Y:S02]  /*15a40*/  R2UR UR11, R9 ;  /* 0x00000000090b72ca */ /* 0x000fe400000e0000 */
[----:B------:R-:W-:-:S04]  /*15a50*/  FMNMX.FTZ R8, R46, R35, !PT ;  /* 0x000000232e087209 */ /* 0x000fc80007810000 */
[----:B------:R-:W-:-:S04]  /*15a60*/  FMNMX.FTZ R9, R77, R8, !PT ;  /* 0x000000084d097209 */ /* 0x000fc80007810000 */
[----:B------:R-:W-:-:S03]  /*15a70*/  FMNMX.FTZ R8, R48, R9, !PT ;  /* 0x0000000930087209 */ /* 0x000fc60007810000 */
[----:B------:R-:W-:Y:S01]  /*15a80*/  HGMMA.64x128x16.F32.BF16 R88, R168, gdesc[UR8].tnspB, R88, gsb0 ;  /* 0x41e00008a8587df0 */ /* 0x000fe20008001858 */
[----:B------:R-:W-:-:S05]  /*15a90*/  FMNMX.FTZ R8, R81, R8, !PT ;  /* 0x0000000851087209 */ /* 0x000fca0007810000 */
[----:B------:R-:W0:Y:S02]  /*15aa0*/  SHFL.BFLY PT, R9, R8, 0x2, 0x1f ;  /* 0x0c401f0008097f89 */ /* 0x000e2400000e0000 */
[----:B0-----:R-:W-:-:S05]  /*15ab0*/  FMNMX.FTZ R9, R8, R9, !PT ;  /* 0x0000000908097209 */ /* 0x001fca0007810000 */
[----:B------:R-:W0:Y:S02]  /*15ac0*/  SHFL.BFLY PT, R8, R9, 0x1, 0x1f ;  /* 0x0c201f0009087f89 */ /* 0x000e2400000e0000 */
[----:B0-----:R-:W-:Y:S01]  /*15ad0*/  FMNMX.FTZ R35, R9, R8, !PT ;  /* 0x0000000809237209 */ /* 0x001fe20007810000 */
[----:B------:R-:W-:-:S04]  /*15ae0*/  VIADD R8, R6, 0x200 ;  /* 0x0000020006087836 */ /* 0x000fc80000000000 */
[C---:B------:R-:W-:Y:S01]  /*15af0*/  FADD.FTZ R9, -R35.reuse, R10 ;  /* 0x0000000a23097221 */ /* 0x040fe20000010100 */
[----:B------:R-:W-:Y:S01]  /*15b00*/  R2UR UR10, R8 ;  /* 0x00000000080a72ca */ /* 0x000fe200000e0000 */
[-C--:B------:R-:W-:Y:S01]  /*15b10*/  FMUL.FTZ R56, R35, R42.reuse ;  /* 0x0000002a23387220 */ /* 0x080fe20000410000 */
[----:B------:R-:W-:Y:S01]  /*15b20*/  FMNMX.FTZ R8, R14, R5, !PT ;  /* 0x000000050e087209 */ /* 0x000fe20007810000 */
[-C--:B------:R-:W-:Y:S01]  /*15b30*/  FMUL.FTZ R10, R9, R42.reuse ;  /* 0x0000002a090a7220 */ /* 0x080fe20000410000 */
[----:B------:R-:W-:Y:S02]  /*15b40*/  IMAD.MOV.U32 R9, RZ, RZ, 0x40000040 ;  /* 0x40000040ff097424 */ /* 0x000fe400078e00ff */
[--C-:B------:R-:W-:Y:S01]  /*15b50*/  FFMA.FTZ R180, R7, R42, -R56.reuse ;  /* 0x0000002a07b47223 */ /* 0x100fe20000010838 */
[----:B------:R-:W-:Y:S01]  /*15b60*/  FMNMX.FTZ R7, R15, R8, !PT ;  /* 0x000000080f077209 */ /* 0x000fe20007810000 */
[-CC-:B------:R-:W-:Y:S01]  /*15b70*/  FFMA.FTZ R182, R20, R42.reuse, -R56.reuse ;  /* 0x0000002a14b67223 */ /* 0x180fe20000010838 */
[-CC-:B------:R-:W-:Y:S01]  /*15b80*/  FFMA.FTZ R176, R26, R42.reuse, -R56.reuse ;  /* 0x0000002a1ab07223 */ /* 0x180fe20000010838 */
[----:B------:R-:W-:Y:S01]  /*15b90*/  R2UR UR11, R9 ;  /* 0x00000000090b72ca */ /* 0x000fe200000e0000 */
[----:B------:R-:W-:Y:S01]  /*15ba0*/  IMAD.MOV.U32 R9, RZ, RZ, 0x40000040 ;  /* 0x40000040ff097424 */ /* 0x000fe200078e00ff */
        /* <DEDUP_REMOVED lines=13> */
[----:B------:R-:W-:Y:S01]  /*15c80*/  FFMA.FTZ R77, R77, R42, -R56 ;  /* 0x0000002a4d4d7223 */ /* 0x000fe20000010838 */
[----:B------:R-:W-:Y:S02]  /*15c90*/  MUFU.EX2 R10, R10 ;  /* 0x0000000a000a7308 */ /* 0x000fe40000000800 */
[----:B------:R-:W-:-:S04]  /*15ca0*/  FMNMX.FTZ R8, R32, R7, !PT ;  /* 0x0000000720087209 */ /* 0x000fc80007810000 */
[----:B------:R-:W-:Y:S02]  /*15cb0*/  FMNMX.FTZ R8, R33, R8, !PT ;  /* 0x0000000821087209 */ /* 0x000fe40007810000 */
[----:B------:R-:W0:Y:S02]  /*15cc0*/  MUFU.EX2 R13, R13 ;  /* 0x0000000d000d7308 */ /* 0x000e240000000800 */
[----:B------:R-:W-:-:S04]  /*15cd0*/  FMNMX.FTZ R8, R39, R8, !PT ;  /* 0x0000000827087209 */ /* 0x000fc80007810000 */
[----:B------:R-:W-:Y:S02]  /*15ce0*/  FMNMX.FTZ R8, R43, R8, !PT ;  /* 0x000000082b087209 */ /* 0x000fe40007810000 */
[----:B------:R-:W1:Y:S02]  /*15cf0*/  MUFU.EX2 R180, R180 ;  /* 0x000000b400b47308 */ /* 0x000e640000000800 */
[----:B------:R-:W-:-:S04]  /*15d00*/  FMNMX.FTZ R8, R45, R8, !PT ;  /* 0x000000082d087209 */ /* 0x000fc80007810000 */
[----:B------:R-:W-:Y:S02]  /*15d10*/  FMNMX.FTZ R8, R47, R8, !PT ;  /* 0x000000082f087209 */ /* 0x000fe40007810000 */
[----:B------:R-:W-:Y:S01]  /*15d20*/  MUFU.EX2 R182, R182 ;  /* 0x000000b600b67308 */ /* 0x000fe20000000800 */
[----:B0-----:R-:W-:Y:S01]  /*15d30*/  FFMA.FTZ R3, R10, R3, R13 ;  /* 0x000000030a037223 */ /* 0x001fe2000001000d */
[----:B------:R-:W-:-:S04]  /*15d40*/  FMNMX.FTZ R8, R49, R8, !PT ;  /* 0x0000000831087209 */ /* 0x000fc80007810000 */
[----:B------:R-:W-:Y:S02]  /*15d50*/  FMNMX.FTZ R8, R51, R8, !PT ;  /* 0x0000000833087209 */ /* 0x000fe40007810000 */
[----:B------:R-:W-:Y:S01]  /*15d60*/  MUFU.EX2 R21, R21 ;  /* 0x0000001500157308 */ /* 0x000fe20000000800 */
[C---:B-1----:R-:W-:Y:S01]  /*15d70*/  FADD.FTZ R3, R180.reuse, R3 ;  /* 0x00000003b4037221 */ /* 0x042fe20000010000 */
[----:B------:R-:W-:Y:S02]  /*15d80*/  FMNMX.FTZ R8, R53, R8, !PT ;  /* 0x0000000835087209 */ /* 0x000fe40007810000 */
[----:B------:R-:W-:Y:S02]  /*15d90*/  F2FP.BF16.F32.PACK_AB R180, R180, R13 ;  /* 0x0000000db4b4723e */ /* 0x000fe400000010ff */
[----:B------:R-:W-:Y:S02]  /*15da0*/  FMNMX.FTZ R8, R55, R8, !PT ;  /* 0x0000000837087209 */ /* 0x000fe40007810000 */
[----:B------:R-:W-:Y:S02]  /*15db0*/  MUFU.EX2 R176, R176 ;  /* 0x000000b000b07308 */ /* 0x000fe40000000800 */
[----:B------:R-:W-:-:S04]  /*15dc0*/  FMNMX.FTZ R8, R57, R8, !PT ;  /* 0x0000000839087209 */ /* 0x000fc80007810000 */
[----:B------:R-:W-:Y:S01]  /*15dd0*/  FMNMX.FTZ R20, R59, R8, !PT ;  /* 0x000000083b147209 */ /* 0x000fe20007810000 */
[----:B------:R-:W-:Y:S01]  /*15de0*/  VIADD R8, R6, 0x280 ;  /* 0x0000028006087836 */ /* 0x000fe20000000000 */
[----:B------:R-:W-:Y:S02]  /*15df0*/  MUFU.EX2 R178, R178 ;  /* 0x000000b200b27308 */ /* 0x000fe40000000800 */
[----:B------:R-:W-:Y:S01]  /*15e00*/  FMNMX.FTZ R20, R61, R20, !PT ;  /* 0x000000143d147209 */ /* 0x000fe20007810000 */
[----:B------:R-:W-:Y:S02]  /*15e10*/  WARPGROUP.DEPBAR.LE gsb0, 0x0 ;  /* 0x00008000000079c5 */ /* 0x000fe40000010000 */
[----:B------:R-:W-:Y:S01]  /*15e20*/  WARPGROUP.ARRIVE ;  /* 0x00000000000079c5 */ /* 0x000fe20000000000 */
[----:B------:R-:W-:Y:S01]  /*15e30*/  FMUL.FTZ R169, R70, UR6 ;  /* 0x0000000646a97c20 */ /* 0x000fe20008410000 */
[----:B------:R-:W-:Y:S01]  /*15e40*/  FMUL.FTZ R171, R74, UR6 ;  /* 0x000000064aab7c20 */ /* 0x000fe20008410000 */
[----:B------:R-:W-:Y:S01]  /*15e50*/  FMNMX.FTZ R20, R63, R20, !PT ;  /* 0x000000143f147209 */ /* 0x000fe20007810000 */
[-CC-:B------:R-:W-:Y:S01]  /*15e60*/  FFMA.FTZ R170, R193, R42.reuse, -R56.reuse ;  /* 0x0000002ac1aa7223 */ /* 0x180fe20000010838 */
[--C-:B------:R-:W-:Y:S01]  /*15e70*/  FFMA.FTZ R168, R177, R42, -R56.reuse ;  /* 0x0000002ab1a87223 */ /* 0x100fe20000010838 */
[----:B------:R-:W-:Y:S01]  /*15e80*/  HGMMA.64x128x16.F32.BF16 R88, R152, gdesc[UR8].tnspB, R88, gsb0 ;  /* 0x41e0000898587df0 */ /* 0x000fe20008001858 */
[----:B------:R-:W-:Y:S01]  /*15e90*/  R2UR UR10, R8 ;  /* 0x00000000080a72ca */ /* 0x000fe200000e0000 */
[----:B------:R-:W0:Y:S01]  /*15ea0*/  MUFU.TANH R169, R169 ;  /* 0x000000a900a97308 */ /* 0x000e220000002400 */
[----:B------:R-:W-:Y:S01]  /*15eb0*/  R2UR UR11, R9 ;  /* 0x00000000090b72ca */ /* 0x000fe200000e0000 */
[----:B------:R-:W-:Y:S01]  /*15ec0*/  IMAD.MOV.U32 R9, RZ, RZ, 0x40000040 ;  /* 0x40000040ff097424 */ /* 0x000fe200078e00ff */
[----:B------:R-:W-:Y:S01]  /*15ed0*/  FMNMX.FTZ R20, R85, R20, !PT ;  /* 0x0000001455147209 */ /* 0x000fe20007810000 */
[----:B------:R-:W-:-:S03]  /*15ee0*/  FFMA.FTZ R193, R237, R42, -R56 ;  /* 0x0000002aedc17223 */ /* 0x000fc60000010838 */
[----:B------:R-:W-:Y:S01]  /*15ef0*/  FMNMX.FTZ R20, R67, R20, !PT ;  /* 0x0000001443147209 */ /* 0x000fe20007810000 */
[----:B------:R-:W1:Y:S08]  /*15f00*/  MUFU.TANH R171, R171 ;  /* 0x000000ab00ab7308 */ /* 0x000e700000002400 */
[----:B------:R-:W-:Y:S01]  /*15f10*/  MUFU.EX2 R172, R172 ;  /* 0x000000ac00ac7308 */ /* 0x000fe20000000800 */
[----:B0-----:R-:W-:-:S04]  /*15f20*/  FMNMX.FTZ R20, R169, R20, !PT ;  /* 0x00000014a9147209 */ /* 0x001fc80007810000 */
[----:B------:R-:W-:-:S03]  /*15f30*/  FMNMX.FTZ R20, R71, R20, !PT ;  /* 0x0000001447147209 */ /* 0x000fc60007810000 */
[----:B------:R-:W-:Y:S01]  /*15f40*/  MUFU.EX2 R174, R174 ;  /* 0x000000ae00ae7308 */ /* 0x000fe20000000800 */
[----:B-1----:R-:W-:-:S04]  /*15f50*/  FMNMX.FTZ R20, R171, R20, !PT ;  /* 0x00000014ab147209 */ /* 0x002fc80007810000 */
[----:B------:R-:W-:Y:S01]  /*15f60*/  FMNMX.FTZ R7, R75, R20, !PT ;  /* 0x000000144b077209 */ /* 0x000fe20007810000 */
[----:B------:R-:W-:Y:S02]  /*15f70*/  FFMA.FTZ R20, R175, R42, -R56 ;  /* 0x0000002aaf147223 */ /* 0x000fe40000010838 */
        /* <DEDUP_REMOVED lines=9> */
[----:B------:R-:W-:Y:S02]  /*16010*/  MUFU.EX2 R193, R193 ;  /* 0x000000c100c17308 */ /* 0x000fe40000000800 */
[----:B------:R-:W0:Y:S06]  /*16020*/  SHFL.BFLY PT, R7, R8, 0x2, 0x1f ;  /* 0x0c401f0008077f89 */ /* 0x000e2c00000e0000 */
[----:B------:R-:W-:Y:S08]  /*16030*/  MUFU.EX2 R65, R65 ;  /* 0x0000004100417308 */ /* 0x000ff00000000800 */
[----:B------:R-:W-:Y:S08]  /*16040*/  MUFU.EX2 R20, R20 ;  /* 0x0000001400147308 */ /* 0x000ff00000000800 */
[----:B------:R-:W-:Y:S01]  /*16050*/  MUFU.EX2 R26, R26 ;  /* 0x0000001a001a7308 */ /* 0x000fe20000000800 */
[----:B0-----:R-:W-:Y:S01]  /*16060*/  FMNMX.FTZ R7, R8, R7, !PT ;  /* 0x0000000708077209 */ /* 0x001fe20007810000 */
[----:B------:R-:W-:-:S06]  /*16070*/  VIADD R8, R6, 0x300 ;  /* 0x0000030006087836 */ /* 0x000fcc0000000000 */
[----:B------:R-:W-:Y:S08]  /*16080*/  MUFU.EX2 R30, R30 ;  /* 0x0000001e001e7308 */ /* 0x000ff00000000800 */
        /* <DEDUP_REMOVED lines=9> */
[----:B------:R-:W-:Y:S01]  /*16120*/  R2UR UR10, R8 ;  /* 0x00000000080a72ca */ /* 0x000fe200000e0000 */
[-CC-:B------:R-:W-:Y:S01]  /*16130*/  FFMA.FTZ R155, R195, R42.reuse, -R56.reuse ;  /* 0x0000002ac39b7223 */ /* 0x180fe20000010838 */
[----:B------:R-:W-:Y:S01]  /*16140*/  R2UR UR11, R9 ;  /* 0x00000000090b72ca */ /* 0x000fe200000e0000 */
[-CC-:B------:R-:W-:Y:S01]  /*16150*/  FFMA.FTZ R152, R235, R42.reuse, -R56.reuse ;  /* 0x0000002aeb987223 */ /* 0x180fe20000010838 */
[----:B------:R-:W-:Y:S01]  /*16160*/  FFMA.FTZ R34, R48, R42, -R56 ;  /* 0x0000002a30227223 */ /* 0x000fe20000010838 */
[----:B------:R-:W-:Y:S01]  /*16170*/  VIADD R8, R6, 0x380 ;  /* 0x0000038006087836 */ /* 0x000fe20000000000 */
[----:B------:R-:W-:Y:S01]  /*16180*/  MUFU.EX2 R153, R153 ;  /* 0x0000009900997308 */ /* 0x000fe20000000800 */
[----:B------:R-:W-:Y:S01]  /*16190*/  FADD.FTZ R48, R182, R3 ;  /* 0x00000003b6307221 */ /* 0x000fe20000010000 */
[----:B------:R-:W-:-:S06]  /*161a0*/  F2FP.BF16.F32.PACK_AB R182, R21, R182 ;  /* 0x000000b615b6723e */ /* 0x000fcc00000010ff */
        /* <DEDUP_REMOVED lines=11> */
[----:B------:R-:W0:Y:S01]  /*16260*/  SHFL.BFLY PT, R36, R7, 0x1, 0x1f ;  /* 0x0c201f0007247f89 */ /* 0x000e2200000e0000 */
[-CC-:B------:R-:W-:Y:S01]  /*16270*/  FFMA.FTZ R69, R73, R42.reuse, -R56.reuse ;  /* 0x0000002a49457223 */ /* 0x180fe20000010838 */
[-CC-:B------:R-:W-:Y:S01]  /*16280*/  FFMA.FTZ R156, R38, R42.reuse, -R56.reuse ;  /* 0x0000002a269c7223 */ /* 0x180fe20000010838 */
[----:B------:R-:W-:Y:S01]  /*16290*/  HGMMA.64x128x16.F32.BF16 R88, R160, gdesc[UR8].tnspB, R88, gsb0 ;  /* 0x41e00008a0587df0 */ /* 0x000fe20008001858 */
[-CC-:B------:R-:W-:Y:S01]  /*162a0*/  FFMA.FTZ R158, R173, R42.reuse, -R56.reuse ;  /* 0x0000002aad9e7223 */ /* 0x180fe20000010838 */
[-CC-:B------:R-:W-:Y:S01]  /*162b0*/  FFMA.FTZ R73, R44, R42.reuse, -R56.reuse ;  /* 0x0000002a2c497223 */ /* 0x180fe20000010838 */
[----:B------:R-:W-:Y:S01]  /*162c0*/  FFMA.FTZ R56, R81, R42, -R56 ;  /* 0x0000002a51387223 */ /* 0x000fe20000010838 */
[----:B------:R-:W-:Y:S01]  /*162d0*/  R2UR UR10, R8 ;  /* 0x00000000080a72ca */ /* 0x000fe200000e0000 */
[----:B------:R-:W-:Y:S08]  /*162e0*/  MUFU.EX2 R157, R157 ;  /* 0x0000009d009d7308 */ /* 0x000ff00000000800 */
[----:B------:R-:W-:Y:S01]  /*162f0*/  MUFU.EX2 R156, R156 ;  /* 0x0000009c009c7308 */ /* 0x000fe20000000800 */
[----:B0-----:R-:W-:-:S07]  /*16300*/  FMNMX.FTZ R7, R7, R36, !PT ;  /* 0x0000002407077209 */ /* 0x001fce0007810000 */
[----:B------:R-:W-:Y:S01]  /*16310*/  MUFU.EX2 R158, R158 ;  /* 0x0000009e009e7308 */ /* 0x000fe20000000800 */
[C---:B------:R-:W-:Y:S01]  /*16320*/  FADD.FTZ R9, -R7.reuse, R5 ;  /* 0x0000000507097221 */ /* 0x040fe20000010100 */
[----:B------:R-:W-:-:S03]  /*16330*/  FMUL.FTZ R36, R7, R42 ;  /* 0x0000002a07247220 */ /* 0x000fc60000410000 */
[-C--:B------:R-:W-:Y:S01]  /*16340*/  FMUL.FTZ R9, R9, R42.reuse ;  /* 0x0000002a09097220 */ /* 0x080fe20000410000 */
[-CC-:B------:R-:W-:Y:S01]  /*16350*/  FFMA.FTZ R14, R14, R42.reuse, -R36.reuse ;  /* 0x0000002a0e0e7223 */ /* 0x180fe20000010824 */
[-CC-:B------:R-:W-:Y:S01]  /*16360*/  FFMA.FTZ R181, R15, R42.reuse, -R36.reuse ;  /* 0x0000002a0fb57223 */ /* 0x180fe20000010824 */
[-CC-:B------:R-:W-:Y:S01]  /*16370*/  FFMA.FTZ R183, R24, R42.reuse, -R36.reuse ;  /* 0x0000002a18b77223 */ /* 0x180fe20000010824 */
[----:B------:R0:W-:Y:S01]  /*16380*/  MUFU.EX2 R81, R9 ;  /* 0x0000000900517308 */ /* 0x0001e20000000800 */
[-C--:B------:R-:W-:Y:S01]  /*16390*/  FFMA.FTZ R24, R25, R42.reuse, -R36 ;  /* 0x0000002a19187223 */ /* 0x080fe20000010824 */
[----:B------:R-:W-:Y:S02]  /*163a0*/  @!P1 IMAD R25, R185, 0x8, R2 ;  /* 0x00000008b9199824 */ /* 0x000fe400078e0202 */
[-CC-:B------:R-:W-:Y:S01]  /*163b0*/  FFMA.FTZ R177, R28, R42.reuse, -R36.reuse ;  /* 0x0000002a1cb17223 */ /* 0x180fe20000010824 */
[-CC-:B------:R-:W-:Y:S01]  /*163c0*/  FFMA.FTZ R28, R29, R42.reuse, -R36.reuse ;  /* 0x0000002a1d1c7223 */ /* 0x180fe20000010824 */
[----:B------:R-:W-:Y:S01]  /*163d0*/  FFMA.FTZ R179, R32, R42, -R36 ;  /* 0x0000002a20b37223 */ /* 0x000fe20000010824 */
[----:B------:R-:W-:-:S02]  /*163e0*/  @!P1 VIADD R29, R25, 0x28840 ;  /* 0x00028840191d9836 */ /* 0x000fc40000000000 */
[-CC-:B------:R-:W-:Y:S01]  /*163f0*/  FFMA.FTZ R32, R33, R42.reuse, -R36.reuse ;  /* 0x0000002a21207223 */ /* 0x180fe20000010824 */
[----:B------:R-:W1:Y:S01]  /*16400*/  MUFU.EX2 R14, R14 ;  /* 0x0000000e000e7308 */ /* 0x000e620000000800 */
[----:B0-----:R-:W-:Y:S01]  /*16410*/  IMAD.MOV.U32 R9, RZ, RZ, 0x40000040 ;  /* 0x40000040ff097424 */ /* 0x001fe200078e00ff */
[----:B------:R-:W-:Y:S01]  /*16420*/  IADD3 R33, -R194, 0xb, RZ ;  /* 0x0000000bc2217810 */ /* 0x000fe20007ffe1ff */
[-CC-:B------:R-:W-:Y:S01]  /*16430*/  FFMA.FTZ R173, R39, R42.reuse, -R36.reuse ;  /* 0x0000002a27ad7223 */ /* 0x180fe20000010824 */
[----:B------:R-:W-:Y:S01]  /*16440*/  @!P1 PRMT R29, RZ, 0x654, R29 ;  /* 0x00000654ff1d9816 */ /* 0x000fe2000000001d */
[-CC-:B------:R-:W-:Y:S01]  /*16450*/  FFMA.FTZ R38, R43, R42.reuse, -R36.reuse ;  /* 0x0000002a2b267223 */ /* 0x180fe20000010824 */
[----:B------:R-:W-:Y:S01]  /*16460*/  R2UR UR11, R9 ;  /* 0x00000000090b72ca */ /* 0x000fe200000e0000 */
[-CC-:B------:R-:W-:Y:S01]  /*16470*/  FFMA.FTZ R175, R45, R42.reuse, -R36.reuse ;  /* 0x0000002a2daf7223 */ /* 0x180fe20000010824 */
[----:B------:R-:W0:Y:S01]  /*16480*/  MUFU.EX2 R181, R181 ;  /* 0x000000b500b57308 */ /* 0x000e220000000800 */
        /* <DEDUP_REMOVED lines=8> */
[----:B-1----:R-:W-:Y:S01]  /*16510*/  FFMA.FTZ R46, R81, R0, R14 ;  /* 0x00000000512e7223 */ /* 0x002fe2000001000e */
[-CC-:B------:R-:W-:Y:S01]  /*16520*/  FFMA.FTZ R61, R61, R42.reuse, -R36.reuse ;  /* 0x0000002a3d3d7223 */ /* 0x180fe20000010824 */
[-CC-:B------:R-:W-:Y:S01]  /*16530*/  FFMA.FTZ R3, R63, R42.reuse, -R36.reuse ;  /* 0x0000002a3f037223 */ /* 0x180fe20000010824 */
[-CC-:B------:R-:W-:Y:S01]  /*16540*/  FFMA.FTZ R75, R75, R42.reuse, -R36.reuse ;  /* 0x0000002a4b4b7223 */ /* 0x180fe20000010824 */
[-CC-:B------:R-:W-:Y:S01]  /*16550*/  FFMA.FTZ R50, R50, R42.reuse, -R36.reuse ;  /* 0x0000002a32327223 */ /* 0x180fe20000010824 */
[-CC-:B------:R-:W-:Y:S01]  /*16560*/  FFMA.FTZ R79, R79, R42.reuse, -R36.reuse ;  /* 0x0000002a4f4f7223 */ /* 0x180fe20000010824 */
[----:B------:R-:W-:Y:S01]  /*16570*/  FFMA.FTZ R52, R52, R42, -R36 ;  /* 0x0000002a34347223 */ /* 0x000fe20000010824 */
[----:B------:R-:W-:Y:S01]  /*16580*/  MUFU.EX2 R24, R24 ;  /* 0x0000001800187308 */ /* 0x000fe20000000800 */
[C---:B0-----:R-:W-:Y:S01]  /*16590*/  FADD.FTZ R46, R181.reuse, R46 ;  /* 0x0000002eb52e7221 */ /* 0x041fe20000010000 */
[----:B------:R-:W-:Y:S01]  /*165a0*/  F2FP.BF16.F32.PACK_AB R181, R181, R14 ;  /* 0x0000000eb5b5723e */ /* 0x000fe200000010ff */
[-CC-:B------:R-:W-:Y:S01]  /*165b0*/  FFMA.FTZ R83, R83, R42.reuse, -R36.reuse ;  /* 0x0000002a53537223 */ /* 0x180fe20000010824 */
[----:B------:R-:W-:-:S04]  /*165c0*/  FFMA.FTZ R54, R54, R42, -R36 ;  /* 0x0000002a36367223 */ /* 0x000fc80000010824 */
        /* <DEDUP_REMOVED lines=12> */
[----:B------:R-:W-:Y:S01]  /*16690*/  MUFU.EX2 R15, R15 ;  /* 0x0000000f000f7308 */ /* 0x000fe20000000800 */
[----:B------:R-:W-:Y:S07]  /*166a0*/  HGMMA.64x128x16.F32.BF16 R88, R164, gdesc[UR8].tnspB, R88, gsb0 ;  /* 0x41e00008a4587df0 */ /* 0x000fee0008001858 */
[----:B------:R-:W-:Y:S08]  /*166b0*/  MUFU.EX2 R44, R44 ;  /* 0x0000002c002c7308 */ /* 0x000ff00000000800 */
[----:B------:R-:W-:Y:S08]  /*166c0*/  MUFU.EX2 R6, R6 ;  /* 0x0000000600067308 */ /* 0x000ff00000000800 */
[----:B------:R-:W0:Y:S08]  /*166d0*/  MUFU.EX2 R9, R9 ;  /* 0x0000000900097308 */ /* 0x000e300000000800 */
[----:B------:R-:W-:Y:S08]  /*166e0*/  MUFU.EX2 R8, R8 ;  /* 0x0000000800087308 */ /* 0x000ff00000000800 */
[----:B------:R-:W-:Y:S01]  /*166f0*/  MUFU.EX2 R25, R25 ;  /* 0x0000001900197308 */ /* 0x000fe20000000800 */
[----:B0-----:R-:W-:-:S07]  /*16700*/  F2FP.BF16.F32.PACK_AB R171, R9, R6 ;  /* 0x0000000609ab723e */ /* 0x001fce00000010ff */
        /* <DEDUP_REMOVED lines=8> */
[----:B------:R-:W0:Y:S08]  /*16790*/  MUFU.EX2 R79, R79 ;  /* 0x0000004f004f7308 */ /* 0x000e300000000800 */
[----:B------:R-:W-:Y:S01]  /*167a0*/  MUFU.EX2 R52, R52 ;  /* 0x0000003400347308 */ /* 0x000fe20000000800 */
[----:B-1----:R-:W-:-:S07]  /*167b0*/  F2FP.BF16.F32.PACK_AB R162, R73, R26 ;  /* 0x0000001a49a2723e */ /* 0x002fce00000010ff */
[----:B------:R-:W-:Y:S01]  /*167c0*/  MUFU.EX2 R83, R83 ;  /* 0x0000005300537308 */ /* 0x000fe20000000800 */
[----:B0-----:R-:W-:-:S07]  /*167d0*/  F2FP.BF16.F32.PACK_AB R163, R79, R50 ;  /* 0x000000324fa3723e */ /* 0x001fce00000010ff */
[----:B------:R-:W-:Y:S01]  /*167e0*/  MUFU.EX2 R54, R54 ;  /* 0x0000003600367308 */ /* 0x000fe20000000800 */
[----:B------:R-:W-:Y:S02]  /*167f0*/  WARPGROUP.DEPBAR.LE gsb0, 0x0 ;  /* 0x00008000000079c5 */ /* 0x000fe40000010000 */
[----:B------:R0:W-:Y:S06]  /*16800*/  BAR.ARV R33, 0x100 ;  /* 0x000400210000751d */ /* 0x0001ec0000002000 */
[----:B------:R1:W-:Y:S01]  /*16810*/  @!P1 SYNCS.ARRIVE.TRANS64.RED.A1T0 RZ, [R29+URZ], RZ ;  /* 0x000000ff1dff99a7 */ /* 0x0003e2000810043f */
[----:B------:R-:W-:Y:S01]  /*16820*/  F2FP.BF16.F32.PACK_AB R166, R5, R34 ;  /* 0x0000002205a6723e */ /* 0x000fe200000010ff */
[-C--:B------:R-:W-:Y:S01]  /*16830*/  FMUL.FTZ R88, R88, R10.reuse ;  /* 0x0000000a58587220 */ /* 0x080fe20000410000 */
[-C--:B------:R-:W-:Y:S01]  /*16840*/  FMUL.FTZ R89, R89, R10.reuse ;  /* 0x0000000a59597220 */ /* 0x080fe20000410000 */
[-C--:B------:R-:W-:Y:S01]  /*16850*/  FMUL.FTZ R92, R92, R10.reuse ;  /* 0x0000000a5c5c7220 */ /* 0x080fe20000410000 */
[-C--:B------:R-:W-:Y:S01]  /*16860*/  FMUL.FTZ R93, R93, R10.reuse ;  /* 0x0000000a5d5d7220 */ /* 0x080fe20000410000 */
[-C--:B------:R-:W-:Y:S01]  /*16870*/  FMUL.FTZ R96, R96, R10.reuse ;  /* 0x0000000a60607220 */ /* 0x080fe20000410000 */
[----:B------:R-:W-:Y:S01]  /*16880*/  FMUL.FTZ R97, R97, R10 ;  /* 0x0000000a61617220 */ /* 0x000fe20000410000 */
[----:B-1----:R-:W-:-:S02]  /*16890*/  @!P1 IMAD R29, R11, 0x8, R2 ;  /* 0x000000080b1d9824 */ /* 0x002fc400078e0202 */
[----:B------:R-:W-:Y:S01]  /*168a0*/  FADD.FTZ R11, R183, R46 ;  /* 0x0000002eb70b7221 */ /* 0x000fe20000010000 */
[----:B------:R-:W-:Y:S01]  /*168b0*/  F2FP.BF16.F32.PACK_AB R183, R24, R183 ;  /* 0x000000b718b7723e */ /* 0x000fe200000010ff */
[----:B------:R-:W-:Y:S01]  /*168c0*/  FMUL.FTZ R100, R100, R10 ;  /* 0x0000000a64647220 */ /* 0x000fe20000410000 */
[----:B------:R-:W-:Y:S02]  /*168d0*/  @!P1 VIADD R29, R29, 0x28860 ;  /* 0x000288601d1d9836 */ /* 0x000fe40000000000 */
[----:B------:R-:W-:Y:S01]  /*168e0*/  FADD.FTZ R46, R24, R11 ;  /* 0x0000000b182e7221 */ /* 0x000fe20000010000 */
[----:B------:R-:W-:Y:S01]  /*168f0*/  FFMA.FTZ R11, R85, R42, -R36 ;  /* 0x0000002a550b7223 */ /* 0x000fe20000010824 */
[-C--:B------:R-:W-:Y:S01]  /*16900*/  FMUL.FTZ R101, R101, R10.reuse ;  /* 0x0000000a65657220 */ /* 0x080fe20000410000 */
[-C--:B------:R-:W-:Y:S01]  /*16910*/  FMUL.FTZ R104, R104, R10.reuse ;  /* 0x0000000a68687220 */ /* 0x080fe20000410000 */
[----:B0-----:R-:W-:Y:S01]  /*16920*/  @!P1 PRMT R33, RZ, 0x654, R29 ;  /* 0x00000654ff219816 */ /* 0x001fe2000000001d */
[----:B------:R-:W-:Y:S01]  /*16930*/  FADD.FTZ R29, R21, R48 ;  /* 0x00000030151d7221 */ /* 0x000fe20000010000 */
[----:B------:R-:W-:Y:S01]  /*16940*/  FMUL.FTZ R105, R105, R10 ;  /* 0x0000000a69697220 */ /* 0x000fe20000410000 */
[----:B------:R-:W-:Y:S01]  /*16950*/  MUFU.EX2 R11, R11 ;  /* 0x0000000b000b7308 */ /* 0x000fe20000000800 */
[----:B------:R0:W-:Y:S01]  /*16960*/  @!P1 SYNCS.ARRIVE.TRANS64.RED.A1T0 RZ, [R33+URZ], RZ ;  /* 0x000000ff21ff99a7 */ /* 0x0001e2000810043f */
[----:B------:R-:W-:Y:S01]  /*16970*/  FADD.FTZ R48, R176, R29 ;  /* 0x0000001db0307221 */ /* 0x000fe20000010000 */
[----:B------:R-:W-:Y:S01]  /*16980*/  FADD.FTZ R29, R177, R46 ;  /* 0x0000002eb11d7221 */ /* 0x000fe20000010000 */
[--C-:B------:R-:W-:Y:S01]  /*16990*/  FFMA.FTZ R46, R67, R42, -R36.reuse ;  /* 0x0000002a432e7223 */ /* 0x100fe20000010824 */
[----:B------:R-:W-:Y:S01]  /*169a0*/  F2FP.BF16.F32.PACK_AB R177, R28, R177 ;  /* 0x000000b11cb1723e */ /* 0x000fe200000010ff */
[----:B------:R-:W-:Y:S01]  /*169b0*/  FMUL.FTZ R108, R108, R10 ;  /* 0x0000000a6c6c7220 */ /* 0x000fe20000410000 */
[----:B------:R-:W-:Y:S01]  /*169c0*/  FADD.FTZ R56, R28, R29 ;  /* 0x0000001d1c387221 */ /* 0x000fe20000010000 */
[-C--:B------:R-:W-:Y:S01]  /*169d0*/  FFMA.FTZ R29, R169, R42.reuse, -R36 ;  /* 0x0000002aa91d7223 */ /* 0x080fe20000010824 */
[----:B0-----:R-:W-:Y:S01]  /*169e0*/  FADD.FTZ R33, R153, R48 ;  /* 0x0000003099217221 */ /* 0x001fe20000010000 */
[----:B------:R-:W0:Y:S01]  /*169f0*/  MUFU.EX2 R46, R46 ;  /* 0x0000002e002e7308 */ /* 0x000e220000000800 */
[----:B------:R-:W-:Y:S01]  /*16a00*/  FFMA.FTZ R48, R71, R42, -R36 ;  /* 0x0000002a47307223 */ /* 0x000fe20000010824 */
[----:B------:R-:W-:Y:S01]  /*16a10*/  F2FP.BF16.F32.PACK_AB R169, R44, R15 ;  /* 0x0000000f2ca9723e */ /* 0x000fe200000010ff */
[----:B------:R-:W-:Y:S01]  /*16a20*/  FADD.FTZ R58, R178, R33 ;  /* 0x00000021b23a7221 */ /* 0x000fe20000010000 */
[----:B------:R-:W-:Y:S01]  /*16a30*/  FADD.FTZ R33, R179, R56 ;  /* 0x00000038b3217221 */ /* 0x000fe20000010000 */
[----:B------:R-:W-:Y:S01]  /*16a40*/  F2FP.BF16.F32.PACK_AB R176, R153, R176 ;  /* 0x000000b099b0723e */ /* 0x000fe200000010ff */
[----:B------:R-:W-:Y:S01]  /*16a50*/  FFMA.FTZ R36, R87, R42, -R36 ;  /* 0x0000002a57247223 */ /* 0x000fe20000010824 */
[----:B------:R-:W-:Y:S01]  /*16a60*/  FADD.FTZ R39, R27, R58 ;  /* 0x0000003a1b277221 */ /* 0x000fe20000010000 */
[----:B------:R-:W-:Y:S01]  /*16a70*/  FADD.FTZ R56, R32, R33 ;  /* 0x0000002120387221 */ /* 0x000fe20000010000 */
[----:B------:R-:W1:Y:S01]  /*16a80*/  MUFU.EX2 R29, R29 ;  /* 0x0000001d001d7308 */ /* 0x000e620000000800 */
[----:B------:R-:W-:Y:S01]  /*16a90*/  F2FP.BF16.F32.PACK_AB R153, R25, R8 ;  /* 0x000000081999723e */ /* 0x000fe200000010ff */
        /* <DEDUP_REMOVED lines=26> */
[----:B------:R-:W-:Y:S01]  /*16c40*/  F2FP.BF16.F32.PACK_AB R170, R155, R170 ;  /* 0x000000aa9baa723e */ /* 0x000fe200000010ff */
[----:B------:R-:W-:Y:S01]  /*16c50*/  FMUL.FTZ R129, R129, R10 ;  /* 0x0000000a81817220 */ /* 0x000fe20000410000 */
[----:B------:R-:W-:Y:S01]  /*16c60*/  FADD.FTZ R13, R155, R14 ;  /* 0x0000000e9b0d7221 */ /* 0x000fe20000010000 */
[----:B------:R-:W-:Y:S01]  /*16c70*/  FADD.FTZ R21, R9, R24 ;  /* 0x0000001809157221 */ /* 0x000fe20000010000 */
[----:B------:R-:W3:Y:S01]  /*16c80*/  MUFU.EX2 R14, R75 ;  /* 0x0000004b000e7308 */ /* 0x000ee20000000800 */
[----:B------:R-:W-:Y:S01]  /*16c90*/  F2FP.BF16.F32.PACK_AB R155, R3, R0 ;  /* 0x00000000039b723e */ /* 0x000fe200000010ff */
        /* <DEDUP_REMOVED lines=25> */
[----:B-1----:R-:W-:Y:S01]  /*16e30*/  FADD.FTZ R9, R29, R24 ;  /* 0x000000181d097221 */ /* 0x002fe20000010000 */
[C---:B------:R-:W-:Y:S01]  /*16e40*/  F2FP.BF16.F32.PACK_AB R158, R159.reuse, R158 ;  /* 0x0000009e9f9e723e */ /* 0x040fe200000010ff */
[-C--:B------:R-:W-:Y:S01]  /*16e50*/  FMUL.FTZ R90, R90, R81.reuse ;  /* 0x000000515a5a7220 */ /* 0x080fe20000410000 */
[----:B------:R-:W-:Y:S01]  /*16e60*/  FADD.FTZ R13, R159, R28 ;  /* 0x0000001c9f0d7221 */ /* 0x000fe20000010000 */
[----:B--2---:R-:W-:Y:S01]  /*16e70*/  FADD.FTZ R6, R48, R9 ;  /* 0x0000000930067221 */ /* 0x004fe20000010000 */
[----:B------:R-:W-:Y:S01]  /*16e80*/  F2FP.BF16.F32.PACK_AB R178, R27, R178 ;  /* 0x000000b21bb2723e */ /* 0x000fe200000010ff */
[----:B------:R-:W-:Y:S01]  /*16e90*/  FMUL.FTZ R91, R91, R81 ;  /* 0x000000515b5b7220 */ /* 0x000fe20000410000 */
[----:B------:R-:W-:Y:S01]  /*16ea0*/  FADD.FTZ R8, R20, R13 ;  /* 0x0000000d14087221 */ /* 0x000fe20000010000 */
[----:B------:R-:W-:Y:S01]  /*16eb0*/  FADD.FTZ R9, R161, R6 ;  /* 0x00000006a1097221 */ /* 0x000fe20000010000 */
[----:B------:R-:W-:Y:S01]  /*16ec0*/  F2FP.BF16.F32.PACK_AB R179, R32, R179 ;  /* 0x000000b320b3723e */ /* 0x000fe200000010ff */
[-C--:B------:R-:W-:Y:S01]  /*16ed0*/  FMUL.FTZ R94, R94, R81.reuse ;  /* 0x000000515e5e7220 */ /* 0x080fe20000410000 */
[----:B------:R-:W-:Y:S01]  /*16ee0*/  FADD.FTZ R3, R69, R8 ;  /* 0x0000000845037221 */ /* 0x000fe20000010000 */
[----:B---3--:R-:W-:Y:S01]  /*16ef0*/  FADD.FTZ R9, R14, R9 ;  /* 0x000000090e097221 */ /* 0x008fe20000010000 */
        /* <DEDUP_REMOVED lines=58> */
.L_x_2420:
[----:B------:R-:W-:Y:S05]  /*172a0*/  WARPSYNC.ALL ;  /* 0x0000000000007948 */ /* 0x000fea0003800000 */
[----:B------:R-:W-:Y:S06]  /*172b0*/  BAR.ARV 0x8, 0x120 ;  /* 0x0204800000007b1d */ /* 0x000fec0000002000 */
[----:B------:R-:W-:Y:S05]  /*172c0*/  @!P0 BRA `(.L_x_2431) ;  /* 0x0000000000048947 */ /* 0x000fea0003800000 */
[----:B------:R-:W-:Y:S01]  /*172d0*/  BPT.TRAP 0x1 ;  /* 0x000000040000795c */ /* 0x000fe20000300000 */
.L_x_2431:
[----:B------:R-:W-:Y:S01]  /*172e0*/  IMAD R11, R185, 0x8, R2 ;  /* 0x00000008b90b7824 */ /* 0x000fe200078e0202 */
[----:B------:R-:W-:-:S04]  /*172f0*/  SHF.L.U32 R4, R190, 0x1f, RZ ;  /* 0x0000001fbe047819 */ /* 0x000fc800000006ff */
[----:B------:R0:W1:Y:S01]  /*17300*/  SYNCS.PHASECHK.TRANS64.TRYWAIT P2, [R11+URZ+0x28850], R4 ;  /* 0x028850040b0075a7 */ /* 0x000062000804017f */
[----:B------:R-:W-:Y:S05]  /*17310*/  @!P0 BRA `(.L_x_2432) ;  /* 0x0000000000048947 */ /* 0x000fea0003800000 */
[----:B------:R-:W-:Y:S01]  /*17320*/  BPT.TRAP 0x1 ;  /* 0x000000040000795c */ /* 0x000fe20000300000 */
.L_x_2432:
[----:B------:R-:W-:-:S05]  /*17330*/  VIADD R2, R2, 0x400 ;  /* 0x0000040002027836 */ /* 0x000fca0000000000 */
[----:B------:R-:W-:-:S04]  /*17340*/  SHF.R.U32.HI R2, RZ, 0x4, R2 ;  /* 0x00000004ff027819 */ /* 0x000fc80000011602 */
[----:B------:R-:W-:-:S04]  /*17350*/  LOP3.LUT R2, R2, 0x3fff, RZ, 0xc0, !PT ;  /* 0x00003fff02027812 */ /* 0x000fc800078ec0ff */
[----:B------:R-:W-:Y:S01]  /*17360*/  LOP3.LUT R2, R2, 0x4000000, RZ, 0xfc, !PT ;  /* 0x0400000002027812 */ /* 0x000fe200078efcff */
[----:B-1----:R-:W-:Y:S06]  /*17370*/  @P2 BRA `(.L_x_2433) ;  /* 0x0000000000082947 */ /* 0x002fec0003800000 */
[----:B------:R-:W1:Y:S02]  /*17380*/  SYNCS.PHASECHK.TRANS64.TRYWAIT P0, [R11+URZ+0x28850], R4 ;  /* 0x028850040b0075a7 */ /* 0x000e64000800017f */
[----:B-1----:R-:W-:Y:S05]  /*17390*/  @!P0 BRA `(.L_x_2434) ;  /* 0x0000009800f08947 */ /* 0x002fea0003800000 */
.L_x_2433:
[----:B01----:R-:W-:Y:S01]  /*173a0*/  IMAD R4, R185, 0x800, R2 ;  /* 0x00000800b9047824 */ /* 0x003fe200078e0202 */
[----:B------:R-:W-:Y:S05]  /*173b0*/  WARPSYNC.ALL ;  /* 0x0000000000007948 */ /* 0x000fea0003800000 */
[----:B------:R-:W-:Y:S01]  /*173c0*/  IMAD.MOV.U32 R5, RZ, RZ, 0x40000040 ;  /* 0x40000040ff057424 */ /* 0x000fe200078e00ff */
[C---:B------:R-:W-:Y:S01]  /*173d0*/  R2UR UR6, R4.reuse ;  /* 0x00000000040672ca */ /* 0x040fe200000e0000 */
[----:B------:R-:W-:Y:S01]  /*173e0*/  WARPGROUP.ARRIVE ;  /* 0x00000000000079c5 */ /* 0x000fe20000000000 */
[----:B------:R-:W-:Y:S01]  /*173f0*/  VIADD R8, R4, 0x80 ;  /* 0x0000008004087836 */ /* 0x000fe20000000000 */
[----:B------:R-:W0:Y:S01]  /*17400*/  SHFL.BFLY PT, R2, R3, 0x2, 0x1f ;  /* 0x0c401f0003027f89 */ /* 0x000e2200000e0000 */
[----:B------:R-:W-:Y:S01]  /*17410*/  R2UR UR7, R5 ;  /* 0x00000000050772ca */ /* 0x000fe200000e0000 */
[----:B------:R-:W-:-:S02]  /*17420*/  IMAD.MOV.U32 R9, RZ, RZ, 0x40000040 ;  /* 0x40000040ff097424 */ /* 0x000fc400078e00ff */
[----:B------:R-:W-:Y:S02]  /*17430*/  IMAD.MOV.U32 R5, RZ, RZ, 0x40000040 ;  /* 0x40000040ff057424 */ /* 0x000fe400078e00ff */
[----:B------:R-:W-:Y:S02]  /*17440*/  IMAD.MOV.U32 R37, RZ, RZ, RZ ;  /* 0x000000ffff257224 */ /* 0x000fe400078e00ff */
[----:B------:R-:W-:Y:S02]  /*17450*/  VIADD R185, R185, 0x1 ;  /* 0x00000001b9b97836 */ /* 0x000fe40000000000 */
[----:B------:R-:W-:-:S03]  /*17460*/  VIADD R223, R223, 0x1 ;  /* 0x00000001dfdf7836 */ /* 0x000fc60000000000 */
[----:B------:R-:W-:Y:S01]  /*17470*/  ISETP.NE.AND P0, PT, R185, 0x2, PT ;  /* 0x00000002b900780c */ /* 0x000fe20003f05270 */
[----:B------:R-:W-:Y:S01]  /*17480*/  HGMMA.64x128x16.F32.BF16 R88, R180, gdesc[UR4].tnspB, R88, gsb0 ;  /* 0x41e00004b4587df0 */ /* 0x000fe20008001858 */
[----:B------:R-:W-:Y:S01]  /*17490*/  R2UR UR6, R8 ;  /* 0x00000000080672ca */ /* 0x000fe200000e0000 */
[----:B------:R-:W-:Y:S01]  /*174a0*/  VIADD R8, R4, 0x100 ;  /* 0x0000010004087836 */ /* 0x000fe20000000000 */
[----:B------:R-:W-:Y:S01]  /*174b0*/  R2UR UR7, R9 ;  /* 0x00000000090772ca */ /* 0x000fe200000e0000 */
[----:B------:R-:W-:Y:S01]  /*174c0*/  IMAD.MOV.U32 R9, RZ, RZ, 0x40000040 ;  /* 0x40000040ff097424 */ /* 0x000fe200078e00ff */
[----:B------:R-:W-:Y:S01]  /*174d0*/  SEL R185, R185, RZ, P0 ;  /* 0x000000ffb9b97207 */ /* 0x000fe20000000000 */
[----:B0-----:R-:W-:Y:S01]  /*174e0*/  FADD.FTZ R2, R2, R3 ;  /* 0x0000000302027221 */ /* 0x001fe20000010000 */
[----:B------:R-:W-:-:S04]  /*174f0*/  SEL R3, RZ, 0x1, P0 ;  /* 0x00000001ff037807 */ /* 0x000fc80000000000 */
[----:B------:R-:W-:Y:S01]  /*17500*/  LOP3.LUT R190, R190, R3, RZ, 0x3c, !PT ;  /* 0x00000003bebe7212 */ /* 0x000fe200078e3cff */
        /* <DEDUP_REMOVED lines=34> */
[----:B------:R-:W-:Y:S01]  /*17730*/  @!P1 VIADD R8, R11, 0x28860 ;  /* 0x000288600b089836 */ /* 0x000fe20000000000 */
[----:B------:R-:W-:-:S04]  /*17740*/  R2UR UR7, R9 ;  /* 0x00000000090772ca */ /* 0x000fc800000e0000 */
[----:B------:R-:W-:Y:S01]  /*17750*/  @!P1 PRMT R8, RZ, 0x654, R8 ;  /* 0x00000654ff089816 */ /* 0x000fe20000000008 */
[----:B------:R-:W-:Y:S02]  /*17760*/  WARPGROUP.DEPBAR.LE gsb0, 0x0 ;  /* 0x00008000000079c5 */ /* 0x000fe40000010000 */
[----:B------:R-:W-:-:S06]  /*17770*/  WARPGROUP.ARRIVE ;  /* 0x00000000000079c5 */ /* 0x000fcc0000000000 */
[----:B------:R-:W-:Y:S01]  /*17780*/  HGMMA.64x128x16.F32.BF16 R88, R160, gdesc[UR4].tnspB, R88, gsb0 ;  /* 0x41e00004a0587df0 */ /* 0x000fe20008001858 */
[----:B------:R-:W-:Y:S02]  /*17790*/  R2UR UR6, R4 ;  /* 0x00000000040672ca */ /* 0x000fe400000e0000 */
[----:B------:R-:W-:Y:S02]  /*177a0*/  R2UR UR7, R5 ;  /* 0x00000000050772ca */ /* 0x000fe400000e0000 */
[----:B------:R-:W0:Y:S02]  /*177b0*/  SHFL.BFLY PT, R5, R0, 0x2, 0x1f ;  /* 0x0c401f0000057f89 */ /* 0x000e2400000e0000 */
[----:B0-----:R-:W-:Y:S01]  /*177c0*/  FADD.FTZ R4, R5, R0 ;  /* 0x0000000005047221 */ /* 0x001fe20000010000 */
[----:B------:R-:W-:Y:S01]  /*177d0*/  IMAD.MOV.U32 R0, RZ, RZ, -0x800000 ;  /* 0xff800000ff007424 */ /* 0x000fe200078e00ff */
[----:B------:R-:W0:Y:S04]  /*177e0*/  SHFL.BFLY PT, R5, R2, 0x1, 0x1f ;  /* 0x0c201f0002057f89 */ /* 0x000e2800000e0000 */
[----:B------:R-:W1:Y:S01]  /*177f0*/  SHFL.BFLY PT, R9, R4, 0x1, 0x1f ;  /* 0x0c201f0004097f89 */ /* 0x000e6200000e0000 */
[----:B0-----:R-:W-:Y:S01]  /*17800*/  FADD.FTZ R10, R2, R5 ;  /* 0x00000005020a7221 */ /* 0x001fe20000010000 */
[----:B-1----:R-:W-:-:S04]  /*17810*/  FADD.FTZ R9, R4, R9 ;  /* 0x0000000904097221 */ /* 0x002fc80000010000 */
[----:B------:R-:W-:Y:S01]  /*17820*/  FSETP.NE.FTZ.AND P2, PT, R10, RZ, PT ;  /* 0x000000ff0a00720b */ /* 0x000fe20003f55000 */
[----:B------:R-:W-:Y:S01]  /*17830*/  IMAD.MOV.U32 R4, RZ, RZ, RZ ;  /* 0x000000ffff047224 */ /* 0x000fe200078e00ff */
[----:B------:R-:W-:-:S11]  /*17840*/  FSETP.NE.FTZ.AND P3, PT, R9, RZ, PT ;  /* 0x000000ff0900720b */ /* 0x000fd60003f75000 */
[----:B------:R-:W0:Y:S01]  /*17850*/  @P2 MUFU.LG2 R5, R10 ;  /* 0x0000000a00052308 */ /* 0x000e220000000c00 */
[C---:B------:R-:W-:Y:S01]  /*17860*/  @P2 FMUL.FTZ R2, R42.reuse, 0.69314718246459960938 ;  /* 0x3f3172182a022820 */ /* 0x040fe20000410000 */
[----:B------:R-:W-:-:S06]  /*17870*/  @P3 FMUL.FTZ R11, R42, 0.69314718246459960938 ;  /* 0x3f3172182a0b3820 */ /* 0x000fcc0000410000 */
[----:B------:R-:W1:Y:S08]  /*17880*/  @P3 MUFU.LG2 R6, R9 ;  /* 0x0000000900063308 */ /* 0x000e700000000c00 */
[----:B------:R-:W2:Y:S01]  /*17890*/  @P2 MUFU.RCP R37, R10 ;  /* 0x0000000a00252308 */ /* 0x000ea20000001000 */
[----:B0-----:R-:W-:-:S04]  /*178a0*/  @P2 FMUL.FTZ R5, R5, 0.69314718246459960938 ;  /* 0x3f31721805052820 */ /* 0x001fc80000410000 */
[----:B------:R-:W-:-:S03]  /*178b0*/  @P2 FFMA.FTZ R3, R2, R35, R5 ;  /* 0x0000002302032223 */ /* 0x000fc60000010005 */
[----:B------:R-:W0:Y:S01]  /*178c0*/  @P3 MUFU.RCP R4, R9 ;  /* 0x0000000900043308 */ /* 0x000e220000001000 */
[----:B-1----:R-:W-:-:S04]  /*178d0*/  @P3 FMUL.FTZ R6, R6, 0.69314718246459960938 ;  /* 0x3f31721806063820 */ /* 0x002fc80000410000 */
[----:B------:R-:W-:Y:S01]  /*178e0*/  @P3 FFMA.FTZ R0, R11, R7, R6 ;  /* 0x000000070b003223 */ /* 0x000fe20000010006 */
        /* <DEDUP_REMOVED lines=37> */
[----:B------:R-:W-:Y:S01]  /*17b40*/  PLOP3.LUT P1, PT, PT, PT, PT, 0x8, 0x0 ;  /* 0x000000000000781c */ /* 0x000fe20003f2e170 */
        /* <DEDUP_REMOVED lines=32> */
.L_x_2329:
[----:B------:R-:W-:Y:S05]  /*17d50*/  WARPSYNC.ALL ;  /* 0x0000000000007948 */ /* 0x000fea0003800000 */
[----:B------:R-:W1:Y:S08]  /*17d60*/  S2UR UR5, SR_CgaCtaId ;  /* 0x00000000000579c3 */ /* 0x000e700000008800 */
[----:B------:R-:W-:Y:S06]  /*17d70*/  BAR.SYNC.DEFER_BLOCKING 0x5, 0x120 ;  /* 0x0144800000007b1d */ /* 0x000fec0000010000 */
[----:B------:R-:W-:Y:S01]  /*17d80*/  UMOV UR4, 0x400 ;  /* 0x0000040000047882 */ /* 0x000fe20000000000 */
[----:B------:R-:W-:Y:S01]  /*17d90*/  BSSY B0, `(.L_x_2435) ;  /* 0x00001c7000007945 */ /* 0x000fe20003800000 */
[----:B-1----:R-:W-:-:S06]  /*17da0*/  ULEA UR4, UR5, UR4, 0x18 ;  /* 0x0000000405047291 */ /* 0x002fcc000f8ec03f */
[----:B------:R-:W-:-:S05]  /*17db0*/  IMAD.U32 R2, RZ, RZ, UR4 ;  /* 0x00000004ff027e24 */ /* 0x000fca000f8e00ff */
[----:B------:R1:W2:Y:S01]  /*17dc0*/  LDS.128 R192, [R2+0x288d0] ;  /* 0x0288d00002c07984 */ /* 0x0002a20000000c00 */
[----:B------:R-:W-:Y:S06]  /*17dd0*/  BAR.ARV 0x4, 0x120 ;  /* 0x0104800000007b1d */ /* 0x000fec0000002000 */
[----:B------:R-:W-:Y:S05]  /*17de0*/  @P1 BRA `(.L_x_2436) ;  /* 0x0000001000a81947 */ /* 0x000fea0003800000 */
[----:B------:R-:W3:Y:S01]  /*17df0*/  S2R R5, SR_SWINHI ;  /* 0x0000000000057919 */ /* 0x000ee20000002f00 */
        /* <DEDUP_REMOVED lines=10> */
[----:B---3--:R-:W-:-:S03]  /*17ea0*/  MOV R21, R5 ;  /* 0x0000000500157202 */ /* 0x008fc60000000f00 */
[----:B------:R-:W-:-:S03]  /*17eb0*/  IMAD.WIDE R8, R232, 0x2, R20 ;  /* 0x00000002e8087825 */ /* 0x000fc600078e0214 */
[C---:B------:R-:W-:Y:S02]  /*17ec0*/  IADD3 R91, P5, R8.reuse, 0x20, RZ ;  /* 0x00000020085b7810 */ /* 0x040fe40007fbe0ff */
[C---:B------:R-:W-:Y:S02]  /*17ed0*/  LOP3.LUT R29, R8.reuse, 0x380, RZ, 0xc0, !PT ;  /* 0x00000380081d7812 */ /* 0x040fe400078ec0ff */
[----:B------:R-:W-:Y:S01]  /*17ee0*/  IADD3 R93, P0, R8, 0x40, RZ ;  /* 0x00000040085d7810 */ /* 0x000fe20007f1e0ff */
[--C-:B------:R-:W-:Y:S01]  /*17ef0*/  IMAD.X R5, RZ, RZ, R9.reuse, P5 ;  /* 0x000000ffff057224 */ /* 0x100fe200028e0609 */
[----:B------:R-:W-:Y:S02]  /*17f00*/  LOP3.LUT R4, R91, 0x380, RZ, 0xc0, !PT ;  /* 0x000003805b047812 */ /* 0x000fe400078ec0ff */
[----:B------:R-:W-:Y:S01]  /*17f10*/  SHF.R.U64 R29, R29, 0x3, RZ ;  /* 0x000000031d1d7819 */ /* 0x000fe200000012ff */
[----:B------:R-:W-:Y:S01]  /*17f20*/  IMAD.X R7, RZ, RZ, R9, P0 ;  /* 0x000000ffff077224 */ /* 0x000fe200000e0609 */
[----:B------:R-:W-:-:S02]  /*17f30*/  LOP3.LUT R6, R93, 0x380, RZ, 0xc0, !PT ;  /* 0x000003805d067812 */ /* 0x000fc400078ec0ff */
[C---:B------:R-:W-:Y:S02]  /*17f40*/  IADD3 R95, P1, R8.reuse, 0x60, RZ ;  /* 0x00000060085f7810 */ /* 0x040fe40007f3e0ff */
[C---:B------:R-:W-:Y:S02]  /*17f50*/  IADD3 R97, P2, R8.reuse, 0x4000, RZ ;  /* 0x0000400008617810 */ /* 0x040fe40007f5e0ff */
[C---:B------:R-:W-:Y:S01]  /*17f60*/  IADD3 R99, P3, R8.reuse, 0x4020, RZ ;  /* 0x0000402008637810 */ /* 0x040fe20007f7e0ff */
[--C-:B------:R-:W-:Y:S01]  /*17f70*/  IMAD.X R13, RZ, RZ, R9.reuse, P1 ;  /* 0x000000ffff0d7224 */ /* 0x100fe200008e0609 */
[C---:B------:R-:W-:Y:S01]  /*17f80*/  IADD3 R101, P4, R8.reuse, 0x4040, RZ ;  /* 0x0000404008657810 */ /* 0x040fe20007f9e0ff */
[--C-:B------:R-:W-:Y:S01]  /*17f90*/  IMAD.X R15, RZ, RZ, R9.reuse, P2 ;  /* 0x000000ffff0f7224 */ /* 0x100fe200010e0609 */
[----:B------:R-:W-:Y:S01]  /*17fa0*/  IADD3 R103, P5, R8, 0x4060, RZ ;  /* 0x0000406008677810 */ /* 0x000fe20007fbe0ff */
[--C-:B------:R-:W-:Y:S01]  /*17fb0*/  IMAD.X R25, RZ, RZ, R9.reuse, P3 ;  /* 0x000000ffff197224 */ /* 0x100fe200018e0609 */
[----:B------:R-:W-:Y:S01]  /*17fc0*/  SHF.R.U64 R4, R4, 0x3, RZ ;  /* 0x0000000304047819 */ /* 0x000fe200000012ff */
[--C-:B------:R-:W-:Y:S01]  /*17fd0*/  IMAD.X R27, RZ, RZ, R9.reuse, P4 ;  /* 0x000000ffff1b7224 */ /* 0x100fe200020e0609 */
[----:B------:R-:W-:Y:S01]  /*17fe0*/  LOP3.LUT R8, R29, R8, RZ, 0x3c, !PT ;  /* 0x000000081d087212 */ /* 0x000fe200078e3cff */
[----:B------:R-:W-:Y:S01]  /*17ff0*/  IMAD.X R29, RZ, RZ, R9, P5 ;  /* 0x000000ffff1d7224 */ /* 0x000fe200028e0609 */
[----:B------:R-:W-:-:S02]  /*18000*/  SHF.R.U64 R6, R6, 0x3, RZ ;  /* 0x0000000306067819 */ /* 0x000fc400000012ff */
[----:B------:R-:W-:Y:S02]  /*18010*/  LOP3.LUT R4, R4, R91, RZ, 0x3c, !PT ;  /* 0x0000005b04047212 */ /* 0x000fe400078e3cff */
[----:B------:R-:W-:Y:S02]  /*18020*/  LOP3.LUT R26, R101, 0x380, RZ, 0xc0, !PT ;  /* 0x00000380651a7812 */ /* 0x000fe400078ec0ff */
[----:B------:R-:W-:Y:S02]  /*18030*/  LOP3.LUT R12, R95, 0x380, RZ, 0xc0, !PT ;  /* 0x000003805f0c7812 */ /* 0x000fe400078ec0ff */
[----:B------:R-:W-:Y:S02]  /*18040*/  LOP3.LUT R14, R97, 0x380, RZ, 0xc0, !PT ;  /* 0x00000380610e7812 */ /* 0x000fe400078ec0ff */
[----:B------:R-:W-:Y:S02]  /*18050*/  MOV R91, R8 ;  /* 0x00000008005b7202 */ /* 0x000fe40000000f00 */
[----:B------:R-:W-:-:S02]  /*18060*/  LOP3.LUT R24, R99, 0x380, RZ, 0xc0, !PT ;  /* 0x0000038063187812 */ /* 0x000fc400078ec0ff */
[----:B------:R-:W-:Y:S02]  /*18070*/  LOP3.LUT R28, R103, 0x380, RZ, 0xc0, !PT ;  /* 0x00000380671c7812 */ /* 0x000fe400078ec0ff */
[----:B------:R-:W-:Y:S02]  /*18080*/  F2FP.BF16.F32.PACK_AB R8, R58, R11 ;  /* 0x0000000b3a08723e */ /* 0x000fe400000010ff */
[----:B------:R-:W-:Y:S02]  /*18090*/  LOP3.LUT R6, R6, R93, RZ, 0x3c, !PT ;  /* 0x0000005d06067212 */ /* 0x000fe400078e3cff */
[----:B------:R-:W-:Y:S02]  /*180a0*/  F2FP.BF16.F32.PACK_AB R9, R89, R90 ;  /* 0x0000005a5909723e */ /* 0x000fe400000010ff */
[----:B------:R-:W-:Y:S02]  /*180b0*/  F2FP.BF16.F32.PACK_AB R11, R87, R88 ;  /* 0x00000058570b723e */ /* 0x000fe400000010ff */
[----:B------:R-:W-:-:S02]  /*180c0*/  SHF.R.U64 R26, R26, 0x3, RZ ;  /* 0x000000031a1a7819 */ /* 0x000fc400000012ff */
[----:B------:R-:W-:Y:S01]  /*180d0*/  SHF.R.U64 R12, R12, 0x3, RZ ;  /* 0x000000030c0c7819 */ /* 0x000fe200000012ff */
[----:B------:R3:W-:Y:S01]  /*180e0*/  STSM.16.M88.4 [R91], R8 ;  /* 0x000000085b007844 */ /* 0x0007e20000000200 */
[----:B------:R-:W-:Y:S02]  /*180f0*/  SHF.R.U64 R14, R14, 0x3, RZ ;  /* 0x000000030e0e7819 */ /* 0x000fe400000012ff */
[----:B------:R-:W-:Y:S02]  /*18100*/  SHF.R.U64 R24, R24, 0x3, RZ ;  /* 0x0000000318187819 */ /* 0x000fe400000012ff */
[----:B------:R-:W-:Y:S02]  /*18110*/  SHF.R.U64 R28, R28, 0x3, RZ ;  /* 0x000000031c1c7819 */ /* 0x000fe400000012ff */
[----:B------:R-:W-:Y:S02]  /*18120*/  MOV R90, R4 ;  /* 0x00000004005a7202 */ /* 0x000fe40000000f00 */
[----:B------:R-:W-:-:S02]  /*18130*/  MOV R89, R6 ;  /* 0x0000000600597202 */ /* 0x000fc40000000f00 */
[----:B------:R-:W-:Y:S02]  /*18140*/  LOP3.LUT R26, R26, R101, RZ, 0x3c, !PT ;  /* 0x000000651a1a7212 */ /* 0x000fe400078e3cff */
[----:B------:R-:W-:Y:S01]  /*18150*/  F2FP.BF16.F32.PACK_AB R4, R50, R49 ;  /* 0x000000313204723e */ /* 0x000fe200000010ff */
[----:B------:R-:W-:Y:S01]  /*18160*/  IMAD.MOV.U32 R49, RZ, RZ, RZ ;  /* 0x000000ffff317224 */ /* 0x000fe200078e00ff */
[----:B------:R-:W-:Y:S02]  /*18170*/  F2FP.BF16.F32.PACK_AB R5, R85, R86 ;  /* 0x000000565505723e */ /* 0x000fe400000010ff */
[----:B------:R-:W-:Y:S02]  /*18180*/  F2FP.BF16.F32.PACK_AB R6, R57, R48 ;  /* 0x000000303906723e */ /* 0x000fe400000010ff */
[----:B------:R-:W-:Y:S02]  /*18190*/  F2FP.BF16.F32.PACK_AB R7, R83, R84 ;  /* 0x000000545307723e */ /* 0x000fe400000010ff */
[----:B------:R-:W-:-:S02]  /*181a0*/  LOP3.LUT R12, R12, R95, RZ, 0x3c, !PT ;  /* 0x0000005f0c0c7212 */ /* 0x000fc400078e3cff */
[----:B------:R-:W-:Y:S01]  /*181b0*/  LOP3.LUT R14, R14, R97, RZ, 0x3c, !PT ;  /* 0x000000610e0e7212 */ /* 0x000fe200078e3cff */
[----:B------:R-:W-:Y:S01]  /*181c0*/  STSM.16.M88.4 [R90], R4 ;  /* 0x000000045a007844 */ /* 0x000fe20000000200 */
[----:B---3--:R-:W-:Y:S02]  /*181d0*/  F2FP.BF16.F32.PACK_AB R8, R56, R47 ;  /* 0x0000002f3808723e */ /* 0x008fe400000010ff */
[----:B------:R-:W-:Y:S02]  /*181e0*/  F2FP.BF16.F32.PACK_AB R9, R81, R82 ;  /* 0x000000525109723e */ /* 0x000fe400000010ff */
[----:B------:R-:W-:Y:S02]  /*181f0*/  F2FP.BF16.F32.PACK_AB R10, R55, R46 ;  /* 0x0000002e370a723e */ /* 0x000fe400000010ff */
[----:B------:R-:W-:Y:S02]  /*18200*/  F2FP.BF16.F32.PACK_AB R11, R79, R80 ;  /* 0x000000504f0b723e */ /* 0x000fe400000010ff */
[----:B------:R-:W-:-:S02]  /*18210*/  LOP3.LUT R24, R24, R99, RZ, 0x3c, !PT ;  /* 0x0000006318187212 */ /* 0x000fc400078e3cff */
[----:B------:R-:W-:Y:S01]  /*18220*/  LOP3.LUT R28, R28, R103, RZ, 0x3c, !PT ;  /* 0x000000671c1c7212 */ /* 0x000fe200078e3cff */
[----:B------:R3:W-:Y:S01]  /*18230*/  STSM.16.M88.4 [R89], R8 ;  /* 0x0000000859007844 */ /* 0x0007e20000000200 */
[----:B------:R-:W-:Y:S02]  /*18240*/  MOV R58, R26 ;  /* 0x0000001a003a7202 */ /* 0x000fe40000000f00 */
[----:B------:R-:W-:Y:S02]  /*18250*/  MOV R88, R12 ;  /* 0x0000000c00587202 */ /* 0x000fe40000000f00 */
[----:B------:R-:W-:Y:S02]  /*18260*/  MOV R87, R14 ;  /* 0x0000000e00577202 */ /* 0x000fe40000000f00 */
[----:B------:R-:W-:Y:S02]  /*18270*/  F2FP.BF16.F32.PACK_AB R26, R51, R42 ;  /* 0x0000002a331a723e */ /* 0x000fe400000010ff */
[----:B------:R-:W-:-:S02]  /*18280*/  MOV R59, R24 ;  /* 0x00000018003b7202 */ /* 0x000fc40000000f00 */
[----:B------:R-:W-:Y:S02]  /*18290*/  F2FP.BF16.F32.PACK_AB R12, R54, R45 ;  /* 0x0000002d360c723e */ /* 0x000fe400000010ff */
[----:B------:R-:W-:Y:S02]  /*182a0*/  F2FP.BF16.F32.PACK_AB R13, R77, R78 ;  /* 0x0000004e4d0d723e */ /* 0x000fe400000010ff */
[----:B------:R-:W-:Y:S02]  /*182b0*/  F2FP.BF16.F32.PACK_AB R14, R53, R44 ;  /* 0x0000002c350e723e */ /* 0x000fe400000010ff */
[----:B------:R-:W-:Y:S02]  /*182c0*/  F2FP.BF16.F32.PACK_AB R15, R75, R76 ;  /* 0x0000004c4b0f723e */ /* 0x000fe400000010ff */
[----:B------:R-:W-:Y:S02]  /*182d0*/  MOV R42, R28 ;  /* 0x0000001c002a7202 */ /* 0x000fe40000000f00 */
[----:B------:R-:W-:Y:S01]  /*182e0*/  F2FP.BF16.F32.PACK_AB R24, R52, R43 ;  /* 0x0000002b3418723e */ /* 0x000fe200000010ff */
[----:B------:R-:W-:Y:S01]  /*182f0*/  STSM.16.M88.4 [R88], R12 ;  /* 0x0000000c58007844 */ /* 0x000fe20000000200 */
[----:B------:R-:W-:-:S02]  /*18300*/  F2FP.BF16.F32.PACK_AB R25, R73, R74 ;  /* 0x0000004a4919723e */ /* 0x000fc400000010ff */
[----:B------:R-:W-:Y:S02]  /*18310*/  F2FP.BF16.F32.PACK_AB R27, R71, R72 ;  /* 0x00000048471b723e */ /* 0x000fe400000010ff */
[----:B------:R-:W-:Y:S02]  /*18320*/  F2FP.BF16.F32.PACK_AB R28, R40, R31 ;  /* 0x0000001f281c723e */ /* 0x000fe400000010ff */
[----:B------:R-:W-:Y:S01]  /*18330*/  ISETP.NE.U32.AND P2, PT, RZ, UR4, PT ;  /* 0x00000004ff007c0c */ /* 0x000fe2000bf45070 */
[----:B------:R-:W-:Y:S01]  /*18340*/  STSM.16.M88.4 [R87], R24 ;  /* 0x0000001857007844 */ /* 0x000fe20000000200 */
[----:B---3--:R-:W-:Y:S02]  /*18350*/  IADD3 R8, P0, R220, UR4, RZ ;  /* 0x00000004dc087c10 */ /* 0x008fe4000ff1e0ff */
[----:B------:R-:W-:Y:S02]  /*18360*/  F2FP.BF16.F32.PACK_AB R29, R69, R70 ;  /* 0x00000046451d723e */ /* 0x000fe400000010ff */
[----:B------:R-:W-:-:S02]  /*18370*/  F2FP.BF16.F32.PACK_AB R31, R67, R68 ;  /* 0x00000044431f723e */ /* 0x000fc400000010ff */
[----:B------:R-:W-:Y:S02]  /*18380*/  F2FP.BF16.F32.PACK_AB R4, R39, R38 ;  /* 0x000000262704723e */ /* 0x000fe400000010ff */
[----:B------:R-:W-:Y:S01]  /*18390*/  F2FP.BF16.F32.PACK_AB R5, R61, R62 ;  /* 0x0000003e3d05723e */ /* 0x000fe200000010ff */
[----:B------:R-:W-:Y:S01]  /*183a0*/  STSM.16.M88.4 [R59], R28 ;  /* 0x0000001c3b007844 */ /* 0x000fe20000000200 */
[----:B------:R-:W-:Y:S02]  /*183b0*/  F2FP.BF16.F32.PACK_AB R6, R37, R36 ;  /* 0x000000242506723e */ /* 0x000fe400000010ff */
[----:B------:R-:W-:Y:S01]  /*183c0*/  F2FP.BF16.F32.PACK_AB R7, R151, R60 ;  /* 0x0000003c9707723e */ /* 0x000fe200000010ff */
[----:B------:R-:W-:Y:S01]  /*183d0*/  STSM.16.M88.4 [R58], R32 ;  /* 0x000000203a007844 */ /* 0x000fe20000000200 */
[----:B------:R-:W-:Y:S02]  /*183e0*/  ISETP.NE.AND.EX P2, PT, RZ, UR5, PT, P2 ;  /* 0x00000005ff007c0c */ /* 0x000fe4000bf45320 */
[----:B------:R-:W-:Y:S01]  /*183f0*/  IADD3.X R9, R221, UR5, RZ, P0, !PT ;  /* 0x00000005dd097c10 */ /* 0x000fe200087fe4ff */
[----:B------:R-:W-:Y:S01]  /*18400*/  ULDC.64 UR4, c[0x0][0xbe0] ;  /* 0x0002f80000047ab9 */ /* 0x000fe20000000a00 */
[----:B------:R3:W-:Y:S01]  /*18410*/  STSM.16.M88.4 [R42], R4 ;  /* 0x000000042a007844 */ /* 0x0007e20000000200 */
[----:B------:R-:W-:Y:S01]  /*18420*/  BAR.SYNC.DEFER_BLOCKING 0x1, 0x100 ;  /* 0x0044000000007b1d */ /* 0x000fe20000010000 */
[----:B------:R-:W-:-:S04]  /*18430*/  ISETP.NE.U32.AND P0, PT, RZ, UR4, PT ;  /* 0x00000004ff007c0c */ /* 0x000fc8000bf05070 */
[----:B------:R-:W-:-:S13]  /*18440*/  ISETP.NE.AND.EX P0, PT, RZ, UR5, PT, P0 ;  /* 0x00000005ff007c0c */ /* 0x000fda000bf05300 */
[----:B------:R-:W-:Y:S01]  /*18450*/  @P0 IADD3 R220, P1, R220, UR4, RZ ;  /* 0x00000004dcdc0c10 */ /* 0x000fe2000ff3e0ff */
[----:B------:R-:W-:Y:S02]  /*18460*/  ULDC UR4, c[0x0][0xa88] ;  /* 0x0002a20000047ab9 */ /* 0x000fe40000000800 */
[----:B------:R-:W-:Y:S01]  /*18470*/  IMAD.U32 R47, RZ, RZ, UR4 ;  /* 0x00000004ff2f7e24 */ /* 0x000fe2000f8e00ff */
[----:B------:R-:W-:Y:S01]  /*18480*/  @P0 IADD3.X R221, R221, UR5, RZ, P1, !PT ;  /* 0x00000005dddd0c10 */ /* 0x000fe20008ffe4ff */
[----:B------:R4:W5:Y:S01]  /*18490*/  @P2 LDG.E R49, desc[UR38][R8.64] ;  /* 0x0000002608312981 */ /* 0x000962000c1e1900 */
[----:B------:R-:W-:-:S03]  /*184a0*/  IMAD.IADD R11, R16, 0x1, R202 ;  /* 0x00000001100b7824 */ /* 0x000fc600078e02ca */
[----:B------:R4:W5:Y:S01]  /*184b0*/  @P0 LDG.E R47, desc[UR38][R220.64] ;  /* 0x00000026dc2f0981 */ /* 0x000962000c1e1900 */
[----:B---3--:R-:W-:Y:S01]  /*184c0*/  IMAD.WIDE R4, R11, 0x2, R20 ;  /* 0x000000020b047825 */ /* 0x008fe200078e0214 */
[----:B------:R-:W-:Y:S06]  /*184d0*/  @P0 BRA `(.L_x_2437) ;  /* 0x0000000000100947 */ /* 0x000fec0003800000 */
[----:B------:R-:W-:Y:S05]  /*184e0*/  @!P2 BRA `(.L_x_2437) ;  /* 0x00000000000ca947 */ /* 0x000fea0003800000 */
[----:B------:R-:W3:Y:S04]  /*184f0*/  LDG.E R6, desc[UR38][R8.64] ;  /* 0x0000002608067981 */ /* 0x000ee8000c1e1900 */
[----:B-----5:R-:W3:Y:S02]  /*18500*/  LDG.E R47, desc[UR38][R8.64+0x4] ;  /* 0x00000426082f7981 */ /* 0x020ee4000c1e1900 */
[----:B---3--:R-:W-:-:S07]  /*18510*/  IMAD.IADD R47, R47, 0x1, -R6 ;  /* 0x000000012f2f7824 */ /* 0x008fce00078e0a06 */
.L_x_2437:
[----:B------:R-:W-:Y:S01]  /*18520*/  SHF.R.S32.HI R48, RZ, 0x1f, R218 ;  /* 0x0000001fff307819 */ /* 0x000fe200000114da */
[----:B------:R-:W-:Y:S01]  /*18530*/  ULDC.64 UR4, c[0x0][0xb70] ;  /* 0x0002dc0000047ab9 */ /* 0x000fe20000000a00 */
[----:B----4-:R-:W-:Y:S01]  /*18540*/  IADD3 R9, P0, R4, 0x1000, RZ ;  /* 0x0000100004097810 */ /* 0x010fe20007f1e0ff */
[--C-:B-----5:R-:W-:Y:S01]  /*18550*/  IMAD.MOV.U32 R20, RZ, RZ, R49.reuse ;  /* 0x000000ffff147224 */ /* 0x120fe200078e0031 */
[----:B------:R-:W-:Y:S01]  /*18560*/  SHF.R.S32.HI R21, RZ, 0x1f, R49 ;  /* 0x0000001fff157819 */ /* 0x000fe20000011431 */
[----:B------:R-:W-:Y:S01]  /*18570*/  IMAD R11, R48, UR4, RZ ;  /* 0x00000004300b7c24 */ /* 0x000fe2000f8e02ff */
[----:B------:R-:W-:Y:S02]  /*18580*/  LOP3.LUT R8, R9, 0x380, RZ, 0xc0, !PT ;  /* 0x0000038009087812 */ /* 0x000fe400078ec0ff */
[----:B------:R-:W-:Y:S01]  /*18590*/  SEL R225, R225, RZ, !P2 ;  /* 0x000000ffe1e17207 */ /* 0x000fe20005000000 */
[----:B------:R-:W-:Y:S01]  /*185a0*/  IMAD.WIDE.U32 R6, R218, UR4, R20 ;  /* 0x00000004da067c25 */ /* 0x000fe2000f8e0014 */
[----:B------:R-:W-:-:S02]  /*185b0*/  SHF.R.U64 R8, R8, 0x3, RZ ;  /* 0x0000000308087819 */ /* 0x000fc400000012ff */
[----:B------:R-:W-:Y:S01]  /*185c0*/  SEL R51, R222, RZ, !P2 ;  /* 0x000000ffde337207 */ /* 0x000fe20005000000 */
[----:B------:R-:W-:Y:S01]  /*185d0*/  IMAD R11, R218, UR5, R11 ;  /* 0x00000005da0b7c24 */ /* 0x000fe2000f8e020b */
[----:B------:R-:W-:Y:S01]  /*185e0*/  ULDC.64 UR4, c[0x0][0xb78] ;  /* 0x0002de0000047ab9 */ /* 0x000fe20000000a00 */
[----:B------:R-:W-:Y:S01]  /*185f0*/  LOP3.LUT R8, R8, R9, RZ, 0x3c, !PT ;  /* 0x0000000908087212 */ /* 0x000fe200078e3cff */
[----:B------:R-:W-:Y:S01]  /*18600*/  IMAD R9, R225, UR4, RZ ;  /* 0x00000004e1097c24 */ /* 0x000fe2000f8e02ff */
[C---:B------:R-:W-:Y:S01]  /*18610*/  IADD3 R25, P2, R4.reuse, 0x3000, RZ ;  /* 0x0000300004197810 */ /* 0x040fe20007f5e0ff */
[----:B------:R-:W-:Y:S01]  /*18620*/  IMAD.IADD R7, R7, 0x1, R11 ;  /* 0x0000000107077824 */ /* 0x000fe200078e020b */
[----:B------:R-:W-:Y:S01]  /*18630*/  IADD3 R13, P1, R4, 0x2000, RZ ;  /* 0x00002000040d7810 */ /* 0x000fe20007f3e0ff */
[----:B------:R-:W-:Y:S01]  /*18640*/  IMAD R11, R224, 0x80, R213 ;  /* 0x00000080e00b7824 */ /* 0x000fe200078e02d5 */
[----:B------:R-:W-:Y:S01]  /*18650*/  LOP3.LUT R24, R25, 0x380, RZ, 0xc0, !PT ;  /* 0x0000038019187812 */ /* 0x000fe200078ec0ff */
[----:B------:R-:W-:Y:S01]  /*18660*/  IMAD.WIDE.U32 R6, R51, UR4, R6 ;  /* 0x0000000433067c25 */ /* 0x000fe2000f8e0006 */
[----:B------:R-:W-:-:S02]  /*18670*/  LOP3.LUT R12, R13, 0x380, RZ, 0xc0, !PT ;  /* 0x000003800d0c7812 */ /* 0x000fc400078ec0ff */
[----:B------:R-:W-:Y:S01]  /*18680*/  SHF.R.U64 R24, R24, 0x3, RZ ;  /* 0x0000000318187819 */ /* 0x000fe200000012ff */
[----:B------:R-:W-:Y:S01]  /*18690*/  IMAD R10, R51, UR5, R9 ;  /* 0x00000005330a7c24 */ /* 0x000fe2000f8e0209 */
[----:B------:R-:W-:Y:S01]  /*186a0*/  SHF.R.S32.HI R9, RZ, 0x1f, R11 ;  /* 0x0000001fff097819 */ /* 0x000fe2000001140b */
[----:B------:R-:W-:Y:S01]  /*186b0*/  ULDC.64 UR4, c[0x0][0xb40] ;  /* 0x0002d00000047ab9 */ /* 0x000fe20000000a00 */
[----:B------:R-:W-:Y:S02]  /*186c0*/  IADD3 R6, P4, R11, R6, RZ ;  /* 0x000000060b067210 */ /* 0x000fe40007f9e0ff */
[----:B------:R-:W-:Y:S02]  /*186d0*/  SHF.R.U64 R12, R12, 0x3, RZ ;  /* 0x000000030c0c7819 */ /* 0x000fe400000012ff */
[----:B------:R-:W-:Y:S02]  /*186e0*/  IADD3.X R9, R9, R7, R10, P4, !PT ;  /* 0x0000000709097210 */ /* 0x000fe400027fe40a */
[----:B------:R-:W-:-:S02]  /*186f0*/  LEA R44, P5, R6, UR4, 0x2 ;  /* 0x00000004062c7c11 */ /* 0x000fc4000f8a10ff */
[----:B------:R-:W-:Y:S01]  /*18700*/  LOP3.LUT R24, R24, R25, RZ, 0x3c, !PT ;  /* 0x0000001918187212 */ /* 0x000fe200078e3cff */
[----:B------:R-:W-:Y:S01]  /*18710*/  IMAD.X R25, RZ, RZ, R5, P2 ;  /* 0x000000ffff197224 */ /* 0x000fe200010e0605 */
[----:B------:R-:W-:Y:S01]  /*18720*/  LEA.HI.X R45, R6, UR5, R9, 0x2, P5 ;  /* 0x00000005062d7c11 */ /* 0x000fe2000a8f1409 */
[----:B------:R-:W-:Y:S01]  /*18730*/  IMAD.X R9, RZ, RZ, R5, P0 ;  /* 0x000000ffff097224 */ /* 0x000fe200000e0605 */
[----:B------:R-:W-:Y:S01]  /*18740*/  LOP3.LUT P0, RZ, R227, 0x3, RZ, 0xc0, !PT ;  /* 0x00000003e3ff7812 */ /* 0x000fe2000780c0ff */
[----:B------:R-:W-:Y:S01]  /*18750*/  VIADD R6, R11, 0x8 ;  /* 0x000000080b067836 */ /* 0x000fe20000000000 */
[C---:B------:R-:W-:Y:S01]  /*18760*/  IADD3 R29, P3, R4.reuse, 0x4000, RZ ;  /* 0x00004000041d7810 */ /* 0x040fe20007f7e0ff */
[----:B------:R-:W-:Y:S01]  /*18770*/  ULDC.64 UR4, c[0x0][0xaa0] ;  /* 0x0002a80000047ab9 */ /* 0x000fe20000000a00 */
        /* <DEDUP_REMOVED lines=28> */
[----:B------:R-:W-:Y:S01]  /*18940*/  LOP3.LUT R40, R6, R7, RZ, 0x3c, !PT ;  /* 0x0000000706287212 */ /* 0x000fe200078e3cff */
[----:B------:R-:W-:-:S02]  /*18950*/  IMAD R46, R21, UR4, RZ ;  /* 0x00000004152e7c24 */ /* 0x000fc4000f8e02ff */
[----:B------:R-:W5:Y:S01]  /*18960*/  LD.E.128 R8, desc[UR38][R8.64] ;  /* 0x0000002608087980 */ /* 0x000f62000c101d00 */
[----:B------:R-:W-:-:S03]  /*18970*/  IMAD.MOV.U32 R20, RZ, RZ, R16 ;  /* 0x000000ffff147224 */ /* 0x000fc600078e0010 */
        /* <DEDUP_REMOVED lines=12> */
[----:B0-----:R-:W0:Y:S01]  /*18a40*/  FENCE.VIEW.ASYNC.S ;  /* 0x00000000000073c6 */ /* 0x001e220000000000 */
[----:B------:R-:W-:-:S04]  /*18a50*/  IMAD.WIDE.U32 R20, R49, UR4, R20 ;  /* 0x0000000431147c25 */ /* 0x000fc8000f8e0014 */
[----:B------:R-:W-:Y:S01]  /*18a60*/  IMAD R49, R49, UR5, R46 ;  /* 0x0000000531317c24 */ /* 0x000fe2000f8e022e */
[----:B------:R-:W-:Y:S01]  /*18a70*/  ULDC.64 UR4, c[0x0][0xae0] ;  /* 0x0002b80000047ab9 */ /* 0x000fe20000000a00 */
[----:B------:R-:W-:Y:S02]  /*18a80*/  IMAD R47, R224, -0x80, R47 ;  /* 0xffffff80e02f7824 */ /* 0x000fe400078e022f */
[----:B------:R-:W-:Y:S02]  /*18a90*/  IMAD.IADD R21, R21, 0x1, R49 ;  /* 0x0000000115157824 */ /* 0x000fe400078e0231 */
[----:B---3--:R-:W-:Y:S01]  /*18aa0*/  IMAD R3, R48, UR4, RZ ;  /* 0x0000000430037c24 */ /* 0x008fe2000f8e02ff */
[----:B------:R-:W-:Y:S01]  /*18ab0*/  ISETP.GE.AND P3, PT, R18, R47, PT ;  /* 0x0000002f1200720c */ /* 0x000fe20003f66270 */
[----:B------:R-:W-:-:S04]  /*18ac0*/  IMAD.WIDE.U32 R20, R218, UR4, R20 ;  /* 0x00000004da147c25 */ /* 0x000fc8000f8e0014 */
[----:B------:R-:W-:Y:S01]  /*18ad0*/  IMAD R3, R218, UR5, R3 ;  /* 0x00000005da037c24 */ /* 0x000fe2000f8e0203 */
[----:B------:R-:W-:Y:S01]  /*18ae0*/  ULDC.64 UR4, c[0x0][0xae8] ;  /* 0x0002ba0000047ab9 */ /* 0x000fe20000000a00 */
[----:B----4-:R-:W-:Y:S02]  /*18af0*/  VIADD R0, R2, 0x28820 ;  /* 0x0002882002007836 */ /* 0x010fe40000000000 */
[----:B------:R-:W-:Y:S02]  /*18b00*/  IMAD R44, R225, UR4, RZ ;  /* 0x00000004e12c7c24 */ /* 0x000fe4000f8e02ff */
[----:B------:R-:W-:Y:S01]  /*18b10*/  IMAD.IADD R21, R21, 0x1, R3 ;  /* 0x0000000115157824 */ /* 0x000fe200078e0203 */
[----:B------:R-:W-:Y:S01]  /*18b20*/  PRMT R0, RZ, 0x654, R0 ;  /* 0x00000654ff007816 */ /* 0x000fe20000000000 */
[----:B------:R-:W-:Y:S01]  /*18b30*/  IMAD R3, R51, UR5, R44 ;  /* 0x0000000533037c24 */ /* 0x000fe2000f8e022c */
[-C--:B------:R-:W-:Y:S02]  /*18b40*/  ISETP.GE.AND P0, PT, R188, R47.reuse, PT ;  /* 0x0000002fbc00720c */ /* 0x080fe40003f06270 */
[-C--:B------:R-:W-:Y:S01]  /*18b50*/  ISETP.GE.AND P1, PT, R187, R47.reuse, PT ;  /* 0x0000002fbb00720c */ /* 0x080fe20003f26270 */
[----:B0-----:R0:W-:Y:S01]  /*18b60*/  SYNCS.ARRIVE.TRANS64.RED.A1T0 RZ, [R0+URZ], RZ ;  /* 0x000000ff00ff79a7 */ /* 0x0011e2000810043f */
[----:B------:R-:W-:Y:S01]  /*18b70*/  ISETP.GE.AND P2, PT, R189, R47, PT ;  /* 0x0000002fbd00720c */ /* 0x000fe20003f46270 */
[----:B------:R-:W-:Y:S01]  /*18b80*/  IMAD.WIDE.U32 R46, R51, UR4, R20 ;  /* 0x00000004332e7c25 */ /* 0x000fe2000f8e0014 */
[----:B------:R-:W-:Y:S03]  /*18b90*/  BSSY B1, `(.L_x_2438) ;  /* 0x0000013000017945 */ /* 0x000fe60003800000 */
[----:B------:R-:W-:-:S04]  /*18ba0*/  IMAD.WIDE R44, R224, 0x80, R18 ;  /* 0x00000080e02c7825 */ /* 0x000fc800078e0212 */
[----:B------:R-:W-:Y:S01]  /*18bb0*/  IMAD.IADD R51, R47, 0x1, R3 ;  /* 0x000000012f337824 */ /* 0x000fe200078e0203 */
[----:B0-----:R-:W-:Y:S06]  /*18bc0*/  @P3 BRA `(.L_x_2439) ;  /* 0x00000000003c3947 */ /* 0x001fec0003800000 */
        /* <DEDUP_REMOVED lines=15> */
.L_x_2439:
[----:B------:R-:W-:Y:S05]  /*18cc0*/  BSYNC B1 ;  /* 0x0000000000017941 */ /* 0x000fea0003800000 */
.L_x_2438:
[----:B------:R-:W-:Y:S04]  /*18cd0*/  BSSY B1, `(.L_x_2440) ;  /* 0x0000013000017945 */ /* 0x000fe80003800000 */
[----:B------:R-:W-:Y:S05]  /*18ce0*/  @P0 BRA `(.L_x_2441) ;  /* 0x0000000000440947 */ /* 0x000fea0003800000 */
[----:B------:R-:W-:Y:S01]  /*18cf0*/  IADD3 R3, P0, R44, 0x20, RZ ;  /* 0x000000202c037810 */ /* 0x000fe20007f1e0ff */
[----:B------:R-:W-:Y:S01]  /*18d00*/  ULDC.64 UR6, c[0x0][0xad8] ;  /* 0x0002b60000067ab9 */ /* 0x000fe20000000a00 */
[----:B0----5:R-:W-:Y:S01]  /*18d10*/  IMAD.MOV.U32 R4, RZ, RZ, R46 ;  /* 0x000000ffff047224 */ /* 0x021fe200078e002e */
        /* <DEDUP_REMOVED lines=14> */
.L_x_2441:
[----:B------:R-:W-:Y:S05]  /*18e00*/  BSYNC B1 ;  /* 0x0000000000017941 */ /* 0x000fea0003800000 */
.L_x_2440:
        /* <DEDUP_REMOVED lines=19> */
.L_x_2443:
[----:B------:R-:W-:Y:S05]  /*18f40*/  BSYNC B1 ;  /* 0x0000000000017941 */ /* 0x000fea0003800000 */
.L_x_2442:
[----:B------:R-:W-:Y:S05]  /*18f50*/  @P2 BRA `(.L_x_2444) ;  /* 0x0000000800a82947 */ /* 0x000fea0003800000 */
[----:B------:R-:W-:Y:S01]  /*18f60*/  IADD3 R3, P0, R44, 0x60, RZ ;  /* 0x000000602c037810 */ /* 0x000fe20007f1e0ff */
[----:B------:R-:W-:Y:S01]  /*18f70*/  ULDC.64 UR6, c[0x0][0xad8] ;  /* 0x0002b60000067ab9 */ /* 0x000fe20000000a00 */
[----:B0----5:R-:W-:Y:S01]  /*18f80*/  IMAD.MOV.U32 R4, RZ, RZ, R46 ;  /* 0x000000ffff047224 */ /* 0x021fe200078e002e */
        /* <DEDUP_REMOVED lines=16> */
.L_x_2436:
[----:B------:R-:W-:Y:S01]  /*19090*/  ULDC.64 UR4, c[0x0][0xbd8] ;  /* 0x0002f60000047ab9 */ /* 0x000fe20000000a00 */
[----:B------:R-:W-:Y:S01]  /*190a0*/  IMAD.MOV.U32 R9, RZ, RZ, RZ ;  /* 0x000000ffff097224 */ /* 0x000fe200078e00ff */
[----:B------:R-:W-:Y:S02]  /*190b0*/  ISETP.NE.U32.AND P0, PT, RZ, UR4, PT ;  /* 0x00000004ff007c0c */ /* 0x000fe4000bf05070 */
[----:B------:R-:W-:Y:S02]  /*190c0*/  IADD3 R4, P1, R220, UR4, RZ ;  /* 0x00000004dc047c10 */ /* 0x000fe4000ff3e0ff */
        /* <DEDUP_REMOVED lines=9> */
[----:B------:R-:W-:-:S05]  /*19160*/  @P1 IADD3.X R221, R221, UR5, RZ, P2, !PT ;  /* 0x00000005dddd1c10 */ /* 0x000fca00097fe4ff */
[----:B------:R3:W5:Y:S01]  /*19170*/  @P1 LDG.E R3, desc[UR38][R220.64] ;  /* 0x00000026dc031981 */ /* 0x000762000c1e1900 */
[----:B------:R-:W-:Y:S01]  /*19180*/  ISETP.GT.AND P2, PT, R233, 0x7f, PT ;  /* 0x0000007fe900780c */ /* 0x000fe20003f44270 */
[----:B------:R-:W-:-:S12]  /*19190*/  @P1 BRA `(.L_x_2445) ;  /* 0x0000000000101947 */ /* 0x000fd80003800000 */
[----:B------:R-:W-:Y:S05]  /*191a0*/  @!P0 BRA `(.L_x_2445) ;  /* 0x00000000000c8947 */ /* 0x000fea0003800000 */
[----:B------:R-:W4:Y:S04]  /*191b0*/  LDG.E R0, desc[UR38][R4.64] ;  /* 0x0000002604007981 */ /* 0x000f28000c1e1900 */
[----:B-----5:R-:W4:Y:S02]  /*191c0*/  LDG.E R3, desc[UR38][R4.64+0x4] ;  /* 0x0000042604037981 */ /* 0x020f24000c1e1900 */
[----:B----4-:R-:W-:-:S07]  /*191d0*/  IMAD.IADD R3, R3, 0x1, -R0 ;  /* 0x0000000103037824 */ /* 0x010fce00078e0a00 */
.L_x_2445:
[----:B------:R-:W-:Y:S01]  /*191e0*/  BSSY B1, `(.L_x_2446) ;  /* 0x000001c000017945 */ /* 0x000fe20003800000 */
[----:B------:R-:W-:Y:S02]  /*191f0*/  SHF.R.S32.HI R10, RZ, 0x1f, R218 ;  /* 0x0000001fff0a7819 */ /* 0x000fe400000114da */
[----:B------:R-:W-:Y:S02]  /*19200*/  SEL R11, R222, RZ, !P0 ;  /* 0x000000ffde0b7207 */ /* 0x000fe40004000000 */
[----:B------:R-:W-:Y:S02]  /*19210*/  SEL R225, R225, RZ, !P0 ;  /* 0x000000ffe1e17207 */ /* 0x000fe40004000000 */
[----:B-----5:R-:W-:Y:S01]  /*19220*/  SHF.R.S32.HI R8, RZ, 0x1f, R9 ;  /* 0x0000001fff087819 */ /* 0x020fe20000011409 */
[----:B------:R-:W-:Y:S06]  /*19230*/  @P2 BRA `(.L_x_2447) ;  /* 0x0000000000582947 */ /* 0x000fec0003800000 */
[----:B---3--:R-:W3:Y:S02]  /*19240*/  S2R R5, SR_TID.X ;  /* 0x0000000000057919 */ /* 0x008ee40000002100 */
[----:B---3--:R-:W-:-:S04]  /*19250*/  IMAD R0, R224, 0x80, R5 ;  /* 0x00000080e0007824 */ /* 0x008fc800078e0205 */
        /* <DEDUP_REMOVED lines=20> */
.L_x_2447:
[----:B------:R-:W-:Y:S05]  /*193a0*/  BSYNC B1 ;  /* 0x0000000000017941 */ /* 0x000fea0003800000 */
.L_x_2446:
[----:B------:R-:W-:Y:S01]  /*193b0*/  ULDC.64 UR4, c[0x0][0xaa0] ;  /* 0x0002a80000047ab9 */ /* 0x000fe20000000a00 */
[----:B---3--:R-:W-:Y:S01]  /*193c0*/  IMAD.MOV.U32 R4, RZ, RZ, R16 ;  /* 0x000000ffff047224 */ /* 0x008fe200078e0010 */
[----:B------:R-:W-:Y:S01]  /*193d0*/  BSSY B1, `(.L_x_2448) ;  /* 0x0000028000017945 */ /* 0x000fe20003800000 */
[----:B----4-:R-:W-:Y:S02]  /*193e0*/  IMAD.MOV.U32 R5, RZ, RZ, R17 ;  /* 0x000000ffff057224 */ /* 0x010fe400078e0011 */
        /* <DEDUP_REMOVED lines=8> */
[----:B------:R-:W-:Y:S01]  /*19470*/  IMAD R7, R218, UR5, R7 ;  /* 0x00000005da077c24 */ /* 0x000fe2000f8e0207 */
        /* <DEDUP_REMOVED lines=15> */
[----:B------:R-:W-:Y:S01]  /*19570*/  MOV R5, R11 ;  /* 0x0000000b00057202 */ /* 0x000fe20000000f00 */
[----:B------:R-:W-:Y:S01]  /*19580*/  IMAD R3, R9, UR6, RZ ;  /* 0x0000000609037c24 */ /* 0x000fe2000f8e02ff */
[----:B------:R-:W-:Y:S01]  /*19590*/  ULDC UR4, c[0x0][0xa8c] ;  /* 0x0002a30000047ab9 */ /* 0x000fe20000000800 */
[----:B------:R-:W-:Y:S01]  /*195a0*/  IMAD.MOV.U32 R4, RZ, RZ, R6 ;  /* 0x000000ffff047224 */ /* 0x000fe200078e0006 */
[----:B------:R-:W-:Y:S01]  /*195b0*/  ISETP.GE.AND P4, PT, R16, UR4, PT ;  /* 0x0000000410007c0c */ /* 0x000fe2000bf86270 */
        /* <DEDUP_REMOVED lines=9> */
.L_x_2449:
[----:B------:R-:W-:Y:S05]  /*19650*/  BSYNC B1 ;  /* 0x0000000000017941 */ /* 0x000fea0003800000 */
.L_x_2448:
        /* <DEDUP_REMOVED lines=17> */
[----:B------:R4:W-:Y:S04]  /*19770*/  @!P3 STG.E.128 desc[UR38][R12.64], RZ ;  /* 0x000000ff0c00b986 */ /* 0x0009e8000c101d26 */
[----:B------:R4:W-:Y:S02]  /*19780*/  @!P4 STG.E.128 desc[UR38][R12.64+0x80], RZ ;  /* 0x000080ff0c00c986 */ /* 0x0009e4000c101d26 */
.L_x_2451:
[----:B------:R-:W-:Y:S05]  /*19790*/  BSYNC B1 ;  /* 0x0000000000017941 */ /* 0x000fea0003800000 */
.L_x_2450:
        /* <DEDUP_REMOVED lines=14> */
[----:B---34-:R-:W-:Y:S01]  /*19880*/  LEA R12, P0, R4, UR6, 0x1 ;  /* 0x00000006040c7c11 */ /* 0x018fe2000f8008ff */
[----:B------:R-:W-:-:S05]  /*19890*/  IMAD.IADD R3, R5, 0x1, R3 ;  /* 0x0000000105037824 */ /* 0x000fca00078e0203 */
[----:B------:R-:W-:-:S05]  /*198a0*/  LEA.HI.X R13, R4, UR7, R3, 0x1, P0 ;  /* 0x00000007040d7c11 */ /* 0x000fca00080f0c03 */
[----:B------:R3:W-:Y:S04]  /*198b0*/  @!P2 STG.E.128 desc[UR38][R12.64], RZ ;  /* 0x000000ff0c00a986 */ /* 0x0007e8000c101d26 */
[----:B------:R3:W-:Y:S02]  /*198c0*/  @!P3 STG.E.128 desc[UR38][R12.64+0x80], RZ ;  /* 0x000080ff0c00b986 */ /* 0x0007e4000c101d26 */
.L_x_2453:
[----:B------:R-:W-:Y:S05]  /*198d0*/  BSYNC B1 ;  /* 0x0000000000017941 */ /* 0x000fea0003800000 */
.L_x_2452:
        /* <DEDUP_REMOVED lines=18> */
.L_x_2444:
[----:B------:R-:W-:Y:S05]  /*19a00*/  BSYNC B0 ;  /* 0x0000000000007941 */ /* 0x000fea0003800000 */
.L_x_2435:
[----:B------:R-:W-:Y:S02]  /*19a10*/  ULDC UR4, c[0x0][0xc14] ;  /* 0x0003050000047ab9 */ /* 0x000fe40000000800 */
[----:B--2---:R-:W-:-:S13]  /*19a20*/  ISETP.GE.AND P0, PT, R195, UR4, PT ;  /* 0x00000004c3007c0c */ /* 0x004fda000bf06270 */
[----:B------:R-:W-:Y:S05]  /*19a30*/  @!P0 BRA `(.L_x_2454) ;  /* 0xfffffe7400b48947 */ /* 0x000fea000383ffff */
[----:B------:R-:W-:Y:S05]  /*19a40*/  BRA `(.L_x_2233) ;  /* 0x0000005c00347947 */ /* 0x000fea0003800000 */
.L_x_2231:
[----:B------:R-:W-:-:S08]  /*19a50*/  NOP ;  /* 0x0000000000007918 */ /* 0x000fd00000000000 */
[----:B--2---:R-:W0:-:S00]  /*19a60*/  USETMAXREG.DEALLOC.CTAPOOL 0x18 ;  /* 0x00000018000079c8 */ /* 0x004e0000080e0500 */
        /* <DEDUP_REMOVED lines=58> */
.L_x_2459:
        /* <DEDUP_REMOVED lines=15> */
.L_x_2458:
[----:B------:R-:W-:Y:S05]  /*19f00*/  BSYNC B0 ;  /* 0x0000000000007941 */ /* 0x000fea0003800000 */
.L_x_2457:
[----:B0----5:R-:W0:Y:S01]  /*19f10*/  SHFL.UP PT, R2, R10, 0x1, RZ ;  /* 0x042000000a027989 */ /* 0x021e2200000e00ff */
[C---:B------:R-:W-:Y:S02]  /*19f20*/  ISETP.NE.AND P0, PT, R8.reuse, RZ, PT ;  /* 0x000000ff0800720c */ /* 0x040fe40003f05270 */
[----:B------:R-:W-:Y:S02]  /*19f30*/  ISETP.GE.U32.AND P1, PT, R8, 0x2, PT ;  /* 0x000000020800780c */ /* 0x000fe40003f26070 */
        /* <DEDUP_REMOVED lines=22> */
.L_x_2455:
        /* <DEDUP_REMOVED lines=20> */
.L_x_2460:
        /* <DEDUP_REMOVED lines=25> */
[----:B------:R-:W-:Y:S01]  /*1a370*/  VIADDMNMX R8, R3, UR4, R8, PT ;  /* 0x0000000403087c46 */ /* 0x000fe2000b800108 */
[----:B------:R-:W-:-:S03]  /*1a380*/  IMAD.IADD R4, R5, 0x1, R4 ;  /* 0x0000000105047824 */ /* 0x000fc600078e0204 */
[----:B------:R-:W-:-:S04]  /*1a390*/  IABS R7, R8 ;  /* 0x0000000800077213 */ /* 0x000fc80000000000 */
[----:B------:R-:W1:Y:S08]  /*1a3a0*/  I2F.RP R10, R7 ;  /* 0x00000007000a7306 */ /* 0x000e700000209400 */
[----:B-1----:R-:W1:Y:S02]  /*1a3b0*/  MUFU.RCP R10, R10 ;  /* 0x0000000a000a7308 */ /* 0x002e640000001000 */
[----:B-1----:R-:W-:-:S06]  /*1a3c0*/  VIADD R2, R10, 0xffffffe ;  /* 0x0ffffffe0a027836 */ /* 0x002fcc0000000000 */
[----:B------:R1:W2:Y:S02]  /*1a3d0*/  F2I.FTZ.U32.TRUNC.NTZ R3, R2 ;  /* 0x0000000200037305 */ /* 0x0002a4000021f000 */
[----:B-1----:R-:W-:Y:S02]  /*1a3e0*/  IMAD.MOV.U32 R2, RZ, RZ, RZ ;  /* 0x000000ffff027224 */ /* 0x002fe400078e00ff */
[----:B--2---:R-:W-:-:S04]  /*1a3f0*/  IMAD.MOV R6, RZ, RZ, -R3 ;  /* 0x000000ffff067224 */ /* 0x004fc800078e0a03 */
        /* <DEDUP_REMOVED lines=22> */
.L_x_2456:
[----:B------:R-:W-:Y:S02]  /*1a560*/  IMAD.MOV.U32 R17, RZ, RZ, RZ ;  /* 0x000000ffff117224 */ /* 0x000fe400078e00ff */
[----:B------:R-:W-:Y:S02]  /*1a570*/  IMAD.U32 R16, RZ, RZ, UR6 ;  /* 0x00000006ff107e24 */ /* 0x000fe4000f8e00ff */
[----:B------:R-:W-:-:S07]  /*1a580*/  IMAD.MOV.U32 R18, RZ, RZ, RZ ;  /* 0x000000ffff127224 */ /* 0x000fce00078e00ff */
.L_x_2461:
        /* <DEDUP_REMOVED lines=16> */
[----:B------:R-:W-:Y:S01]  /*1a690*/  ULDC.64 UR40, c[0x0][0x198] ;  /* 0x0000660000287ab9 */ /* 0x000fe20000000a00 */
[----:B------:R-:W-:Y:S02]  /*1a6a0*/  ULDC UR36, c[0x0][0xc] ;  /* 0x0000030000247ab9 */ /* 0x000fe40000000800 */
[----:B------:R1:W-:Y:S04]  /*1a6b0*/  STL [R1+0x8], R0 ;  /* 0x0000080001007387 */ /* 0x0003e80000100800 */
[----:B------:R1:W-:Y:S04]  /*1a6c0*/  STL [R1+0xc], RZ ;  /* 0x00000cff01007387 */ /* 0x0003e80000100800 */
[----:B------:R1:W-:Y:S04]  /*1a6d0*/  STL [R1+0x10], R0 ;  /* 0x0000100001007387 */ /* 0x0003e80000100800 */
[----:B------:R1:W-:Y:S02]  /*1a6e0*/  STL [R1+0x28], RZ ;  /* 0x000028ff01007387 */ /* 0x0003e40000100800 */
.L_x_2547:
[----:B--2---:R-:W2:Y:S02]  /*1a6f0*/  LDC.64 R2, c[0x0][0xc60] ;  /* 0x00031800ff027b82 */ /* 0x004ea40000000a00 */
[----:B--2---:R-:W-:-:S05]  /*1a700*/  IMAD.WIDE R2, R19, 0x4, R2 ;  /* 0x0000000413027825 */ /* 0x004fca00078e0202 */
[----:B------:R-:W1:Y:S01]  /*1a710*/  LDG.E R11, desc[UR38][R2.64] ;  /* 0x00000026020b7981 */ /* 0x000e62000c1e1900 */
[----:B------:R-:W-:Y:S05]  /*1a720*/  YIELD ;  /* 0x0000000000007946 */ /* 0x000fea0003800000 */
[----:B------:R-:W-:Y:S01]  /*1a730*/  ULDC.64 UR4, c[0x0][0xa28] ;  /* 0x00028a0000047ab9 */ /* 0x000fe20000000a00 */
[----:B------:R-:W-:Y:S02]  /*1a740*/  CS2R R8, SRZ ;  /* 0x0000000000087805 */ /* 0x000fe4000001ff00 */
[----:B------:R-:W-:Y:S01]  /*1a750*/  ISETP.NE.U32.AND P0, PT, RZ, UR4, PT ;  /* 0x00000004ff007c0c */ /* 0x000fe2000bf05070 */
[----:B------:R-:W-:Y:S01]  /*1a760*/  ULDC.64 UR8, c[0x0][0xa08] ;  /* 0x0002820000087ab9 */ /* 0x000fe20000000a00 */
[----:B------:R-:W-:-:S02]  /*1a770*/  ULDC.64 UR10, c[0x0][0xa10] ;  /* 0x00028400000a7ab9 */ /* 0x000fc40000000a00 */
[----:B------:R-:W-:Y:S02]  /*1a780*/  ISETP.NE.AND.EX P0, PT, RZ, UR5, PT, P0 ;  /* 0x00000005ff007c0c */ /* 0x000fe4000bf05300 */
[----:B-1----:R-:W-:Y:S01]  /*1a790*/  SHF.R.S32.HI R0, RZ, 0x1f, R11 ;  /* 0x0000001fff007819 */ /* 0x002fe2000001140b */
[----:B------:R-:W-:-:S10]  /*1a7a0*/  IMAD.SHL.U32 R15, R11, 0x4, RZ ;  /* 0x000000040b0f7824 */ /* 0x000fd400078e00ff */
[C---:B------:R-:W-:Y:S01]  /*1a7b0*/  @P0 LEA R2, P1, R11.reuse, UR4, 0x2 ;  /* 0x000000040b020c11 */ /* 0x040fe2000f8210ff */
[----:B------:R-:W-:Y:S03]  /*1a7c0*/  STL [R1+0x18], R11 ;  /* 0x0000180b01007387 */ /* 0x000fe60000100800 */
[----:B------:R-:W-:Y:S01]  /*1a7d0*/  @P0 LEA.HI.X R3, R11, UR5, R0, 0x2, P1 ;  /* 0x000000050b030c11 */ /* 0x000fe200088f1400 */
[----:B------:R-:W-:-:S04]  /*1a7e0*/  ULDC.64 UR4, c[0x0][0xa18] ;  /* 0x0002860000047ab9 */ /* 0x000fc80000000a00 */
[----:B------:R1:W5:Y:S01]  /*1a7f0*/  @P0 LDG.E R8, desc[UR38][R2.64] ;  /* 0x0000002602080981 */ /* 0x000362000c1e1900 */
[----:B------:R-:W-:Y:S02]  /*1a800*/  ISETP.NE.U32.AND P0, PT, RZ, UR4, PT ;  /* 0x00000004ff007c0c */ /* 0x000fe4000bf05070 */
[----:B------:R-:W-:Y:S01]  /*1a810*/  SHF.L.U64.HI R14, R11, 0x2, R0 ;  /* 0x000000020b0e7819 */ /* 0x000fe20000010200 */
[----:B------:R-:W-:Y:S01]  /*1a820*/  STL [R1+0x20], R15 ;  /* 0x0000200f01007387 */ /* 0x000fe20000100800 */
[----:B------:R-:W-:Y:S01]  /*1a830*/  ISETP.NE.AND.EX P0, PT, RZ, UR5, PT, P0 ;  /* 0x00000005ff007c0c */ /* 0x000fe2000bf05300 */
[----:B------:R-:W-:Y:S02]  /*1a840*/  ULDC UR6, c[0x0][0x338] ;  /* 0x0000ce0000067ab9 */ /* 0x000fe40000000800 */
[----:B------:R-:W-:Y:S10]  /*1a850*/  STL [R1+0x24], R14 ;  /* 0x0000240e01007387 */ /* 0x000ff40000100800 */
[----:B------:R-:W-:-:S04]  /*1a860*/  @P0 IADD3 R12, P1, R15, UR4, RZ ;  /* 0x000000040f0c0c10 */ /* 0x000fc8000ff3e0ff */
[C---:B0-----:R-:W-:Y:S01]  /*1a870*/  @P0 IADD3.X R13, R14.reuse, UR5, RZ, P1, !PT ;  /* 0x000000050e0d0c10 */ /* 0x041fe20008ffe4ff */
[----:B------:R-:W-:Y:S02]  /*1a880*/  ULDC.64 UR4, c[0x0][0xa00] ;  /* 0x0002800000047ab9 */ /* 0x000fe40000000a00 */
[----:B------:R-:W-:Y:S02]  /*1a890*/  ISETP.NE.U32.AND P2, PT, RZ, UR4, PT ;  /* 0x00000004ff007c0c */ /* 0x000fe4000bf45070 */
[C---:B-1----:R-:W-:Y:S02]  /*1a8a0*/  IADD3 R2, P1, R15.reuse, UR4, RZ ;  /* 0x000000040f027c10 */ /* 0x042fe4000ff3e0ff */
[----:B------:R-:W-:Y:S02]  /*1a8b0*/  ISETP.NE.AND.EX P2, PT, RZ, UR5, PT, P2 ;  /* 0x00000005ff007c0c */ /* 0x000fe4000bf45320 */
[----:B------:R-:W-:Y:S01]  /*1a8c0*/  IADD3.X R3, R14, UR5, RZ, P1, !PT ;  /* 0x000000050e037c10 */ /* 0x000fe20008ffe4ff */
[----:B------:R-:W-:Y:S01]  /*1a8d0*/  ULDC UR4, c[0x0][0x288] ;  /* 0x0000a20000047ab9 */ /* 0x000fe20000000800 */
[----:B------:R-:W-:Y:S01]  /*1a8e0*/  IADD3 R6, P1, R15, UR8, RZ ;  /* 0x000000080f067c10 */ /* 0x000fe2000ff3e0ff */
[----:B------:R-:W-:Y:S01]  /*1a8f0*/  IMAD.U32 R10, RZ, RZ, UR4 ;  /* 0x00000004ff0a7e24 */ /* 0x000fe2000f8e00ff */
[----:B------:R-:W-:-:S02]  /*1a900*/  ULDC.64 UR4, c[0x0][0x3f8] ;  /* 0x0000fe0000047ab9 */ /* 0x000fc40000000a00 */
[----:B------:R-:W-:-:S03]  /*1a910*/  IADD3.X R7, R14, UR9, RZ, P1, !PT ;  /* 0x000000090e077c10 */ /* 0x000fc60008ffe4ff */
[----:B------:R0:W5:Y:S04]  /*1a920*/  @P0 LDG.E R10, desc[UR38][R12.64] ;  /* 0x000000260c0a0981 */ /* 0x000168000c1e1900 */
[----:B------:R-:W2:Y:S01]  /*1a930*/  @P2 LDG.E R9, desc[UR38][R2.64] ;  /* 0x0000002602092981 */ /* 0x000ea2000c1e1900 */
[----:B------:R-:W-:Y:S01]  /*1a940*/  UISETP.NE.U32.AND UP0, UPT, UR4, URZ, UPT ;  /* 0x0000003f0400728c */ /* 0x000fe2000bf05070 */
[----:B------:R-:W-:Y:S02]  /*1a950*/  IADD3 R4, P1, R15, UR10, RZ ;  /* 0x0000000a0f047c10 */ /* 0x000fe4000ff3e0ff */
[----:B------:R-:W-:Y:S01]  /*1a960*/  ULDC UR4, c[0x0][0x404] ;  /* 0x0001010000047ab9 */ /* 0x000fe20000000800 */
[----:B------:R-:W-:Y:S01]  /*1a970*/  UISETP.NE.AND.EX UP0, UPT, UR5, URZ, UPT, UP0 ;  /* 0x0000003f0500728c */ /* 0x000fe2000bf05300 */
[----:B------:R-:W-:-:S02]  /*1a980*/  IADD3.X R5, R14, UR11, RZ, P1, !PT ;  /* 0x0000000b0e057c10 */ /* 0x000fc40008ffe4ff */
[----:B------:R-:W-:Y:S01]  /*1a990*/  ISETP.NE.U32.AND P1, PT, RZ, UR8, PT ;  /* 0x00000008ff007c0c */ /* 0x000fe2000bf25070 */
[----:B------:R-:W-:Y:S01]  /*1a9a0*/  USEL UR4, UR4, 0x1, UP0 ;  /* 0x0000000104047887 */ /* 0x000fe20008000000 */
[----:B------:R-:W-:Y:S02]  /*1a9b0*/  ULDC UR5, c[0x0][0x2e0] ;  /* 0x0000b80000057ab9 */ /* 0x000fe40000000800 */
[----:B------:R-:W-:Y:S01]  /*1a9c0*/  ISETP.NE.AND.EX P3, PT, RZ, UR9, PT, P1 ;  /* 0x00000009ff007c0c */ /* 0x000fe2000bf65310 */
[----:B------:R-:W-:Y:S01]  /*1a9d0*/  UIMAD UR4, UR4, UR5, URZ ;  /* 0x00000005040472a4 */ /* 0x000fe2000f8e023f */
[----:B------:R-:W-:Y:S01]  /*1a9e0*/  ISETP.NE.U32.AND P1, PT, RZ, UR10, PT ;  /* 0x0000000aff007c0c */ /* 0x000fe2000bf25070 */
[----:B------:R-:W-:-:S03]  /*1a9f0*/  IMAD.U32 R0, RZ, RZ, UR6 ;  /* 0x00000006ff007e24 */ /* 0x000fc6000f8e00ff */
[----:B------:R-:W-:Y:S01]  /*1aa00*/  ISETP.NE.AND.EX P1, PT, RZ, UR11, PT, P1 ;  /* 0x0000000bff007c0c */ /* 0x000fe2000bf25310 */
[----:B--2---:R1:W-:Y:S02]  /*1aa10*/  STL [R1+0x2c], R9 ;  /* 0x00002c0901007387 */ /* 0x0043e40000100800 */
[----:B-1----:R-:W-:Y:S01]  /*1aa20*/  IMAD.U32 R9, RZ, RZ, UR4 ;  /* 0x00000004ff097e24 */ /* 0x002fe2000f8e00ff */
[----:B0-----:R-:W-:Y:S09]  /*1aa30*/  @P0 BRA `(.L_x_2463) ;  /* 0x0000000000100947 */ /* 0x001ff20003800000 */
[----:B------:R-:W-:Y:S05]  /*1aa40*/  @!P2 BRA `(.L_x_2463) ;  /* 0x00000000000ca947 */ /* 0x000fea0003800000 */
[----:B-----5:R-:W2:Y:S04]  /*1aa50*/  LDG.E R10, desc[UR38][R2.64] ;  /* 0x00000026020a7981 */ /* 0x020ea8000c1e1900 */
[----:B------:R-:W2:Y:S02]  /*1aa60*/  LDG.E R2, desc[UR38][R2.64+0x4] ;  /* 0x0000042602027981 */ /* 0x000ea4000c1e1900 */
[----:B--2---:R-:W-:-:S07]  /*1aa70*/  IMAD.IADD R10, R2, 0x1, -R10 ;  /* 0x00000001020a7824 */ /* 0x004fce00078e0a0a */
.L_x_2463:
[----:B------:R-:W-:Y:S01]  /*1aa80*/  IMAD.MOV.U32 R2, RZ, RZ, RZ ;  /* 0x000000ffff027224 */ /* 0x000fe200078e00ff */
[----:B------:R-:W-:-:S05]  /*1aa90*/  ULDC.64 UR4, c[0x0][0xa20] ;  /* 0x0002880000047ab9 */ /* 0x000fca0000000a00 */
[----:B------:R-:W2:Y:S01]  /*1aaa0*/  @P3 LDG.E R2, desc[UR38][R6.64] ;  /* 0x0000002606023981 */ /* 0x000ea2000c1e1900 */
[----:B------:R-:W-:-:S06]  /*1aab0*/  IMAD.MOV.U32 R20, RZ, RZ, RZ ;  /* 0x000000ffff147224 */ /* 0x000fcc00078e00ff */
[----:B------:R0:W5:Y:S01]  /*1aac0*/  @P1 LDG.E R20, desc[UR38][R4.64] ;  /* 0x0000002604141981 */ /* 0x000162000c1e1900 */
[----:B------:R-:W-:-:S04]  /*1aad0*/  ISETP.NE.U32.AND P0, PT, RZ, UR4, PT ;  /* 0x00000004ff007c0c */ /* 0x000fc8000bf05070 */
[----:B------:R-:W-:Y:S01]  /*1aae0*/  ISETP.NE.AND.EX P0, PT, RZ, UR5, PT, P0 ;  /* 0x00000005ff007c0c */ /* 0x000fe2000bf05300 */
[----:B--2--5:R-:W-:-:S05]  /*1aaf0*/  IMAD.IADD R2, R2, 0x1, R8 ;  /* 0x0000000102027824 */ /* 0x024fca00078e0208 */
[----:B------:R0:W-:Y:S07]  /*1ab00*/  STL [R1+0x4], R2 ;  /* 0x0000040201007387 */ /* 0x0001ee0000100800 */
[----:B------:R-:W-:Y:S05]  /*1ab10*/  @!P0 BRA `(.L_x_2464) ;  /* 0x0000000000108947 */ /* 0x000fea0003800000 */
[----:B0-----:R-:W-:-:S04]  /*1ab20*/  IADD3 R2, P0, R15, UR4, RZ ;  /* 0x000000040f027c10 */ /* 0x001fc8000ff1e0ff */
[----:B------:R-:W-:-:S05]  /*1ab30*/  IADD3.X R3, R14, UR5, RZ, P0, !PT ;  /* 0x000000050e037c10 */ /* 0x000fca00087fe4ff */
[----:B------:R1:W5:Y:S01]  /*1ab40*/  LDG.E R9, desc[UR38][R2.64] ;  /* 0x0000002602097981 */ /* 0x000362000c1e1900 */
[----:B------:R-:W-:Y:S05]  /*1ab50*/  BRA `(.L_x_2465) ;  /* 0x0000000000107947 */ /* 0x000fea0003800000 */
.L_x_2464:
[----:B------:R-:W-:Y:S05]  /*1ab60*/  @!P3 BRA `(.L_x_2465) ;  /* 0x00000000000cb947 */ /* 0x000fea0003800000 */
[----:B------:R-:W2:Y:S04]  /*1ab70*/  LDG.E R9, desc[UR38][R6.64] ;  /* 0x0000002606097981 */ /* 0x000ea8000c1e1900 */
[----:B------:R-:W2:Y:S02]  /*1ab80*/  LDG.E R6, desc[UR38][R6.64+0x4] ;  /* 0x0000042606067981 */ /* 0x000ea4000c1e1900 */
[----:B--2---:R-:W-:-:S07]  /*1ab90*/  IMAD.IADD R9, R6, 0x1, -R9 ;  /* 0x0000000106097824 */ /* 0x004fce00078e0a09 */
.L_x_2465:
[----:B01----:R-:W2:Y:S01]  /*1aba0*/  @P1 LDG.E R2, desc[UR38][R4.64] ;  /* 0x0000002604021981 */ /* 0x003ea2000c1e1900 */
[----:B-----5:R-:W-:-:S03]  /*1abb0*/  IMAD.IADD R9, R9, 0x1, -R8 ;  /* 0x0000000109097824 */ /* 0x020fc600078e0a08 */
[----:B------:R-:W2:Y:S01]  /*1abc0*/  @P1 LDG.E R4, desc[UR38][R4.64+0x4] ;  /* 0x0000042604041981 */ /* 0x000ea2000c1e1900 */
[----:B------:R-:W-:Y:S01]  /*1abd0*/  LEA R3, R17, 0xff, 0x7 ;  /* 0x000000ff11037811 */ /* 0x000fe200078e38ff */
[----:B------:R-:W-:Y:S01]  /*1abe0*/  BSSY B0, `(.L_x_2466) ;  /* 0x00000e2000007945 */ /* 0x000fe20003800000 */
[----:B------:R-:W-:Y:S01]  /*1abf0*/  PLOP3.LUT P2, PT, PT, PT, PT, 0x80, 0x0 ;  /* 0x000000000000781c */ /* 0x000fe20003f4f070 */
[----:B--2---:R-:W-:-:S04]  /*1ac00*/  @P1 IMAD.IADD R0, R4, 0x1, -R2 ;  /* 0x0000000104001824 */ /* 0x004fc800078e0a02 */
[----:B------:R-:W-:-:S05]  /*1ac10*/  IMAD.IADD R2, R9, 0x1, R0 ;  /* 0x0000000109027824 */ /* 0x000fca00078e0200 */
[C---:B------:R-:W-:Y:S01]  /*1ac20*/  IADD3 R3, R2.reuse, R3, -R10 ;  /* 0x0000000302037210 */ /* 0x040fe20007ffe80a */
[----:B------:R-:W-:-:S05]  /*1ac30*/  VIADD R2, R2, 0x7f ;  /* 0x0000007f02027836 */ /* 0x000fca0000000000 */
[----:B------:R-:W-:-:S04]  /*1ac40*/  SHF.R.S32.HI R4, RZ, 0x1f, R2 ;  /* 0x0000001fff047819 */ /* 0x000fc80000011402 */
[----:B------:R-:W-:Y:S02]  /*1ac50*/  LEA.HI R4, R4, R2, RZ, 0x7 ;  /* 0x0000000204047211 */ /* 0x000fe400078f38ff */
[----:B------:R-:W-:-:S04]  /*1ac60*/  SHF.R.S32.HI R2, RZ, 0x1f, R3 ;  /* 0x0000001fff027819 */ /* 0x000fc80000011403 */
[----:B------:R-:W-:Y:S02]  /*1ac70*/  LEA.HI R2, R2, R3, RZ, 0x7 ;  /* 0x0000000302027211 */ /* 0x000fe400078f38ff */
[----:B------:R-:W-:Y:S02]  /*1ac80*/  SHF.R.S32.HI R4, RZ, 0x7, R4 ;  /* 0x00000007ff047819 */ /* 0x000fe40000011404 */
[----:B------:R-:W-:-:S04]  /*1ac90*/  SHF.R.S32.HI R2, RZ, 0x7, R2 ;  /* 0x00000007ff027819 */ /* 0x000fc80000011402 */
[----:B------:R-:W-:-:S05]  /*1aca0*/  VIMNMX R6, R4, R2, PT ;  /* 0x0000000204067248 */ /* 0x000fca0003fe0100 */
[--C-:B------:R-:W-:Y:S02]  /*1acb0*/  IMAD R2, R6, 0x80, -R9.reuse ;  /* 0x0000008006027824 */ /* 0x100fe400078e0a09 */
[----:B------:R-:W-:-:S03]  /*1acc0*/  IMAD.MOV R9, RZ, RZ, -R9 ;  /* 0x000000ffff097224 */ /* 0x000fc600078e0a09 */
[----:B------:R-:W-:Y:S02]  /*1acd0*/  VIMNMX R2, R2, R0, PT ;  /* 0x0000000002027248 */ /* 0x000fe40003fe0100 */
[----:B------:R-:W-:-:S04]  /*1ace0*/  VIMNMX R9, RZ, R9, !PT ;  /* 0x00000009ff097248 */ /* 0x000fc80007fe0100 */
[----:B------:R-:W-:Y:S02]  /*1acf0*/  ISETP.GT.AND P0, PT, R2, R9, PT ;  /* 0x000000090200720c */ /* 0x000fe40003f04270 */
[----:B------:R-:W-:-:S11]  /*1ad00*/  SHF.R.U32.HI R0, RZ, 0x7, R9 ;  /* 0x00000007ff007819 */ /* 0x000fd60000011609 */
[----:B------:R-:W-:-:S05]  /*1ad10*/  @P0 VIADD R2, R2, 0x7f ;  /* 0x0000007f02020836 */ /* 0x000fca0000000000 */
[----:B------:R-:W-:Y:S01]  /*1ad20*/  @P0 SHF.R.S32.HI R3, RZ, 0x1f, R2 ;  /* 0x0000001fff030819 */ /* 0x000fe20000011402 */
[----:B------:R0:W-:Y:S03]  /*1ad30*/  STL [R1+0x1c], R6 ;  /* 0x00001c0601007387 */ /* 0x0001e60000100800 */
[----:B------:R-:W-:Y:S01]  /*1ad40*/  @P0 LEA.HI R3, R3, R2, RZ, 0x7 ;  /* 0x0000000203030211 */ /* 0x000fe200078f38ff */
[----:B------:R-:W-:-:S03]  /*1ad50*/  IMAD.MOV.U32 R2, RZ, RZ, R0 ;  /* 0x000000ffff027224 */ /* 0x000fc600078e0000 */
[----:B------:R-:W-:-:S04]  /*1ad60*/  @P0 SHF.R.S32.HI R2, RZ, 0x7, R3 ;  /* 0x00000007ff020819 */ /* 0x000fc80000011403 */
[----:B------:R-:W-:-:S13]  /*1ad70*/  ISETP.GT.AND P0, PT, R2, R0, PT ;  /* 0x000000000200720c */ /* 0x000fda0003f04270 */
        /* <DEDUP_REMOVED lines=11> */
.L_x_2665:
[----:B------:R-:W-:-:S03]  /*1ae30*/  UMOV UR4, 0xffffffff ;  /* 0xffffffff00047882 */ /* 0x000fc60000000000 */
[----:B------:R-:W-:Y:S05]  /*1ae40*/  BRA.DIV UR4, `(.L_x_2469) ;  /* 0x00000062048c7947 */ /* 0x000fea000b800000 */
[----:B------:R-:W-:-:S13]  /*1ae50*/  ELECT P6, URZ, PT ;  /* 0x00000000003f782f */ /* 0x000fda00038c0000 */
.L_x_2668:
        /* <DEDUP_REMOVED lines=12> */
.L_x_2669:
[----:B------:R-:W-:Y:S05]  /*1af20*/  BSYNC B1 ;  /* 0x0000000000017941 */ /* 0x000fea0003800000 */
.L_x_2470:
        /* <DEDUP_REMOVED lines=8> */
.L_x_2670:
        /* <DEDUP_REMOVED lines=11> */
.L_x_2475:
[----:B-1----:R-:W2:Y:S01]  /*1b060*/  LDL R6, [R1+0xc] ;  /* 0x00000c0001067983 */ /* 0x002ea20000100800 */
        /* <DEDUP_REMOVED lines=18> */
[----:B-1----:R-:W-:Y:S01]  /*1b190*/  UMOV UR8, UR14 ;  /* 0x0000000e00087c82 */ /* 0x002fe20008000000 */
[----:B------:R-:W-:Y:S02]  /*1b1a0*/  UMOV UR10, UR15 ;  /* 0x0000000f000a7c82 */ /* 0x000fe40008000000 */
[----:B------:R1:W-:Y:S01]  /*1b1b0*/  UTMALDG.4D [UR8], [UR4], desc[UR6] ;  /* 0x00000608040075b4 */ /* 0x0003e20008019000 */
[----:B------:R-:W2:Y:S02]  /*1b1c0*/  SYNCS.PHASECHK.TRANS64.TRYWAIT P0, [R5+URZ+0x288c0], R7 ;  /* 0x0288c007050075a7 */ /* 0x000ea4000800017f */
[----:B-12---:R-:W-:Y:S05]  /*1b1d0*/  @!P0 BRA `(.L_x_2476) ;  /* 0x0000005c00f08947 */ /* 0x006fea0003800000 */
.L_x_2671:
[----:B------:R-:W0:Y:S02]  /*1b1e0*/  LDL R8, [R1+0xc] ;  /* 0x00000c0001087983 */ /* 0x000e240000100800 */
[----:B01----:R-:W-:Y:S01]  /*1b1f0*/  IMAD.SHL.U32 R7, R8, 0x4000, RZ ;  /* 0x0000400008077824 */ /* 0x003fe200078e00ff */
[----:B------:R-:W-:Y:S06]  /*1b200*/  @P1 BRA `(.L_x_2477) ;  /* 0x00000000001c1947 */ /* 0x000fec0003800000 */
[----:B------:R-:W0:Y:S02]  /*1b210*/  S2R R8, SR_TID.X ;  /* 0x0000000000087919 */ /* 0x000e240000002100 */
[----:B0-----:R-:W-:-:S04]  /*1b220*/  LOP3.LUT R8, R8, 0x1f, RZ, 0xc0, !PT ;  /* 0x0000001f08087812 */ /* 0x001fc800078ec0ff */
[----:B------:R-:W-:Y:S01]  /*1b230*/  ISETP.NE.AND P0, PT, R8, RZ, PT ;  /* 0x000000ff0800720c */ /* 0x000fe20003f05270 */
[----:B------:R-:W-:-:S04]  /*1b240*/  IMAD.MOV.U32 R8, RZ, RZ, 0x8000 ;  /* 0x00008000ff087424 */ /* 0x000fc800078e00ff */
[----:B------:R0:W-:Y:S08]  /*1b250*/  SYNCS.ARRIVE.TRANS64 RZ, [R5+URZ+0x288b0], R8 ;  /* 0x0288b00805ff79a7 */ /* 0x0001f0000800003f */
[----:B------:R-:W-:Y:S05]  /*1b260*/  @!P0 BRA `(.L_x_2477) ;  /* 0x0000000000048947 */ /* 0x000fea0003800000 */
[----:B------:R-:W-:Y:S01]  /*1b270*/  BPT.TRAP 0x1 ;  /* 0x000000040000795c */ /* 0x000fe20000300000 */
.L_x_2477:
        /* <DEDUP_REMOVED lines=20> */
.L_x_2473:
[----:B------:R-:W-:Y:S05]  /*1b3c0*/  BSYNC B1 ;  /* 0x0000000000017941 */ /* 0x000fea0003800000 */
.L_x_2472:
[----:B0-----:R-:W2:Y:S04]  /*1b3d0*/  LDL.LU R5, [R1+0xc] ;  /* 0x00000c0001057983 */ /* 0x001ea80000300800 */
        /* <DEDUP_REMOVED lines=12> */
[C---:B------:R-:W-:Y:S02]  /*1b4a0*/  IMAD R5, R2.reuse, 0x80, R20 ;  /* 0x0000008002057824 */ /* 0x040fe400078e0214 */
[----:B------:R-:W-:Y:S02]  /*1b4b0*/  VIADD R2, R2, 0xffffffff ;  /* 0xffffffff02027836 */ /* 0x000fe40000000000 */
[----:B------:R-:W-:-:S07]  /*1b4c0*/  VIADD R5, R5, 0xffffff00 ;  /* 0xffffff0005057836 */ /* 0x000fce0000000000 */
.L_x_2484:
        /* <DEDUP_REMOVED lines=9> */
.L_x_2672:
        /* <DEDUP_REMOVED lines=11> */
.L_x_2481:
        /* <DEDUP_REMOVED lines=22> */
.L_x_2673:
        /* <DEDUP_REMOVED lines=8> */
.L_x_2483:
        /* <DEDUP_REMOVED lines=19> */
.L_x_2479:
[----:B------:R-:W-:Y:S05]  /*1b920*/  BSYNC B1 ;  /* 0x0000000000017941 */ /* 0x000fea0003800000 */
.L_x_2478:
        /* <DEDUP_REMOVED lines=13> */
.L_x_2467:
[----:B------:R-:W-:Y:S05]  /*1ba00*/  BSYNC B0 ;  /* 0x0000000000007941 */ /* 0x000fea0003800000 */
.L_x_2466:
        /* <DEDUP_REMOVED lines=10> */
[----:B0-----:R-:W0:Y:S01]  /*1bab0*/  S2R R7, SR_LANEID ;  /* 0x0000000000077919 */ /* 0x001e220000000000 */
[----:B------:R-:W-:Y:S01]  /*1bac0*/  VOTEU.ANY UR4, UPT, PT ;  /* 0x0000000000047886 */ /* 0x000fe200038e0100 */
[----:B------:R-:W1:Y:S01]  /*1bad0*/  LDC.64 R2, c[0x0][0xc38] ;  /* 0x00030e00ff027b82 */ /* 0x000e620000000a00 */
[----:B------:R-:W0:Y:S08]  /*1bae0*/  FLO.U32 R0, UR4 ;  /* 0x0000000400007d00 */ /* 0x000e3000080e0000 */
        /* <DEDUP_REMOVED lines=9> */
.L_x_2486:
        /* <DEDUP_REMOVED lines=15> */
[----:B0-----:R-:W-:-:S02]  /*1bc70*/  IMAD.U32 R7, RZ, RZ, UR9 ;  /* 0x00000009ff077e24 */ /* 0x001fc4000f8e00ff */
[----:B------:R-:W-:Y:S02]  /*1bc80*/  IMAD.U32 R10, RZ, RZ, UR4 ;  /* 0x00000004ff0a7e24 */ /* 0x000fe4000f8e00ff */
[----:B------:R-:W-:Y:S02]  /*1bc90*/  IMAD.U32 R11, RZ, RZ, UR5 ;  /* 0x00000005ff0b7e24 */ /* 0x000fe4000f8e00ff */
[----:B------:R-:W-:Y:S02]  /*1bca0*/  IMAD.MOV.U32 R8, RZ, RZ, 0x70 ;  /* 0x00000070ff087424 */ /* 0x000fe400078e00ff */
[----:B------:R-:W-:Y:S02]  /*1bcb0*/  IMAD.MOV.U32 R12, RZ, RZ, 0x1 ;  /* 0x00000001ff0c7424 */ /* 0x000fe400078e00ff */
[----:B------:R-:W-:-:S07]  /*1bcc0*/  IMAD.MOV.U32 R13, RZ, RZ, RZ ;  /* 0x000000ffff0d7224 */ /* 0x000fce00078e00ff */
[----:B------:R-:W-:-:S07]  /*1bcd0*/  LEPC R20, `(.L_x_2488) ;  /* 0x000000001014794e */ /* 0x000fce0000000000 */
[----:B-1----:R-:W-:Y:S05]  /*1bce0*/  CALL.ABS.NOINC R2 ;  /* 0x0000000002007343 */ /* 0x002fea0003c00000 */
.L_x_2488:
        /* <DEDUP_REMOVED lines=12> */
[----:B0-----:R-:W-:-:S02]  /*1bdb0*/  IMAD.U32 R7, RZ, RZ, UR9 ;  /* 0x00000009ff077e24 */ /* 0x001fc4000f8e00ff */
[----:B------:R-:W-:Y:S02]  /*1bdc0*/  IMAD.U32 R10, RZ, RZ, UR4 ;  /* 0x00000004ff0a7e24 */ /* 0x000fe4000f8e00ff */
[----:B------:R-:W-:Y:S02]  /*1bdd0*/  IMAD.U32 R11, RZ, RZ, UR5 ;  /* 0x00000005ff0b7e24 */ /* 0x000fe4000f8e00ff */
[----:B------:R-:W-:Y:S02]  /*1bde0*/  IMAD.MOV.U32 R8, RZ, RZ, 0x70 ;  /* 0x00000070ff087424 */ /* 0x000fe400078e00ff */
[----:B------:R-:W-:Y:S02]  /*1bdf0*/  IMAD.MOV.U32 R12, RZ, RZ, 0x1 ;  /* 0x00000001ff0c7424 */ /* 0x000fe400078e00ff */
[----:B-1----:R-:W-:-:S07]  /*1be00*/  IMAD.MOV.U32 R13, RZ, RZ, RZ ;  /* 0x000000ffff0d7224 */ /* 0x002fce00078e00ff */
[----:B------:R-:W-:-:S07]  /*1be10*/  LEPC R20, `(.L_x_2490) ;  /* 0x000000001014794e */ /* 0x000fce0000000000 */
[----:B--2---:R-:W-:Y:S05]  /*1be20*/  CALL.ABS.NOINC R2 ;  /* 0x0000000002007343 */ /* 0x004fea0003c00000 */
.L_x_2490:
        /* <DEDUP_REMOVED lines=16> */
.L_x_2489:
[----:B------:R-:W2:Y:S01]  /*1bf30*/  LDL.LU R2, [R1+0x20] ;  /* 0x0000200001027983 */ /* 0x000ea20000300800 */
[----:B------:R-:W-:-:S03]  /*1bf40*/  ULDC.64 UR4, c[0x0][0x9f8] ;  /* 0x00027e0000047ab9 */ /* 0x000fc60000000a00 */
[----:B------:R-:W3:Y:S04]  /*1bf50*/  LDL.LU R0, [R1+0x24] ;  /* 0x0000240001007983 */ /* 0x000ee80000300800 */
[----:B------:R-:W4:Y:S04]  /*1bf60*/  LDL.LU R4, [R1+0x2c] ;  /* 0x00002c0001047983 */ /* 0x000f280000300800 */
[----:B------:R-:W4:Y:S01]  /*1bf70*/  LDL.LU R6, [R1+0x18] ;  /* 0x0000180001067983 */ /* 0x000f220000300800 */
[----:B------:R-:W-:-:S04]  /*1bf80*/  ISETP.NE.U32.AND P0, PT, RZ, UR4, PT ;  /* 0x00000004ff007c0c */ /* 0x000fc8000bf05070 */
[----:B------:R-:W-:Y:S01]  /*1bf90*/  ISETP.NE.AND.EX P0, PT, RZ, UR5, PT, P0 ;  /* 0x00000005ff007c0c */ /* 0x000fe2000bf05300 */
[----:B0-----:R-:W0:Y:S02]  /*1bfa0*/  S2R R8, SR_TID.X ;  /* 0x0000000000087919 */ /* 0x001e240000002100 */
        /* <DEDUP_REMOVED lines=9> */
[----:B----4-:R-:W-:-:S06]  /*1c040*/  IMAD.MOV.U32 R0, RZ, RZ, R6 ;  /* 0x000000ffff007224 */ /* 0x010fcc00078e0006 */
[----:B------:R0:W5:Y:S01]  /*1c050*/  @P0 LDG.E R0, desc[UR38][R2.64] ;  /* 0x0000002602000981 */ /* 0x000162000c1e1900 */
[----:B------:R-:W-:Y:S01]  /*1c060*/  PLOP3.LUT P1, PT, P6, PT, PT, 0x8, 0x0 ;  /* 0x000000000000781c */ /* 0x000fe2000372e170 */
[----:B0-----:R-:W-:Y:S02]  /*1c070*/  IMAD R2, R17, 0x80, R4 ;  /* 0x0000008011027824 */ /* 0x001fe400078e0204 */
[----:B------:R-:W0:Y:S02]  /*1c080*/  LDC R4, c[0x0][0x428] ;  /* 0x00010a00ff047b82 */ /* 0x000e240000000800 */
[----:B0-----:R-:W-:-:S13]  /*1c090*/  ISETP.NE.AND P0, PT, R4, 0x1, PT ;  /* 0x000000010400780c */ /* 0x001fda0003f05270 */
[----:B------:R-:W0:Y:S08]  /*1c0a0*/  @P0 LDC R5, c[0x0][0x42c] ;  /* 0x00010b00ff050b82 */ /* 0x000e300000000800 */
[----:B------:R-:W1:Y:S01]  /*1c0b0*/  @P0 LDC R4, c[0x0][0x430] ;  /* 0x00010c00ff040b82 */ /* 0x000e620000000800 */
[----:B0-----:R-:W-:-:S04]  /*1c0c0*/  @P0 IMAD.HI.U32 R7, R18, R5, RZ ;  /* 0x0000000512070227 */ /* 0x001fc800078e00ff */
[----:B------:R-:W-:Y:S01]  /*1c0d0*/  IMAD.MOV.U32 R5, RZ, RZ, R18 ;  /* 0x000000ffff057224 */ /* 0x000fe200078e0012 */
[----:B-1----:R-:W-:Y:S02]  /*1c0e0*/  @P0 SHF.R.U32.HI R5, RZ, R4, R7 ;  /* 0x00000004ff050219 */ /* 0x002fe40000011607 */
[----:B------:R-:W-:-:S04]  /*1c0f0*/  ISETP.NE.U32.AND P0, PT, RZ, UR4, PT ;  /* 0x00000004ff007c0c */ /* 0x000fc8000bf05070 */
[----:B------:R-:W-:-:S04]  /*1c100*/  ISETP.NE.AND.EX P0, PT, RZ, UR5, PT, P0 ;  /* 0x00000005ff007c0c */ /* 0x000fc8000bf05300 */
[----:B------:R-:W-:-:S09]  /*1c110*/  SEL R3, R6, RZ, !P0 ;  /* 0x000000ff06037207 */ /* 0x000fd20004000000 */
.L_x_2491:
        /* <DEDUP_REMOVED lines=16> */
.L_x_2492:
        /* <DEDUP_REMOVED lines=9> */
[----:B------:R-:W2:Y:S01]  /*1c2b0*/  LDL R4, [R1+0x1c] ;  /* 0x00001c0001047983 */ /* 0x000ea20000100800 */
[----:B------:R-:W0:Y:S01]  /*1c2c0*/  LDC.64 R8, c[0x0][0x3f8] ;  /* 0x0000fe00ff087b82 */ /* 0x000e220000000a00 */
[----:B------:R-:W-:Y:S02]  /*1c2d0*/  ULDC.64 UR4, c[0x0][0xa08] ;  /* 0x0002820000047ab9 */ /* 0x000fe40000000a00 */
[----:B0-----:R-:W-:Y:S01]  /*1c2e0*/  LOP3.LUT P0, RZ, R8, UR4, RZ, 0xfc, !PT ;  /* 0x0000000408ff7c12 */ /* 0x001fe2000f80fcff */
[----:B------:R-:W-:-:S03]  /*1c2f0*/  UMOV UR4, 0xffffffff ;  /* 0xffffffff00047882 */ /* 0x000fc60000000000 */
[----:B------:R-:W-:-:S04]  /*1c300*/  LOP3.LUT P0, RZ, R9, UR5, RZ, 0xfc, P0 ;  /* 0x0000000509ff7c12 */ /* 0x000fc8000800fcff */
[----:B-----5:R-:W-:Y:S01]  /*1c310*/  SEL R6, R0, RZ, !P0 ;  /* 0x000000ff00067207 */ /* 0x020fe20004000000 */
[----:B--2---:R-:W-:Y:S01]  /*1c320*/  VIADD R4, R4, 0xffffffff ;  /* 0xffffffff04047836 */ /* 0x004fe20000000000 */
[----:B------:R-:W-:Y:S07]  /*1c330*/  BRA.DIV UR4, `(.L_x_2493) ;  /* 0x0000004e04d47947 */ /* 0x000fee000b800000 */
.L_x_2676:
[----:B------:R-:W-:Y:S01]  /*1c340*/  UMOV UR4, 0xffffffff ;  /* 0xffffffff00047882 */ /* 0x000fe20000000000 */
[----:B------:R-:W-:Y:S02]  /*1c350*/  SHF.R.S32.HI R17, RZ, 0x1f, R0 ;  /* 0x0000001fff117819 */ /* 0x000fe40000011400 */
[----:B------:R-:W-:Y:S05]  /*1c360*/  BRA.DIV UR4, `(.L_x_2494) ;  /* 0x0000004e04fc7947 */ /* 0x000fea000b800000 */
[----:B------:R-:W-:-:S13]  /*1c370*/  ELECT P6, URZ, PT ;  /* 0x00000000003f782f */ /* 0x000fda00038c0000 */
.L_x_2679:
        /* <DEDUP_REMOVED lines=21> */
.L_x_2496:
        /* <DEDUP_REMOVED lines=9> */
.L_x_2680:
        /* <DEDUP_REMOVED lines=11> */
.L_x_2498:
        /* <DEDUP_REMOVED lines=27> */
.L_x_2495:
        /* <DEDUP_REMOVED lines=39> */
.L_x_2681:
[----:B------:R-:W-:Y:S05]  /*1ca30*/  BSYNC B0 ;  /* 0x0000000000007941 */ /* 0x000fea0003800000 */
.L_x_2499:
        /* <DEDUP_REMOVED lines=41> */
.L_x_2507:
[----:B0-----:R-:W0:Y:S01]  /*1ccd0*/  S2R R8, SR_CgaCtaId ;  /* 0x0000000000087919 */ /* 0x001e220000008800 */
[----:B------:R-:W-:-:S04]  /*1cce0*/  MOV R7, 0x400 ;  /* 0x0000040000077802 */ /* 0x000fc80000000f00 */
[----:B0-----:R-:W-:Y:S02]  /*1ccf0*/  LEA R7, R8, R7, 0x18 ;  /* 0x0000000708077211 */ /* 0x001fe400078ec0ff */
[----:B------:R-:W-:-:S03]  /*1cd00*/  SHF.L.U32 R8, R14, 0x1f, RZ ;  /* 0x0000001f0e087819 */ /* 0x000fc600000006ff */
[----:B------:R-:W-:-:S04]  /*1cd10*/  IMAD R7, R11, 0x8, R7 ;  /* 0x000000080b077824 */ /* 0x000fc800078e0207 */
[----:B------:R-:W0:Y:S02]  /*1cd20*/  SYNCS.PHASECHK.TRANS64.TRYWAIT P0, [R7+URZ+0x28840], R8 ;  /* 0x02884008070075a7 */ /* 0x000e24000800017f */
[----:B0-----:R-:W-:Y:S05]  /*1cd30*/  @!P0 BRA `(.L_x_2508) ;  /* 0x0000004400dc8947 */ /* 0x001fea0003800000 */
.L_x_2682:
        /* <DEDUP_REMOVED lines=11> */
.L_x_2509:
        /* <DEDUP_REMOVED lines=24> */
[----:B---3--:R-:W-:Y:S02]  /*1cf70*/  SHF.L.U32 R7, R12, 0x1f, RZ ;  /* 0x0000001f0c077819 */ /* 0x008fe400000006ff */
[----:B----4-:R-:W-:-:S04]  /*1cf80*/  LEA R8, R9, R8, 0x3 ;  /* 0x0000000809087211 */ /* 0x010fc800078e18ff */
[----:B------:R-:W-:Y:S02]  /*1cf90*/  UMOV UR8, UR14 ;  /* 0x0000000e00087c82 */ /* 0x000fe40008000000 */
[----:B------:R0:W-:Y:S02]  /*1cfa0*/  UTMALDG.4D [UR8], [UR4], desc[UR6] ;  /* 0x00000608040075b4 */ /* 0x0001e40008019000 */
[----:B0-----:R-:W-:Y:S01]  /*1cfb0*/  UMOV UR8, UR15 ;  /* 0x0000000f00087c82 */ /* 0x001fe20008000000 */
[----:B------:R-:W-:Y:S02]  /*1cfc0*/  UMOV UR10, UR16 ;  /* 0x00000010000a7c82 */ /* 0x000fe40008000000 */
[----:B------:R0:W-:Y:S01]  /*1cfd0*/  UTMALDG.4D [UR8], [UR4], desc[UR6] ;  /* 0x00000608040075b4 */ /* 0x0001e20008019000 */
[----:B------:R-:W1:Y:S02]  /*1cfe0*/  SYNCS.PHASECHK.TRANS64.TRYWAIT P0, [R8+URZ+0x60], R7 ;  /* 0x00006007080075a7 */ /* 0x000e64000800017f */
[----:B01----:R-:W-:Y:S05]  /*1cff0*/  @!P0 BRA `(.L_x_2510) ;  /* 0x0000004400408947 */ /* 0x003fea0003800000 */
.L_x_2683:
        /* <DEDUP_REMOVED lines=13> */
.L_x_2511:
[----:B01----:R-:W2:Y:S01]  /*1d0d0*/  LDL.LU R7, [R1] ;  /* 0x0000000001077983 */ /* 0x003ea20000300800 */
[----:B------:R-:W-:Y:S01]  /*1d0e0*/  MOV R9, 0x400 ;  /* 0x0000040000097802 */ /* 0x000fe20000000f00 */
[----:B------:R-:W0:Y:S01]  /*1d0f0*/  S2R R12, SR_CgaCtaId ;  /* 0x00000000000c7919 */ /* 0x000e220000008800 */
[----:B------:R-:W-:Y:S01]  /*1d100*/  R2UR UR11, R4 ;  /* 0x00000000040b72ca */ /* 0x000fe200000e0000 */
[----:B------:R-:W-:Y:S01]  /*1d110*/  UIADD3 UR4, UP0, UR40, 0x470, URZ ;  /* 0x0000047028047890 */ /* 0x000fe2000ff1e03f */
[----:B------:R-:W-:Y:S02]  /*1d120*/  R2UR UR13, R6 ;  /* 0x00000000060d72ca */ /* 0x000fe400000e0000 */
[----:B------:R-:W-:Y:S02]  /*1d130*/  R2UR UR12, R5 ;  /* 0x00000000050c72ca */ /* 0x000fe400000e0000 */
[----:B0-----:R-:W-:Y:S01]  /*1d140*/  LEA R9, R12, R9, 0x18 ;  /* 0x000000090c097211 */ /* 0x001fe200078ec0ff */
[----:B--2---:R-:W-:-:S02]  /*1d150*/  IMAD.MOV.U32 R8, RZ, RZ, R7 ;  /* 0x000000ffff087224 */ /* 0x004fc400078e0007 */
[----:B------:R-:W2:Y:S01]  /*1d160*/  LDL R7, [R1+0x4] ;  /* 0x0000040001077983 */ /* 0x000ea20000100800 */
[----:B------:R-:W-:Y:S01]  /*1d170*/  UMOV UR10, URZ ;  /* 0x0000003f000a7c82 */ /* 0x000fe20008000000 */
[--C-:B------:R-:W-:Y:S01]  /*1d180*/  IMAD R4, R8, 0x8, R9.reuse ;  /* 0x0000000808047824 */ /* 0x100fe200078e0209 */
[----:B------:R-:W-:Y:S01]  /*1d190*/  UMOV UR6, 0x0 ;  /* 0x0000000000067882 */ /* 0x000fe20000000000 */
[----:B------:R-:W-:Y:S01]  /*1d1a0*/  UMOV UR7, 0x14f00000 ;  /* 0x14f0000000077882 */ /* 0x000fe20000000000 */
[----:B------:R-:W-:Y:S01]  /*1d1b0*/  UMOV UR15, 0x40 ;  /* 0x00000040000f7882 */ /* 0x000fe20000000000 */
[----:B------:R-:W-:Y:S01]  /*1d1c0*/  IMAD.MOV.U32 R6, RZ, RZ, R2 ;  /* 0x000000ffff067224 */ /* 0x000fe200078e0002 */
[----:B------:R-:W-:Y:S01]  /*1d1d0*/  R2UR UR9, R4 ;  /* 0x00000000040972ca */ /* 0x000fe200000e0000 */
[----:B------:R-:W-:-:S05]  /*1d1e0*/  IMAD R4, R8, 0x8000, R9 ;  /* 0x0000800008047824 */ /* 0x000fca00078e0209 */
[----:B------:R-:W-:Y:S01]  /*1d1f0*/  R2UR UR14, R4 ;  /* 0x00000000040e72ca */ /* 0x000fe200000e0000 */
[----:B------:R-:W-:-:S06]  /*1d200*/  IMAD.MOV.U32 R4, RZ, RZ, R3 ;  /* 0x000000ffff047224 */ /* 0x000fcc00078e0003 */
[----:B------:R-:W-:-:S06]  /*1d210*/  UIADD3 UR9, UR9, 0x28850, URZ ;  /* 0x0002885009097890 */ /* 0x000fcc000fffe03f */
[----:B------:R-:W-:Y:S02]  /*1d220*/  UIADD3 UR8, UR14, 0x400, URZ ;  /* 0x000004000e087890 */ /* 0x000fe4000fffe03f */
[----:B------:R-:W-:Y:S01]  /*1d230*/  UIADD3 UR14, UR14, 0x4400, URZ ;  /* 0x000044000e0e7890 */ /* 0x000fe2000fffe03f */
[----:B--2---:R-:W-:-:S13]  /*1d240*/  R2UR UR5, R7 ;  /* 0x00000000070572ca */ /* 0x004fda00000e0000 */
[----:B------:R-:W-:Y:S02]  /*1d250*/  ULEA UR11, UR11, UR5, 0x7 ;  /* 0x000000050b0b7291 */ /* 0x000fe4000f8e383f */
[----:B------:R-:W-:-:S09]  /*1d260*/  UIADD3.X UR5, URZ, UR41, URZ, UP0, !UPT ;  /* 0x000000293f057290 */ /* 0x000fd200087fe43f */
[----:B------:R0:W-:Y:S02]  /*1d270*/  UTMALDG.4D [UR8], [UR4], desc[UR6] ;  /* 0x00000608040075b4 */ /* 0x0001e40008019000 */
[----:B0-----:R-:W-:Y:S01]  /*1d280*/  UMOV UR8, UR14 ;  /* 0x0000000e00087c82 */ /* 0x001fe20008000000 */
[----:B------:R-:W-:Y:S02]  /*1d290*/  UMOV UR10, UR15 ;  /* 0x0000000f000a7c82 */ /* 0x000fe40008000000 */
[----:B------:R0:W-:Y:S02]  /*1d2a0*/  UTMALDG.4D [UR8], [UR4], desc[UR6] ;  /* 0x00000608040075b4 */ /* 0x0001e40008019000 */
[----:B0-----:R-:W-:Y:S01]  /*1d2b0*/  NOP ;  /* 0x0000000000007918 */ /* 0x001fe20000000000 */
.L_x_2506:
[----:B------:R-:W-:Y:S05]  /*1d2c0*/  BSYNC B2 ;  /* 0x0000000000027941 */ /* 0x000fea0003800000 */
.L_x_2505:
[----:B------:R-:W2:Y:S04]  /*1d2d0*/  LDL.LU R2, [R1+0x1c] ;  /* 0x00001c0001027983 */ /* 0x000ea80000300800 */
[----:B------:R0:W-:Y:S04]  /*1d2e0*/  STL [R1], R11 ;  /* 0x0000000b01007387 */ /* 0x0001e80000100800 */
[----:B------:R0:W-:Y:S02]  /*1d2f0*/  STL [R1+0x8], R14 ;  /* 0x0000080e01007387 */ /* 0x0001e40000100800 */
[----:B0-2---:R-:W-:-:S07]  /*1d300*/  VIADD R7, R2, 0xfffffffd ;  /* 0xfffffffd02077836 */ /* 0x005fce0000000000 */
.L_x_2504:
[----:B------:R-:W-:Y:S05]  /*1d310*/  BSYNC B1 ;  /* 0x0000000000017941 */ /* 0x000fea0003800000 */
.L_x_2503:
[----:B------:R-:W-:-:S13]  /*1d320*/  ISETP.NE.AND P0, PT, R10, RZ, PT ;  /* 0x000000ff0a00720c */ /* 0x000fda0003f05270 */
[----:B------:R-:W-:Y:S05]  /*1d330*/  @!P0 BRA `(.L_x_2502) ;  /* 0x0000000c00d08947 */ /* 0x000fea0003800000 */
[----:B------:R-:W-:-:S07]  /*1d340*/  IMAD.MOV.U32 R11, RZ, RZ, R6 ;  /* 0x000000ffff0b7224 */ /* 0x000fce00078e0006 */
.L_x_2526:
        /* <DEDUP_REMOVED lines=32> */
.L_x_2514:
[----:B------:R-:W1:Y:S01]  /*1d550*/  S2R R3, SR_CgaCtaId ;  /* 0x0000000000037919 */ /* 0x000e620000008800 */
[----:B------:R-:W-:-:S04]  /*1d560*/  MOV R2, 0x400 ;  /* 0x0000040000027802 */ /* 0x000fc80000000f00 */
[----:B-1----:R-:W-:Y:S02]  /*1d570*/  LEA R2, R3, R2, 0x18 ;  /* 0x0000000203027211 */ /* 0x002fe400078ec0ff */
[----:B------:R-:W-:-:S03]  /*1d580*/  SHF.L.U32 R3, R9, 0x1f, RZ ;  /* 0x0000001f09037819 */ /* 0x000fc600000006ff */
[----:B------:R-:W-:-:S04]  /*1d590*/  IMAD R2, R8, 0x8, R2 ;  /* 0x0000000808027824 */ /* 0x000fc800078e0202 */
[----:B------:R-:W1:Y:S02]  /*1d5a0*/  SYNCS.PHASECHK.TRANS64.TRYWAIT P0, [R2+URZ+0x28840], R3 ;  /* 0x02884003020075a7 */ /* 0x000e64000800017f */
[----:B-1----:R-:W-:Y:S05]  /*1d5b0*/  @!P0 BRA `(.L_x_2515) ;  /* 0x0000003c00e48947 */ /* 0x002fea0003800000 */
.L_x_2684:
        /* <DEDUP_REMOVED lines=11> */
.L_x_2516:
        /* <DEDUP_REMOVED lines=33> */
.L_x_2685:
        /* <DEDUP_REMOVED lines=8> */
.L_x_2518:
        /* <DEDUP_REMOVED lines=29> */
.L_x_2513:
[----:B------:R-:W-:Y:S05]  /*1dad0*/  BSYNC B1 ;  /* 0x0000000000017941 */ /* 0x000fea0003800000 */
.L_x_2512:
        /* <DEDUP_REMOVED lines=31> */
.L_x_2521:
[----:B------:R-:W2:Y:S01]  /*1dcd0*/  S2R R3, SR_CgaCtaId ;  /* 0x0000000000037919 */ /* 0x000ea20000008800 */
[----:B------:R-:W-:-:S04]  /*1dce0*/  MOV R2, 0x400 ;  /* 0x0000040000027802 */ /* 0x000fc80000000f00 */
[----:B--2---:R-:W-:Y:S02]  /*1dcf0*/  LEA R2, R3, R2, 0x18 ;  /* 0x0000000203027211 */ /* 0x004fe400078ec0ff */
[----:B------:R-:W-:-:S03]  /*1dd00*/  SHF.L.U32 R3, R14, 0x1f, RZ ;  /* 0x0000001f0e037819 */ /* 0x000fc600000006ff */
[----:B------:R-:W-:-:S04]  /*1dd10*/  IMAD R2, R15, 0x8, R2 ;  /* 0x000000080f027824 */ /* 0x000fc800078e0202 */
[----:B------:R-:W2:Y:S02]  /*1dd20*/  SYNCS.PHASECHK.TRANS64.TRYWAIT P0, [R2+URZ+0x28840], R3 ;  /* 0x02884003020075a7 */ /* 0x000ea4000800017f */
[----:B--2---:R-:W-:Y:S05]  /*1dd30*/  @!P0 BRA `(.L_x_2522) ;  /* 0x00000038002c8947 */ /* 0x004fea0003800000 */
.L_x_2686:
        /* <DEDUP_REMOVED lines=11> */
.L_x_2523:
[----:B------:R-:W3:Y:S01]  /*1ddf0*/  LDL R13, [R1] ;  /* 0x00000000010d7983 */ /* 0x000ee20000100800 */
[----:B0-----:R-:W-:-:S03]  /*1de00*/  MOV R14, 0x400 ;  /* 0x00000400000e7802 */ /* 0x001fc60000000f00 */
        /* <DEDUP_REMOVED lines=31> */
.L_x_2687:
        /* <DEDUP_REMOVED lines=8> */
.L_x_2525:
        /* <DEDUP_REMOVED lines=28> */
.L_x_2520:
[----:B------:R-:W-:Y:S05]  /*1e240*/  BSYNC B1 ;  /* 0x0000000000017941 */ /* 0x000fea0003800000 */
.L_x_2519:
[C---:B------:R-:W-:Y:S01]  /*1e250*/  ISETP.GT.AND P0, PT, R7.reuse, 0x1, PT ;  /* 0x000000010700780c */ /* 0x040fe20003f04270 */
[----:B------:R-:W-:-:S12]  /*1e260*/  VIADD R7, R7, 0xfffffffe ;  /* 0xfffffffe07077836 */ /* 0x000fd80000000000 */
[----:B------:R-:W-:Y:S05]  /*1e270*/  @P0 BRA `(.L_x_2526) ;  /* 0xfffffff000340947 */ /* 0x000fea000383ffff */
.L_x_2502:
[----:B------:R-:W-:Y:S05]  /*1e280*/  BSYNC B0 ;  /* 0x0000000000007941 */ /* 0x000fea0003800000 */
.L_x_2501:
[----:B------:R-:W1:Y:S01]  /*1e290*/  S2R R2, SR_TID.X ;  /* 0x0000000000027919 */ /* 0x000e620000002100 */
[----:B------:R-:W-:Y:S01]  /*1e2a0*/  BSSY B0, `(.L_x_2527) ;  /* 0x0000010000007945 */ /* 0x000fe20003800000 */
[----:B-1----:R-:W-:-:S04]  /*1e2b0*/  LOP3.LUT R2, R2, 0x1f, RZ, 0xc0, !PT ;  /* 0x0000001f02027812 */ /* 0x002fc800078ec0ff */
[----:B------:R-:W-:-:S13]  /*1e2c0*/  ISETP.NE.AND P0, PT, R2, RZ, PT ;  /* 0x000000ff0200720c */ /* 0x000fda0003f05270 */
[----:B------:R-:W-:Y:S05]  /*1e2d0*/  @P0 BRA `(.L_x_2528) ;  /* 0x0000000000300947 */ /* 0x000fea0003800000 */
[----:B------:R-:W1:Y:S01]  /*1e2e0*/  S2R R3, SR_LANEID ;  /* 0x0000000000037919 */ /* 0x000e620000000000 */
[----:B------:R-:W-:Y:S02]  /*1e2f0*/  VOTEU.ANY UR4, UPT, PT ;  /* 0x0000000000047886 */ /* 0x000fe400038e0100 */
[----:B------:R-:W1:Y:S08]  /*1e300*/  FLO.U32 R0, UR4 ;  /* 0x0000000400007d00 */ /* 0x000e7000080e0000 */
[----:B------:R-:W2:Y:S01]  /*1e310*/  POPC R7, UR4 ;  /* 0x0000000400077d09 */ /* 0x000ea20008000000 */
[----:B-1----:R-:W-:-:S02]  /*1e320*/  ISETP.EQ.U32.AND P0, PT, R0, R3, PT ;  /* 0x000000030000720c */ /* 0x002fc40003f02070 */
[----:B------:R-:W2:Y:S11]  /*1e330*/  LDC.64 R2, c[0x0][0xc38] ;  /* 0x00030e00ff027b82 */ /* 0x000eb60000000a00 */
[----:B--2---:R-:W2:Y:S01]  /*1e340*/  @P0 ATOMG.E.ADD.STRONG.GPU PT, R3, desc[UR38][R2.64], R7 ;  /* 0x00000007020309a8 */ /* 0x004ea200081ee1e6 */
[----:B------:R-:W1:Y:S02]  /*1e350*/  S2R R8, SR_LTMASK ;  /* 0x0000000000087919 */ /* 0x000e640000003900 */
[----:B-1----:R-:W-:-:S04]  /*1e360*/  LOP3.LUT R8, R8, UR4, RZ, 0xc0, !PT ;  /* 0x0000000408087c12 */ /* 0x002fc8000f8ec0ff */
[----:B------:R-:W1:Y:S01]  /*1e370*/  POPC R9, R8 ;  /* 0x0000000800097309 */ /* 0x000e620000000000 */
[----:B--2---:R-:W1:Y:S02]  /*1e380*/  SHFL.IDX PT, R0, R3, R0, 0x1f ;  /* 0x00001f0003007589 */ /* 0x004e6400000e0000 */
[----:B-1----:R-:W-:-:S07]  /*1e390*/  IADD3 R16, R0, UR36, R9 ;  /* 0x0000002400107c10 */ /* 0x002fce000fffe009 */
.L_x_2528:
[----:B------:R-:W-:Y:S05]  /*1e3a0*/  BSYNC B0 ;  /* 0x0000000000007941 */ /* 0x000fea0003800000 */
.L_x_2527:
        /* <DEDUP_REMOVED lines=11> */
.L_x_2688:
        /* <DEDUP_REMOVED lines=11> */
.L_x_2532:
        /* <DEDUP_REMOVED lines=27> */
.L_x_2530:
[----:B------:R-:W-:Y:S05]  /*1e6c0*/  BSYNC B0 ;  /* 0x0000000000007941 */ /* 0x000fea0003800000 */
.L_x_2529:
        /* <DEDUP_REMOVED lines=9> */
.L_x_2487:
[----:B------:R-:W-:Y:S05]  /*1e760*/  BSYNC B6 ;  /* 0x0000000000067941 */ /* 0x000fea0003800000 */
.L_x_2485:
[----:B------:R-:W-:-:S03]  /*1e770*/  UMOV UR4, 0xffffffff ;  /* 0xffffffff00047882 */ /* 0x000fc60000000000 */
[----:B------:R-:W-:Y:S05]  /*1e780*/  BRA.DIV UR4, `(.L_x_2533) ;  /* 0x0000002e04d47947 */ /* 0x000fea000b800000 */
[----:B------:R2:W3:Y:S04]  /*1e790*/  SHFL.IDX PT, R4, R16, RZ, 0x1f ;  /* 0x00001fff10047589 */ /* 0x0004e800000e0000 */
[----:B------:R-:W4:Y:S02]  /*1e7a0*/  SHFL.IDX PT, R16, R16, 0x1, 0x1f ;  /* 0x00201f0010107f89 */ /* 0x000f2400000e0000 */
.L_x_2692:
        /* <DEDUP_REMOVED lines=13> */
.L_x_2535:
[----:B------:R-:W-:Y:S05]  /*1e880*/  BSYNC B0 ;  /* 0x0000000000007941 */ /* 0x000fea0003800000 */
.L_x_2534:
        /* <DEDUP_REMOVED lines=23> */
.L_x_2700:
[----:B------:R-:W-:Y:S02]  /*1ea00*/  ULDC UR4, c[0x0][0xc10] ;  /* 0x0003040000047ab9 */ /* 0x000fe40000000800 */
[----:B------:R-:W-:-:S04]  /*1ea10*/  IMAD.U32 R5, RZ, RZ, UR4 ;  /* 0x00000004ff057e24 */ /* 0x000fc8000f8e00ff */
[----:B-1----:R-:W-:-:S04]  /*1ea20*/  IMAD R3, R14, R5, RZ ;  /* 0x000000050e037224 */ /* 0x002fc800078e02ff */
[----:B--2-4-:R-:W-:-:S05]  /*1ea30*/  IMAD.IADD R16, R16, 0x1, R3 ;  /* 0x0000000110107824 */ /* 0x014fca00078e0203 */
[----:B---3--:R-:W-:-:S13]  /*1ea40*/  ISETP.GT.AND P0, PT, R16, R4, PT ;  /* 0x000000041000720c */ /* 0x008fda0003f04270 */
[----:B------:R-:W-:Y:S05]  /*1ea50*/  @P0 BRA `(.L_x_2537) ;  /* 0x0000000000b40947 */ /* 0x000fea0003800000 */
[----:B------:R-:W1:Y:S02]  /*1ea60*/  LDC R0, c[0x0][0xc14] ;  /* 0x00030500ff007b82 */ /* 0x000e640000000800 */
.L_x_2542:
        /* <DEDUP_REMOVED lines=14> */
.L_x_2540:
[----:B------:R-:W-:Y:S05]  /*1eb50*/  BSYNC B0 ;  /* 0x0000000000007941 */ /* 0x000fea0003800000 */
.L_x_2539:
[----:B------:R-:W-:-:S03]  /*1eb60*/  UMOV UR4, 0xffffffff ;  /* 0xffffffff00047882 */ /* 0x000fc60000000000 */
[----:B------:R-:W-:Y:S05]  /*1eb70*/  BRA.DIV UR4, `(.L_x_2541) ;  /* 0x0000002e04f47947 */ /* 0x000fea000b800000 */
[----:B-----5:R-:W2:Y:S01]  /*1eb80*/  SHFL.UP PT, R14, R17, 0x1, RZ ;  /* 0x04200000110e7989 */ /* 0x020ea200000e00ff */
[C---:B------:R-:W-:Y:S02]  /*1eb90*/  ISETP.NE.AND P0, PT, R7.reuse, RZ, PT ;  /* 0x000000ff0700720c */ /* 0x040fe40003f05270 */
[C---:B------:R-:W-:Y:S02]  /*1eba0*/  ISETP.GE.U32.AND P1, PT, R7.reuse, 0x2, PT ;  /* 0x000000020700780c */ /* 0x040fe40003f26070 */
        /* <DEDUP_REMOVED lines=18> */
.L_x_2708:
[----:B------:R-:W-:Y:S02]  /*1ecd0*/  ULDC UR4, c[0x0][0xc10] ;  /* 0x0003040000047ab9 */ /* 0x000fe40000000800 */
[----:B------:R-:W-:-:S04]  /*1ece0*/  IMAD.U32 R5, RZ, RZ, UR4 ;  /* 0x00000004ff057e24 */ /* 0x000fc8000f8e00ff */
[----:B-1----:R-:W-:-:S04]  /*1ecf0*/  IMAD R3, R14, R5, RZ ;  /* 0x000000050e037224 */ /* 0x002fc800078e02ff */
[----:B------:R-:W-:-:S05]  /*1ed00*/  IMAD.IADD R16, R3, 0x1, R16 ;  /* 0x0000000103107824 */ /* 0x000fca00078e0210 */
[----:B------:R-:W-:-:S13]  /*1ed10*/  ISETP.GT.AND P0, PT, R16, R4, PT ;  /* 0x000000041000720c */ /* 0x000fda0003f04270 */
[----:B------:R-:W-:Y:S05]  /*1ed20*/  @!P0 BRA `(.L_x_2542) ;  /* 0xfffffffc00508947 */ /* 0x000fea000383ffff */
.L_x_2537:
        /* <DEDUP_REMOVED lines=8> */
.L_x_2712:
[----:B------:R-:W-:Y:S01]  /*1edb0*/  ISETP.NE.AND P0, PT, R3, RZ, PT ;  /* 0x000000ff0300720c */ /* 0x000fe20003f05270 */
[----:B------:R-:W-:-:S12]  /*1edc0*/  IMAD.MOV.U32 R7, RZ, RZ, RZ ;  /* 0x000000ffff077224 */ /* 0x000fd800078e00ff */
[----:B------:R-:W-:Y:S05]  /*1edd0*/  @!P0 BRA `(.L_x_2544) ;  /* 0x0000000000108947 */ /* 0x000fea0003800000 */
[----:B------:R-:W-:Y:S01]  /*1ede0*/  UMOV UR4, 0xffffffff ;  /* 0xffffffff00047882 */ /* 0x000fe20000000000 */
[----:B------:R-:W-:Y:S02]  /*1edf0*/  VIADD R12, R6, 0xffffffff ;  /* 0xffffffff060c7836 */ /* 0x000fe40000000000 */
[----:B------:R-:W-:Y:S05]  /*1ee00*/  BRA.DIV UR4, `(.L_x_2545) ;  /* 0x0000003204687947 */ /* 0x000fea000b800000 */
[----:B------:R3:W4:Y:S02]  /*1ee10*/  SHFL.IDX PT, R7, R2, R12, 0x1f ;  /* 0x00001f0c02077589 */ /* 0x00072400000e0000 */
.L_x_2544:
[----:B0--3--:R-:W0:Y:S01]  /*1ee20*/  LDC.64 R2, c[0x0][0xc68] ;  /* 0x00031a00ff027b82 */ /* 0x009e220000000a00 */
[----:B------:R-:W-:-:S04]  /*1ee30*/  IMAD.IADD R19, R6, 0x1, R19 ;  /* 0x0000000106137824 */ /* 0x000fc800078e0213 */
[----:B0-----:R-:W-:-:S05]  /*1ee40*/  IMAD.WIDE R2, R19, 0x4, R2 ;  /* 0x0000000413027825 */ /* 0x001fca00078e0202 */
[----:B------:R-:W1:Y:S01]  /*1ee50*/  LDG.E R9, desc[UR38][R2.64] ;  /* 0x0000002602097981 */ /* 0x000e62000c1e1900 */
[----:B----4-:R-:W-:-:S04]  /*1ee60*/  IMAD R16, R7, R5, R16 ;  /* 0x0000000507107224 */ /* 0x010fc800078e0210 */
[----:B------:R-:W-:Y:S02]  /*1ee70*/  IMAD.IADD R7, R4, 0x1, -R16 ;  /* 0x0000000104077824 */ /* 0x000fe400078e0a10 */
[----:B-12---:R-:W-:-:S05]  /*1ee80*/  IMAD R6, R17, R9, RZ ;  /* 0x0000000911067224 */ /* 0x006fca00078e02ff */
[----:B------:R-:W-:-:S04]  /*1ee90*/  IABS R8, R6 ;  /* 0x0000000600087213 */ /* 0x000fc80000000000 */
[----:B------:R-:W0:Y:S08]  /*1eea0*/  I2F.RP R11, R8 ;  /* 0x00000008000b7306 */ /* 0x000e300000209400 */
[----:B0-----:R-:W0:Y:S02]  /*1eeb0*/  MUFU.RCP R11, R11 ;  /* 0x0000000b000b7308 */ /* 0x001e240000001000 */
[----:B0-----:R-:W-:-:S06]  /*1eec0*/  VIADD R12, R11, 0xffffffe ;  /* 0x0ffffffe0b0c7836 */ /* 0x001fcc0000000000 */
[----:B------:R-:W0:Y:S02]  /*1eed0*/  F2I.FTZ.U32.TRUNC.NTZ R3, R12 ;  /* 0x0000000c00037305 */ /* 0x000e24000021f000 */
[----:B0-----:R-:W-:-:S04]  /*1eee0*/  IMAD.MOV R2, RZ, RZ, -R3 ;  /* 0x000000ffff027224 */ /* 0x001fc800078e0a03 */
[----:B------:R-:W-:Y:S02]  /*1eef0*/  IMAD R10, R2, R8, RZ ;  /* 0x00000008020a7224 */ /* 0x000fe400078e02ff */
[----:B------:R-:W-:-:S04]  /*1ef00*/  IMAD.MOV.U32 R2, RZ, RZ, RZ ;  /* 0x000000ffff027224 */ /* 0x000fc800078e00ff */
[----:B------:R-:W-:Y:S01]  /*1ef10*/  IMAD.HI.U32 R10, R3, R10, R2 ;  /* 0x0000000a030a7227 */ /* 0x000fe200078e0002 */
[----:B------:R-:W-:Y:S02]  /*1ef20*/  IABS R3, R7 ;  /* 0x0000000700037213 */ /* 0x000fe40000000000 */
[----:B------:R-:W-:-:S03]  /*1ef30*/  IABS R2, R6 ;  /* 0x0000000600027213 */ /* 0x000fc60000000000 */
[----:B------:R-:W-:-:S04]  /*1ef40*/  IMAD.HI.U32 R10, R10, R3, RZ ;  /* 0x000000030a0a7227 */ /* 0x000fc800078e00ff */
[----:B------:R-:W-:-:S04]  /*1ef50*/  IMAD.MOV R2, RZ, RZ, -R2 ;  /* 0x000000ffff027224 */ /* 0x000fc800078e0a02 */
[----:B------:R-:W-:-:S05]  /*1ef60*/  IMAD R3, R10, R2, R3 ;  /* 0x000000020a037224 */ /* 0x000fca00078e0203 */
[----:B------:R-:W-:-:S13]  /*1ef70*/  ISETP.GT.U32.AND P0, PT, R8, R3, PT ;  /* 0x000000030800720c */ /* 0x000fda0003f04070 */
[----:B------:R-:W-:Y:S02]  /*1ef80*/  @!P0 IMAD.IADD R3, R3, 0x1, -R8 ;  /* 0x0000000103038824 */ /* 0x000fe400078e0a08 */
[----:B------:R-:W-:-:S03]  /*1ef90*/  @!P0 VIADD R10, R10, 0x1 ;  /* 0x000000010a0a8836 */ /* 0x000fc60000000000 */
[----:B------:R-:W-:Y:S02]  /*1efa0*/  ISETP.GE.U32.AND P0, PT, R3, R8, PT ;  /* 0x000000080300720c */ /* 0x000fe40003f06070 */
[----:B------:R-:W-:-:S11]  /*1efb0*/  LOP3.LUT R3, R7, R6, RZ, 0x3c, !PT ;  /* 0x0000000607037212 */ /* 0x000fd600078e3cff */
        /* <DEDUP_REMOVED lines=10> */
[----:B------:R-:W-:-:S04]  /*1f060*/  VIADDMNMX R9, R8, R5, R9, PT ;  /* 0x0000000508097246 */ /* 0x000fc80003800109 */
        /* <DEDUP_REMOVED lines=20> */
[----:B------:R-:W-:Y:S01]  /*1f1b0*/  ISETP.GE.AND P0, PT, R3, RZ, PT ;  /* 0x000000ff0300720c */ /* 0x000fe20003f06270 */
[----:B------:R-:W-:-:S12]  /*1f1c0*/  IMAD.IADD R3, R6, 0x1, R4 ;  /* 0x0000000106037824 */ /* 0x000fd800078e0204 */
        /* <DEDUP_REMOVED lines=8> */
.L_x_2538:
[----:B------:R-:W-:Y:S01]  /*1f250*/  UMOV UR4, URZ ;  /* 0x0000003f00047c82 */ /* 0x000fe20008000000 */
[----:B------:R-:W-:Y:S01]  /*1f260*/  UMOV UR5, URZ ;  /* 0x0000003f00057c82 */ /* 0x000fe20008000000 */
[----:B------:R-:W-:Y:S01]  /*1f270*/  ULDC UR6, c[0x0][0xc14] ;  /* 0x0003050000067ab9 */ /* 0x000fe20000000800 */
[----:B------:R-:W-:Y:S02]  /*1f280*/  IMAD.MOV.U32 R16, RZ, RZ, R4 ;  /* 0x000000ffff107224 */ /* 0x000fe400078e0004 */
[----:B------:R-:W-:Y:S02]  /*1f290*/  IMAD.U32 R17, RZ, RZ, UR4 ;  /* 0x00000004ff117e24 */ /* 0x000fe4000f8e00ff */
[----:B------:R-:W-:Y:S02]  /*1f2a0*/  IMAD.U32 R18, RZ, RZ, UR5 ;  /* 0x00000005ff127e24 */ /* 0x000fe4000f8e00ff */
[----:B------:R-:W-:-:S07]  /*1f2b0*/  IMAD.U32 R19, RZ, RZ, UR6 ;  /* 0x00000006ff137e24 */ /* 0x000fce000f8e00ff */
.L_x_2546:
        /* <DEDUP_REMOVED lines=12> */
.L_x_2462:
        /* <DEDUP_REMOVED lines=12> */
.L_x_2715:
[----:B------:R-:W-:Y:S05]  /*1f440*/  BSYNC B0 ;  /* 0x0000000000007941 */ /* 0x000fea0003800000 */
.L_x_2548:
[----:B------:R-:W-:-:S03]  /*1f450*/  UMOV UR4, 0xffffffff ;  /* 0xffffffff00047882 */ /* 0x000fc60000000000 */
[----:B------:R-:W-:Y:S05]  /*1f460*/  BRA.DIV UR4, `(.L_x_2550) ;  /* 0x0000002e040c7947 */ /* 0x000fea000b800000 */
[----:B------:R-:W2:Y:S02]  /*1f470*/  S2R R2, SR_TID.X ;  /* 0x0000000000027919 */ /* 0x000ea40000002100 */
[----:B--2---:R-:W-:-:S04]  /*1f480*/  SHF.R.U32.HI R2, RZ, 0x5, R2 ;  /* 0x00000005ff027819 */ /* 0x004fc80000011602 */
[----:B------:R-:W-:-:S05]  /*1f490*/  LOP3.LUT R2, R2, 0x3, RZ, 0xc0, !PT ;  /* 0x0000000302027812 */ /* 0x000fca00078ec0ff */
[----:B------:R2:W3:Y:S02]  /*1f4a0*/  SHFL.IDX PT, R14, R2, RZ, 0x1f ;  /* 0x00001fff020e7589 */ /* 0x0004e400000e0000 */
.L_x_2718:
[----:B---3--:R-:W-:-:S13]  /*1f4b0*/  ISETP.NE.AND P0, PT, R14, RZ, PT ;  /* 0x000000ff0e00720c */ /* 0x008fda0003f05270 */
[----:B------:R-:W-:Y:S05]  /*1f4c0*/  @P0 BRA `(.L_x_2233) ;  /* 0x0000000000940947 */ /* 0x000fea0003800000 */
[----:B------:R-:W-:-:S03]  /*1f4d0*/  UMOV UR4, 0xffffffff ;  /* 0xffffffff00047882 */ /* 0x000fc60000000000 */
[----:B------:R-:W-:Y:S05]  /*1f4e0*/  BRA.DIV UR4, `(.L_x_2551) ;  /* 0x0000002e04207947 */ /* 0x000fea000b800000 */
[----:B------:R-:W-:-:S13]  /*1f4f0*/  ELECT P6, URZ, PT ;  /* 0x00000000003f782f */ /* 0x000fda00038c0000 */
.L_x_2721:
[----:B------:R-:W-:Y:S05]  /*1f500*/  @!P6 BRA `(.L_x_2233) ;  /* 0x000000000084e947 */ /* 0x000fea0003800000 */
[----:B--2---:R-:W2:Y:S02]  /*1f510*/  LDL.LU R2, [R1+0x30] ;  /* 0x0000300001027983 */ /* 0x004ea40000300800 */
[----:B--2---:R-:W-:-:S04]  /*1f520*/  LOP3.LUT R2, R2, 0x2, RZ, 0xfc, !PT ;  /* 0x0000000202027812 */ /* 0x004fc800078efcff */
[----:B------:R-:W-:-:S13]  /*1f530*/  ISETP.NE.AND P2, PT, R2, 0x3, PT ;  /* 0x000000030200780c */ /* 0x000fda0003f45270 */
[----:B------:R-:W-:Y:S05]  /*1f540*/  @!P2 BRA `(.L_x_2552) ;  /* 0x000000000004a947 */ /* 0x000fea0003800000 */
[----:B------:R-:W-:Y:S01]  /*1f550*/  BPT.TRAP 0x1 ;  /* 0x000000040000795c */ /* 0x000fe20000300000 */
.L_x_2552:
        /* <DEDUP_REMOVED lines=14> */
.L_x_2722:
[----:B------:R-:W2:Y:S02]  /*1f640*/  SYNCS.PHASECHK.TRANS64.TRYWAIT P0, [R7+URZ], R2 ;  /* 0x00000002070075a7 */ /* 0x000ea4000800017f */
[----:B--2---:R-:W-:Y:S05]  /*1f650*/  @!P0 BRA `(.L_x_2554) ;  /* 0x0000002800f88947 */ /* 0x004fea0003800000 */
.L_x_2723:
[----:B------:R-:W-:Y:S05]  /*1f660*/  @!P2 BRA `(.L_x_2555) ;  /* 0x000000000004a947 */ /* 0x000fea0003800000 */
[----:B------:R-:W-:Y:S01]  /*1f670*/  BPT.TRAP 0x1 ;  /* 0x000000040000795c */ /* 0x000fe20000300000 */
.L_x_2555:
[----:B------:R-:W3:Y:S01]  /*1f680*/  LDL.LU R4, [R1] ;  /* 0x0000000001047983 */ /* 0x000ee20000300800 */
[----:B------:R-:W-:-:S04]  /*1f690*/  VIADD R0, R0, 0x28860 ;  /* 0x0002886000007836 */ /* 0x000fc80000000000 */
[----:B---3--:R-:W-:-:S04]  /*1f6a0*/  IMAD R4, R4, 0x8, R0 ;  /* 0x0000000804047824 */ /* 0x008fc800078e0200 */
[----:B------:R-:W3:Y:S02]  /*1f6b0*/  SYNCS.PHASECHK.TRANS64.TRYWAIT P0, [R4+URZ], R5 ;  /* 0x00000005040075a7 */ /* 0x000ee4000800017f */
[----:B---3--:R-:W-:Y:S05]  /*1f6c0*/  @!P0 BRA `(.L_x_2556) ;  /* 0x0000002800f08947 */ /* 0x008fea0003800000 */
.L_x_2724:
[----:B------:R-:W-:-:S07]  /*1f6d0*/  IMAD R3, R3, 0x8, R0 ;  /* 0x0000000803037824 */ /* 0x000fce00078e0200 */
.L_x_2557:
[----:B----4-:R4:W0:Y:S02]  /*1f6e0*/  SYNCS.PHASECHK.TRANS64.TRYWAIT P0, [R3+URZ], R2 ;  /* 0x00000002030075a7 */ /* 0x010824000800017f */
[----:B0-----:R-:W-:Y:S05]  /*1f6f0*/  @!P0 NANOSLEEP.SYNCS 0x989680 ;  /* 0x009896800000895d */ /* 0x001fea0003900000 */
[----:B------:R-:W0:Y:S02]  /*1f700*/  @!P0 SYNCS.PHASECHK.TRANS64 P0, [R3+URZ], R2 ;  /* 0x00000002030085a7 */ /* 0x000e24000800007f */
[----:B0-----:R-:W-:Y:S05]  /*1f710*/  @!P0 BRA `(.L_x_2557) ;  /* 0xfffffffc00f08947 */ /* 0x001fea000383ffff */
.L_x_2233:
[----:B------:R-:W-:Y:S05]  /*1f720*/  BSYNC B7 ;  /* 0x0000000000077941 */ /* 0x000fea0003800000 */
.L_x_2230:
[----:B------:R-:W-:Y:S05]  /*1f730*/  EXIT ;  /* 0x000000000000794d */ /* 0x000fea0003800000 */
.L_x_2255:
[----:B0-----:R0:W1:Y:S02]  /*1f740*/  SYNCS.PHASECHK.TRANS64.TRYWAIT P6, [R105+URZ+0x28890], R122 ;  /* 0x0288907a690075a7 */ /* 0x00106400080c017f */
[----:B-1----:R-:W-:Y:S05]  /*1f750*/  @!P6 NANOSLEEP.SYNCS 0x989680 ;  /* 0x009896800000e95d */ /* 0x002fea0003900000 */
[----:B------:R-:W1:Y:S02]  /*1f760*/  @!P6 SYNCS.PHASECHK.TRANS64 P6, [R105+URZ+0x28890], R122 ;  /* 0x0288907a6900e5a7 */ /* 0x000e6400080c007f */
[----:B-1----:R-:W-:Y:S05]  /*1f770*/  @!P6 BRA `(.L_x_2255) ;  /* 0xfffffffc00f0e947 */ /* 0x002fea000383ffff */
[----:B------:R-:W-:Y:S05]  /*1f780*/  BRA `(.L_x_2558) ;  /* 0xfffffe38006c7947 */ /* 0x000fea000383ffff */
.L_x_2291:
[----:B0-----:R0:W1:Y:S02]  /*1f790*/  SYNCS.PHASECHK.TRANS64.TRYWAIT P4, [R105+URZ+0x28890], R122 ;  /* 0x0288907a690075a7 */ /* 0x001064000808017f */
[----:B-1----:R-:W-:Y:S05]  /*1f7a0*/  @!P4 NANOSLEEP.SYNCS 0x989680 ;  /* 0x009896800000c95d */ /* 0x002fea0003900000 */
[----:B------:R-:W1:Y:S02]  /*1f7b0*/  @!P4 SYNCS.PHASECHK.TRANS64 P4, [R105+URZ+0x28890], R122 ;  /* 0x0288907a6900c5a7 */ /* 0x000e64000808007f */
[----:B-1----:R-:W-:Y:S05]  /*1f7c0*/  @!P4 BRA `(.L_x_2291) ;  /* 0xfffffffc00f0c947 */ /* 0x002fea000383ffff */
[----:B------:R-:W-:Y:S05]  /*1f7d0*/  BRA `(.L_x_2559) ;  /* 0xfffffe60008c7947 */ /* 0x000fea000383ffff */
.L_x_2308:
[----:B0-----:R0:W1:Y:S02]  /*1f7e0*/  SYNCS.PHASECHK.TRANS64.TRYWAIT P3, [R105+URZ+0x28890], R122 ;  /* 0x0288907a690075a7 */ /* 0x001064000806017f */
[----:B-1----:R-:W-:Y:S05]  /*1f7f0*/  @!P3 NANOSLEEP.SYNCS 0x989680 ;  /* 0x009896800000b95d */ /* 0x002fea0003900000 */
[----:B------:R-:W1:Y:S02]  /*1f800*/  @!P3 SYNCS.PHASECHK.TRANS64 P3, [R105+URZ+0x28890], R122 ;  /* 0x0288907a6900b5a7 */ /* 0x000e64000806007f */
[----:B-1----:R-:W-:Y:S05]  /*1f810*/  @!P3 BRA `(.L_x_2308) ;  /* 0xfffffffc00f0b947 */ /* 0x002fea000383ffff */
[----:B------:R-:W-:Y:S05]  /*1f820*/  BRA `(.L_x_2560) ;  /* 0xfffffe8400247947 */ /* 0x000fea000383ffff */
.L_x_2318:
[----:B--2---:R2:W3:Y:S02]  /*1f830*/  SYNCS.PHASECHK.TRANS64.TRYWAIT P0, [R105+URZ+0x288b0], R122 ;  /* 0x0288b07a690075a7 */ /* 0x0044e4000800017f */
[----:B---3--:R-:W-:Y:S05]  /*1f840*/  @!P0 NANOSLEEP.SYNCS 0x989680 ;  /* 0x009896800000895d */ /* 0x008fea0003900000 */
[----:B------:R-:W3:Y:S02]  /*1f850*/  @!P0 SYNCS.PHASECHK.TRANS64 P0, [R105+URZ+0x288b0], R122 ;  /* 0x0288b07a690085a7 */ /* 0x000ee4000800007f */
[----:B---3--:R-:W-:Y:S05]  /*1f860*/  @!P0 BRA `(.L_x_2318) ;  /* 0xfffffffc00f08947 */ /* 0x008fea000383ffff */
[----:B------:R-:W-:Y:S05]  /*1f870*/  BRA `(.L_x_2561) ;  /* 0xfffffe8800c07947 */ /* 0x000fea000383ffff */
.L_x_2330:
        /* <DEDUP_REMOVED lines=8> */
.L_x_2563:
[----:B------:R-:W-:Y:S05]  /*1f900*/  BSYNC B0 ;  /* 0x0000000000007941 */ /* 0x000fea0003800000 */
.L_x_2562:
[----:B------:R-:W-:Y:S01]  /*1f910*/  IMAD.MOV.U32 R192, RZ, RZ, R14 ;  /* 0x000000ffffc07224 */ /* 0x000fe200078e000e */
[----:B------:R-:W-:Y:S06]  /*1f920*/  BRA `(.L_x_2564) ;  /* 0xfffffe9000e87947 */ /* 0x000fec000383ffff */
.L_x_2348:
[----:B------:R-:W-:Y:S01]  /*1f930*/  BSSY B1, `(.L_x_2565) ;  /* 0x0000008000017945 */ /* 0x000fe20003800000 */
[----:B------:R-:W-:Y:S02]  /*1f940*/  IMAD.MOV.U32 R13, RZ, RZ, R5 ;  /* 0x000000ffff0d7224 */ /* 0x000fe400078e0005 */
[----:B------:R-:W-:Y:S02]  /*1f950*/  IMAD.MOV.U32 R12, RZ, RZ, RZ ;  /* 0x000000ffff0c7224 */ /* 0x000fe400078e00ff */
[----:B------:R-:W-:Y:S02]  /*1f960*/  IMAD.MOV.U32 R11, RZ, RZ, 0x181f ;  /* 0x0000181fff0b7424 */ /* 0x000fe400078e00ff */
[----:B------:R-:W-:-:S07]  /*1f970*/  IMAD.MOV.U32 R15, RZ, RZ, -0x1 ;  /* 0xffffffffff0f7424 */ /* 0x000fce00078e00ff */
[----:B01---5:R-:W-:Y:S05]  /*1f980*/  WARPSYNC.COLLECTIVE R15, `(.L_x_2566) ;  /* 0x000000000f087348 */ /* 0x023fea0003c00000 */
[----:B------:R2:W3:Y:S02]  /*1f990*/  SHFL.IDX P6, R14, R13, R12, R11 ;  /* 0x0000000c0d0e7389 */ /* 0x0004e400000c000b */
[----:B0123-5:R-:W-:Y:S01]  /*1f9a0*/  ENDCOLLECTIVE ;  /* 0x000000000000791b */ /* 0x02ffe20003800000 */
.L_x_2566:
[----:B------:R-:W-:Y:S05]  /*1f9b0*/  BSYNC B1 ;  /* 0x0000000000017941 */ /* 0x000fea0003800000 */
.L_x_2565:
[----:B------:R-:W-:Y:S05]  /*1f9c0*/  BRA `(.L_x_2567) ;  /* 0xfffffea400687947 */ /* 0x000fea000383ffff */
.L_x_2349:
        /* <DEDUP_REMOVED lines=8> */
.L_x_2569:
[----:B------:R-:W-:Y:S05]  /*1fa50*/  BSYNC B1 ;  /* 0x0000000000017941 */ /* 0x000fea0003800000 */
.L_x_2568:
[----:B------:R-:W-:Y:S05]  /*1fa60*/  BRA `(.L_x_2570) ;  /* 0xfffffea400487947 */ /* 0x000fea000383ffff */
.L_x_2350:
        /* <DEDUP_REMOVED lines=8> */
.L_x_2572:
[----:B------:R-:W-:Y:S05]  /*1faf0*/  BSYNC B1 ;  /* 0x0000000000017941 */ /* 0x000fea0003800000 */
.L_x_2571:
[----:B------:R-:W-:Y:S05]  /*1fb00*/  BRA `(.L_x_2573) ;  /* 0xfffffea400287947 */ /* 0x000fea000383ffff */
.L_x_2351:
        /* <DEDUP_REMOVED lines=8> */
.L_x_2575:
[----:B------:R-:W-:Y:S05]  /*1fb90*/  BSYNC B1 ;  /* 0x0000000000017941 */ /* 0x000fea0003800000 */
.L_x_2574:
[----:B------:R-:W-:Y:S05]  /*1fba0*/  BRA `(.L_x_2576) ;  /* 0xfffffea400087947 */ /* 0x000fea000383ffff */
.L_x_2352:
[----:B------:R-:W-:Y:S01]  /*1fbb0*/  BSSY B1, `(.L_x_2577) ;  /* 0x0000008000017945 */ /* 0x000fe20003800000 */
[----:B------:R-:W-:Y:S02]  /*1fbc0*/  IMAD.MOV.U32 R13, RZ, RZ, R5 ;  /* 0x000000ffff0d7224 */ /* 0x000fe400078e0005 */
[----:B------:R-:W-:Y:S02]  /*1fbd0*/  IMAD.MOV.U32 R12, RZ, RZ, 0x1 ;  /* 0x00000001ff0c7424 */ /* 0x000fe400078e00ff */
[----:B------:R-:W-:Y:S02]  /*1fbe0*/  IMAD.MOV.U32 R11, RZ, RZ, 0x181f ;  /* 0x0000181fff0b7424 */ /* 0x000fe400078e00ff */
[----:B------:R-:W-:-:S07]  /*1fbf0*/  IMAD.MOV.U32 R15, RZ, RZ, -0x1 ;  /* 0xffffffffff0f7424 */ /* 0x000fce00078e00ff */
[----:B01---5:R-:W-:Y:S05]  /*1fc00*/  WARPSYNC.COLLECTIVE R15, `(.L_x_2578) ;  /* 0x000000000f087348 */ /* 0x023fea0003c00000 */
[----:B------:R2:W3:Y:S02]  /*1fc10*/  SHFL.IDX P6, R14, R13, R12, R11 ;  /* 0x0000000c0d0e7389 */ /* 0x0004e400000c000b */
[----:B0123-5:R-:W-:Y:S01]  /*1fc20*/  ENDCOLLECTIVE ;  /* 0x000000000000791b */ /* 0x02ffe20003800000 */
.L_x_2578:
[----:B------:R-:W-:Y:S05]  /*1fc30*/  BSYNC B1 ;  /* 0x0000000000017941 */ /* 0x000fea0003800000 */
.L_x_2577:
[----:B------:R-:W-:Y:S05]  /*1fc40*/  BRA `(.L_x_2579) ;  /* 0xfffffea000e87947 */ /* 0x000fea000383ffff */
.L_x_2353:
        /* <DEDUP_REMOVED lines=8> */
.L_x_2581:
[----:B------:R-:W-:Y:S05]  /*1fcd0*/  BSYNC B1 ;  /* 0x0000000000017941 */ /* 0x000fea0003800000 */
.L_x_2580:
[----:B------:R-:W-:Y:S05]  /*1fce0*/  BRA `(.L_x_2582) ;  /* 0xfffffea000c87947 */ /* 0x000fea000383ffff */
.L_x_2354:
        /* <DEDUP_REMOVED lines=8> */
.L_x_2584:
[----:B------:R-:W-:Y:S05]  /*1fd70*/  BSYNC B1 ;  /* 0x0000000000017941 */ /* 0x000fea0003800000 */
.L_x_2583:
[----:B------:R-:W-:Y:S05]  /*1fd80*/  BRA `(.L_x_2585) ;  /* 0xfffffea000a87947 */ /* 0x000fea000383ffff */
.L_x_2355:
        /* <DEDUP_REMOVED lines=8> */
.L_x_2587:
[----:B------:R-:W-:Y:S05]  /*1fe10*/  BSYNC B1 ;  /* 0x0000000000017941 */ /* 0x000fea0003800000 */
.L_x_2586:
[----:B------:R-:W-:Y:S05]  /*1fe20*/  BRA `(.L_x_2588) ;  /* 0xfffffea000887947 */ /* 0x000fea000383ffff */
.L_x_2356:
        /* <DEDUP_REMOVED lines=8> */
.L_x_2590:
[----:B------:R-:W-:Y:S05]  /*1feb0*/  BSYNC B1 ;  /* 0x0000000000017941 */ /* 0x000fea0003800000 */
.L_x_2589:
[----:B------:R-:W-:Y:S05]  /*1fec0*/  BRA `(.L_x_2591) ;  /* 0xfffffea000687947 */ /* 0x000fea000383ffff */
.L_x_2357:
        /* <DEDUP_REMOVED lines=8> */
.L_x_2593:
[----:B------:R-:W-:Y:S05]  /*1ff50*/  BSYNC B1 ;  /* 0x0000000000017941 */ /* 0x000fea0003800000 */
.L_x_2592:
[----:B------:R-:W-:Y:S05]  /*1ff60*/  BRA `(.L_x_2594) ;  /* 0xfffffea000487947 */ /* 0x000fea000383ffff */
.L_x_2358:
        /* <DEDUP_REMOVED lines=8> */
.L_x_2596:
[----:B------:R-:W-:Y:S05]  /*1fff0*/  BSYNC B1 ;  /* 0x0000000000017941 */ /* 0x000fea0003800000 */
.L_x_2595:
[----:B------:R-:W-:Y:S05]  /*20000*/  BRA `(.L_x_2597) ;  /* 0xfffffea000287947 */ /* 0x000fea000383ffff */
.L_x_2359:
        /* <DEDUP_REMOVED lines=8> */
.L_x_2599:
[----:B------:R-:W-:Y:S05]  /*20090*/  BSYNC B1 ;  /* 0x0000000000017941 */ /* 0x000fea0003800000 */
.L_x_2598:
[----:B------:R-:W-:Y:S05]  /*200a0*/  BRA `(.L_x_2600) ;  /* 0xfffffea000087947 */ /* 0x000fea000383ffff */
.L_x_2360:
[----:B------:R-:W-:Y:S01]  /*200b0*/  BSSY B1, `(.L_x_2601) ;  /* 0x0000008000017945 */ /* 0x000fe20003800000 */
[----:B------:R-:W-:Y:S01]  /*200c0*/  IMAD.MOV.U32 R13, RZ, RZ, R5 ;  /* 0x000000ffff0d7224 */ /* 0x000fe200078e0005 */
[----:B------:R-:W-:Y:S01]  /*200d0*/  MOV R12, 0x3 ;  /* 0x00000003000c7802 */ /* 0x000fe20000000f00 */
[----:B------:R-:W-:Y:S02]  /*200e0*/  IMAD.MOV.U32 R11, RZ, RZ, 0x181f ;  /* 0x0000181fff0b7424 */ /* 0x000fe400078e00ff */
[----:B------:R-:W-:-:S07]  /*200f0*/  IMAD.MOV.U32 R15, RZ, RZ, -0x1 ;  /* 0xffffffffff0f7424 */ /* 0x000fce00078e00ff */
[----:B01---5:R-:W-:Y:S05]  /*20100*/  WARPSYNC.COLLECTIVE R15, `(.L_x_2602) ;  /* 0x000000000f087348 */ /* 0x023fea0003c00000 */
[----:B------:R2:W3:Y:S02]  /*20110*/  SHFL.IDX P6, R14, R13, R12, R11 ;  /* 0x0000000c0d0e7389 */ /* 0x0004e400000c000b */
[----:B0123-5:R-:W-:Y:S01]  /*20120*/  ENDCOLLECTIVE ;  /* 0x000000000000791b */ /* 0x02ffe20003800000 */
.L_x_2602:
[----:B------:R-:W-:Y:S05]  /*20130*/  BSYNC B1 ;  /* 0x0000000000017941 */ /* 0x000fea0003800000 */
.L_x_2601:
[----:B------:R-:W-:Y:S05]  /*20140*/  BRA `(.L_x_2603) ;  /* 0xfffffe9c00e87947 */ /* 0x000fea000383ffff */
.L_x_2361:
        /* <DEDUP_REMOVED lines=8> */
.L_x_2605:
[----:B------:R-:W-:Y:S05]  /*201d0*/  BSYNC B1 ;  /* 0x0000000000017941 */ /* 0x000fea0003800000 */
.L_x_2604:
[----:B------:R-:W-:Y:S05]  /*201e0*/  BRA `(.L_x_2606) ;  /* 0xfffffe9c00cc7947 */ /* 0x000fea000383ffff */
.L_x_2362:
        /* <DEDUP_REMOVED lines=8> */
.L_x_2608:
[----:B------:R-:W-:Y:S05]  /*20270*/  BSYNC B1 ;  /* 0x0000000000017941 */ /* 0x000fea0003800000 */
.L_x_2607:
[----:B------:R-:W-:Y:S05]  /*20280*/  BRA `(.L_x_2609) ;  /* 0xfffffe9c00b07947 */ /* 0x000fea000383ffff */
.L_x_2363:
        /* <DEDUP_REMOVED lines=8> */
.L_x_2611:
[----:B------:R-:W-:Y:S05]  /*20310*/  BSYNC B1 ;  /* 0x0000000000017941 */ /* 0x000fea0003800000 */
.L_x_2610:
[----:B------:R-:W-:Y:S05]  /*20320*/  BRA `(.L_x_2612) ;  /* 0xfffffe9c00947947 */ /* 0x000fea000383ffff */
.L_x_2365:
[----:B--2---:R2:W3:Y:S02]  /*20330*/  SYNCS.PHASECHK.TRANS64.TRYWAIT P4, [R2+URZ+0x28800], R5 ;  /* 0x02880005020075a7 */ /* 0x0044e4000808017f */
[----:B---3--:R-:W-:Y:S05]  /*20340*/  @!P4 NANOSLEEP.SYNCS 0x989680 ;  /* 0x009896800000c95d */ /* 0x008fea0003900000 */
[----:B------:R-:W3:Y:S02]  /*20350*/  @!P4 SYNCS.PHASECHK.TRANS64 P4, [R2+URZ+0x28800], R5 ;  /* 0x028800050200c5a7 */ /* 0x000ee4000808007f */
[----:B---3--:R-:W-:Y:S05]  /*20360*/  @!P4 BRA `(.L_x_2365) ;  /* 0xfffffffc00f0c947 */ /* 0x008fea000383ffff */
[----:B------:R-:W-:Y:S05]  /*20370*/  BRA `(.L_x_2613) ;  /* 0xfffffea0000c7947 */ /* 0x000fea000383ffff */
.L_x_2381:
        /* <DEDUP_REMOVED lines=8> */
.L_x_2615:
[----:B------:R-:W-:Y:S05]  /*20400*/  BSYNC B1 ;  /* 0x0000000000017941 */ /* 0x000fea0003800000 */
.L_x_2614:
[----:B------:R-:W-:Y:S05]  /*20410*/  BRA `(.L_x_2616) ;  /* 0xfffffec000087947 */ /* 0x000fea000383ffff */
.L_x_2382:
        /* <DEDUP_REMOVED lines=8> */
.L_x_2618:
[----:B------:R-:W-:Y:S05]  /*204a0*/  BSYNC B1 ;  /* 0x0000000000017941 */ /* 0x000fea0003800000 */
.L_x_2617:
[----:B------:R-:W-:Y:S05]  /*204b0*/  BRA `(.L_x_2619) ;  /* 0xfffffebc00e87947 */ /* 0x000fea000383ffff */
.L_x_2383:
        /* <DEDUP_REMOVED lines=8> */
.L_x_2621:
[----:B------:R-:W-:Y:S05]  /*20540*/  BSYNC B1 ;  /* 0x0000000000017941 */ /* 0x000fea0003800000 */
.L_x_2620:
[----:B------:R-:W-:Y:S05]  /*20550*/  BRA `(.L_x_2622) ;  /* 0xfffffebc00c87947 */ /* 0x000fea000383ffff */
.L_x_2384:
        /* <DEDUP_REMOVED lines=8> */
.L_x_2624:
[----:B------:R-:W-:Y:S05]  /*205e0*/  BSYNC B1 ;  /* 0x0000000000017941 */ /* 0x000fea0003800000 */
.L_x_2623:
[----:B------:R-:W-:Y:S05]  /*205f0*/  BRA `(.L_x_2625) ;  /* 0xfffffebc00a87947 */ /* 0x000fea000383ffff */
.L_x_2385:
        /* <DEDUP_REMOVED lines=8> */
.L_x_2627:
[----:B------:R-:W-:Y:S05]  /*20680*/  BSYNC B1 ;  /* 0x0000000000017941 */ /* 0x000fea0003800000 */
.L_x_2626:
[----:B------:R-:W-:Y:S05]  /*20690*/  BRA `(.L_x_2628) ;  /* 0xfffffebc00887947 */ /* 0x000fea000383ffff */
.L_x_2386:
        /* <DEDUP_REMOVED lines=8> */
.L_x_2630:
[----:B------:R-:W-:Y:S05]  /*20720*/  BSYNC B1 ;  /* 0x0000000000017941 */ /* 0x000fea0003800000 */
.L_x_2629:
[----:B------:R-:W-:Y:S05]  /*20730*/  BRA `(.L_x_2631) ;  /* 0xfffffebc00687947 */ /* 0x000fea000383ffff */
.L_x_2387:
        /* <DEDUP_REMOVED lines=8> */
.L_x_2633:
[----:B------:R-:W-:Y:S05]  /*207c0*/  BSYNC B1 ;  /* 0x0000000000017941 */ /* 0x000fea0003800000 */
.L_x_2632:
[----:B------:R-:W-:Y:S05]  /*207d0*/  BRA `(.L_x_2634) ;  /* 0xfffffebc00487947 */ /* 0x000fea000383ffff */
.L_x_2388:
        /* <DEDUP_REMOVED lines=8> */
.L_x_2636:
[----:B------:R-:W-:Y:S05]  /*20860*/  BSYNC B1 ;  /* 0x0000000000017941 */ /* 0x000fea0003800000 */
.L_x_2635:
[----:B------:R-:W-:Y:S05]  /*20870*/  BRA `(.L_x_2637) ;  /* 0xfffffebc00287947 */ /* 0x000fea000383ffff */
.L_x_2389:
        /* <DEDUP_REMOVED lines=8> */
.L_x_2639:
[----:B------:R-:W-:Y:S05]  /*20900*/  BSYNC B1 ;  /* 0x0000000000017941 */ /* 0x000fea0003800000 */
.L_x_2638:
[----:B------:R-:W-:Y:S05]  /*20910*/  BRA `(.L_x_2640) ;  /* 0xfffffebc00087947 */ /* 0x000fea000383ffff */
.L_x_2390:
        /* <DEDUP_REMOVED lines=8> */
.L_x_2642:
[----:B------:R-:W-:Y:S05]  /*209a0*/  BSYNC B1 ;  /* 0x0000000000017941 */ /* 0x000fea0003800000 */
.L_x_2641:
[----:B------:R-:W-:Y:S05]  /*209b0*/  BRA `(.L_x_2643) ;  /* 0xfffffeb800e87947 */ /* 0x000fea000383ffff */
.L_x_2391:
        /* <DEDUP_REMOVED lines=8> */
.L_x_2645:
[----:B------:R-:W-:Y:S05]  /*20a40*/  BSYNC B1 ;  /* 0x0000000000017941 */ /* 0x000fea0003800000 */
.L_x_2644:
[----:B------:R-:W-:Y:S05]  /*20a50*/  BRA `(.L_x_2646) ;  /* 0xfffffeb800c87947 */ /* 0x000fea000383ffff */
.L_x_2392:
        /* <DEDUP_REMOVED lines=8> */
.L_x_2648:
[----:B------:R-:W-:Y:S05]  /*20ae0*/  BSYNC B1 ;  /* 0x0000000000017941 */ /* 0x000fea0003800000 */
.L_x_2647:
[----:B------:R-:W-:Y:S05]  /*20af0*/  BRA `(.L_x_2649) ;  /* 0xfffffeb800a87947 */ /* 0x000fea000383ffff */
.L_x_2393:
        /* <DEDUP_REMOVED lines=8> */
.L_x_2651:
[----:B------:R-:W-:Y:S05]  /*20b80*/  BSYNC B1 ;  /* 0x0000000000017941 */ /* 0x000fea0003800000 */
.L_x_2650:
[----:B------:R-:W-:Y:S05]  /*20b90*/  BRA `(.L_x_2652) ;  /* 0xfffffeb800887947 */ /* 0x000fea000383ffff */
.L_x_2394:
        /* <DEDUP_REMOVED lines=8> */
.L_x_2654:
[----:B------:R-:W-:Y:S05]  /*20c20*/  BSYNC B1 ;  /* 0x0000000000017941 */ /* 0x000fea0003800000 */
.L_x_2653:
[----:B------:R-:W-:Y:S05]  /*20c30*/  BRA `(.L_x_2655) ;  /* 0xfffffeb800687947 */ /* 0x000fea000383ffff */
.L_x_2395:
        /* <DEDUP_REMOVED lines=8> */
.L_x_2657:
[----:B------:R-:W-:Y:S05]  /*20cc0*/  BSYNC B1 ;  /* 0x0000000000017941 */ /* 0x000fea0003800000 */
.L_x_2656:
[----:B------:R-:W-:Y:S05]  /*20cd0*/  BRA `(.L_x_2658) ;  /* 0xfffffeb800487947 */ /* 0x000fea000383ffff */
.L_x_2396:
        /* <DEDUP_REMOVED lines=8> */
.L_x_2660:
[----:B------:R-:W-:Y:S05]  /*20d60*/  BSYNC B1 ;  /* 0x0000000000017941 */ /* 0x000fea0003800000 */
.L_x_2659:
[----:B------:R-:W-:Y:S05]  /*20d70*/  BRA `(.L_x_2661) ;  /* 0xfffffeb800287947 */ /* 0x000fea000383ffff */
.L_x_2398:
[----:B0-----:R0:W1:Y:S02]  /*20d80*/  SYNCS.PHASECHK.TRANS64.TRYWAIT P4, [R2+URZ+0x28800], R9 ;  /* 0x02880009020075a7 */ /* 0x001064000808017f */
[----:B-1----:R-:W-:Y:S05]  /*20d90*/  @!P4 NANOSLEEP.SYNCS 0x989680 ;  /* 0x009896800000c95d */ /* 0x002fea0003900000 */
[----:B------:R-:W1:Y:S02]  /*20da0*/  @!P4 SYNCS.PHASECHK.TRANS64 P4, [R2+URZ+0x28800], R9 ;  /* 0x028800090200c5a7 */ /* 0x000e64000808007f */
[----:B-1----:R-:W-:Y:S05]  /*20db0*/  @!P4 BRA `(.L_x_2398) ;  /* 0xfffffffc00f0c947 */ /* 0x002fea000383ffff */
[----:B------:R-:W-:Y:S05]  /*20dc0*/  BRA `(.L_x_2662) ;  /* 0xfffffebc00287947 */ /* 0x000fea000383ffff */
.L_x_2408:
[----:B-1----:R1:W2:Y:S02]  /*20dd0*/  SYNCS.PHASECHK.TRANS64.TRYWAIT P2, [R0+URZ+0x28830], R3 ;  /* 0x02883003000075a7 */ /* 0x0022a4000804017f */
[----:B--2---:R-:W-:Y:S05]  /*20de0*/  @!P2 NANOSLEEP.SYNCS 0x989680 ;  /* 0x009896800000a95d */ /* 0x004fea0003900000 */
[----:B------:R-:W2:Y:S02]  /*20df0*/  @!P2 SYNCS.PHASECHK.TRANS64 P2, [R0+URZ+0x28830], R3 ;  /* 0x028830030000a5a7 */ /* 0x000ea4000804007f */
[----:B--2---:R-:W-:Y:S05]  /*20e00*/  @!P2 BRA `(.L_x_2408) ;  /* 0xfffffffc00f0a947 */ /* 0x004fea000383ffff */
[----:B------:R-:W-:Y:S05]  /*20e10*/  BRA `(.L_x_2407) ;  /* 0xfffffed8000c7947 */ /* 0x000fea000383ffff */
.L_x_2414:
[----:B-1----:R1:W2:Y:S02]  /*20e20*/  SYNCS.PHASECHK.TRANS64.TRYWAIT P3, [R6+URZ+0x28830], R7 ;  /* 0x02883007060075a7 */ /* 0x0022a4000806017f */
[----:B--2---:R-:W-:Y:S05]  /*20e30*/  @!P3 NANOSLEEP.SYNCS 0x989680 ;  /* 0x009896800000b95d */ /* 0x004fea0003900000 */
[----:B------:R-:W2:Y:S02]  /*20e40*/  @!P3 SYNCS.PHASECHK.TRANS64 P3, [R6+URZ+0x28830], R7 ;  /* 0x028830070600b5a7 */ /* 0x000ea4000806007f */
[----:B--2---:R-:W-:Y:S05]  /*20e50*/  @!P3 BRA `(.L_x_2414) ;  /* 0xfffffffc00f0b947 */ /* 0x004fea000383ffff */
[----:B------:R-:W-:Y:S05]  /*20e60*/  BRA `(.L_x_2413) ;  /* 0xffffff0800247947 */ /* 0x000fea000383ffff */
.L_x_2418:
[----:B-1----:R1:W2:Y:S02]  /*20e70*/  SYNCS.PHASECHK.TRANS64.TRYWAIT P2, [R7+URZ+0x28850], R6 ;  /* 0x02885006070075a7 */ /* 0x0022a4000804017f */
[----:B--2---:R-:W-:Y:S05]  /*20e80*/  @!P2 NANOSLEEP.SYNCS 0x989680 ;  /* 0x009896800000a95d */ /* 0x004fea0003900000 */
[----:B------:R-:W2:Y:S02]  /*20e90*/  @!P2 SYNCS.PHASECHK.TRANS64 P2, [R7+URZ+0x28850], R6 ;  /* 0x028850060700a5a7 */ /* 0x000ea4000804007f */
[----:B--2---:R-:W-:Y:S05]  /*20ea0*/  @!P2 BRA `(.L_x_2418) ;  /* 0xfffffffc00f0a947 */ /* 0x004fea000383ffff */
[----:B------:R-:W-:Y:S05]  /*20eb0*/  BRA `(.L_x_2415) ;  /* 0xffffff0c00347947 */ /* 0x000fea000383ffff */
.L_x_2425:
[----:B-1----:R1:W2:Y:S02]  /*20ec0*/  SYNCS.PHASECHK.TRANS64.TRYWAIT P3, [R6+URZ+0x28830], R7 ;  /* 0x02883007060075a7 */ /* 0x0022a4000806017f */
[----:B--2---:R-:W-:Y:S05]  /*20ed0*/  @!P3 NANOSLEEP.SYNCS 0x989680 ;  /* 0x009896800000b95d */ /* 0x004fea0003900000 */
[----:B------:R-:W2:Y:S02]  /*20ee0*/  @!P3 SYNCS.PHASECHK.TRANS64 P3, [R6+URZ+0x28830], R7 ;  /* 0x028830070600b5a7 */ /* 0x000ea4000806007f */
[----:B--2---:R-:W-:Y:S05]  /*20ef0*/  @!P3 BRA `(.L_x_2425) ;  /* 0xfffffffc00f0b947 */ /* 0x004fea000383ffff */
[----:B------:R-:W-:Y:S05]  /*20f00*/  BRA `(.L_x_2424) ;  /* 0xffffff3800bc7947 */ /* 0x000fea000383ffff */
.L_x_2429:
[----:B-1----:R1:W2:Y:S02]  /*20f10*/  SYNCS.PHASECHK.TRANS64.TRYWAIT P2, [R7+URZ+0x28850], R6 ;  /* 0x02885006070075a7 */ /* 0x0022a4000804017f */
[----:B--2---:R-:W-:Y:S05]  /*20f20*/  @!P2 NANOSLEEP.SYNCS 0x989680 ;  /* 0x009896800000a95d */ /* 0x004fea0003900000 */
[----:B------:R-:W2:Y:S02]  /*20f30*/  @!P2 SYNCS.PHASECHK.TRANS64 P2, [R7+URZ+0x28850], R6 ;  /* 0x028850060700a5a7 */ /* 0x000ea4000804007f */
[----:B--2---:R-:W-:Y:S05]  /*20f40*/  @!P2 BRA `(.L_x_2429) ;  /* 0xfffffffc00f0a947 */ /* 0x004fea000383ffff */
[----:B------:R-:W-:Y:S05]  /*20f50*/  BRA `(.L_x_2426) ;  /* 0xffffff3c00cc7947 */ /* 0x000fea000383ffff */
.L_x_2434:
[----:B-1----:R1:W2:Y:S02]  /*20f60*/  SYNCS.PHASECHK.TRANS64.TRYWAIT P0, [R11+URZ+0x28850], R4 ;  /* 0x028850040b0075a7 */ /* 0x0022a4000800017f */
[----:B--2---:R-:W-:Y:S05]  /*20f70*/  @!P0 NANOSLEEP.SYNCS 0x989680 ;  /* 0x009896800000895d */ /* 0x004fea0003900000 */
[----:B------:R-:W2:Y:S02]  /*20f80*/  @!P0 SYNCS.PHASECHK.TRANS64 P0, [R11+URZ+0x28850], R4 ;  /* 0x028850040b0085a7 */ /* 0x000ea4000800007f */
[----:B--2---:R-:W-:Y:S05]  /*20f90*/  @!P0 BRA `(.L_x_2434) ;  /* 0xfffffffc00f08947 */ /* 0x004fea000383ffff */
[----:B------:R-:W-:Y:S05]  /*20fa0*/  BRA `(.L_x_2433) ;  /* 0xffffff6000fc7947 */ /* 0x000fea000383ffff */
.L_x_2468:
        /* <DEDUP_REMOVED lines=11> */
.L_x_2664:
[----:B------:R-:W-:Y:S05]  /*21060*/  BSYNC B1 ;  /* 0x0000000000017941 */ /* 0x000fea0003800000 */
.L_x_2663:
[----:B------:R-:W-:Y:S05]  /*21070*/  BRA `(.L_x_2665) ;  /* 0xffffff9c006c7947 */ /* 0x000fea000383ffff */
.L_x_2469:
[----:B------:R-:W-:Y:S01]  /*21080*/  BSSY B1, `(.L_x_2666) ;  /* 0x0000006000017945 */ /* 0x000fe20003800000 */
[----:B------:R-:W-:-:S07]  /*21090*/  IMAD.MOV.U32 R15, RZ, RZ, -0x1 ;  /* 0xffffffffff0f7424 */ /* 0x000fce00078e00ff */
[----:B------:R-:W-:Y:S05]  /*210a0*/  WARPSYNC.COLLECTIVE R15, `(.L_x_2667) ;  /* 0x000000000f0c7348 */ /* 0x000fea0003c00000 */
[----:B------:R-:W-:Y:S02]  /*210b0*/  ELECT P6, UR62, PT ;  /* 0x00000000003e782f */ /* 0x000fe400038c0000 */
[----:B------:R-:W-:Y:S01]  /*210c0*/  MOV R14, UR62 ;  /* 0x0000003e000e7c02 */ /* 0x000fe20008000f00 */
[----:B------:R-:W-:Y:S10]  /*210d0*/  ENDCOLLECTIVE ;  /* 0x000000000000791b */ /* 0x000ff40003800000 */
.L_x_2667:
[----:B------:R-:W-:Y:S05]  /*210e0*/  BSYNC B1 ;  /* 0x0000000000017941 */ /* 0x000fea0003800000 */
.L_x_2666:
[----:B------:R-:W-:Y:S05]  /*210f0*/  BRA `(.L_x_2668) ;  /* 0xffffff9c00587947 */ /* 0x000fea000383ffff */
.L_x_2471:
[----:B0-----:R0:W1:Y:S02]  /*21100*/  SYNCS.PHASECHK.TRANS64.TRYWAIT P0, [R9+URZ+0x28820], R5 ;  /* 0x02882005090075a7 */ /* 0x001064000800017f */
[----:B-1----:R-:W-:Y:S05]  /*21110*/  @!P0 NANOSLEEP.SYNCS 0x989680 ;  /* 0x009896800000895d */ /* 0x002fea0003900000 */
[----:B------:R-:W1:Y:S02]  /*21120*/  @!P0 SYNCS.PHASECHK.TRANS64 P0, [R9+URZ+0x28820], R5 ;  /* 0x02882005090085a7 */ /* 0x000e64000800007f */
[----:B-1----:R-:W-:Y:S05]  /*21130*/  @!P0 BRA `(.L_x_2471) ;  /* 0xfffffffc00f08947 */ /* 0x002fea000383ffff */
[----:B------:R-:W-:Y:S05]  /*21140*/  BRA `(.L_x_2669) ;  /* 0xffffff9c00747947 */ /* 0x000fea000383ffff */
.L_x_2474:
[----:B0-----:R0:W1:Y:S02]  /*21150*/  SYNCS.PHASECHK.TRANS64.TRYWAIT P0, [R5+URZ+0x288a0], R7 ;  /* 0x0288a007050075a7 */ /* 0x001064000800017f */
[----:B-1----:R-:W-:Y:S05]  /*21160*/  @!P0 NANOSLEEP.SYNCS 0x989680 ;  /* 0x009896800000895d */ /* 0x002fea0003900000 */
[----:B------:R-:W1:Y:S02]  /*21170*/  @!P0 SYNCS.PHASECHK.TRANS64 P0, [R5+URZ+0x288a0], R7 ;  /* 0x0288a007050085a7 */ /* 0x000e64000800007f */
[----:B-1----:R-:W-:Y:S05]  /*21180*/  @!P0 BRA `(.L_x_2474) ;  /* 0xfffffffc00f08947 */ /* 0x002fea000383ffff */
[----:B------:R-:W-:Y:S05]  /*21190*/  BRA `(.L_x_2670) ;  /* 0xffffff9c00847947 */ /* 0x000fea000383ffff */
.L_x_2476:
[----:B-1----:R1:W2:Y:S02]  /*211a0*/  SYNCS.PHASECHK.TRANS64.TRYWAIT P0, [R5+URZ+0x288c0], R7 ;  /* 0x0288c007050075a7 */ /* 0x0022a4000800017f */
[----:B--2---:R-:W-:Y:S05]  /*211b0*/  @!P0 NANOSLEEP.SYNCS 0x989680 ;  /* 0x009896800000895d */ /* 0x004fea0003900000 */
[----:B------:R-:W2:Y:S02]  /*211c0*/  @!P0 SYNCS.PHASECHK.TRANS64 P0, [R5+URZ+0x288c0], R7 ;  /* 0x0288c007050085a7 */ /* 0x000ea4000800007f */
[----:B--2---:R-:W-:Y:S05]  /*211d0*/  @!P0 BRA `(.L_x_2476) ;  /* 0xfffffffc00f08947 */ /* 0x004fea000383ffff */
[----:B------:R-:W-:Y:S05]  /*211e0*/  BRA `(.L_x_2671) ;  /* 0xffffff9c00fc7947 */ /* 0x000fea000383ffff */
.L_x_2480:
[----:B0-----:R0:W1:Y:S02]  /*211f0*/  SYNCS.PHASECHK.TRANS64.TRYWAIT P0, [R6+URZ+0x288a0], R7 ;  /* 0x0288a007060075a7 */ /* 0x001064000800017f */
[----:B-1----:R-:W-:Y:S05]  /*21200*/  @!P0 NANOSLEEP.SYNCS 0x989680 ;  /* 0x009896800000895d */ /* 0x002fea0003900000 */
[----:B------:R-:W1:Y:S02]  /*21210*/  @!P0 SYNCS.PHASECHK.TRANS64 P0, [R6+URZ+0x288a0], R7 ;  /* 0x0288a007060085a7 */ /* 0x000e64000800007f */
[----:B-1----:R-:W-:Y:S05]  /*21220*/  @!P0 BRA `(.L_x_2480) ;  /* 0xfffffffc00f08947 */ /* 0x002fea000383ffff */
[----:B------:R-:W-:Y:S05]  /*21230*/  BRA `(.L_x_2672) ;  /* 0xffffffa000c87947 */ /* 0x000fea000383ffff */
.L_x_2482:
[----:B-1----:R1:W2:Y:S02]  /*21240*/  SYNCS.PHASECHK.TRANS64.TRYWAIT P1, [R6+URZ+0x288c0], R7 ;  /* 0x0288c007060075a7 */ /* 0x0022a4000802017f */
[----:B--2---:R-:W-:Y:S05]  /*21250*/  @!P1 NANOSLEEP.SYNCS 0x989680 ;  /* 0x009896800000995d */ /* 0x004fea0003900000 */
[----:B------:R-:W2:Y:S02]  /*21260*/  @!P1 SYNCS.PHASECHK.TRANS64 P1, [R6+URZ+0x288c0], R7 ;  /* 0x0288c007060095a7 */ /* 0x000ea4000802007f */
[----:B--2---:R-:W-:Y:S05]  /*21270*/  @!P1 BRA `(.L_x_2482) ;  /* 0xfffffffc00f09947 */ /* 0x004fea000383ffff */
[----:B------:R-:W-:Y:S05]  /*21280*/  BRA `(.L_x_2673) ;  /* 0xffffffa400387947 */ /* 0x000fea000383ffff */
.L_x_2493:
        /* <DEDUP_REMOVED lines=11> */
.L_x_2675:
[----:B------:R-:W-:Y:S05]  /*21340*/  BSYNC B0 ;  /* 0x0000000000007941 */ /* 0x000fea0003800000 */
.L_x_2674:
[----:B------:R-:W-:Y:S05]  /*21350*/  BRA `(.L_x_2676) ;  /* 0xffffffac00f87947 */ /* 0x000fea000383ffff */
.L_x_2494:
[----:B------:R-:W-:Y:S01]  /*21360*/  BSSY B0, `(.L_x_2677) ;  /* 0x0000006000007945 */ /* 0x000fe20003800000 */
[----:B------:R-:W-:-:S07]  /*21370*/  IMAD.MOV.U32 R15, RZ, RZ, -0x1 ;  /* 0xffffffffff0f7424 */ /* 0x000fce00078e00ff */
[----:B------:R-:W-:Y:S05]  /*21380*/  WARPSYNC.COLLECTIVE R15, `(.L_x_2678) ;  /* 0x000000000f0c7348 */ /* 0x000fea0003c00000 */
[----:B------:R-:W-:Y:S02]  /*21390*/  ELECT P6, UR62, PT ;  /* 0x00000000003e782f */ /* 0x000fe400038c0000 */
[----:B------:R-:W-:Y:S01]  /*213a0*/  MOV R14, UR62 ;  /* 0x0000003e000e7c02 */ /* 0x000fe20008000f00 */
[----:B------:R-:W-:Y:S10]  /*213b0*/  ENDCOLLECTIVE ;  /* 0x000000000000791b */ /* 0x000ff40003800000 */
.L_x_2678:
[----:B------:R-:W-:Y:S05]  /*213c0*/  BSYNC B0 ;  /* 0x0000000000007941 */ /* 0x000fea0003800000 */
.L_x_2677:
[----:B------:R-:W-:Y:S05]  /*213d0*/  BRA `(.L_x_2679) ;  /* 0xffffffac00e87947 */ /* 0x000fea000383ffff */
.L_x_2497:
[----:B0-----:R0:W1:Y:S02]  /*213e0*/  SYNCS.PHASECHK.TRANS64.TRYWAIT P0, [R7+URZ+0x28840], R10 ;  /* 0x0288400a070075a7 */ /* 0x001064000800017f */
[----:B-1----:R-:W-:Y:S05]  /*213f0*/  @!P0 NANOSLEEP.SYNCS 0x989680 ;  /* 0x009896800000895d */ /* 0x002fea0003900000 */
[----:B------:R-:W1:Y:S02]  /*21400*/  @!P0 SYNCS.PHASECHK.TRANS64 P0, [R7+URZ+0x28840], R10 ;  /* 0x0288400a070085a7 */ /* 0x000e64000800007f */
[----:B-1----:R-:W-:Y:S05]  /*21410*/  @!P0 BRA `(.L_x_2497) ;  /* 0xfffffffc00f08947 */ /* 0x002fea000383ffff */
[----:B------:R-:W-:Y:S05]  /*21420*/  BRA `(.L_x_2680) ;  /* 0xffffffb0004c7947 */ /* 0x000fea000383ffff */
.L_x_2500:
        /* <DEDUP_REMOVED lines=8> */
.L_x_2508:
[----:B0-----:R0:W1:Y:S02]  /*214b0*/  SYNCS.PHASECHK.TRANS64.TRYWAIT P0, [R7+URZ+0x28840], R8 ;  /* 0x02884008070075a7 */ /* 0x001064000800017f */
[----:B-1----:R-:W-:Y:S05]  /*214c0*/  @!P0 NANOSLEEP.SYNCS 0x989680 ;  /* 0x009896800000895d */ /* 0x002fea0003900000 */
[----:B------:R-:W1:Y:S02]  /*214d0*/  @!P0 SYNCS.PHASECHK.TRANS64 P0, [R7+URZ+0x28840], R8 ;  /* 0x02884008070085a7 */ /* 0x000e64000800007f */
[----:B-1----:R-:W-:Y:S05]  /*214e0*/  @!P0 BRA `(.L_x_2508) ;  /* 0xfffffffc00f08947 */ /* 0x002fea000383ffff */
[----:B------:R-:W-:Y:S05]  /*214f0*/  BRA `(.L_x_2682) ;  /* 0xffffffb800107947 */ /* 0x000fea000383ffff */
.L_x_2510:
[----:B0-----:R0:W1:Y:S02]  /*21500*/  SYNCS.PHASECHK.TRANS64.TRYWAIT P0, [R8+URZ+0x60], R7 ;  /* 0x00006007080075a7 */ /* 0x001064000800017f */
[----:B-1----:R-:W-:Y:S05]  /*21510*/  @!P0 NANOSLEEP.SYNCS 0x989680 ;  /* 0x009896800000895d */ /* 0x002fea0003900000 */
[----:B------:R-:W1:Y:S02]  /*21520*/  @!P0 SYNCS.PHASECHK.TRANS64 P0, [R8+URZ+0x60], R7 ;  /* 0x00006007080085a7 */ /* 0x000e64000800007f */
[----:B-1----:R-:W-:Y:S05]  /*21530*/  @!P0 BRA `(.L_x_2510) ;  /* 0xfffffffc00f08947 */ /* 0x002fea000383ffff */
[----:B------:R-:W-:Y:S05]  /*21540*/  BRA `(.L_x_2683) ;  /* 0xffffffb800ac7947 */ /* 0x000fea000383ffff */
.L_x_2515:
[----:B-1----:R1:W2:Y:S02]  /*21550*/  SYNCS.PHASECHK.TRANS64.TRYWAIT P0, [R2+URZ+0x28840], R3 ;  /* 0x02884003020075a7 */ /* 0x0022a4000800017f */
[----:B--2---:R-:W-:Y:S05]  /*21560*/  @!P0 NANOSLEEP.SYNCS 0x989680 ;  /* 0x009896800000895d */ /* 0x004fea0003900000 */
[----:B------:R-:W2:Y:S02]  /*21570*/  @!P0 SYNCS.PHASECHK.TRANS64 P0, [R2+URZ+0x28840], R3 ;  /* 0x02884003020085a7 */ /* 0x000ea4000800007f */
[----:B--2---:R-:W-:Y:S05]  /*21580*/  @!P0 BRA `(.L_x_2515) ;  /* 0xfffffffc00f08947 */ /* 0x004fea000383ffff */
[----:B------:R-:W-:Y:S05]  /*21590*/  BRA `(.L_x_2684) ;  /* 0xffffffc000087947 */ /* 0x000fea000383ffff */
.L_x_2517:
[----:B0-----:R0:W1:Y:S02]  /*215a0*/  SYNCS.PHASECHK.TRANS64.TRYWAIT P1, [R2+URZ+0x60], R3 ;  /* 0x00006003020075a7 */ /* 0x001064000802017f */
[----:B-1----:R-:W-:Y:S05]  /*215b0*/  @!P1 NANOSLEEP.SYNCS 0x989680 ;  /* 0x009896800000995d */ /* 0x002fea0003900000 */
[----:B------:R-:W1:Y:S02]  /*215c0*/  @!P1 SYNCS.PHASECHK.TRANS64 P1, [R2+URZ+0x60], R3 ;  /* 0x00006003020095a7 */ /* 0x000e64000802007f */
[----:B-1----:R-:W-:Y:S05]  /*215d0*/  @!P1 BRA `(.L_x_2517) ;  /* 0xfffffffc00f09947 */ /* 0x002fea000383ffff */
[----:B------:R-:W-:Y:S05]  /*215e0*/  BRA `(.L_x_2685) ;  /* 0xffffffc000a47947 */ /* 0x000fea000383ffff */
.L_x_2522:
[----:B--2---:R2:W3:Y:S02]  /*215f0*/  SYNCS.PHASECHK.TRANS64.TRYWAIT P0, [R2+URZ+0x28840], R3 ;  /* 0x02884003020075a7 */ /* 0x0044e4000800017f */
[----:B---3--:R-:W-:Y:S05]  /*21600*/  @!P0 NANOSLEEP.SYNCS 0x989680 ;  /* 0x009896800000895d */ /* 0x008fea0003900000 */
[----:B------:R-:W3:Y:S02]  /*21610*/  @!P0 SYNCS.PHASECHK.TRANS64 P0, [R2+URZ+0x28840], R3 ;  /* 0x02884003020085a7 */ /* 0x000ee4000800007f */
[----:B---3--:R-:W-:Y:S05]  /*21620*/  @!P0 BRA `(.L_x_2522) ;  /* 0xfffffffc00f08947 */ /* 0x008fea000383ffff */
[----:B------:R-:W-:Y:S05]  /*21630*/  BRA `(.L_x_2686) ;  /* 0xffffffc400c07947 */ /* 0x000fea000383ffff */
.L_x_2524:
[----:B0-----:R0:W1:Y:S02]  /*21640*/  SYNCS.PHASECHK.TRANS64.TRYWAIT P1, [R2+URZ+0x60], R9 ;  /* 0x00006009020075a7 */ /* 0x001064000802017f */
[----:B-1----:R-:W-:Y:S05]  /*21650*/  @!P1 NANOSLEEP.SYNCS 0x989680 ;  /* 0x009896800000995d */ /* 0x002fea0003900000 */
[----:B------:R-:W1:Y:S02]  /*21660*/  @!P1 SYNCS.PHASECHK.TRANS64 P1, [R2+URZ+0x60], R9 ;  /* 0x00006009020095a7 */ /* 0x000e64000802007f */
[----:B-1----:R-:W-:Y:S05]  /*21670*/  @!P1 BRA `(.L_x_2524) ;  /* 0xfffffffc00f09947 */ /* 0x002fea000383ffff */
[----:B------:R-:W-:Y:S05]  /*21680*/  BRA `(.L_x_2687) ;  /* 0xffffffc8005c7947 */ /* 0x000fea000383ffff */
.L_x_2531:
[----:B-1----:R1:W2:Y:S02]  /*21690*/  SYNCS.PHASECHK.TRANS64.TRYWAIT P0, [R3+URZ+0x28860], R0 ;  /* 0x02886000030075a7 */ /* 0x0022a4000800017f */
[----:B--2---:R-:W-:Y:S05]  /*216a0*/  @!P0 NANOSLEEP.SYNCS 0x989680 ;  /* 0x009896800000895d */ /* 0x004fea0003900000 */
[----:B------:R-:W2:Y:S02]  /*216b0*/  @!P0 SYNCS.PHASECHK.TRANS64 P0, [R3+URZ+0x28860], R0 ;  /* 0x02886000030085a7 */ /* 0x000ea4000800007f */
[----:B--2---:R-:W-:Y:S05]  /*216c0*/  @!P0 BRA `(.L_x_2531) ;  /* 0xfffffffc00f08947 */ /* 0x004fea000383ffff */
[----:B------:R-:W-:Y:S05]  /*216d0*/  BRA `(.L_x_2688) ;  /* 0xffffffcc00607947 */ /* 0x000fea000383ffff */
.L_x_2533:
[----:B------:R-:W-:Y:S01]  /*216e0*/  BSSY B0, `(.L_x_2689) ;  /* 0x0000008000007945 */ /* 0x000fe20003800000 */
[----:B------:R-:W-:Y:S02]  /*216f0*/  IMAD.MOV.U32 R13, RZ, RZ, R16 ;  /* 0x000000ffff0d7224 */ /* 0x000fe400078e0010 */
[----:B------:R-:W-:Y:S02]  /*21700*/  IMAD.MOV.U32 R12, RZ, RZ, RZ ;  /* 0x000000ffff0c7224 */ /* 0x000fe400078e00ff */
[----:B------:R-:W-:Y:S02]  /*21710*/  IMAD.MOV.U32 R11, RZ, RZ, 0x1f ;  /* 0x0000001fff0b7424 */ /* 0x000fe400078e00ff */
[----:B0-----:R-:W-:-:S07]  /*21720*/  IMAD.MOV.U32 R15, RZ, RZ, -0x1 ;  /* 0xffffffffff0f7424 */ /* 0x001fce00078e00ff */
[----:B-1----:R-:W-:Y:S05]  /*21730*/  WARPSYNC.COLLECTIVE R15, `(.L_x_2690) ;  /* 0x000000000f087348 */ /* 0x002fea0003c00000 */
[----:B------:R0:W2:Y:S02]  /*21740*/  SHFL.IDX P6, R14, R13, R12, R11 ;  /* 0x0000000c0d0e7389 */ /* 0x0000a400000c000b */
[----:B012---:R-:W-:Y:S01]  /*21750*/  ENDCOLLECTIVE ;  /* 0x000000000000791b */ /* 0x007fe20003800000 */
.L_x_2690:
[----:B------:R-:W-:Y:S05]  /*21760*/  BSYNC B0 ;  /* 0x0000000000007941 */ /* 0x000fea0003800000 */
.L_x_2689:
        /* <DEDUP_REMOVED lines=8> */
.L_x_2691:
[----:B------:R-:W-:Y:S01]  /*217f0*/  IMAD.MOV.U32 R16, RZ, RZ, R14 ;  /* 0x000000ffff107224 */ /* 0x000fe200078e000e */
[----:B------:R-:W-:Y:S06]  /*21800*/  BRA `(.L_x_2692) ;  /* 0xffffffcc00e87947 */ /* 0x000fec000383ffff */
.L_x_2536:
        /* <DEDUP_REMOVED lines=8> */
.L_x_2694:
[----:B------:R-:W-:Y:S05]  /*21890*/  BSYNC B0 ;  /* 0x0000000000007941 */ /* 0x000fea0003800000 */
.L_x_2693:
        /* <DEDUP_REMOVED lines=10> */
.L_x_2695:
        /* <DEDUP_REMOVED lines=8> */
.L_x_2696:
        /* <DEDUP_REMOVED lines=8> */
.L_x_2697:
        /* <DEDUP_REMOVED lines=8> */
.L_x_2698:
        /* <DEDUP_REMOVED lines=8> */
.L_x_2699:
[----:B------:R-:W-:Y:S05]  /*21b40*/  BRA `(.L_x_2700) ;  /* 0xffffffcc00ac7947 */ /* 0x000fea000383ffff */
.L_x_2541:
        /* <DEDUP_REMOVED lines=8> */
.L_x_2702:
[----:B------:R-:W-:Y:S05]  /*21bd0*/  BSYNC B0 ;  /* 0x0000000000007941 */ /* 0x000fea0003800000 */
.L_x_2701:
        /* <DEDUP_REMOVED lines=10> */
.L_x_2703:
        /* <DEDUP_REMOVED lines=8> */
.L_x_2704:
        /* <DEDUP_REMOVED lines=8> */
.L_x_2705:
        /* <DEDUP_REMOVED lines=8> */
.L_x_2706:
        /* <DEDUP_REMOVED lines=8> */
.L_x_2707:
[----:B------:R-:W-:Y:S05]  /*21e80*/  BRA `(.L_x_2708) ;  /* 0xffffffcc00907947 */ /* 0x000fea000383ffff */
.L_x_2543:
[----:B------:R-:W-:Y:S01]  /*21e90*/  BSSY B0, `(.L_x_2709) ;  /* 0x0000006000007945 */ /* 0x000fe20003800000 */
[----:B------:R-:W-:Y:S01]  /*21ea0*/  PLOP3.LUT P6, PT, P6, PT, PT, 0x8, 0x0 ;  /* 0x000000000000781c */ /* 0x000fe200037ce170 */
[----:B------:R-:W-:-:S12]  /*21eb0*/  IMAD.MOV.U32 R15, RZ, RZ, -0x1 ;  /* 0xffffffffff0f7424 */ /* 0x000fd800078e00ff */
[----:B0-----:R-:W-:Y:S05]  /*21ec0*/  WARPSYNC.COLLECTIVE R15, `(.L_x_2710) ;  /* 0x000000000f087348 */ /* 0x001fea0003c00000 */
[----:B------:R-:W-:Y:S01]  /*21ed0*/  VOTE.ANY R14, PT, P6 ;  /* 0x00000000000e7806 */ /* 0x000fe200030e0100 */
[----:B0-----:R-:W-:Y:S06]  /*21ee0*/  ENDCOLLECTIVE ;  /* 0x000000000000791b */ /* 0x001fec0003800000 */
.L_x_2710:
[----:B------:R-:W-:Y:S05]  /*21ef0*/  BSYNC B0 ;  /* 0x0000000000007941 */ /* 0x000fea0003800000 */
.L_x_2709:
        /* <DEDUP_REMOVED lines=9> */
.L_x_2711:
[----:B------:R-:W-:Y:S01]  /*21f90*/  IMAD.MOV.U32 R17, RZ, RZ, R14 ;  /* 0x000000ffff117224 */ /* 0x000fe200078e000e */
[----:B------:R-:W-:Y:S06]  /*21fa0*/  BRA `(.L_x_2712) ;  /* 0xffffffcc00807947 */ /* 0x000fec000383ffff */
.L_x_2545:
[----:B------:R-:W-:Y:S01]  /*21fb0*/  BSSY B0, `(.L_x_2713) ;  /* 0x0000007000007945 */ /* 0x000fe20003800000 */
[----:B------:R-:W-:Y:S02]  /*21fc0*/  IMAD.MOV.U32 R13, RZ, RZ, R2 ;  /* 0x000000ffff0d7224 */ /* 0x000fe400078e0002 */
[----:B------:R-:W-:Y:S02]  /*21fd0*/  IMAD.MOV.U32 R11, RZ, RZ, 0x1f ;  /* 0x0000001fff0b7424 */ /* 0x000fe400078e00ff */
[----:B------:R-:W-:-:S07]  /*21fe0*/  IMAD.MOV.U32 R15, RZ, RZ, -0x1 ;  /* 0xffffffffff0f7424 */ /* 0x000fce00078e00ff */
[----:B012---:R-:W-:Y:S05]  /*21ff0*/  WARPSYNC.COLLECTIVE R15, `(.L_x_2714) ;  /* 0x000000000f087348 */ /* 0x007fea0003c00000 */
[----:B------:R3:W4:Y:S02]  /*22000*/  SHFL.IDX P6, R14, R13, R12, R11 ;  /* 0x0000000c0d0e7389 */ /* 0x00072400000c000b */
[----:B01234-:R-:W-:Y:S01]  /*22010*/  ENDCOLLECTIVE ;  /* 0x000000000000791b */ /* 0x01ffe20003800000 */
.L_x_2714:
[----:B------:R-:W-:Y:S05]  /*22020*/  BSYNC B0 ;  /* 0x0000000000007941 */ /* 0x000fea0003800000 */
.L_x_2713:
[----:B------:R-:W-:Y:S01]  /*22030*/  IMAD.MOV.U32 R7, RZ, RZ, R14 ;  /* 0x000000ffff077224 */ /* 0x000fe200078e000e */
[----:B------:R-:W-:Y:S06]  /*22040*/  BRA `(.L_x_2544) ;  /* 0xffffffcc00747947 */ /* 0x000fec000383ffff */
.L_x_2549:
[----:B-1----:R1:W2:Y:S02]  /*22050*/  SYNCS.PHASECHK.TRANS64.TRYWAIT P0, [R0+URZ+0x28820], R3 ;  /* 0x02882003000075a7 */ /* 0x0022a4000800017f */
[----:B--2---:R-:W-:Y:S05]  /*22060*/  @!P0 NANOSLEEP.SYNCS 0x989680 ;  /* 0x009896800000895d */ /* 0x004fea0003900000 */
[----:B------:R-:W2:Y:S02]  /*22070*/  @!P0 SYNCS.PHASECHK.TRANS64 P0, [R0+URZ+0x28820], R3 ;  /* 0x02882003000085a7 */ /* 0x000ea4000800007f */
[----:B--2---:R-:W-:Y:S05]  /*22080*/  @!P0 BRA `(.L_x_2549) ;  /* 0xfffffffc00f08947 */ /* 0x004fea000383ffff */
[----:B------:R-:W-:Y:S05]  /*22090*/  BRA `(.L_x_2715) ;  /* 0xffffffd000e87947 */ /* 0x000fea000383ffff */
.L_x_2550:
        /* <DEDUP_REMOVED lines=11> */
.L_x_2717:
[----:B------:R-:W-:Y:S05]  /*22150*/  BSYNC B0 ;  /* 0x0000000000007941 */ /* 0x000fea0003800000 */
.L_x_2716:
[----:B------:R-:W-:Y:S05]  /*22160*/  BRA `(.L_x_2718) ;  /* 0xffffffd000d07947 */ /* 0x000fea000383ffff */
.L_x_2551:
[----:B------:R-:W-:Y:S01]  /*22170*/  BSSY B0, `(.L_x_2719) ;  /* 0x0000006000007945 */ /* 0x000fe20003800000 */
[----:B------:R-:W-:-:S07]  /*22180*/  IMAD.MOV.U32 R15, RZ, RZ, -0x1 ;  /* 0xffffffffff0f7424 */ /* 0x000fce00078e00ff */
[----:B012---:R-:W-:Y:S05]  /*22190*/  WARPSYNC.COLLECTIVE R15, `(.L_x_2720) ;  /* 0x000000000f0c7348 */ /* 0x007fea0003c00000 */
[----:B------:R-:W-:Y:S02]  /*221a0*/  ELECT P6, UR62, PT ;  /* 0x00000000003e782f */ /* 0x000fe400038c0000 */
[----:B------:R-:W-:Y:S01]  /*221b0*/  MOV R14, UR62 ;  /* 0x0000003e000e7c02 */ /* 0x000fe20008000f00 */
[----:B012---:R-:W-:Y:S10]  /*221c0*/  ENDCOLLECTIVE ;  /* 0x000000000000791b */ /* 0x007ff40003800000 */
.L_x_2720:
[----:B------:R-:W-:Y:S05]  /*221d0*/  BSYNC B0 ;  /* 0x0000000000007941 */ /* 0x000fea0003800000 */
.L_x_2719:
[----:B------:R-:W-:Y:S05]  /*221e0*/  BRA `(.L_x_2721) ;  /* 0xffffffd000c47947 */ /* 0x000fea000383ffff */
.L_x_2553:
[----:B-1----:R1:W2:Y:S02]  /*221f0*/  SYNCS.PHASECHK.TRANS64.TRYWAIT P0, [R6+URZ], R5 ;  /* 0x00000005060075a7 */ /* 0x0022a4000800017f */
[----:B--2---:R-:W-:Y:S05]  /*22200*/  @!P0 NANOSLEEP.SYNCS 0x989680 ;  /* 0x009896800000895d */ /* 0x004fea0003900000 */
[----:B------:R-:W2:Y:S02]  /*22210*/  @!P0 SYNCS.PHASECHK.TRANS64 P0, [R6+URZ], R5 ;  /* 0x00000005060085a7 */ /* 0x000ea4000800007f */
[----:B--2---:R-:W-:Y:S05]  /*22220*/  @!P0 BRA `(.L_x_2553) ;  /* 0xfffffffc00f08947 */ /* 0x004fea000383ffff */
[----:B------:R-:W-:Y:S05]  /*22230*/  BRA `(.L_x_2722) ;  /* 0xffffffd400007947 */ /* 0x000fea000383ffff */
.L_x_2554:
[----:B--2---:R2:W3:Y:S02]  /*22240*/  SYNCS.PHASECHK.TRANS64.TRYWAIT P0, [R7+URZ], R2 ;  /* 0x00000002070075a7 */ /* 0x0044e4000800017f */
[----:B---3--:R-:W-:Y:S05]  /*22250*/  @!P0 NANOSLEEP.SYNCS 0x989680 ;  /* 0x009896800000895d */ /* 0x008fea0003900000 */
[----:B------:R-:W3:Y:S02]  /*22260*/  @!P0 SYNCS.PHASECHK.TRANS64 P0, [R7+URZ], R2 ;  /* 0x00000002070085a7 */ /* 0x000ee4000800007f */
[----:B---3--:R-:W-:Y:S05]  /*22270*/  @!P0 BRA `(.L_x_2554) ;  /* 0xfffffffc00f08947 */ /* 0x008fea000383ffff */
[----:B------:R-:W-:Y:S05]  /*22280*/  BRA `(.L_x_2723) ;  /* 0xffffffd000f47947 */ /* 0x000fea000383ffff */
.L_x_2556:
[----:B---3--:R3:W4:Y:S02]  /*22290*/  SYNCS.PHASECHK.TRANS64.TRYWAIT P0, [R4+URZ], R5 ;  /* 0x00000005040075a7 */ /* 0x008724000800017f */
[----:B----4-:R-:W-:Y:S05]  /*222a0*/  @!P0 NANOSLEEP.SYNCS 0x989680 ;  /* 0x009896800000895d */ /* 0x010fea0003900000 */
[----:B------:R-:W4:Y:S02]  /*222b0*/  @!P0 SYNCS.PHASECHK.TRANS64 P0, [R4+URZ], R5 ;  /* 0x00000005040085a7 */ /* 0x000f24000800007f */
[----:B----4-:R-:W-:Y:S05]  /*222c0*/  @!P0 BRA `(.L_x_2556) ;  /* 0xfffffffc00f08947 */ /* 0x010fea000383ffff */
[----:B------:R-:W-:Y:S05]  /*222d0*/  BRA `(.L_x_2724) ;  /* 0xffffffd000fc7947 */ /* 0x000fea000383ffff */
.L_x_2725:
        /* <DEDUP_REMOVED lines=10> */
.L_x_2735:


//--------------------- .nv.global.init           --------------------------
	.section	.nv.global.init,"aw",@progbits
.nv.global.init:
	.type		$str$23,@object
	.size		$str$23,($str$24 - $str$23)
$str$23:
        /*0000*/ 	.byte	0x28, 0x61, 0x64, 0x64, 0x72, 0x65, 0x73, 0x73, 0x20, 0x26, 0x20, 0x6d, 0x61, 0x73, 0x6b, 0x29
        /*0010*/ 	.byte	0x20, 0x3d, 0x3d, 0x20, 0x30, 0x00
	.type		$str$24,@object
	.size		$str$24,(__unnamed_4 - $str$24)
$str$24:
        /*0016*/ 	.byte	0x2f, 0x74, 0x6d, 0x70, 0x2f, 0x6f, 0x73, 0x73, 0x5f, 0x6b, 0x65, 0x72, 0x6e, 0x65, 0x6c, 0x73
        /*0026*/ 	.byte	0x5f, 0x73, 0x72, 0x63, 0x2f, 0x66, 0x6c, 0x61, 0x73, 0x68, 0x5f, 0x61, 0x74, 0x74, 0x65, 0x6e
        /*0036*/ 	.byte	0x74, 0x69, 0x6f, 0x6e, 0x2f, 0x63, 0x73, 0x72, 0x63, 0x2f, 0x63, 0x75, 0x74, 0x6c, 0x61, 0x73
        /*0046*/ 	.byte	0x73, 0x2f, 0x69, 0x6e, 0x63, 0x6c, 0x75, 0x64, 0x65, 0x2f, 0x63, 0x75, 0x74, 0x65, 0x2f, 0x70
        /*0056*/ 	.byte	0x6f, 0x69, 0x6e, 0x74, 0x65, 0x72, 0x5f, 0x66, 0x6c, 0x61, 0x67, 0x67, 0x65, 0x64, 0x2e, 0x68
        /*0066*/ 	.byte	0x70, 0x70, 0x00
	.type		__unnamed_4,@object
	.size		__unnamed_4,(__unnamed_8 - __unnamed_4)
__unnamed_4:
        /* <DEDUP_REMOVED lines=25> */
	.type		__unnamed_8,@object
	.size		__unnamed_8,(__unnamed_3 - __unnamed_8)
__unnamed_8:
        /* <DEDUP_REMOVED lines=24> */
        /*036d*/ 	.byte	0x3e, 0x20, 0x26, 0x5d, 0x00
	.type		__unnamed_3,@object
	.size		__unnamed_3,(__unnamed_2 - __unnamed_3)
__unnamed_3:
        /* <DEDUP_REMOVED lines=29> */
	.type		__unnamed_2,@object
	.size		__unnamed_2,(__unnamed_7 - __unnamed_2)
__unnamed_2:
        /* <DEDUP_REMOVED lines=29> */
	.type		__unnamed_7,@object
	.size		__unnamed_7,(__unnamed_6 - __unnamed_7)
__unnamed_7:
        /* <DEDUP_REMOVED lines=29> */
        /*08e2*/ 	.byte	0x00
	.type		__unnamed_6,@object
	.size		__unnamed_6,(__unnamed_1 - __unnamed_6)
__unnamed_6:
        /* <DEDUP_REMOVED lines=30> */
	.type		__unnamed_1,@object
	.size		__unnamed_1,(__unnamed_5 - __unnamed_1)
__unnamed_1:
        /* <DEDUP_REMOVED lines=29> */
        /*0c84*/ 	.byte	0x5d, 0x00
	.type		__unnamed_5,@object
	.size		__unnamed_5,(.L_4 - __unnamed_5)
__unnamed_5:
        /* <DEDUP_REMOVED lines=29> */
        /*0e56*/ 	.byte	0x26, 0x5d, 0x00
.L_4:


//--------------------- .nv.shared._ZN7cutlass13device_kernelIN5flash11enable_sm90INS1_16FlashAttnFwdSm90INS1_25CollectiveMainloopFwdSm90ILi2EN4cute5tupleIJNS5_1CILi1EEES8_S8_EEENS6_IJNS7_ILi128EEENS7_ILi176EEESA_EEELi128ENS_10bfloat16_tEfNS_4arch4Sm90ELb0ELb0ELb1ELb0ELb0ELb0ELb0ELb1ELb1ELb0ELb0ELb0EEENS1_21CollectiveEpilogueFwdINS6_IJSA_SA_SB_EEES9_SD_SF_Li256ELb0ELb0ELb0ELb0EEENS1_29StaticPersistentTileSchedulerILb0EEEEEEEEEvNT_6ParamsE --------------------------
	.section	.nv.shared._ZN7cutlass13device_kernelIN5flash11enable_sm90INS1_16FlashAttnFwdSm90INS1_25CollectiveMainloopFwdSm90ILi2EN4cute5tupleIJNS5_1CILi1EEES8_S8_EEENS6_IJNS7_ILi128EEENS7_ILi176EEESA_EEELi128ENS_10bfloat16_tEfNS_4arch4Sm90ELb0ELb0ELb1ELb0ELb0ELb0ELb0ELb1ELb1ELb0ELb0ELb0EEENS1_21CollectiveEpilogueFwdINS6_IJSA_SA_SB_EEES9_SD_SF_Li256ELb0ELb0ELb0ELb0EEENS1_29StaticPersistentTileSchedulerILb0EEEEEEEEEvNT_6ParamsE,"aw",@nobits
	.sectionflags	@""
	.align	16
	.zero		1024


//--------------------- .nv.shared.reserved.0     --------------------------
	.section	.nv.shared.reserved.0,"aw",@nobits
	.weak		__nv_reservedSMEM_offset_0_alias
	.size		__nv_reservedSMEM_offset_0_alias, 0, 0
	.other		__nv_reservedSMEM_offset_0_alias,@"STO_CUDA_RESERVED_SHARED STV_DEFAULT"
__nv_reservedSMEM_offset_0_alias:
	.zero		0


//--------------------- .nv.global                --------------------------
	.section	.nv.global,"aw",@nobits
.nv.global:
	.type		_ZN74_INTERNAL_2e5bbd92_38_flash_fwd_hdim128_bf16_softcap_sm90_cu_f3e6f9ee_28784cute1_E,@object
	.size		_ZN74_INTERNAL_2e5bbd92_38_flash_fwd_hdim128_bf16_softcap_sm90_cu_f3e6f9ee_28784cute1_E,(_ZN74_INTERNAL_2e5bbd92_38_flash_fwd_hdim128_bf16_softcap_sm90_cu_f3e6f9ee_28784cuda3std3__45__cpo6cbeginE - _ZN74_INTERNAL_2e5bbd92_38_flash_fwd_hdim128_bf16_softcap_sm90_cu_f3e6f9ee_28784cute1_E)
_ZN74_INTERNAL_2e5bbd92_38_flash_fwd_hdim128_bf16_softcap_sm90_cu_f3e6f9ee_28784cute1_E:
	.zero		1
	.type		_ZN74_INTERNAL_2e5bbd92_38_flash_fwd_hdim128_bf16_softcap_sm90_cu_f3e6f9ee_28784cuda3std3__45__cpo6cbeginE,@object
	.size		_ZN74_INTERNAL_2e5bbd92_38_flash_fwd_hdim128_bf16_softcap_sm90_cu_f3e6f9ee_28784cuda3std3__45__cpo6cbeginE,(_ZN74_INTERNAL_2e5bbd92_38_flash_fwd_hdim128_bf16_softcap_sm90_cu_f3e6f9ee_28784cuda3std3__48in_placeE - _ZN74_INTERNAL_2e5bbd92_38_flash_fwd_hdim128_bf16_softcap_sm90_cu_f3e6f9ee_28784cuda3std3__45__cpo6cbeginE)
_ZN74_INTERNAL_2e5bbd92_38_flash_fwd_hdim128_bf16_softcap_sm90_cu_f3e6f9ee_28784cuda3std3__45__cpo6cbeginE:
	.zero		1
	.type		_ZN74_INTERNAL_2e5bbd92_38_flash_fwd_hdim128_bf16_softcap_sm90_cu_f3e6f9ee_28784cuda3std3__48in_placeE,@object
	.size		_ZN74_INTERNAL_2e5bbd92_38_flash_fwd_hdim128_bf16_softcap_sm90_cu_f3e6f9ee_28784cuda3std3__48in_placeE,(_ZN74_INTERNAL_2e5bbd92_38_flash_fwd_hdim128_bf16_softcap_sm90_cu_f3e6f9ee_28784cuda3std6ranges3__45__cpo9iter_moveE - _ZN74_INTERNAL_2e5bbd92_38_flash_fwd_hdim128_bf16_softcap_sm90_cu_f3e6f9ee_28784cuda3std3__48in_placeE)
_ZN74_INTERNAL_2e5bbd92_38_flash_fwd_hdim128_bf16_softcap_sm90_cu_f3e6f9ee_28784cuda3std3__48in_placeE:
	.zero		1
	.type		_ZN74_INTERNAL_2e5bbd92_38_flash_fwd_hdim128_bf16_softcap_sm90_cu_f3e6f9ee_28784cuda3std6ranges3__45__cpo9iter_moveE,@object
	.size		_ZN74_INTERNAL_2e5bbd92_38_flash_fwd_hdim128_bf16_softcap_sm90_cu_f3e6f9ee_28784cuda3std6ranges3__45__cpo9iter_moveE,(_ZN74_INTERNAL_2e5bbd92_38_flash_fwd_hdim128_bf16_softcap_sm90_cu_f3e6f9ee_28784cuda3std3__45__cpo5beginE - _ZN74_INTERNAL_2e5bbd92_38_flash_fwd_hdim128_bf16_softcap_sm90_cu_f3e6f9ee_28784cuda3std6ranges3__45__cpo9iter_moveE)
_ZN74_INTERNAL_2e5bbd92_38_flash_fwd_hdim128_bf16_softcap_sm90_cu_f3e6f9ee_28784cuda3std6ranges3__45__cpo9iter_moveE:
	.zero		1
	.type		_ZN74_INTERNAL_2e5bbd92_38_flash_fwd_hdim128_bf16_softcap_sm90_cu_f3e6f9ee_28784cuda3std3__45__cpo5beginE,@object
	.size		_ZN74_INTERNAL_2e5bbd92_38_flash_fwd_hdim128_bf16_softcap_sm90_cu_f3e6f9ee_28784cuda3std3__45__cpo5beginE,(_ZN74_INTERNAL_2e5bbd92_38_flash_fwd_hdim128_bf16_softcap_sm90_cu_f3e6f9ee_28784cuda3std3__476_GLOBAL__N__2e5bbd92_38_flash_fwd_hdim128_bf16_softcap_sm90_cu_f3e6f9ee_28786ignoreE - _ZN74_INTERNAL_2e5bbd92_38_flash_fwd_hdim128_bf16_softcap_sm90_cu_f3e6f9ee_28784cuda3std3__45__cpo5beginE)
_ZN74_INTERNAL_2e5bbd92_38_flash_fwd_hdim128_bf16_softcap_sm90_cu_f3e6f9ee_28784cuda3std3__45__cpo5beginE:
	.zero		1
	.type		_ZN74_INTERNAL_2e5bbd92_38_flash_fwd_hdim128_bf16_softcap_sm90_cu_f3e6f9ee_28784cuda3std3__476_GLOBAL__N__2e5bbd92_38_flash_fwd_hdim128_bf16_softcap_sm90_cu_f3e6f9ee_28786ignoreE,@object
	.size		_ZN74_INTERNAL_2e5bbd92_38_flash_fwd_hdim128_bf16_softcap_sm90_cu_f3e6f9ee_28784cuda3std3__476_GLOBAL__N__2e5bbd92_38_flash_fwd_hdim128_bf16_softcap_sm90_cu_f3e6f9ee_28786ignoreE,(_ZN74_INTERNAL_2e5bbd92_38_flash_fwd_hdim128_bf16_softcap_sm90_cu_f3e6f9ee_28784cute7productE - _ZN74_INTERNAL_2e5bbd92_38_flash_fwd_hdim128_bf16_softcap_sm90_cu_f3e6f9ee_28784cuda3std3__476_GLOBAL__N__2e5bbd92_38_flash_fwd_hdim128_bf16_softcap_sm90_cu_f3e6f9ee_28786ignoreE)
_ZN74_INTERNAL_2e5bbd92_38_flash_fwd_hdim128_bf16_softcap_sm90_cu_f3e6f9ee_28784cuda3std3__476_GLOBAL__N__2e5bbd92_38_flash_fwd_hdim128_bf16_softcap_sm90_cu_f3e6f9ee_28786ignoreE:
	.zero		1
	.type		_ZN74_INTERNAL_2e5bbd92_38_flash_fwd_hdim128_bf16_softcap_sm90_cu_f3e6f9ee_28784cute7productE,@object
	.size		_ZN74_INTERNAL_2e5bbd92_38_flash_fwd_hdim128_bf16_softcap_sm90_cu_f3e6f9ee_28784cute7productE,(_ZN74_INTERNAL_2e5bbd92_38_flash_fwd_hdim128_bf16_softcap_sm90_cu_f3e6f9ee_28784cuda3std3__45__cpo3endE - _ZN74_INTERNAL_2e5bbd92_38_flash_fwd_hdim128_bf16_softcap_sm90_cu_f3e6f9ee_28784cute7productE)
_ZN74_INTERNAL_2e5bbd92_38_flash_fwd_hdim128_bf16_softcap_sm90_cu_f3e6f9ee_28784cute7productE:
	.zero		1
	.type		_ZN74_INTERNAL_2e5bbd92_38_flash_fwd_hdim128_bf16_softcap_sm90_cu_f3e6f9ee_28784cuda3std3__45__cpo3endE,@object
	.size		_ZN74_INTERNAL_2e5bbd92_38_flash_fwd_hdim128_bf16_softcap_sm90_cu_f3e6f9ee_28784cuda3std3__45__cpo3endE,(_ZN74_INTERNAL_2e5bbd92_38_flash_fwd_hdim128_bf16_softcap_sm90_cu_f3e6f9ee_28784cuda3std3__419piecewise_constructE - _ZN74_INTERNAL_2e5bbd92_38_flash_fwd_hdim128_bf16_softcap_sm90_cu_f3e6f9ee_28784cuda3std3__45__cpo3endE)
_ZN74_INTERNAL_2e5bbd92_38_flash_fwd_hdim128_bf16_softcap_sm90_cu_f3e6f9ee_28784cuda3std3__45__cpo3endE:
	.zero		1
	.type		_ZN74_INTERNAL_2e5bbd92_38_flash_fwd_hdim128_bf16_softcap_sm90_cu_f3e6f9ee_28784cuda3std3__419piecewise_constructE,@object
	.size		_ZN74_INTERNAL_2e5bbd92_38_flash_fwd_hdim128_bf16_softcap_sm90_cu_f3e6f9ee_28784cuda3std3__419piecewise_constructE,(_ZN74_INTERNAL_2e5bbd92_38_flash_fwd_hdim128_bf16_softcap_sm90_cu_f3e6f9ee_28784cuda3std3__45__cpo4cendE - _ZN74_INTERNAL_2e5bbd92_38_flash_fwd_hdim128_bf16_softcap_sm90_cu_f3e6f9ee_28784cuda3std3__419piecewise_constructE)
_ZN74_INTERNAL_2e5bbd92_38_flash_fwd_hdim128_bf16_softcap_sm90_cu_f3e6f9ee_28784cuda3std3__419piecewise_constructE:
	.zero		1
	.type		_ZN74_INTERNAL_2e5bbd92_38_flash_fwd_hdim128_bf16_softcap_sm90_cu_f3e6f9ee_28784cuda3std3__45__cpo4cendE,@object
	.size		_ZN74_INTERNAL_2e5bbd92_38_flash_fwd_hdim128_bf16_softcap_sm90_cu_f3e6f9ee_28784cuda3std3__45__cpo4cendE,(_ZN74_INTERNAL_2e5bbd92_38_flash_fwd_hdim128_bf16_softcap_sm90_cu_f3e6f9ee_28784cuda3std6ranges3__45__cpo4swapE - _ZN74_INTERNAL_2e5bbd92_38_flash_fwd_hdim128_bf16_softcap_sm90_cu_f3e6f9ee_28784cuda3std3__45__cpo4cendE)
_ZN74_INTERNAL_2e5bbd92_38_flash_fwd_hdim128_bf16_softcap_sm90_cu_f3e6f9ee_28784cuda3std3__45__cpo4cendE:
	.zero		1
	.type		_ZN74_INTERNAL_2e5bbd92_38_flash_fwd_hdim128_bf16_softcap_sm90_cu_f3e6f9ee_28784cuda3std6ranges3__45__cpo4swapE,@object
	.size		_ZN74_INTERNAL_2e5bbd92_38_flash_fwd_hdim128_bf16_softcap_sm90_cu_f3e6f9ee_28784cuda3std6ranges3__45__cpo4swapE,(.L_15 - _ZN74_INTERNAL_2e5bbd92_38_flash_fwd_hdim128_bf16_softcap_sm90_cu_f3e6f9ee_28784cuda3std6ranges3__45__cpo4swapE)
_ZN74_INTERNAL_2e5bbd92_38_flash_fwd_hdim128_bf16_softcap_sm90_cu_f3e6f9ee_28784cuda3std6ranges3__45__cpo4swapE:
	.zero		1
.L_15:


//--------------------- .nv.shared._ZN7cutlass13device_kernelIN5flash11enable_sm90INS1_16FlashAttnFwdSm90INS1_25CollectiveMainloopFwdSm90ILi2EN4cute5tupleIJNS5_1CILi2EEENS7_ILi1EEES9_EEENS6_IJNS7_ILi128EEENS7_ILi176EEESB_EEELi128ENS_10bfloat16_tEfNS_4arch4Sm90ELb0ELb0ELb1ELb0ELb0ELb0ELb0ELb1ELb1ELb0ELb0ELb0EEENS1_21CollectiveEpilogueFwdINS6_IJSB_SB_SC_EEESA_SE_SG_Li256ELb0ELb0ELb0ELb0EEENS1_29StaticPersistentTileSchedulerILb0EEEEEEEEEvNT_6ParamsE --------------------------
	.section	.nv.shared._ZN7cutlass13device_kernelIN5flash11enable_sm90INS1_16FlashAttnFwdSm90INS1_25CollectiveMainloopFwdSm90ILi2EN4cute5tupleIJNS5_1CILi2EEENS7_ILi1EEES9_EEENS6_IJNS7_ILi128EEENS7_ILi176EEESB_EEELi128ENS_10bfloat16_tEfNS_4arch4Sm90ELb0ELb0ELb1ELb0ELb0ELb0ELb0ELb1ELb1ELb0ELb0ELb0EEENS1_21CollectiveEpilogueFwdINS6_IJSB_SB_SC_EEESA_SE_SG_Li256ELb0ELb0ELb0ELb0EEENS1_29StaticPersistentTileSchedulerILb0EEEEEEEEEvNT_6ParamsE,"aw",@nobits
	.sectionflags	@""
	.align	16
	.zero		1024


//--------------------- .nv.shared._ZN7cutlass13device_kernelIN5flash11enable_sm90INS1_16FlashAttnFwdSm90INS1_25CollectiveMainloopFwdSm90ILi2EN4cute5tupleIJNS5_1CILi1EEES8_S8_EEENS6_IJNS7_ILi128EEENS7_ILi176EEESA_EEELi128ENS_10bfloat16_tEfNS_4arch4Sm90ELb0ELb0ELb1ELb1ELb0ELb0ELb0ELb1ELb1ELb0ELb0ELb0EEENS1_21CollectiveEpilogueFwdINS6_IJSA_SA_SB_EEES9_SD_SF_Li256ELb1ELb0ELb0ELb0EEENS1_36VarlenDynamicPersistentTileSchedulerILi128ELi176ELi256ELi32ELb0ELb0ELb1ELb0ELb1ELb1EEEEEEEEEvNT_6ParamsE --------------------------
	.section	.nv.shared._ZN7cutlass13device_kernelIN5flash11enable_sm90INS1_16FlashAttnFwdSm90INS1_25CollectiveMainloopFwdSm90ILi2EN4cute5tupleIJNS5_1CILi1EEES8_S8_EEENS6_IJNS7_ILi128EEENS7_ILi176EEESA_EEELi128ENS_10bfloat16_tEfNS_4arch4Sm90ELb0ELb0ELb1ELb1ELb0ELb0ELb0ELb1ELb1ELb0ELb0ELb0EEENS1_21CollectiveEpilogueFwdINS6_IJSA_SA_SB_EEES9_SD_SF_Li256ELb1ELb0ELb0ELb0EEENS1_36VarlenDynamicPersistentTileSchedulerILi128ELi176ELi256ELi32ELb0ELb0ELb1ELb0ELb1ELb1EEEEEEEEEvNT_6ParamsE,"aw",@nobits
	.sectionflags	@""
	.align	16
	.zero		1024


//--------------------- .nv.shared._ZN7cutlass13device_kernelIN5flash11enable_sm90INS1_16FlashAttnFwdSm90INS1_25CollectiveMainloopFwdSm90ILi2EN4cute5tupleIJNS5_1CILi1EEES8_S8_EEENS6_IJNS7_ILi128EEENS7_ILi176EEESA_EEELi128ENS_10bfloat16_tEfNS_4arch4Sm90ELb0ELb0ELb1ELb1ELb0ELb1ELb0ELb1ELb1ELb0ELb0ELb0EEENS1_21CollectiveEpilogueFwdINS6_IJSA_SA_SB_EEES9_SD_SF_Li256ELb1ELb0ELb0ELb0EEENS1_36VarlenDynamicPersistentTileSchedulerILi128ELi176ELi256ELi32ELb0ELb0ELb1ELb0ELb1ELb1EEEEEEEEEvNT_6ParamsE --------------------------
	.section	.nv.shared._ZN7cutlass13device_kernelIN5flash11enable_sm90INS1_16FlashAttnFwdSm90INS1_25CollectiveMainloopFwdSm90ILi2EN4cute5tupleIJNS5_1CILi1EEES8_S8_EEENS6_IJNS7_ILi128EEENS7_ILi176EEESA_EEELi128ENS_10bfloat16_tEfNS_4arch4Sm90ELb0ELb0ELb1ELb1ELb0ELb1ELb0ELb1ELb1ELb0ELb0ELb0EEENS1_21CollectiveEpilogueFwdINS6_IJSA_SA_SB_EEES9_SD_SF_Li256ELb1ELb0ELb0ELb0EEENS1_36VarlenDynamicPersistentTileSchedulerILi128ELi176ELi256ELi32ELb0ELb0ELb1ELb0ELb1ELb1EEEEEEEEEvNT_6ParamsE,"aw",@nobits
	.sectionflags	@""
	.align	16
	.zero		1024


//--------------------- .nv.shared._ZN7cutlass13device_kernelIN5flash11enable_sm90INS1_16FlashAttnFwdSm90INS1_25CollectiveMainloopFwdSm90ILi2EN4cute5tupleIJNS5_1CILi1EEES8_S8_EEENS6_IJNS7_ILi128EEESA_SA_EEELi128ENS_10bfloat16_tEfNS_4arch4Sm90ELb0ELb1ELb1ELb0ELb0ELb0ELb0ELb1ELb1ELb0ELb0ELb0EEENS1_21CollectiveEpilogueFwdISB_S9_SC_SE_Li256ELb0ELb0ELb0ELb0EEENS1_30DynamicPersistentTileSchedulerILi256ELi32ELb0ELb0ELb1EEEEEEEEEvNT_6ParamsE --------------------------
	.section	.nv.shared._ZN7cutlass13device_kernelIN5flash11enable_sm90INS1_16FlashAttnFwdSm90INS1_25CollectiveMainloopFwdSm90ILi2EN4cute5tupleIJNS5_1CILi1EEES8_S8_EEENS6_IJNS7_ILi128EEESA_SA_EEELi128ENS_10bfloat16_tEfNS_4arch4Sm90ELb0ELb1ELb1ELb0ELb0ELb0ELb0ELb1ELb1ELb0ELb0ELb0EEENS1_21CollectiveEpilogueFwdISB_S9_SC_SE_Li256ELb0ELb0ELb0ELb0EEENS1_30DynamicPersistentTileSchedulerILi256ELi32ELb0ELb0ELb1EEEEEEEEEvNT_6ParamsE,"aw",@nobits
	.sectionflags	@""
	.align	16
	.zero		1024


//--------------------- .nv.shared._ZN7cutlass13device_kernelIN5flash11enable_sm90INS1_16FlashAttnFwdSm90INS1_25CollectiveMainloopFwdSm90ILi2EN4cute5tupleIJNS5_1CILi1EEES8_S8_EEENS6_IJNS7_ILi128EEESA_SA_EEELi128ENS_10bfloat16_tEfNS_4arch4Sm90ELb0ELb1ELb1ELb1ELb0ELb0ELb0ELb1ELb1ELb0ELb0ELb0EEENS1_21CollectiveEpilogueFwdISB_S9_SC_SE_Li256ELb1ELb0ELb0ELb0EEENS1_36VarlenDynamicPersistentTileSchedulerILi128ELi128ELi256ELi32ELb0ELb0ELb1ELb1ELb0ELb1EEEEEEEEEvNT_6ParamsE --------------------------
	.section	.nv.shared._ZN7cutlass13device_kernelIN5flash11enable_sm90INS1_16FlashAttnFwdSm90INS1_25CollectiveMainloopFwdSm90ILi2EN4cute5tupleIJNS5_1CILi1EEES8_S8_EEENS6_IJNS7_ILi128EEESA_SA_EEELi128ENS_10bfloat16_tEfNS_4arch4Sm90ELb0ELb1ELb1ELb1ELb0ELb0ELb0ELb1ELb1ELb0ELb0ELb0EEENS1_21CollectiveEpilogueFwdISB_S9_SC_SE_Li256ELb1ELb0ELb0ELb0EEENS1_36VarlenDynamicPersistentTileSchedulerILi128ELi128ELi256ELi32ELb0ELb0ELb1ELb1ELb0ELb1EEEEEEEEEvNT_6ParamsE,"aw",@nobits
	.sectionflags	@""
	.align	16
	.zero		1024


//--------------------- .nv.shared._ZN7cutlass13device_kernelIN5flash11enable_sm90INS1_16FlashAttnFwdSm90INS1_25CollectiveMainloopFwdSm90ILi2EN4cute5tupleIJNS5_1CILi1EEES8_S8_EEENS6_IJNS7_ILi128EEESA_SA_EEELi128ENS_10bfloat16_tEfNS_4arch4Sm90ELb0ELb1ELb1ELb1ELb0ELb1ELb0ELb1ELb1ELb0ELb0ELb0EEENS1_21CollectiveEpilogueFwdISB_S9_SC_SE_Li256ELb1ELb0ELb0ELb0EEENS1_36VarlenDynamicPersistentTileSchedulerILi128ELi128ELi256ELi32ELb0ELb0ELb1ELb1ELb0ELb1EEEEEEEEEvNT_6ParamsE --------------------------
	.section	.nv.shared._ZN7cutlass13device_kernelIN5flash11enable_sm90INS1_16FlashAttnFwdSm90INS1_25CollectiveMainloopFwdSm90ILi2EN4cute5tupleIJNS5_1CILi1EEES8_S8_EEENS6_IJNS7_ILi128EEESA_SA_EEELi128ENS_10bfloat16_tEfNS_4arch4Sm90ELb0ELb1ELb1ELb1ELb0ELb1ELb0ELb1ELb1ELb0ELb0ELb0EEENS1_21CollectiveEpilogueFwdISB_S9_SC_SE_Li256ELb1ELb0ELb0ELb0EEENS1_36VarlenDynamicPersistentTileSchedulerILi128ELi128ELi256ELi32ELb0ELb0ELb1ELb1ELb0ELb1EEEEEEEEEvNT_6ParamsE,"aw",@nobits
	.sectionflags	@""
	.align	16
	.zero		1024


//--------------------- .nv.shared._ZN7cutlass13device_kernelIN5flash11enable_sm90INS1_16FlashAttnFwdSm90INS1_25CollectiveMainloopFwdSm90ILi2EN4cute5tupleIJNS5_1CILi1EEES8_S8_EEENS6_IJNS7_ILi128EEESA_SA_EEELi128ENS_10bfloat16_tEfNS_4arch4Sm90ELb1ELb0ELb1ELb0ELb0ELb0ELb0ELb1ELb1ELb0ELb0ELb0EEENS1_21CollectiveEpilogueFwdISB_S9_SC_SE_Li256ELb0ELb0ELb0ELb0EEENS1_30DynamicPersistentTileSchedulerILi256ELi32ELb0ELb0ELb1EEEEEEEEEvNT_6ParamsE --------------------------
	.section	.nv.shared._ZN7cutlass13device_kernelIN5flash11enable_sm90INS1_16FlashAttnFwdSm90INS1_25CollectiveMainloopFwdSm90ILi2EN4cute5tupleIJNS5_1CILi1EEES8_S8_EEENS6_IJNS7_ILi128EEESA_SA_EEELi128ENS_10bfloat16_tEfNS_4arch4Sm90ELb1ELb0ELb1ELb0ELb0ELb0ELb0ELb1ELb1ELb0ELb0ELb0EEENS1_21CollectiveEpilogueFwdISB_S9_SC_SE_Li256ELb0ELb0ELb0ELb0EEENS1_30DynamicPersistentTileSchedulerILi256ELi32ELb0ELb0ELb1EEEEEEEEEvNT_6ParamsE,"aw",@nobits
	.sectionflags	@""
	.align	16
	.zero		1024


//--------------------- .nv.shared._ZN7cutlass13device_kernelIN5flash11enable_sm90INS1_16FlashAttnFwdSm90INS1_25CollectiveMainloopFwdSm90ILi2EN4cute5tupleIJNS5_1CILi1EEES8_S8_EEENS6_IJNS7_ILi128EEESA_SA_EEELi128ENS_10bfloat16_tEfNS_4arch4Sm90ELb1ELb0ELb1ELb1ELb0ELb0ELb0ELb1ELb1ELb0ELb0ELb0EEENS1_21CollectiveEpilogueFwdISB_S9_SC_SE_Li256ELb1ELb0ELb0ELb0EEENS1_36VarlenDynamicPersistentTileSchedulerILi128ELi128ELi256ELi32ELb0ELb0ELb1ELb1ELb1ELb1EEEEEEEEEvNT_6ParamsE --------------------------
	.section	.nv.shared._ZN7cutlass13device_kernelIN5flash11enable_sm90INS1_16FlashAttnFwdSm90INS1_25CollectiveMainloopFwdSm90ILi2EN4cute5tupleIJNS5_1CILi1EEES8_S8_EEENS6_IJNS7_ILi128EEESA_SA_EEELi128ENS_10bfloat16_tEfNS_4arch4Sm90ELb1ELb0ELb1ELb1ELb0ELb0ELb0ELb1ELb1ELb0ELb0ELb0EEENS1_21CollectiveEpilogueFwdISB_S9_SC_SE_Li256ELb1ELb0ELb0ELb0EEENS1_36VarlenDynamicPersistentTileSchedulerILi128ELi128ELi256ELi32ELb0ELb0ELb1ELb1ELb1ELb1EEEEEEEEEvNT_6ParamsE,"aw",@nobits
	.sectionflags	@""
	.align	16
	.zero		1024


//--------------------- .nv.shared._ZN7cutlass13device_kernelIN5flash11enable_sm90INS1_16FlashAttnFwdSm90INS1_25CollectiveMainloopFwdSm90ILi2EN4cute5tupleIJNS5_1CILi1EEES8_S8_EEENS6_IJNS7_ILi128EEESA_SA_EEELi128ENS_10bfloat16_tEfNS_4arch4Sm90ELb1ELb0ELb1ELb1ELb0ELb1ELb0ELb1ELb1ELb0ELb0ELb0EEENS1_21CollectiveEpilogueFwdISB_S9_SC_SE_Li256ELb1ELb0ELb0ELb0EEENS1_36VarlenDynamicPersistentTileSchedulerILi128ELi128ELi256ELi32ELb0ELb0ELb1ELb1ELb1ELb1EEEEEEEEEvNT_6ParamsE --------------------------
	.section	.nv.shared._ZN7cutlass13device_kernelIN5flash11enable_sm90INS1_16FlashAttnFwdSm90INS1_25CollectiveMainloopFwdSm90ILi2EN4cute5tupleIJNS5_1CILi1EEES8_S8_EEENS6_IJNS7_ILi128EEESA_SA_EEELi128ENS_10bfloat16_tEfNS_4arch4Sm90ELb1ELb0ELb1ELb1ELb0ELb1ELb0ELb1ELb1ELb0ELb0ELb0EEENS1_21CollectiveEpilogueFwdISB_S9_SC_SE_Li256ELb1ELb0ELb0ELb0EEENS1_36VarlenDynamicPersistentTileSchedulerILi128ELi128ELi256ELi32ELb0ELb0ELb1ELb1ELb1ELb1EEEEEEEEEvNT_6ParamsE,"aw",@nobits
	.sectionflags	@""
	.align	16
	.zero		1024


//--------------------- .nv.constant0._ZN7cutlass13device_kernelIN5flash11enable_sm90INS1_16FlashAttnFwdSm90INS1_25CollectiveMainloopFwdSm90ILi2EN4cute5tupleIJNS5_1CILi1EEES8_S8_EEENS6_IJNS7_ILi128EEENS7_ILi176EEESA_EEELi128ENS_10bfloat16_tEfNS_4arch4Sm90ELb0ELb0ELb1ELb0ELb0ELb0ELb0ELb1ELb1ELb0ELb0ELb0EEENS1_21CollectiveEpilogueFwdINS6_IJSA_SA_SB_EEES9_SD_SF_Li256ELb0ELb0ELb0ELb0EEENS1_29StaticPersistentTileSchedulerILb0EEEEEEEEEvNT_6ParamsE --------------------------
	.section	.nv.constant0._ZN7cutlass13device_kernelIN5flash11enable_sm90INS1_16FlashAttnFwdSm90INS1_25CollectiveMainloopFwdSm90ILi2EN4cute5tupleIJNS5_1CILi1EEES8_S8_EEENS6_IJNS7_ILi128EEENS7_ILi176EEESA_EEELi128ENS_10bfloat16_tEfNS_4arch4Sm90ELb0ELb0ELb1ELb0ELb0ELb0ELb0ELb1ELb1ELb0ELb0ELb0EEENS1_21CollectiveEpilogueFwdINS6_IJSA_SA_SB_EEES9_SD_SF_Li256ELb0ELb0ELb0ELb0EEENS1_29StaticPersistentTileSchedulerILb0EEEEEEEEEvNT_6ParamsE,"a",@progbits
	.sectionflags	@""
	.align	4
.nv.constant0._ZN7cutlass13device_kernelIN5flash11enable_sm90INS1_16FlashAttnFwdSm90INS1_25CollectiveMainloopFwdSm90ILi2EN4cute5tupleIJNS5_1CILi1EEES8_S8_EEENS6_IJNS7_ILi128EEENS7_ILi176EEESA_EEELi128ENS_10bfloat16_tEfNS_4arch4Sm90ELb0ELb0ELb1ELb0ELb0ELb0ELb0ELb1ELb1ELb0ELb0ELb0EEENS1_21CollectiveEpilogueFwdINS6_IJSA_SA_SB_EEES9_SD_SF_Li256ELb0ELb0ELb0ELb0EEENS1_29StaticPersistentTileSchedulerILb0EEEEEEEEEvNT_6ParamsE:
	.zero		3584


//--------------------- .nv.constant0._ZN7cutlass13device_kernelIN5flash11enable_sm90INS1_16FlashAttnFwdSm90INS1_25CollectiveMainloopFwdSm90ILi2EN4cute5tupleIJNS5_1CILi2EEENS7_ILi1EEES9_EEENS6_IJNS7_ILi128EEENS7_ILi176EEESB_EEELi128ENS_10bfloat16_tEfNS_4arch4Sm90ELb0ELb0ELb1ELb0ELb0ELb0ELb0ELb1ELb1ELb0ELb0ELb0EEENS1_21CollectiveEpilogueFwdINS6_IJSB_SB_SC_EEESA_SE_SG_Li256ELb0ELb0ELb0ELb0EEENS1_29StaticPersistentTileSchedulerILb0EEEEEEEEEvNT_6ParamsE --------------------------
	.section	.nv.constant0._ZN7cutlass13device_kernelIN5flash11enable_sm90INS1_16FlashAttnFwdSm90INS1_25CollectiveMainloopFwdSm90ILi2EN4cute5tupleIJNS5_1CILi2EEENS7_ILi1EEES9_EEENS6_IJNS7_ILi128EEENS7_ILi176EEESB_EEELi128ENS_10bfloat16_tEfNS_4arch4Sm90ELb0ELb0ELb1ELb0ELb0ELb0ELb0ELb1ELb1ELb0ELb0ELb0EEENS1_21CollectiveEpilogueFwdINS6_IJSB_SB_SC_EEESA_SE_SG_Li256ELb0ELb0ELb0ELb0EEENS1_29StaticPersistentTileSchedulerILb0EEEEEEEEEvNT_6ParamsE,"a",@progbits
	.sectionflags	@""
	.align	4
.nv.constant0._ZN7cutlass13device_kernelIN5flash11enable_sm90INS1_16FlashAttnFwdSm90INS1_25CollectiveMainloopFwdSm90ILi2EN4cute5tupleIJNS5_1CILi2EEENS7_ILi1EEES9_EEENS6_IJNS7_ILi128EEENS7_ILi176EEESB_EEELi128ENS_10bfloat16_tEfNS_4arch4Sm90ELb0ELb0ELb1ELb0ELb0ELb0ELb0ELb1ELb1ELb0ELb0ELb0EEENS1_21CollectiveEpilogueFwdINS6_IJSB_SB_SC_EEESA_SE_SG_Li256ELb0ELb0ELb0ELb0EEENS1_29StaticPersistentTileSchedulerILb0EEEEEEEEEvNT_6ParamsE:
	.zero		3584


//--------------------- .nv.constant0._ZN7cutlass13device_kernelIN5flash11enable_sm90INS1_16FlashAttnFwdSm90INS1_25CollectiveMainloopFwdSm90ILi2EN4cute5tupleIJNS5_1CILi1EEES8_S8_EEENS6_IJNS7_ILi128EEENS7_ILi176EEESA_EEELi128ENS_10bfloat16_tEfNS_4arch4Sm90ELb0ELb0ELb1ELb1ELb0ELb0ELb0ELb1ELb1ELb0ELb0ELb0EEENS1_21CollectiveEpilogueFwdINS6_IJSA_SA_SB_EEES9_SD_SF_Li256ELb1ELb0ELb0ELb0EEENS1_36VarlenDynamicPersistentTileSchedulerILi128ELi176ELi256ELi32ELb0ELb0ELb1ELb0ELb1ELb1EEEEEEEEEvNT_6ParamsE --------------------------
	.section	.nv.constant0._ZN7cutlass13device_kernelIN5flash11enable_sm90INS1_16FlashAttnFwdSm90INS1_25CollectiveMainloopFwdSm90ILi2EN4cute5tupleIJNS5_1CILi1EEES8_S8_EEENS6_IJNS7_ILi128EEENS7_ILi176EEESA_EEELi128ENS_10bfloat16_tEfNS_4arch4Sm90ELb0ELb0ELb1ELb1ELb0ELb0ELb0ELb1ELb1ELb0ELb0ELb0EEENS1_21CollectiveEpilogueFwdINS6_IJSA_SA_SB_EEES9_SD_SF_Li256ELb1ELb0ELb0ELb0EEENS1_36VarlenDynamicPersistentTileSchedulerILi128ELi176ELi256ELi32ELb0ELb0ELb1ELb0ELb1ELb1EEEEEEEEEvNT_6ParamsE,"a",@progbits
	.sectionflags	@""
	.align	4
.nv.constant0._ZN7cutlass13device_kernelIN5flash11enable_sm90INS1_16FlashAttnFwdSm90INS1_25CollectiveMainloopFwdSm90ILi2EN4cute5tupleIJNS5_1CILi1EEES8_S8_EEENS6_IJNS7_ILi128EEENS7_ILi176EEESA_EEELi128ENS_10bfloat16_tEfNS_4arch4Sm90ELb0ELb0ELb1ELb1ELb0ELb0ELb0ELb1ELb1ELb0ELb0ELb0EEENS1_21CollectiveEpilogueFwdINS6_IJSA_SA_SB_EEES9_SD_SF_Li256ELb1ELb0ELb0ELb0EEENS1_36VarlenDynamicPersistentTileSchedulerILi128ELi176ELi256ELi32ELb0ELb0ELb1ELb0ELb1ELb1EEEEEEEEEvNT_6ParamsE:
	.zero		3200


//--------------------- .nv.constant0._ZN7cutlass13device_kernelIN5flash11enable_sm90INS1_16FlashAttnFwdSm90INS1_25CollectiveMainloopFwdSm90ILi2EN4cute5tupleIJNS5_1CILi1EEES8_S8_EEENS6_IJNS7_ILi128EEENS7_ILi176EEESA_EEELi128ENS_10bfloat16_tEfNS_4arch4Sm90ELb0ELb0ELb1ELb1ELb0ELb1ELb0ELb1ELb1ELb0ELb0ELb0EEENS1_21CollectiveEpilogueFwdINS6_IJSA_SA_SB_EEES9_SD_SF_Li256ELb1ELb0ELb0ELb0EEENS1_36VarlenDynamicPersistentTileSchedulerILi128ELi176ELi256ELi32ELb0ELb0ELb1ELb0ELb1ELb1EEEEEEEEEvNT_6ParamsE --------------------------
	.section	.nv.constant0._ZN7cutlass13device_kernelIN5flash11enable_sm90INS1_16FlashAttnFwdSm90INS1_25CollectiveMainloopFwdSm90ILi2EN4cute5tupleIJNS5_1CILi1EEES8_S8_EEENS6_IJNS7_ILi128EEENS7_ILi176EEESA_EEELi128ENS_10bfloat16_tEfNS_4arch4Sm90ELb0ELb0ELb1ELb1ELb0ELb1ELb0ELb1ELb1ELb0ELb0ELb0EEENS1_21CollectiveEpilogueFwdINS6_IJSA_SA_SB_EEES9_SD_SF_Li256ELb1ELb0ELb0ELb0EEENS1_36VarlenDynamicPersistentTileSchedulerILi128ELi176ELi256ELi32ELb0ELb0ELb1ELb0ELb1ELb1EEEEEEEEEvNT_6ParamsE,"a",@progbits
	.sectionflags	@""
	.align	4
.nv.constant0._ZN7cutlass13device_kernelIN5flash11enable_sm90INS1_16FlashAttnFwdSm90INS1_25CollectiveMainloopFwdSm90ILi2EN4cute5tupleIJNS5_1CILi1EEES8_S8_EEENS6_IJNS7_ILi128EEENS7_ILi176EEESA_EEELi128ENS_10bfloat16_tEfNS_4arch4Sm90ELb0ELb0ELb1ELb1ELb0ELb1ELb0ELb1ELb1ELb0ELb0ELb0EEENS1_21CollectiveEpilogueFwdINS6_IJSA_SA_SB_EEES9_SD_SF_Li256ELb1ELb0ELb0ELb0EEENS1_36VarlenDynamicPersistentTileSchedulerILi128ELi176ELi256ELi32ELb0ELb0ELb1ELb0ELb1ELb1EEEEEEEEEvNT_6ParamsE:
	.zero		3200


//--------------------- .nv.constant0._ZN7cutlass13device_kernelIN5flash11enable_sm90INS1_16FlashAttnFwdSm90INS1_25CollectiveMainloopFwdSm90ILi2EN4cute5tupleIJNS5_1CILi1EEES8_S8_EEENS6_IJNS7_ILi128EEESA_SA_EEELi128ENS_10bfloat16_tEfNS_4arch4Sm90ELb0ELb1ELb1ELb0ELb0ELb0ELb0ELb1ELb1ELb0ELb0ELb0EEENS1_21CollectiveEpilogueFwdISB_S9_SC_SE_Li256ELb0ELb0ELb0ELb0EEENS1_30DynamicPersistentTileSchedulerILi256ELi32ELb0ELb0ELb1EEEEEEEEEvNT_6ParamsE --------------------------
	.section	.nv.constant0._ZN7cutlass13device_kernelIN5flash11enable_sm90INS1_16FlashAttnFwdSm90INS1_25CollectiveMainloopFwdSm90ILi2EN4cute5tupleIJNS5_1CILi1EEES8_S8_EEENS6_IJNS7_ILi128EEESA_SA_EEELi128ENS_10bfloat16_tEfNS_4arch4Sm90ELb0ELb1ELb1ELb0ELb0ELb0ELb0ELb1ELb1ELb0ELb0ELb0EEENS1_21CollectiveEpilogueFwdISB_S9_SC_SE_Li256ELb0ELb0ELb0ELb0EEENS1_30DynamicPersistentTileSchedulerILi256ELi32ELb0ELb0ELb1EEEEEEEEEvNT_6ParamsE,"a",@progbits
	.sectionflags	@""
	.align	4
.nv.constant0._ZN7cutlass13device_kernelIN5flash11enable_sm90INS1_16FlashAttnFwdSm90INS1_25CollectiveMainloopFwdSm90ILi2EN4cute5tupleIJNS5_1CILi1EEES8_S8_EEENS6_IJNS7_ILi128EEESA_SA_EEELi128ENS_10bfloat16_tEfNS_4arch4Sm90ELb0ELb1ELb1ELb0ELb0ELb0ELb0ELb1ELb1ELb0ELb0ELb0EEENS1_21CollectiveEpilogueFwdISB_S9_SC_SE_Li256ELb0ELb0ELb0ELb0EEENS1_30DynamicPersistentTileSchedulerILi256ELi32ELb0ELb0ELb1EEEEEEEEEvNT_6ParamsE:
	.zero		3584


//--------------------- .nv.constant0._ZN7cutlass13device_kernelIN5flash11enable_sm90INS1_16FlashAttnFwdSm90INS1_25CollectiveMainloopFwdSm90ILi2EN4cute5tupleIJNS5_1CILi1EEES8_S8_EEENS6_IJNS7_ILi128EEESA_SA_EEELi128ENS_10bfloat16_tEfNS_4arch4Sm90ELb0ELb1ELb1ELb1ELb0ELb0ELb0ELb1ELb1ELb0ELb0ELb0EEENS1_21CollectiveEpilogueFwdISB_S9_SC_SE_Li256ELb1ELb0ELb0ELb0EEENS1_36VarlenDynamicPersistentTileSchedulerILi128ELi128ELi256ELi32ELb0ELb0ELb1ELb1ELb0ELb1EEEEEEEEEvNT_6ParamsE --------------------------
	.section	.nv.constant0._ZN7cutlass13device_kernelIN5flash11enable_sm90INS1_16FlashAttnFwdSm90INS1_25CollectiveMainloopFwdSm90ILi2EN4cute5tupleIJNS5_1CILi1EEES8_S8_EEENS6_IJNS7_ILi128EEESA_SA_EEELi128ENS_10bfloat16_tEfNS_4arch4Sm90ELb0ELb1ELb1ELb1ELb0ELb0ELb0ELb1ELb1ELb0ELb0ELb0EEENS1_21CollectiveEpilogueFwdISB_S9_SC_SE_Li256ELb1ELb0ELb0ELb0EEENS1_36VarlenDynamicPersistentTileSchedulerILi128ELi128ELi256ELi32ELb0ELb0ELb1ELb1ELb0ELb1EEEEEEEEEvNT_6ParamsE,"a",@progbits
	.sectionflags	@""
	.align	4
.nv.constant0._ZN7cutlass13device_kernelIN5flash11enable_sm90INS1_16FlashAttnFwdSm90INS1_25CollectiveMainloopFwdSm90ILi2EN4cute5tupleIJNS5_1CILi1EEES8_S8_EEENS6_IJNS7_ILi128EEESA_SA_EEELi128ENS_10bfloat16_tEfNS_4arch4Sm90ELb0ELb1ELb1ELb1ELb0ELb0ELb0ELb1ELb1ELb0ELb0ELb0EEENS1_21CollectiveEpilogueFwdISB_S9_SC_SE_Li256ELb1ELb0ELb0ELb0EEENS1_36VarlenDynamicPersistentTileSchedulerILi128ELi128ELi256ELi32ELb0ELb0ELb1ELb1ELb0ELb1EEEEEEEEEvNT_6ParamsE:
	.zero		3200


//--------------------- .nv.constant0._ZN7cutlass13device_kernelIN5flash11enable_sm90INS1_16FlashAttnFwdSm90INS1_25CollectiveMainloopFwdSm90ILi2EN4cute5tupleIJNS5_1CILi1EEES8_S8_EEENS6_IJNS7_ILi128EEESA_SA_EEELi128ENS_10bfloat16_tEfNS_4arch4Sm90ELb0ELb1ELb1ELb1ELb0ELb1ELb0ELb1ELb1ELb0ELb0ELb0EEENS1_21CollectiveEpilogueFwdISB_S9_SC_SE_Li256ELb1ELb0ELb0ELb0EEENS1_36VarlenDynamicPersistentTileSchedulerILi128ELi128ELi256ELi32ELb0ELb0ELb1ELb1ELb0ELb1EEEEEEEEEvNT_6ParamsE --------------------------
	.section	.nv.constant0._ZN7cutlass13device_kernelIN5flash11enable_sm90INS1_16FlashAttnFwdSm90INS1_25CollectiveMainloopFwdSm90ILi2EN4cute5tupleIJNS5_1CILi1EEES8_S8_EEENS6_IJNS7_ILi128EEESA_SA_EEELi128ENS_10bfloat16_tEfNS_4arch4Sm90ELb0ELb1ELb1ELb1ELb0ELb1ELb0ELb1ELb1ELb0ELb0ELb0EEENS1_21CollectiveEpilogueFwdISB_S9_SC_SE_Li256ELb1ELb0ELb0ELb0EEENS1_36VarlenDynamicPersistentTileSchedulerILi128ELi128ELi256ELi32ELb0ELb0ELb1ELb1ELb0ELb1EEEEEEEEEvNT_6ParamsE,"a",@progbits
	.sectionflags	@""
	.align	4
.nv.constant0._ZN7cutlass13device_kernelIN5flash11enable_sm90INS1_16FlashAttnFwdSm90INS1_25CollectiveMainloopFwdSm90ILi2EN4cute5tupleIJNS5_1CILi1EEES8_S8_EEENS6_IJNS7_ILi128EEESA_SA_EEELi128ENS_10bfloat16_tEfNS_4arch4Sm90ELb0ELb1ELb1ELb1ELb0ELb1ELb0ELb1ELb1ELb0ELb0ELb0EEENS1_21CollectiveEpilogueFwdISB_S9_SC_SE_Li256ELb1ELb0ELb0ELb0EEENS1_36VarlenDynamicPersistentTileSchedulerILi128ELi128ELi256ELi32ELb0ELb0ELb1ELb1ELb0ELb1EEEEEEEEEvNT_6ParamsE:
	.zero		3200


//--------------------- .nv.constant0._ZN7cutlass13device_kernelIN5flash11enable_sm90INS1_16FlashAttnFwdSm90INS1_25CollectiveMainloopFwdSm90ILi2EN4cute5tupleIJNS5_1CILi1EEES8_S8_EEENS6_IJNS7_ILi128EEESA_SA_EEELi128ENS_10bfloat16_tEfNS_4arch4Sm90ELb1ELb0ELb1ELb0ELb0ELb0ELb0ELb1ELb1ELb0ELb0ELb0EEENS1_21CollectiveEpilogueFwdISB_S9_SC_SE_Li256ELb0ELb0ELb0ELb0EEENS1_30DynamicPersistentTileSchedulerILi256ELi32ELb0ELb0ELb1EEEEEEEEEvNT_6ParamsE --------------------------
	.section	.nv.constant0._ZN7cutlass13device_kernelIN5flash11enable_sm90INS1_16FlashAttnFwdSm90INS1_25CollectiveMainloopFwdSm90ILi2EN4cute5tupleIJNS5_1CILi1EEES8_S8_EEENS6_IJNS7_ILi128EEESA_SA_EEELi128ENS_10bfloat16_tEfNS_4arch4Sm90ELb1ELb0ELb1ELb0ELb0ELb0ELb0ELb1ELb1ELb0ELb0ELb0EEENS1_21CollectiveEpilogueFwdISB_S9_SC_SE_Li256ELb0ELb0ELb0ELb0EEENS1_30DynamicPersistentTileSchedulerILi256ELi32ELb0ELb0ELb1EEEEEEEEEvNT_6ParamsE,"a",@progbits
	.sectionflags	@""
	.align	4
.nv.constant0._ZN7cutlass13device_kernelIN5flash11enable_sm90INS1_16FlashAttnFwdSm90INS1_25CollectiveMainloopFwdSm90ILi2EN4cute5tupleIJNS5_1CILi1EEES8_S8_EEENS6_IJNS7_ILi128EEESA_SA_EEELi128ENS_10bfloat16_tEfNS_4arch4Sm90ELb1ELb0ELb1ELb0ELb0ELb0ELb0ELb1ELb1ELb0ELb0ELb0EEENS1_21CollectiveEpilogueFwdISB_S9_SC_SE_Li256ELb0ELb0ELb0ELb0EEENS1_30DynamicPersistentTileSchedulerILi256ELi32ELb0ELb0ELb1EEEEEEEEEvNT_6ParamsE:
	.zero		3584


//--------------------- .nv.constant0._ZN7cutlass13device_kernelIN5flash11enable_sm90INS1_16FlashAttnFwdSm90INS1_25CollectiveMainloopFwdSm90ILi2EN4cute5tupleIJNS5_1CILi1EEES8_S8_EEENS6_IJNS7_ILi128EEESA_SA_EEELi128ENS_10bfloat16_tEfNS_4arch4Sm90ELb1ELb0ELb1ELb1ELb0ELb0ELb0ELb1ELb1ELb0ELb0ELb0EEENS1_21CollectiveEpilogueFwdISB_S9_SC_SE_Li256ELb1ELb0ELb0ELb0EEENS1_36VarlenDynamicPersistentTileSchedulerILi128ELi128ELi256ELi32ELb0ELb0ELb1ELb1ELb1ELb1EEEEEEEEEvNT_6ParamsE --------------------------
	.section	.nv.constant0._ZN7cutlass13device_kernelIN5flash11enable_sm90INS1_16FlashAttnFwdSm90INS1_25CollectiveMainloopFwdSm90ILi2EN4cute5tupleIJNS5_1CILi1EEES8_S8_EEENS6_IJNS7_ILi128EEESA_SA_EEELi128ENS_10bfloat16_tEfNS_4arch4Sm90ELb1ELb0ELb1ELb1ELb0ELb0ELb0ELb1ELb1ELb0ELb0ELb0EEENS1_21CollectiveEpilogueFwdISB_S9_SC_SE_Li256ELb1ELb0ELb0ELb0EEENS1_36VarlenDynamicPersistentTileSchedulerILi128ELi128ELi256ELi32ELb0ELb0ELb1ELb1ELb1ELb1EEEEEEEEEvNT_6ParamsE,"a",@progbits
	.sectionflags	@""
	.align	4
.nv.constant0._ZN7cutlass13device_kernelIN5flash11enable_sm90INS1_16FlashAttnFwdSm90INS1_25CollectiveMainloopFwdSm90ILi2EN4cute5tupleIJNS5_1CILi1EEES8_S8_EEENS6_IJNS7_ILi128EEESA_SA_EEELi128ENS_10bfloat16_tEfNS_4arch4Sm90ELb1ELb0ELb1ELb1ELb0ELb0ELb0ELb1ELb1ELb0ELb0ELb0EEENS1_21CollectiveEpilogueFwdISB_S9_SC_SE_Li256ELb1ELb0ELb0ELb0EEENS1_36VarlenDynamicPersistentTileSchedulerILi128ELi128ELi256ELi32ELb0ELb0ELb1ELb1ELb1ELb1EEEEEEEEEvNT_6ParamsE:
	.zero		3200


//--------------------- .nv.constant0._ZN7cutlass13device_kernelIN5flash11enable_sm90INS1_16FlashAttnFwdSm90INS1_25CollectiveMainloopFwdSm90ILi2EN4cute5tupleIJNS5_1CILi1EEES8_S8_EEENS6_IJNS7_ILi128EEESA_SA_EEELi128ENS_10bfloat16_tEfNS_4arch4Sm90ELb1ELb0ELb1ELb1ELb0ELb1ELb0ELb1ELb1ELb0ELb0ELb0EEENS1_21CollectiveEpilogueFwdISB_S9_SC_SE_Li256ELb1ELb0ELb0ELb0EEENS1_36VarlenDynamicPersistentTileSchedulerILi128ELi128ELi256ELi32ELb0ELb0ELb1ELb1ELb1ELb1EEEEEEEEEvNT_6ParamsE --------------------------
	.section	.nv.constant0._ZN7cutlass13device_kernelIN5flash11enable_sm90INS1_16FlashAttnFwdSm90INS1_25CollectiveMainloopFwdSm90ILi2EN4cute5tupleIJNS5_1CILi1EEES8_S8_EEENS6_IJNS7_ILi128EEESA_SA_EEELi128ENS_10bfloat16_tEfNS_4arch4Sm90ELb1ELb0ELb1ELb1ELb0ELb1ELb0ELb1ELb1ELb0ELb0ELb0EEENS1_21CollectiveEpilogueFwdISB_S9_SC_SE_Li256ELb1ELb0ELb0ELb0EEENS1_36VarlenDynamicPersistentTileSchedulerILi128ELi128ELi256ELi32ELb0ELb0ELb1ELb1ELb1ELb1EEEEEEEEEvNT_6ParamsE,"a",@progbits
	.sectionflags	@""
	.align	4
.nv.constant0._ZN7cutlass13device_kernelIN5flash11enable_sm90INS1_16FlashAttnFwdSm90INS1_25CollectiveMainloopFwdSm90ILi2EN4cute5tupleIJNS5_1CILi1EEES8_S8_EEENS6_IJNS7_ILi128EEESA_SA_EEELi128ENS_10bfloat16_tEfNS_4arch4Sm90ELb1ELb0ELb1ELb1ELb0ELb1ELb0ELb1ELb1ELb0ELb0ELb0EEENS1_21CollectiveEpilogueFwdISB_S9_SC_SE_Li256ELb1ELb0ELb0ELb0EEENS1_36VarlenDynamicPersistentTileSchedulerILi128ELi128ELi256ELi32ELb0ELb0ELb1ELb1ELb1ELb1EEEEEEEEEvNT_6ParamsE:
	.zero		3200


//--------------------- SYMBOLS --------------------------

	.type		.nv.reservedSmem.offset0,@object
	.size		.nv.reservedSmem.offset0,0x4
	.type		__assertfail,@function
